	.target	sm_103a

	.elftype	@"ET_EXEC"


//--------------------- .note.nv.tkinfo           --------------------------
	.section	.note.nv.tkinfo,"",@"SHT_NOTE"
	.sectionflags	@"SHF_NOTE_NV_TKINFO"
	.tkinfo
        /*0018*/ 	.word	0x00000002
        /*0030*/ 	.string	""
        /*0030*/ 	.string	"ptxas"
        /*0030*/ 	.string	"Cuda compilation tools, release 13.0, V13.0.88"
        /*0030*/ 	.string	"Build cuda_13.0.r13.0/compiler.36424714_0"
        /*0030*/ 	.string	"-arch sm_103a -m 64 "



//--------------------- .note.nv.cuinfo           --------------------------
	.section	.note.nv.cuinfo,"",@"SHT_NOTE"
	.sectionflags	@"SHF_NOTE_NV_CUINFO"
        /*0018*/ 	.short	0x0002
        /*001a*/ 	.short	0x0067
        /*001c*/ 	.short	0x0082
	.zero		2


//--------------------- .nv.info                  --------------------------
	.section	.nv.info,"",@"SHT_CUDA_INFO"
	.align	4


	//----- nvinfo : EIATTR_REGCOUNT
	.align		4
        /*0000*/ 	.byte	0x04, 0x2f
        /*0002*/ 	.short	(.L_41 - .L_40)
	.align		4
.L_40:
        /*0004*/ 	.word	index@(_Z30group_norm_nhwc_bwd_sum_kernelI11Fp16IOFp16WLi160EEv26Group_norm_nhwc_bwd_params)
        /*0008*/ 	.word	0x00000025


	//----- nvinfo : EIATTR_FRAME_SIZE
	.align		4
.L_41:
        /*000c*/ 	.byte	0x04, 0x11
        /*000e*/ 	.short	(.L_43 - .L_42)
	.align		4
.L_42:
        /*0010*/ 	.word	index@(_Z30group_norm_nhwc_bwd_sum_kernelI11Fp16IOFp16WLi160EEv26Group_norm_nhwc_bwd_params)
        /*0014*/ 	.word	0x00000000


	//----- nvinfo : EIATTR_REGCOUNT
	.align		4
.L_43:
        /*0018*/ 	.byte	0x04, 0x2f
        /*001a*/ 	.short	(.L_45 - .L_44)
	.align		4
.L_44:
        /*001c*/ 	.word	index@(_Z30group_norm_nhwc_bwd_sum_kernelI11Fp16IOFp16WLi140EEv26Group_norm_nhwc_bwd_params)
        /*0020*/ 	.word	0x00000020


	//----- nvinfo : EIATTR_FRAME_SIZE
	.align		4
.L_45:
        /*0024*/ 	.byte	0x04, 0x11
        /*0026*/ 	.short	(.L_47 - .L_46)
	.align		4
.L_46:
        /*0028*/ 	.word	index@(_Z30group_norm_nhwc_bwd_sum_kernelI11Fp16IOFp16WLi140EEv26Group_norm_nhwc_bwd_params)
        /*002c*/ 	.word	0x00000000


	//----- nvinfo : EIATTR_REGCOUNT
	.align		4
.L_47:
        /*0030*/ 	.byte	0x04, 0x2f
        /*0032*/ 	.short	(.L_49 - .L_48)
	.align		4
.L_48:
        /*0034*/ 	.word	index@(_Z30group_norm_nhwc_bwd_sum_kernelI11Fp16IOFp16WLi120EEv26Group_norm_nhwc_bwd_params)
        /*0038*/ 	.word	0x00000020


	//----- nvinfo : EIATTR_FRAME_SIZE
	.align		4
.L_49:
        /*003c*/ 	.byte	0x04, 0x11
        /*003e*/ 	.short	(.L_51 - .L_50)
	.align		4
.L_50:
        /*0040*/ 	.word	index@(_Z30group_norm_nhwc_bwd_sum_kernelI11Fp16IOFp16WLi120EEv26Group_norm_nhwc_bwd_params)
        /*0044*/ 	.word	0x00000000


	//----- nvinfo : EIATTR_REGCOUNT
	.align		4
.L_51:
        /*0048*/ 	.byte	0x04, 0x2f
        /*004a*/ 	.short	(.L_53 - .L_52)
	.align		4
.L_52:
        /*004c*/ 	.word	index@(_Z30group_norm_nhwc_bwd_sum_kernelI11Fp16IOFp16WLi256EEv26Group_norm_nhwc_bwd_params)
        /*0050*/ 	.word	0x0000002f


	//----- nvinfo : EIATTR_FRAME_SIZE
	.align		4
.L_53:
        /*0054*/ 	.byte	0x04, 0x11
        /*0056*/ 	.short	(.L_55 - .L_54)
	.align		4
.L_54:
        /*0058*/ 	.word	index@(_Z30group_norm_nhwc_bwd_sum_kernelI11Fp16IOFp16WLi256EEv26Group_norm_nhwc_bwd_params)
        /*005c*/ 	.word	0x00000000


	//----- nvinfo : EIATTR_REGCOUNT
	.align		4
.L_55:
        /*0060*/ 	.byte	0x04, 0x2f
        /*0062*/ 	.short	(.L_57 - .L_56)
	.align		4
.L_56:
        /*0064*/ 	.word	index@(_Z30group_norm_nhwc_bwd_sum_kernelI11Fp16IOFp16WLi448EEv26Group_norm_nhwc_bwd_params)
        /*0068*/ 	.word	0x00000048


	//----- nvinfo : EIATTR_FRAME_SIZE
	.align		4
.L_57:
        /*006c*/ 	.byte	0x04, 0x11
        /*006e*/ 	.short	(.L_59 - .L_58)
	.align		4
.L_58:
        /*0070*/ 	.word	index@(_Z30group_norm_nhwc_bwd_sum_kernelI11Fp16IOFp16WLi448EEv26Group_norm_nhwc_bwd_params)
        /*0074*/ 	.word	0x00000000


	//----- nvinfo : EIATTR_REGCOUNT
	.align		4
.L_59:
        /*0078*/ 	.byte	0x04, 0x2f
        /*007a*/ 	.short	(.L_61 - .L_60)
	.align		4
.L_60:
        /*007c*/ 	.word	index@(_Z30group_norm_nhwc_bwd_sum_kernelI11Fp16IOFp16WLi192EEv26Group_norm_nhwc_bwd_params)
        /*0080*/ 	.word	0x00000026


	//----- nvinfo : EIATTR_FRAME_SIZE
	.align		4
.L_61:
        /*0084*/ 	.byte	0x04, 0x11
        /*0086*/ 	.short	(.L_63 - .L_62)
	.align		4
.L_62:
        /*0088*/ 	.word	index@(_Z30group_norm_nhwc_bwd_sum_kernelI11Fp16IOFp16WLi192EEv26Group_norm_nhwc_bwd_params)
        /*008c*/ 	.word	0x00000000


	//----- nvinfo : EIATTR_REGCOUNT
	.align		4
.L_63:
        /*0090*/ 	.byte	0x04, 0x2f
        /*0092*/ 	.short	(.L_65 - .L_64)
	.align		4
.L_64:
        /*0094*/ 	.word	index@(_Z30group_norm_nhwc_bwd_sum_kernelI11Fp16IOFp16WLi128EEv26Group_norm_nhwc_bwd_params)
        /*0098*/ 	.word	0x00000020


	//----- nvinfo : EIATTR_FRAME_SIZE
	.align		4
.L_65:
        /*009c*/ 	.byte	0x04, 0x11
        /*009e*/ 	.short	(.L_67 - .L_66)
	.align		4
.L_66:
        /*00a0*/ 	.word	index@(_Z30group_norm_nhwc_bwd_sum_kernelI11Fp16IOFp16WLi128EEv26Group_norm_nhwc_bwd_params)
        /*00a4*/ 	.word	0x00000000


	//----- nvinfo : EIATTR_REGCOUNT
	.align		4
.L_67:
        /*00a8*/ 	.byte	0x04, 0x2f
        /*00aa*/ 	.short	(.L_69 - .L_68)
	.align		4
.L_68:
        /*00ac*/ 	.word	index@(_Z30group_norm_nhwc_bwd_sum_kernelI11Fp16IOFp16WLi64EEv26Group_norm_nhwc_bwd_params)
        /*00b0*/ 	.word	0x00000020


	//----- nvinfo : EIATTR_FRAME_SIZE
	.align		4
.L_69:
        /*00b4*/ 	.byte	0x04, 0x11
        /*00b6*/ 	.short	(.L_71 - .L_70)
	.align		4
.L_70:
        /*00b8*/ 	.word	index@(_Z30group_norm_nhwc_bwd_sum_kernelI11Fp16IOFp16WLi64EEv26Group_norm_nhwc_bwd_params)
        /*00bc*/ 	.word	0x00000000


	//----- nvinfo : EIATTR_REGCOUNT
	.align		4
.L_71:
        /*00c0*/ 	.byte	0x04, 0x2f
        /*00c2*/ 	.short	(.L_73 - .L_72)
	.align		4
.L_72:
        /*00c4*/ 	.word	index@(_Z30group_norm_nhwc_bwd_sum_kernelI11Fp16IOFp16WLi168EEv26Group_norm_nhwc_bwd_params)
        /*00c8*/ 	.word	0x00000025


	//----- nvinfo : EIATTR_FRAME_SIZE
	.align		4
.L_73:
        /*00cc*/ 	.byte	0x04, 0x11
        /*00ce*/ 	.short	(.L_75 - .L_74)
	.align		4
.L_74:
        /*00d0*/ 	.word	index@(_Z30group_norm_nhwc_bwd_sum_kernelI11Fp16IOFp16WLi168EEv26Group_norm_nhwc_bwd_params)
        /*00d4*/ 	.word	0x00000000


	//----- nvinfo : EIATTR_REGCOUNT
	.align		4
.L_75:
        /*00d8*/ 	.byte	0x04, 0x2f
        /*00da*/ 	.short	(.L_77 - .L_76)
	.align		4
.L_76:
        /*00dc*/ 	.word	index@(_Z30group_norm_nhwc_bwd_sum_kernelI11Fp16IOFp16WLi196EEv26Group_norm_nhwc_bwd_params)
        /*00e0*/ 	.word	0x00000020


	//----- nvinfo : EIATTR_FRAME_SIZE
	.align		4
.L_77:
        /*00e4*/ 	.byte	0x04, 0x11
        /*00e6*/ 	.short	(.L_79 - .L_78)
	.align		4
.L_78:
        /*00e8*/ 	.word	index@(_Z30group_norm_nhwc_bwd_sum_kernelI11Fp16IOFp16WLi196EEv26Group_norm_nhwc_bwd_params)
        /*00ec*/ 	.word	0x00000000


	//----- nvinfo : EIATTR_REGCOUNT
	.align		4
.L_79:
        /*00f0*/ 	.byte	0x04, 0x2f
        /*00f2*/ 	.short	(.L_81 - .L_80)
	.align		4
.L_80:
        /*00f4*/ 	.word	index@(_Z30group_norm_nhwc_bwd_sum_kernelI11Fp16IOBf16WLi160EEv26Group_norm_nhwc_bwd_params)
        /*00f8*/ 	.word	0x00000025


	//----- nvinfo : EIATTR_FRAME_SIZE
	.align		4
.L_81:
        /*00fc*/ 	.byte	0x04, 0x11
        /*00fe*/ 	.short	(.L_83 - .L_82)
	.align		4
.L_82:
        /*0100*/ 	.word	index@(_Z30group_norm_nhwc_bwd_sum_kernelI11Fp16IOBf16WLi160EEv26Group_norm_nhwc_bwd_params)
        /*0104*/ 	.word	0x00000000


	//----- nvinfo : EIATTR_REGCOUNT
	.align		4
.L_83:
        /*0108*/ 	.byte	0x04, 0x2f
        /*010a*/ 	.short	(.L_85 - .L_84)
	.align		4
.L_84:
        /*010c*/ 	.word	index@(_Z30group_norm_nhwc_bwd_sum_kernelI11Fp16IOBf16WLi140EEv26Group_norm_nhwc_bwd_params)
        /*0110*/ 	.word	0x00000020


	//----- nvinfo : EIATTR_FRAME_SIZE
	.align		4
.L_85:
        /*0114*/ 	.byte	0x04, 0x11
        /*0116*/ 	.short	(.L_87 - .L_86)
	.align		4
.L_86:
        /*0118*/ 	.word	index@(_Z30group_norm_nhwc_bwd_sum_kernelI11Fp16IOBf16WLi140EEv26Group_norm_nhwc_bwd_params)
        /*011c*/ 	.word	0x00000000


	//----- nvinfo : EIATTR_REGCOUNT
	.align		4
.L_87:
        /*0120*/ 	.byte	0x04, 0x2f
        /*0122*/ 	.short	(.L_89 - .L_88)
	.align		4
.L_88:
        /*0124*/ 	.word	index@(_Z30group_norm_nhwc_bwd_sum_kernelI11Fp16IOBf16WLi120EEv26Group_norm_nhwc_bwd_params)
        /*0128*/ 	.word	0x00000020


	//----- nvinfo : EIATTR_FRAME_SIZE
	.align		4
.L_89:
        /*012c*/ 	.byte	0x04, 0x11
        /*012e*/ 	.short	(.L_91 - .L_90)
	.align		4
.L_90:
        /*0130*/ 	.word	index@(_Z30group_norm_nhwc_bwd_sum_kernelI11Fp16IOBf16WLi120EEv26Group_norm_nhwc_bwd_params)
        /*0134*/ 	.word	0x00000000


	//----- nvinfo : EIATTR_REGCOUNT
	.align		4
.L_91:
        /*0138*/ 	.byte	0x04, 0x2f
        /*013a*/ 	.short	(.L_93 - .L_92)
	.align		4
.L_92:
        /*013c*/ 	.word	index@(_Z30group_norm_nhwc_bwd_sum_kernelI11Fp16IOBf16WLi256EEv26Group_norm_nhwc_bwd_params)
        /*0140*/ 	.word	0x0000002f


	//----- nvinfo : EIATTR_FRAME_SIZE
	.align		4
.L_93:
        /*0144*/ 	.byte	0x04, 0x11
        /*0146*/ 	.short	(.L_95 - .L_94)
	.align		4
.L_94:
        /*0148*/ 	.word	index@(_Z30group_norm_nhwc_bwd_sum_kernelI11Fp16IOBf16WLi256EEv26Group_norm_nhwc_bwd_params)
        /*014c*/ 	.word	0x00000000


	//----- nvinfo : EIATTR_REGCOUNT
	.align		4
.L_95:
        /*0150*/ 	.byte	0x04, 0x2f
        /*0152*/ 	.short	(.L_97 - .L_96)
	.align		4
.L_96:
        /*0154*/ 	.word	index@(_Z30group_norm_nhwc_bwd_sum_kernelI11Fp16IOBf16WLi448EEv26Group_norm_nhwc_bwd_params)
        /*0158*/ 	.word	0x00000048


	//----- nvinfo : EIATTR_FRAME_SIZE
	.align		4
.L_97:
        /*015c*/ 	.byte	0x04, 0x11
        /*015e*/ 	.short	(.L_99 - .L_98)
	.align		4
.L_98:
        /*0160*/ 	.word	index@(_Z30group_norm_nhwc_bwd_sum_kernelI11Fp16IOBf16WLi448EEv26Group_norm_nhwc_bwd_params)
        /*0164*/ 	.word	0x00000000


	//----- nvinfo : EIATTR_REGCOUNT
	.align		4
.L_99:
        /*0168*/ 	.byte	0x04, 0x2f
        /*016a*/ 	.short	(.L_101 - .L_100)
	.align		4
.L_100:
        /*016c*/ 	.word	index@(_Z30group_norm_nhwc_bwd_sum_kernelI11Fp16IOBf16WLi192EEv26Group_norm_nhwc_bwd_params)
        /*0170*/ 	.word	0x00000026


	//----- nvinfo : EIATTR_FRAME_SIZE
	.align		4
.L_101:
        /*0174*/ 	.byte	0x04, 0x11
        /*0176*/ 	.short	(.L_103 - .L_102)
	.align		4
.L_102:
        /*0178*/ 	.word	index@(_Z30group_norm_nhwc_bwd_sum_kernelI11Fp16IOBf16WLi192EEv26Group_norm_nhwc_bwd_params)
        /*017c*/ 	.word	0x00000000


	//----- nvinfo : EIATTR_REGCOUNT
	.align		4
.L_103:
        /*0180*/ 	.byte	0x04, 0x2f
        /*0182*/ 	.short	(.L_105 - .L_104)
	.align		4
.L_104:
        /*0184*/ 	.word	index@(_Z30group_norm_nhwc_bwd_sum_kernelI11Fp16IOBf16WLi128EEv26Group_norm_nhwc_bwd_params)
        /*0188*/ 	.word	0x00000020


	//----- nvinfo : EIATTR_FRAME_SIZE
	.align		4
.L_105:
        /*018c*/ 	.byte	0x04, 0x11
        /*018e*/ 	.short	(.L_107 - .L_106)
	.align		4
.L_106:
        /*0190*/ 	.word	index@(_Z30group_norm_nhwc_bwd_sum_kernelI11Fp16IOBf16WLi128EEv26Group_norm_nhwc_bwd_params)
        /*0194*/ 	.word	0x00000000


	//----- nvinfo : EIATTR_REGCOUNT
	.align		4
.L_107:
        /*0198*/ 	.byte	0x04, 0x2f
        /*019a*/ 	.short	(.L_109 - .L_108)
	.align		4
.L_108:
        /*019c*/ 	.word	index@(_Z30group_norm_nhwc_bwd_sum_kernelI11Fp16IOBf16WLi64EEv26Group_norm_nhwc_bwd_params)
        /*01a0*/ 	.word	0x00000020


	//----- nvinfo : EIATTR_FRAME_SIZE
	.align		4
.L_109:
        /*01a4*/ 	.byte	0x04, 0x11
        /*01a6*/ 	.short	(.L_111 - .L_110)
	.align		4
.L_110:
        /*01a8*/ 	.word	index@(_Z30group_norm_nhwc_bwd_sum_kernelI11Fp16IOBf16WLi64EEv26Group_norm_nhwc_bwd_params)
        /*01ac*/ 	.word	0x00000000


	//----- nvinfo : EIATTR_REGCOUNT
	.align		4
.L_111:
        /*01b0*/ 	.byte	0x04, 0x2f
        /*01b2*/ 	.short	(.L_113 - .L_112)
	.align		4
.L_112:
        /*01b4*/ 	.word	index@(_Z30group_norm_nhwc_bwd_sum_kernelI11Fp16IOBf16WLi168EEv26Group_norm_nhwc_bwd_params)
        /*01b8*/ 	.word	0x00000025


	//----- nvinfo : EIATTR_FRAME_SIZE
	.align		4
.L_113:
        /*01bc*/ 	.byte	0x04, 0x11
        /*01be*/ 	.short	(.L_115 - .L_114)
	.align		4
.L_114:
        /*01c0*/ 	.word	index@(_Z30group_norm_nhwc_bwd_sum_kernelI11Fp16IOBf16WLi168EEv26Group_norm_nhwc_bwd_params)
        /*01c4*/ 	.word	0x00000000


	//----- nvinfo : EIATTR_REGCOUNT
	.align		4
.L_115:
        /*01c8*/ 	.byte	0x04, 0x2f
        /*01ca*/ 	.short	(.L_117 - .L_116)
	.align		4
.L_116:
        /*01cc*/ 	.word	index@(_Z30group_norm_nhwc_bwd_sum_kernelI11Fp16IOBf16WLi196EEv26Group_norm_nhwc_bwd_params)
        /*01d0*/ 	.word	0x00000020


	//----- nvinfo : EIATTR_FRAME_SIZE
	.align		4
.L_117:
        /*01d4*/ 	.byte	0x04, 0x11
        /*01d6*/ 	.short	(.L_119 - .L_118)
	.align		4
.L_118:
        /*01d8*/ 	.word	index@(_Z30group_norm_nhwc_bwd_sum_kernelI11Fp16IOBf16WLi196EEv26Group_norm_nhwc_bwd_params)
        /*01dc*/ 	.word	0x00000000


	//----- nvinfo : EIATTR_REGCOUNT
	.align		4
.L_119:
        /*01e0*/ 	.byte	0x04, 0x2f
        /*01e2*/ 	.short	(.L_121 - .L_120)
	.align		4
.L_120:
        /*01e4*/ 	.word	index@(_Z30group_norm_nhwc_bwd_sum_kernelI11Fp16IOFp32WLi160EEv26Group_norm_nhwc_bwd_params)
        /*01e8*/ 	.word	0x00000025


	//----- nvinfo : EIATTR_FRAME_SIZE
	.align		4
.L_121:
        /*01ec*/ 	.byte	0x04, 0x11
        /*01ee*/ 	.short	(.L_123 - .L_122)
	.align		4
.L_122:
        /*01f0*/ 	.word	index@(_Z30group_norm_nhwc_bwd_sum_kernelI11Fp16IOFp32WLi160EEv26Group_norm_nhwc_bwd_params)
        /*01f4*/ 	.word	0x00000000


	//----- nvinfo : EIATTR_REGCOUNT
	.align		4
.L_123:
        /*01f8*/ 	.byte	0x04, 0x2f
        /*01fa*/ 	.short	(.L_125 - .L_124)
	.align		4
.L_124:
        /*01fc*/ 	.word	index@(_Z30group_norm_nhwc_bwd_sum_kernelI11Fp16IOFp32WLi140EEv26Group_norm_nhwc_bwd_params)
        /*0200*/ 	.word	0x00000020


	//----- nvinfo : EIATTR_FRAME_SIZE
	.align		4
.L_125:
        /*0204*/ 	.byte	0x04, 0x11
        /*0206*/ 	.short	(.L_127 - .L_126)
	.align		4
.L_126:
        /*0208*/ 	.word	index@(_Z30group_norm_nhwc_bwd_sum_kernelI11Fp16IOFp32WLi140EEv26Group_norm_nhwc_bwd_params)
        /*020c*/ 	.word	0x00000000


	//----- nvinfo : EIATTR_REGCOUNT
	.align		4
.L_127:
        /*0210*/ 	.byte	0x04, 0x2f
        /*0212*/ 	.short	(.L_129 - .L_128)
	.align		4
.L_128:
        /*0214*/ 	.word	index@(_Z30group_norm_nhwc_bwd_sum_kernelI11Fp16IOFp32WLi120EEv26Group_norm_nhwc_bwd_params)
        /*0218*/ 	.word	0x00000020


	//----- nvinfo : EIATTR_FRAME_SIZE
	.align		4
.L_129:
        /*021c*/ 	.byte	0x04, 0x11
        /*021e*/ 	.short	(.L_131 - .L_130)
	.align		4
.L_130:
        /*0220*/ 	.word	index@(_Z30group_norm_nhwc_bwd_sum_kernelI11Fp16IOFp32WLi120EEv26Group_norm_nhwc_bwd_params)
        /*0224*/ 	.word	0x00000000


	//----- nvinfo : EIATTR_REGCOUNT
	.align		4
.L_131:
        /*0228*/ 	.byte	0x04, 0x2f
        /*022a*/ 	.short	(.L_133 - .L_132)
	.align		4
.L_132:
        /*022c*/ 	.word	index@(_Z30group_norm_nhwc_bwd_sum_kernelI11Fp16IOFp32WLi256EEv26Group_norm_nhwc_bwd_params)
        /*0230*/ 	.word	0x00000030


	//----- nvinfo : EIATTR_FRAME_SIZE
	.align		4
.L_133:
        /*0234*/ 	.byte	0x04, 0x11
        /*0236*/ 	.short	(.L_135 - .L_134)
	.align		4
.L_134:
        /*0238*/ 	.word	index@(_Z30group_norm_nhwc_bwd_sum_kernelI11Fp16IOFp32WLi256EEv26Group_norm_nhwc_bwd_params)
        /*023c*/ 	.word	0x00000000


	//----- nvinfo : EIATTR_REGCOUNT
	.align		4
.L_135:
        /*0240*/ 	.byte	0x04, 0x2f
        /*0242*/ 	.short	(.L_137 - .L_136)
	.align		4
.L_136:
        /*0244*/ 	.word	index@(_Z30group_norm_nhwc_bwd_sum_kernelI11Fp16IOFp32WLi448EEv26Group_norm_nhwc_bwd_params)
        /*0248*/ 	.word	0x00000048


	//----- nvinfo : EIATTR_FRAME_SIZE
	.align		4
.L_137:
        /*024c*/ 	.byte	0x04, 0x11
        /*024e*/ 	.short	(.L_139 - .L_138)
	.align		4
.L_138:
        /*0250*/ 	.word	index@(_Z30group_norm_nhwc_bwd_sum_kernelI11Fp16IOFp32WLi448EEv26Group_norm_nhwc_bwd_params)
        /*0254*/ 	.word	0x00000000


	//----- nvinfo : EIATTR_REGCOUNT
	.align		4
.L_139:
        /*0258*/ 	.byte	0x04, 0x2f
        /*025a*/ 	.short	(.L_141 - .L_140)
	.align		4
.L_140:
        /*025c*/ 	.word	index@(_Z30group_norm_nhwc_bwd_sum_kernelI11Fp16IOFp32WLi192EEv26Group_norm_nhwc_bwd_params)
        /*0260*/ 	.word	0x00000026


	//----- nvinfo : EIATTR_FRAME_SIZE
	.align		4
.L_141:
        /*0264*/ 	.byte	0x04, 0x11
        /*0266*/ 	.short	(.L_143 - .L_142)
	.align		4
.L_142:
        /*0268*/ 	.word	index@(_Z30group_norm_nhwc_bwd_sum_kernelI11Fp16IOFp32WLi192EEv26Group_norm_nhwc_bwd_params)
        /*026c*/ 	.word	0x00000000


	//----- nvinfo : EIATTR_REGCOUNT
	.align		4
.L_143:
        /*0270*/ 	.byte	0x04, 0x2f
        /*0272*/ 	.short	(.L_145 - .L_144)
	.align		4
.L_144:
        /*0274*/ 	.word	index@(_Z30group_norm_nhwc_bwd_sum_kernelI11Fp16IOFp32WLi128EEv26Group_norm_nhwc_bwd_params)
        /*0278*/ 	.word	0x00000020


	//----- nvinfo : EIATTR_FRAME_SIZE
	.align		4
.L_145:
        /*027c*/ 	.byte	0x04, 0x11
        /*027e*/ 	.short	(.L_147 - .L_146)
	.align		4
.L_146:
        /*0280*/ 	.word	index@(_Z30group_norm_nhwc_bwd_sum_kernelI11Fp16IOFp32WLi128EEv26Group_norm_nhwc_bwd_params)
        /*0284*/ 	.word	0x00000000


	//----- nvinfo : EIATTR_REGCOUNT
	.align		4
.L_147:
        /*0288*/ 	.byte	0x04, 0x2f
        /*028a*/ 	.short	(.L_149 - .L_148)
	.align		4
.L_148:
        /*028c*/ 	.word	index@(_Z30group_norm_nhwc_bwd_sum_kernelI11Fp16IOFp32WLi64EEv26Group_norm_nhwc_bwd_params)
        /*0290*/ 	.word	0x00000020


	//----- nvinfo : EIATTR_FRAME_SIZE
	.align		4
.L_149:
        /*0294*/ 	.byte	0x04, 0x11
        /*0296*/ 	.short	(.L_151 - .L_150)
	.align		4
.L_150:
        /*0298*/ 	.word	index@(_Z30group_norm_nhwc_bwd_sum_kernelI11Fp16IOFp32WLi64EEv26Group_norm_nhwc_bwd_params)
        /*029c*/ 	.word	0x00000000


	//----- nvinfo : EIATTR_REGCOUNT
	.align		4
.L_151:
        /*02a0*/ 	.byte	0x04, 0x2f
        /*02a2*/ 	.short	(.L_153 - .L_152)
	.align		4
.L_152:
        /*02a4*/ 	.word	index@(_Z30group_norm_nhwc_bwd_sum_kernelI11Fp16IOFp32WLi168EEv26Group_norm_nhwc_bwd_params)
        /*02a8*/ 	.word	0x00000025


	//----- nvinfo : EIATTR_FRAME_SIZE
	.align		4
.L_153:
        /*02ac*/ 	.byte	0x04, 0x11
        /*02ae*/ 	.short	(.L_155 - .L_154)
	.align		4
.L_154:
        /*02b0*/ 	.word	index@(_Z30group_norm_nhwc_bwd_sum_kernelI11Fp16IOFp32WLi168EEv26Group_norm_nhwc_bwd_params)
        /*02b4*/ 	.word	0x00000000


	//----- nvinfo : EIATTR_REGCOUNT
	.align		4
.L_155:
        /*02b8*/ 	.byte	0x04, 0x2f
        /*02ba*/ 	.short	(.L_157 - .L_156)
	.align		4
.L_156:
        /*02bc*/ 	.word	index@(_Z30group_norm_nhwc_bwd_sum_kernelI11Fp16IOFp32WLi196EEv26Group_norm_nhwc_bwd_params)
        /*02c0*/ 	.word	0x00000020


	//----- nvinfo : EIATTR_FRAME_SIZE
	.align		4
.L_157:
        /*02c4*/ 	.byte	0x04, 0x11
        /*02c6*/ 	.short	(.L_159 - .L_158)
	.align		4
.L_158:
        /*02c8*/ 	.word	index@(_Z30group_norm_nhwc_bwd_sum_kernelI11Fp16IOFp32WLi196EEv26Group_norm_nhwc_bwd_params)
        /*02cc*/ 	.word	0x00000000


	//----- nvinfo : EIATTR_REGCOUNT
	.align		4
.L_159:
        /*02d0*/ 	.byte	0x04, 0x2f
        /*02d2*/ 	.short	(.L_161 - .L_160)
	.align		4
.L_160:
        /*02d4*/ 	.word	index@(_Z30group_norm_nhwc_bwd_sum_kernelI11Bf16IOFp16WLi160EEv26Group_norm_nhwc_bwd_params)
        /*02d8*/ 	.word	0x00000023


	//----- nvinfo : EIATTR_FRAME_SIZE
	.align		4
.L_161:
        /*02dc*/ 	.byte	0x04, 0x11
        /*02de*/ 	.short	(.L_163 - .L_162)
	.align		4
.L_162:
        /*02e0*/ 	.word	index@(_Z30group_norm_nhwc_bwd_sum_kernelI11Bf16IOFp16WLi160EEv26Group_norm_nhwc_bwd_params)
        /*02e4*/ 	.word	0x00000000


	//----- nvinfo : EIATTR_REGCOUNT
	.align		4
.L_163:
        /*02e8*/ 	.byte	0x04, 0x2f
        /*02ea*/ 	.short	(.L_165 - .L_164)
	.align		4
.L_164:
        /*02ec*/ 	.word	index@(_Z30group_norm_nhwc_bwd_sum_kernelI11Bf16IOFp16WLi140EEv26Group_norm_nhwc_bwd_params)
        /*02f0*/ 	.word	0x00000020


	//----- nvinfo : EIATTR_FRAME_SIZE
	.align		4
.L_165:
        /*02f4*/ 	.byte	0x04, 0x11
        /*02f6*/ 	.short	(.L_167 - .L_166)
	.align		4
.L_166:
        /*02f8*/ 	.word	index@(_Z30group_norm_nhwc_bwd_sum_kernelI11Bf16IOFp16WLi140EEv26Group_norm_nhwc_bwd_params)
        /*02fc*/ 	.word	0x00000000


	//----- nvinfo : EIATTR_REGCOUNT
	.align		4
.L_167:
        /*0300*/ 	.byte	0x04, 0x2f
        /*0302*/ 	.short	(.L_169 - .L_168)
	.align		4
.L_168:
        /*0304*/ 	.word	index@(_Z30group_norm_nhwc_bwd_sum_kernelI11Bf16IOFp16WLi120EEv26Group_norm_nhwc_bwd_params)
        /*0308*/ 	.word	0x00000020


	//----- nvinfo : EIATTR_FRAME_SIZE
	.align		4
.L_169:
        /*030c*/ 	.byte	0x04, 0x11
        /*030e*/ 	.short	(.L_171 - .L_170)
	.align		4
.L_170:
        /*0310*/ 	.word	index@(_Z30group_norm_nhwc_bwd_sum_kernelI11Bf16IOFp16WLi120EEv26Group_norm_nhwc_bwd_params)
        /*0314*/ 	.word	0x00000000


	//----- nvinfo : EIATTR_REGCOUNT
	.align		4
.L_171:
        /*0318*/ 	.byte	0x04, 0x2f
        /*031a*/ 	.short	(.L_173 - .L_172)
	.align		4
.L_172:
        /*031c*/ 	.word	index@(_Z30group_norm_nhwc_bwd_sum_kernelI11Bf16IOFp16WLi256EEv26Group_norm_nhwc_bwd_params)
        /*0320*/ 	.word	0x0000002f


	//----- nvinfo : EIATTR_FRAME_SIZE
	.align		4
.L_173:
        /*0324*/ 	.byte	0x04, 0x11
        /*0326*/ 	.short	(.L_175 - .L_174)
	.align		4
.L_174:
        /*0328*/ 	.word	index@(_Z30group_norm_nhwc_bwd_sum_kernelI11Bf16IOFp16WLi256EEv26Group_norm_nhwc_bwd_params)
        /*032c*/ 	.word	0x00000000


	//----- nvinfo : EIATTR_REGCOUNT
	.align		4
.L_175:
        /*0330*/ 	.byte	0x04, 0x2f
        /*0332*/ 	.short	(.L_177 - .L_176)
	.align		4
.L_176:
        /*0334*/ 	.word	index@(_Z30group_norm_nhwc_bwd_sum_kernelI11Bf16IOFp16WLi448EEv26Group_norm_nhwc_bwd_params)
        /*0338*/ 	.word	0x00000048


	//----- nvinfo : EIATTR_FRAME_SIZE
	.align		4
.L_177:
        /*033c*/ 	.byte	0x04, 0x11
        /*033e*/ 	.short	(.L_179 - .L_178)
	.align		4
.L_178:
        /*0340*/ 	.word	index@(_Z30group_norm_nhwc_bwd_sum_kernelI11Bf16IOFp16WLi448EEv26Group_norm_nhwc_bwd_params)
        /*0344*/ 	.word	0x00000000


	//----- nvinfo : EIATTR_REGCOUNT
	.align		4
.L_179:
        /*0348*/ 	.byte	0x04, 0x2f
        /*034a*/ 	.short	(.L_181 - .L_180)
	.align		4
.L_180:
        /*034c*/ 	.word	index@(_Z30group_norm_nhwc_bwd_sum_kernelI11Bf16IOFp16WLi192EEv26Group_norm_nhwc_bwd_params)
        /*0350*/ 	.word	0x00000028


	//----- nvinfo : EIATTR_FRAME_SIZE
	.align		4
.L_181:
        /*0354*/ 	.byte	0x04, 0x11
        /*0356*/ 	.short	(.L_183 - .L_182)
	.align		4
.L_182:
        /*0358*/ 	.word	index@(_Z30group_norm_nhwc_bwd_sum_kernelI11Bf16IOFp16WLi192EEv26Group_norm_nhwc_bwd_params)
        /*035c*/ 	.word	0x00000000


	//----- nvinfo : EIATTR_REGCOUNT
	.align		4
.L_183:
        /*0360*/ 	.byte	0x04, 0x2f
        /*0362*/ 	.short	(.L_185 - .L_184)
	.align		4
.L_184:
        /*0364*/ 	.word	index@(_Z30group_norm_nhwc_bwd_sum_kernelI11Bf16IOFp16WLi128EEv26Group_norm_nhwc_bwd_params)
        /*0368*/ 	.word	0x00000020


	//----- nvinfo : EIATTR_FRAME_SIZE
	.align		4
.L_185:
        /*036c*/ 	.byte	0x04, 0x11
        /*036e*/ 	.short	(.L_187 - .L_186)
	.align		4
.L_186:
        /*0370*/ 	.word	index@(_Z30group_norm_nhwc_bwd_sum_kernelI11Bf16IOFp16WLi128EEv26Group_norm_nhwc_bwd_params)
        /*0374*/ 	.word	0x00000000


	//----- nvinfo : EIATTR_REGCOUNT
	.align		4
.L_187:
        /*0378*/ 	.byte	0x04, 0x2f
        /*037a*/ 	.short	(.L_189 - .L_188)
	.align		4
.L_188:
        /*037c*/ 	.word	index@(_Z30group_norm_nhwc_bwd_sum_kernelI11Bf16IOFp16WLi64EEv26Group_norm_nhwc_bwd_params)
        /*0380*/ 	.word	0x00000020


	//----- nvinfo : EIATTR_FRAME_SIZE
	.align		4
.L_189:
        /*0384*/ 	.byte	0x04, 0x11
        /*0386*/ 	.short	(.L_191 - .L_190)
	.align		4
.L_190:
        /*0388*/ 	.word	index@(_Z30group_norm_nhwc_bwd_sum_kernelI11Bf16IOFp16WLi64EEv26Group_norm_nhwc_bwd_params)
        /*038c*/ 	.word	0x00000000


	//----- nvinfo : EIATTR_REGCOUNT
	.align		4
.L_191:
        /*0390*/ 	.byte	0x04, 0x2f
        /*0392*/ 	.short	(.L_193 - .L_192)
	.align		4
.L_192:
        /*0394*/ 	.word	index@(_Z30group_norm_nhwc_bwd_sum_kernelI11Bf16IOFp16WLi168EEv26Group_norm_nhwc_bwd_params)
        /*0398*/ 	.word	0x00000020


	//----- nvinfo : EIATTR_FRAME_SIZE
	.align		4
.L_193:
        /*039c*/ 	.byte	0x04, 0x11
        /*039e*/ 	.short	(.L_195 - .L_194)
	.align		4
.L_194:
        /*03a0*/ 	.word	index@(_Z30group_norm_nhwc_bwd_sum_kernelI11Bf16IOFp16WLi168EEv26Group_norm_nhwc_bwd_params)
        /*03a4*/ 	.word	0x00000000


	//----- nvinfo : EIATTR_REGCOUNT
	.align		4
.L_195:
        /*03a8*/ 	.byte	0x04, 0x2f
        /*03aa*/ 	.short	(.L_197 - .L_196)
	.align		4
.L_196:
        /*03ac*/ 	.word	index@(_Z30group_norm_nhwc_bwd_sum_kernelI11Bf16IOFp16WLi196EEv26Group_norm_nhwc_bwd_params)
        /*03b0*/ 	.word	0x00000028


	//----- nvinfo : EIATTR_FRAME_SIZE
	.align		4
.L_197:
        /*03b4*/ 	.byte	0x04, 0x11
        /*03b6*/ 	.short	(.L_199 - .L_198)
	.align		4
.L_198:
        /*03b8*/ 	.word	index@(_Z30group_norm_nhwc_bwd_sum_kernelI11Bf16IOFp16WLi196EEv26Group_norm_nhwc_bwd_params)
        /*03bc*/ 	.word	0x00000000


	//----- nvinfo : EIATTR_REGCOUNT
	.align		4
.L_199:
        /*03c0*/ 	.byte	0x04, 0x2f
        /*03c2*/ 	.short	(.L_201 - .L_200)
	.align		4
.L_200:
        /*03c4*/ 	.word	index@(_Z30group_norm_nhwc_bwd_sum_kernelI11Bf16IOBf16WLi160EEv26Group_norm_nhwc_bwd_params)
        /*03c8*/ 	.word	0x00000023


	//----- nvinfo : EIATTR_FRAME_SIZE
	.align		4
.L_201:
        /*03cc*/ 	.byte	0x04, 0x11
        /*03ce*/ 	.short	(.L_203 - .L_202)
	.align		4
.L_202:
        /*03d0*/ 	.word	index@(_Z30group_norm_nhwc_bwd_sum_kernelI11Bf16IOBf16WLi160EEv26Group_norm_nhwc_bwd_params)
        /*03d4*/ 	.word	0x00000000


	//----- nvinfo : EIATTR_REGCOUNT
	.align		4
.L_203:
        /*03d8*/ 	.byte	0x04, 0x2f
        /*03da*/ 	.short	(.L_205 - .L_204)
	.align		4
.L_204:
        /*03dc*/ 	.word	index@(_Z30group_norm_nhwc_bwd_sum_kernelI11Bf16IOBf16WLi140EEv26Group_norm_nhwc_bwd_params)
        /*03e0*/ 	.word	0x00000020


	//----- nvinfo : EIATTR_FRAME_SIZE
	.align		4
.L_205:
        /*03e4*/ 	.byte	0x04, 0x11
        /*03e6*/ 	.short	(.L_207 - .L_206)
	.align		4
.L_206:
        /*03e8*/ 	.word	index@(_Z30group_norm_nhwc_bwd_sum_kernelI11Bf16IOBf16WLi140EEv26Group_norm_nhwc_bwd_params)
        /*03ec*/ 	.word	0x00000000


	//----- nvinfo : EIATTR_REGCOUNT
	.align		4
.L_207:
        /*03f0*/ 	.byte	0x04, 0x2f
        /*03f2*/ 	.short	(.L_209 - .L_208)
	.align		4
.L_208:
        /*03f4*/ 	.word	index@(_Z30group_norm_nhwc_bwd_sum_kernelI11Bf16IOBf16WLi120EEv26Group_norm_nhwc_bwd_params)
        /*03f8*/ 	.word	0x00000020


	//----- nvinfo : EIATTR_FRAME_SIZE
	.align		4
.L_209:
        /*03fc*/ 	.byte	0x04, 0x11
        /*03fe*/ 	.short	(.L_211 - .L_210)
	.align		4
.L_210:
        /*0400*/ 	.word	index@(_Z30group_norm_nhwc_bwd_sum_kernelI11Bf16IOBf16WLi120EEv26Group_norm_nhwc_bwd_params)
        /*0404*/ 	.word	0x00000000


	//----- nvinfo : EIATTR_REGCOUNT
	.align		4
.L_211:
        /*0408*/ 	.byte	0x04, 0x2f
        /*040a*/ 	.short	(.L_213 - .L_212)
	.align		4
.L_212:
        /*040c*/ 	.word	index@(_Z30group_norm_nhwc_bwd_sum_kernelI11Bf16IOBf16WLi256EEv26Group_norm_nhwc_bwd_params)
        /*0410*/ 	.word	0x0000002f


	//----- nvinfo : EIATTR_FRAME_SIZE
	.align		4
.L_213:
        /*0414*/ 	.byte	0x04, 0x11
        /*0416*/ 	.short	(.L_215 - .L_214)
	.align		4
.L_214:
        /*0418*/ 	.word	index@(_Z30group_norm_nhwc_bwd_sum_kernelI11Bf16IOBf16WLi256EEv26Group_norm_nhwc_bwd_params)
        /*041c*/ 	.word	0x00000000


	//----- nvinfo : EIATTR_REGCOUNT
	.align		4
.L_215:
        /*0420*/ 	.byte	0x04, 0x2f
        /*0422*/ 	.short	(.L_217 - .L_216)
	.align		4
.L_216:
        /*0424*/ 	.word	index@(_Z30group_norm_nhwc_bwd_sum_kernelI11Bf16IOBf16WLi448EEv26Group_norm_nhwc_bwd_params)
        /*0428*/ 	.word	0x00000048


	//----- nvinfo : EIATTR_FRAME_SIZE
	.align		4
.L_217:
        /*042c*/ 	.byte	0x04, 0x11
        /*042e*/ 	.short	(.L_219 - .L_218)
	.align		4
.L_218:
        /*0430*/ 	.word	index@(_Z30group_norm_nhwc_bwd_sum_kernelI11Bf16IOBf16WLi448EEv26Group_norm_nhwc_bwd_params)
        /*0434*/ 	.word	0x00000000


	//----- nvinfo : EIATTR_REGCOUNT
	.align		4
.L_219:
        /*0438*/ 	.byte	0x04, 0x2f
        /*043a*/ 	.short	(.L_221 - .L_220)
	.align		4
.L_220:
        /*043c*/ 	.word	index@(_Z30group_norm_nhwc_bwd_sum_kernelI11Bf16IOBf16WLi192EEv26Group_norm_nhwc_bwd_params)
        /*0440*/ 	.word	0x00000028


	//----- nvinfo : EIATTR_FRAME_SIZE
	.align		4
.L_221:
        /*0444*/ 	.byte	0x04, 0x11
        /*0446*/ 	.short	(.L_223 - .L_222)
	.align		4
.L_222:
        /*0448*/ 	.word	index@(_Z30group_norm_nhwc_bwd_sum_kernelI11Bf16IOBf16WLi192EEv26Group_norm_nhwc_bwd_params)
        /*044c*/ 	.word	0x00000000


	//----- nvinfo : EIATTR_REGCOUNT
	.align		4
.L_223:
        /*0450*/ 	.byte	0x04, 0x2f
        /*0452*/ 	.short	(.L_225 - .L_224)
	.align		4
.L_224:
        /*0454*/ 	.word	index@(_Z30group_norm_nhwc_bwd_sum_kernelI11Bf16IOBf16WLi128EEv26Group_norm_nhwc_bwd_params)
        /*0458*/ 	.word	0x00000020


	//----- nvinfo : EIATTR_FRAME_SIZE
	.align		4
.L_225:
        /*045c*/ 	.byte	0x04, 0x11
        /*045e*/ 	.short	(.L_227 - .L_226)
	.align		4
.L_226:
        /*0460*/ 	.word	index@(_Z30group_norm_nhwc_bwd_sum_kernelI11Bf16IOBf16WLi128EEv26Group_norm_nhwc_bwd_params)
        /*0464*/ 	.word	0x00000000


	//----- nvinfo : EIATTR_REGCOUNT
	.align		4
.L_227:
        /*0468*/ 	.byte	0x04, 0x2f
        /*046a*/ 	.short	(.L_229 - .L_228)
	.align		4
.L_228:
        /*046c*/ 	.word	index@(_Z30group_norm_nhwc_bwd_sum_kernelI11Bf16IOBf16WLi64EEv26Group_norm_nhwc_bwd_params)
        /*0470*/ 	.word	0x00000020


	//----- nvinfo : EIATTR_FRAME_SIZE
	.align		4
.L_229:
        /*0474*/ 	.byte	0x04, 0x11
        /*0476*/ 	.short	(.L_231 - .L_230)
	.align		4
.L_230:
        /*0478*/ 	.word	index@(_Z30group_norm_nhwc_bwd_sum_kernelI11Bf16IOBf16WLi64EEv26Group_norm_nhwc_bwd_params)
        /*047c*/ 	.word	0x00000000


	//----- nvinfo : EIATTR_REGCOUNT
	.align		4
.L_231:
        /*0480*/ 	.byte	0x04, 0x2f
        /*0482*/ 	.short	(.L_233 - .L_232)
	.align		4
.L_232:
        /*0484*/ 	.word	index@(_Z30group_norm_nhwc_bwd_sum_kernelI11Bf16IOBf16WLi168EEv26Group_norm_nhwc_bwd_params)
        /*0488*/ 	.word	0x00000020


	//----- nvinfo : EIATTR_FRAME_SIZE
	.align		4
.L_233:
        /*048c*/ 	.byte	0x04, 0x11
        /*048e*/ 	.short	(.L_235 - .L_234)
	.align		4
.L_234:
        /*0490*/ 	.word	index@(_Z30group_norm_nhwc_bwd_sum_kernelI11Bf16IOBf16WLi168EEv26Group_norm_nhwc_bwd_params)
        /*0494*/ 	.word	0x00000000


	//----- nvinfo : EIATTR_REGCOUNT
	.align		4
.L_235:
        /*0498*/ 	.byte	0x04, 0x2f
        /*049a*/ 	.short	(.L_237 - .L_236)
	.align		4
.L_236:
        /*049c*/ 	.word	index@(_Z30group_norm_nhwc_bwd_sum_kernelI11Bf16IOBf16WLi196EEv26Group_norm_nhwc_bwd_params)
        /*04a0*/ 	.word	0x00000028


	//----- nvinfo : EIATTR_FRAME_SIZE
	.align		4
.L_237:
        /*04a4*/ 	.byte	0x04, 0x11
        /*04a6*/ 	.short	(.L_239 - .L_238)
	.align		4
.L_238:
        /*04a8*/ 	.word	index@(_Z30group_norm_nhwc_bwd_sum_kernelI11Bf16IOBf16WLi196EEv26Group_norm_nhwc_bwd_params)
        /*04ac*/ 	.word	0x00000000


	//----- nvinfo : EIATTR_REGCOUNT
	.align		4
.L_239:
        /*04b0*/ 	.byte	0x04, 0x2f
        /*04b2*/ 	.short	(.L_241 - .L_240)
	.align		4
.L_240:
        /*04b4*/ 	.word	index@(_Z30group_norm_nhwc_bwd_sum_kernelI11Bf16IOFp32WLi160EEv26Group_norm_nhwc_bwd_params)
        /*04b8*/ 	.word	0x00000025


	//----- nvinfo : EIATTR_FRAME_SIZE
	.align		4
.L_241:
        /*04bc*/ 	.byte	0x04, 0x11
        /*04be*/ 	.short	(.L_243 - .L_242)
	.align		4
.L_242:
        /*04c0*/ 	.word	index@(_Z30group_norm_nhwc_bwd_sum_kernelI11Bf16IOFp32WLi160EEv26Group_norm_nhwc_bwd_params)
        /*04c4*/ 	.word	0x00000000


	//----- nvinfo : EIATTR_REGCOUNT
	.align		4
.L_243:
        /*04c8*/ 	.byte	0x04, 0x2f
        /*04ca*/ 	.short	(.L_245 - .L_244)
	.align		4
.L_244:
        /*04cc*/ 	.word	index@(_Z30group_norm_nhwc_bwd_sum_kernelI11Bf16IOFp32WLi140EEv26Group_norm_nhwc_bwd_params)
        /*04d0*/ 	.word	0x00000020


	//----- nvinfo : EIATTR_FRAME_SIZE
	.align		4
.L_245:
        /*04d4*/ 	.byte	0x04, 0x11
        /*04d6*/ 	.short	(.L_247 - .L_246)
	.align		4
.L_246:
        /*04d8*/ 	.word	index@(_Z30group_norm_nhwc_bwd_sum_kernelI11Bf16IOFp32WLi140EEv26Group_norm_nhwc_bwd_params)
        /*04dc*/ 	.word	0x00000000


	//----- nvinfo : EIATTR_REGCOUNT
	.align		4
.L_247:
        /*04e0*/ 	.byte	0x04, 0x2f
        /*04e2*/ 	.short	(.L_249 - .L_248)
	.align		4
.L_248:
        /*04e4*/ 	.word	index@(_Z30group_norm_nhwc_bwd_sum_kernelI11Bf16IOFp32WLi120EEv26Group_norm_nhwc_bwd_params)
        /*04e8*/ 	.word	0x00000020


	//----- nvinfo : EIATTR_FRAME_SIZE
	.align		4
.L_249:
        /*04ec*/ 	.byte	0x04, 0x11
        /*04ee*/ 	.short	(.L_251 - .L_250)
	.align		4
.L_250:
        /*04f0*/ 	.word	index@(_Z30group_norm_nhwc_bwd_sum_kernelI11Bf16IOFp32WLi120EEv26Group_norm_nhwc_bwd_params)
        /*04f4*/ 	.word	0x00000000


	//----- nvinfo : EIATTR_REGCOUNT
	.align		4
.L_251:
        /*04f8*/ 	.byte	0x04, 0x2f
        /*04fa*/ 	.short	(.L_253 - .L_252)
	.align		4
.L_252:
        /*04fc*/ 	.word	index@(_Z30group_norm_nhwc_bwd_sum_kernelI11Bf16IOFp32WLi256EEv26Group_norm_nhwc_bwd_params)
        /*0500*/ 	.word	0x00000030


	//----- nvinfo : EIATTR_FRAME_SIZE
	.align		4
.L_253:
        /*0504*/ 	.byte	0x04, 0x11
        /*0506*/ 	.short	(.L_255 - .L_254)
	.align		4
.L_254:
        /*0508*/ 	.word	index@(_Z30group_norm_nhwc_bwd_sum_kernelI11Bf16IOFp32WLi256EEv26Group_norm_nhwc_bwd_params)
        /*050c*/ 	.word	0x00000000


	//----- nvinfo : EIATTR_REGCOUNT
	.align		4
.L_255:
        /*0510*/ 	.byte	0x04, 0x2f
        /*0512*/ 	.short	(.L_257 - .L_256)
	.align		4
.L_256:
        /*0514*/ 	.word	index@(_Z30group_norm_nhwc_bwd_sum_kernelI11Bf16IOFp32WLi448EEv26Group_norm_nhwc_bwd_params)
        /*0518*/ 	.word	0x00000048


	//----- nvinfo : EIATTR_FRAME_SIZE
	.align		4
.L_257:
        /*051c*/ 	.byte	0x04, 0x11
        /*051e*/ 	.short	(.L_259 - .L_258)
	.align		4
.L_258:
        /*0520*/ 	.word	index@(_Z30group_norm_nhwc_bwd_sum_kernelI11Bf16IOFp32WLi448EEv26Group_norm_nhwc_bwd_params)
        /*0524*/ 	.word	0x00000000


	//----- nvinfo : EIATTR_REGCOUNT
	.align		4
.L_259:
        /*0528*/ 	.byte	0x04, 0x2f
        /*052a*/ 	.short	(.L_261 - .L_260)
	.align		4
.L_260:
        /*052c*/ 	.word	index@(_Z30group_norm_nhwc_bwd_sum_kernelI11Bf16IOFp32WLi192EEv26Group_norm_nhwc_bwd_params)
        /*0530*/ 	.word	0x00000028


	//----- nvinfo : EIATTR_FRAME_SIZE
	.align		4
.L_261:
        /*0534*/ 	.byte	0x04, 0x11
        /*0536*/ 	.short	(.L_263 - .L_262)
	.align		4
.L_262:
        /*0538*/ 	.word	index@(_Z30group_norm_nhwc_bwd_sum_kernelI11Bf16IOFp32WLi192EEv26Group_norm_nhwc_bwd_params)
        /*053c*/ 	.word	0x00000000


	//----- nvinfo : EIATTR_REGCOUNT
	.align		4
.L_263:
        /*0540*/ 	.byte	0x04, 0x2f
        /*0542*/ 	.short	(.L_265 - .L_264)
	.align		4
.L_264:
        /*0544*/ 	.word	index@(_Z30group_norm_nhwc_bwd_sum_kernelI11Bf16IOFp32WLi128EEv26Group_norm_nhwc_bwd_params)
        /*0548*/ 	.word	0x00000020


	//----- nvinfo : EIATTR_FRAME_SIZE
	.align		4
.L_265:
        /*054c*/ 	.byte	0x04, 0x11
        /*054e*/ 	.short	(.L_267 - .L_266)
	.align		4
.L_266:
        /*0550*/ 	.word	index@(_Z30group_norm_nhwc_bwd_sum_kernelI11Bf16IOFp32WLi128EEv26Group_norm_nhwc_bwd_params)
        /*0554*/ 	.word	0x00000000


	//----- nvinfo : EIATTR_REGCOUNT
	.align		4
.L_267:
        /*0558*/ 	.byte	0x04, 0x2f
        /*055a*/ 	.short	(.L_269 - .L_268)
	.align		4
.L_268:
        /*055c*/ 	.word	index@(_Z30group_norm_nhwc_bwd_sum_kernelI11Bf16IOFp32WLi64EEv26Group_norm_nhwc_bwd_params)
        /*0560*/ 	.word	0x00000020


	//----- nvinfo : EIATTR_FRAME_SIZE
	.align		4
.L_269:
        /*0564*/ 	.byte	0x04, 0x11
        /*0566*/ 	.short	(.L_271 - .L_270)
	.align		4
.L_270:
        /*0568*/ 	.word	index@(_Z30group_norm_nhwc_bwd_sum_kernelI11Bf16IOFp32WLi64EEv26Group_norm_nhwc_bwd_params)
        /*056c*/ 	.word	0x00000000


	//----- nvinfo : EIATTR_REGCOUNT
	.align		4
.L_271:
        /*0570*/ 	.byte	0x04, 0x2f
        /*0572*/ 	.short	(.L_273 - .L_272)
	.align		4
.L_272:
        /*0574*/ 	.word	index@(_Z30group_norm_nhwc_bwd_sum_kernelI11Bf16IOFp32WLi168EEv26Group_norm_nhwc_bwd_params)
        /*0578*/ 	.word	0x00000020


	//----- nvinfo : EIATTR_FRAME_SIZE
	.align		4
.L_273:
        /*057c*/ 	.byte	0x04, 0x11
        /*057e*/ 	.short	(.L_275 - .L_274)
	.align		4
.L_274:
        /*0580*/ 	.word	index@(_Z30group_norm_nhwc_bwd_sum_kernelI11Bf16IOFp32WLi168EEv26Group_norm_nhwc_bwd_params)
        /*0584*/ 	.word	0x00000000


	//----- nvinfo : EIATTR_REGCOUNT
	.align		4
.L_275:
        /*0588*/ 	.byte	0x04, 0x2f
        /*058a*/ 	.short	(.L_277 - .L_276)
	.align		4
.L_276:
        /*058c*/ 	.word	index@(_Z30group_norm_nhwc_bwd_sum_kernelI11Bf16IOFp32WLi196EEv26Group_norm_nhwc_bwd_params)
        /*0590*/ 	.word	0x00000028


	//----- nvinfo : EIATTR_FRAME_SIZE
	.align		4
.L_277:
        /*0594*/ 	.byte	0x04, 0x11
        /*0596*/ 	.short	(.L_279 - .L_278)
	.align		4
.L_278:
        /*0598*/ 	.word	index@(_Z30group_norm_nhwc_bwd_sum_kernelI11Bf16IOFp32WLi196EEv26Group_norm_nhwc_bwd_params)
        /*059c*/ 	.word	0x00000000


	//----- nvinfo : EIATTR_REGCOUNT
	.align		4
.L_279:
        /*05a0*/ 	.byte	0x04, 0x2f
        /*05a2*/ 	.short	(.L_281 - .L_280)
	.align		4
.L_280:
        /*05a4*/ 	.word	index@(_Z30group_norm_nhwc_bwd_sum_kernelI11Fp32IOFp16WLi160EEv26Group_norm_nhwc_bwd_params)
        /*05a8*/ 	.word	0x00000028


	//----- nvinfo : EIATTR_FRAME_SIZE
	.align		4
.L_281:
        /*05ac*/ 	.byte	0x04, 0x11
        /*05ae*/ 	.short	(.L_283 - .L_282)
	.align		4
.L_282:
        /*05b0*/ 	.word	index@(_Z30group_norm_nhwc_bwd_sum_kernelI11Fp32IOFp16WLi160EEv26Group_norm_nhwc_bwd_params)
        /*05b4*/ 	.word	0x00000000


	//----- nvinfo : EIATTR_REGCOUNT
	.align		4
.L_283:
        /*05b8*/ 	.byte	0x04, 0x2f
        /*05ba*/ 	.short	(.L_285 - .L_284)
	.align		4
.L_284:
        /*05bc*/ 	.word	index@(_Z30group_norm_nhwc_bwd_sum_kernelI11Fp32IOFp16WLi140EEv26Group_norm_nhwc_bwd_params)
        /*05c0*/ 	.word	0x00000020


	//----- nvinfo : EIATTR_FRAME_SIZE
	.align		4
.L_285:
        /*05c4*/ 	.byte	0x04, 0x11
        /*05c6*/ 	.short	(.L_287 - .L_286)
	.align		4
.L_286:
        /*05c8*/ 	.word	index@(_Z30group_norm_nhwc_bwd_sum_kernelI11Fp32IOFp16WLi140EEv26Group_norm_nhwc_bwd_params)
        /*05cc*/ 	.word	0x00000000


	//----- nvinfo : EIATTR_REGCOUNT
	.align		4
.L_287:
        /*05d0*/ 	.byte	0x04, 0x2f
        /*05d2*/ 	.short	(.L_289 - .L_288)
	.align		4
.L_288:
        /*05d4*/ 	.word	index@(_Z30group_norm_nhwc_bwd_sum_kernelI11Fp32IOFp16WLi120EEv26Group_norm_nhwc_bwd_params)
        /*05d8*/ 	.word	0x00000020


	//----- nvinfo : EIATTR_FRAME_SIZE
	.align		4
.L_289:
        /*05dc*/ 	.byte	0x04, 0x11
        /*05de*/ 	.short	(.L_291 - .L_290)
	.align		4
.L_290:
        /*05e0*/ 	.word	index@(_Z30group_norm_nhwc_bwd_sum_kernelI11Fp32IOFp16WLi120EEv26Group_norm_nhwc_bwd_params)
        /*05e4*/ 	.word	0x00000000


	//----- nvinfo : EIATTR_REGCOUNT
	.align		4
.L_291:
        /*05e8*/ 	.byte	0x04, 0x2f
        /*05ea*/ 	.short	(.L_293 - .L_292)
	.align		4
.L_292:
        /*05ec*/ 	.word	index@(_Z30group_norm_nhwc_bwd_sum_kernelI11Fp32IOFp16WLi256EEv26Group_norm_nhwc_bwd_params)
        /*05f0*/ 	.word	0x0000002f


	//----- nvinfo : EIATTR_FRAME_SIZE
	.align		4
.L_293:
        /*05f4*/ 	.byte	0x04, 0x11
        /*05f6*/ 	.short	(.L_295 - .L_294)
	.align		4
.L_294:
        /*05f8*/ 	.word	index@(_Z30group_norm_nhwc_bwd_sum_kernelI11Fp32IOFp16WLi256EEv26Group_norm_nhwc_bwd_params)
        /*05fc*/ 	.word	0x00000000


	//----- nvinfo : EIATTR_REGCOUNT
	.align		4
.L_295:
        /*0600*/ 	.byte	0x04, 0x2f
        /*0602*/ 	.short	(.L_297 - .L_296)
	.align		4
.L_296:
        /*0604*/ 	.word	index@(_Z30group_norm_nhwc_bwd_sum_kernelI11Fp32IOFp16WLi448EEv26Group_norm_nhwc_bwd_params)
        /*0608*/ 	.word	0x00000048


	//----- nvinfo : EIATTR_FRAME_SIZE
	.align		4
.L_297:
        /*060c*/ 	.byte	0x04, 0x11
        /*060e*/ 	.short	(.L_299 - .L_298)
	.align		4
.L_298:
        /*0610*/ 	.word	index@(_Z30group_norm_nhwc_bwd_sum_kernelI11Fp32IOFp16WLi448EEv26Group_norm_nhwc_bwd_params)
        /*0614*/ 	.word	0x00000000


	//----- nvinfo : EIATTR_REGCOUNT
	.align		4
.L_299:
        /*0618*/ 	.byte	0x04, 0x2f
        /*061a*/ 	.short	(.L_301 - .L_300)
	.align		4
.L_300:
        /*061c*/ 	.word	index@(_Z30group_norm_nhwc_bwd_sum_kernelI11Fp32IOFp16WLi192EEv26Group_norm_nhwc_bwd_params)
        /*0620*/ 	.word	0x0000002c


	//----- nvinfo : EIATTR_FRAME_SIZE
	.align		4
.L_301:
        /*0624*/ 	.byte	0x04, 0x11
        /*0626*/ 	.short	(.L_303 - .L_302)
	.align		4
.L_302:
        /*0628*/ 	.word	index@(_Z30group_norm_nhwc_bwd_sum_kernelI11Fp32IOFp16WLi192EEv26Group_norm_nhwc_bwd_params)
        /*062c*/ 	.word	0x00000000


	//----- nvinfo : EIATTR_REGCOUNT
	.align		4
.L_303:
        /*0630*/ 	.byte	0x04, 0x2f
        /*0632*/ 	.short	(.L_305 - .L_304)
	.align		4
.L_304:
        /*0634*/ 	.word	index@(_Z30group_norm_nhwc_bwd_sum_kernelI11Fp32IOFp16WLi128EEv26Group_norm_nhwc_bwd_params)
        /*0638*/ 	.word	0x00000020


	//----- nvinfo : EIATTR_FRAME_SIZE
	.align		4
.L_305:
        /*063c*/ 	.byte	0x04, 0x11
        /*063e*/ 	.short	(.L_307 - .L_306)
	.align		4
.L_306:
        /*0640*/ 	.word	index@(_Z30group_norm_nhwc_bwd_sum_kernelI11Fp32IOFp16WLi128EEv26Group_norm_nhwc_bwd_params)
        /*0644*/ 	.word	0x00000000


	//----- nvinfo : EIATTR_REGCOUNT
	.align		4
.L_307:
        /*0648*/ 	.byte	0x04, 0x2f
        /*064a*/ 	.short	(.L_309 - .L_308)
	.align		4
.L_308:
        /*064c*/ 	.word	index@(_Z30group_norm_nhwc_bwd_sum_kernelI11Fp32IOFp16WLi64EEv26Group_norm_nhwc_bwd_params)
        /*0650*/ 	.word	0x00000020


	//----- nvinfo : EIATTR_FRAME_SIZE
	.align		4
.L_309:
        /*0654*/ 	.byte	0x04, 0x11
        /*0656*/ 	.short	(.L_311 - .L_310)
	.align		4
.L_310:
        /*0658*/ 	.word	index@(_Z30group_norm_nhwc_bwd_sum_kernelI11Fp32IOFp16WLi64EEv26Group_norm_nhwc_bwd_params)
        /*065c*/ 	.word	0x00000000


	//----- nvinfo : EIATTR_REGCOUNT
	.align		4
.L_311:
        /*0660*/ 	.byte	0x04, 0x2f
        /*0662*/ 	.short	(.L_313 - .L_312)
	.align		4
.L_312:
        /*0664*/ 	.word	index@(_Z30group_norm_nhwc_bwd_sum_kernelI11Fp32IOFp16WLi168EEv26Group_norm_nhwc_bwd_params)
        /*0668*/ 	.word	0x00000025


	//----- nvinfo : EIATTR_FRAME_SIZE
	.align		4
.L_313:
        /*066c*/ 	.byte	0x04, 0x11
        /*066e*/ 	.short	(.L_315 - .L_314)
	.align		4
.L_314:
        /*0670*/ 	.word	index@(_Z30group_norm_nhwc_bwd_sum_kernelI11Fp32IOFp16WLi168EEv26Group_norm_nhwc_bwd_params)
        /*0674*/ 	.word	0x00000000


	//----- nvinfo : EIATTR_REGCOUNT
	.align		4
.L_315:
        /*0678*/ 	.byte	0x04, 0x2f
        /*067a*/ 	.short	(.L_317 - .L_316)
	.align		4
.L_316:
        /*067c*/ 	.word	index@(_Z30group_norm_nhwc_bwd_sum_kernelI11Fp32IOFp16WLi196EEv26Group_norm_nhwc_bwd_params)
        /*0680*/ 	.word	0x00000028


	//----- nvinfo : EIATTR_FRAME_SIZE
	.align		4
.L_317:
        /*0684*/ 	.byte	0x04, 0x11
        /*0686*/ 	.short	(.L_319 - .L_318)
	.align		4
.L_318:
        /*0688*/ 	.word	index@(_Z30group_norm_nhwc_bwd_sum_kernelI11Fp32IOFp16WLi196EEv26Group_norm_nhwc_bwd_params)
        /*068c*/ 	.word	0x00000000


	//----- nvinfo : EIATTR_REGCOUNT
	.align		4
.L_319:
        /*0690*/ 	.byte	0x04, 0x2f
        /*0692*/ 	.short	(.L_321 - .L_320)
	.align		4
.L_320:
        /*0694*/ 	.word	index@(_Z30group_norm_nhwc_bwd_sum_kernelI11Fp32IOBf16WLi160EEv26Group_norm_nhwc_bwd_params)
        /*0698*/ 	.word	0x00000028


	//----- nvinfo : EIATTR_FRAME_SIZE
	.align		4
.L_321:
        /*069c*/ 	.byte	0x04, 0x11
        /*069e*/ 	.short	(.L_323 - .L_322)
	.align		4
.L_322:
        /*06a0*/ 	.word	index@(_Z30group_norm_nhwc_bwd_sum_kernelI11Fp32IOBf16WLi160EEv26Group_norm_nhwc_bwd_params)
        /*06a4*/ 	.word	0x00000000


	//----- nvinfo : EIATTR_REGCOUNT
	.align		4
.L_323:
        /*06a8*/ 	.byte	0x04, 0x2f
        /*06aa*/ 	.short	(.L_325 - .L_324)
	.align		4
.L_324:
        /*06ac*/ 	.word	index@(_Z30group_norm_nhwc_bwd_sum_kernelI11Fp32IOBf16WLi140EEv26Group_norm_nhwc_bwd_params)
        /*06b0*/ 	.word	0x00000020


	//----- nvinfo : EIATTR_FRAME_SIZE
	.align		4
.L_325:
        /*06b4*/ 	.byte	0x04, 0x11
        /*06b6*/ 	.short	(.L_327 - .L_326)
	.align		4
.L_326:
        /*06b8*/ 	.word	index@(_Z30group_norm_nhwc_bwd_sum_kernelI11Fp32IOBf16WLi140EEv26Group_norm_nhwc_bwd_params)
        /*06bc*/ 	.word	0x00000000


	//----- nvinfo : EIATTR_REGCOUNT
	.align		4
.L_327:
        /*06c0*/ 	.byte	0x04, 0x2f
        /*06c2*/ 	.short	(.L_329 - .L_328)
	.align		4
.L_328:
        /*06c4*/ 	.word	index@(_Z30group_norm_nhwc_bwd_sum_kernelI11Fp32IOBf16WLi120EEv26Group_norm_nhwc_bwd_params)
        /*06c8*/ 	.word	0x00000020


	//----- nvinfo : EIATTR_FRAME_SIZE
	.align		4
.L_329:
        /*06cc*/ 	.byte	0x04, 0x11
        /*06ce*/ 	.short	(.L_331 - .L_330)
	.align		4
.L_330:
        /*06d0*/ 	.word	index@(_Z30group_norm_nhwc_bwd_sum_kernelI11Fp32IOBf16WLi120EEv26Group_norm_nhwc_bwd_params)
        /*06d4*/ 	.word	0x00000000


	//----- nvinfo : EIATTR_REGCOUNT
	.align		4
.L_331:
        /*06d8*/ 	.byte	0x04, 0x2f
        /*06da*/ 	.short	(.L_333 - .L_332)
	.align		4
.L_332:
        /*06dc*/ 	.word	index@(_Z30group_norm_nhwc_bwd_sum_kernelI11Fp32IOBf16WLi256EEv26Group_norm_nhwc_bwd_params)
        /*06e0*/ 	.word	0x0000002f


	//----- nvinfo : EIATTR_FRAME_SIZE
	.align		4
.L_333:
        /*06e4*/ 	.byte	0x04, 0x11
        /*06e6*/ 	.short	(.L_335 - .L_334)
	.align		4
.L_334:
        /*06e8*/ 	.word	index@(_Z30group_norm_nhwc_bwd_sum_kernelI11Fp32IOBf16WLi256EEv26Group_norm_nhwc_bwd_params)
        /*06ec*/ 	.word	0x00000000


	//----- nvinfo : EIATTR_REGCOUNT
	.align		4
.L_335:
        /*06f0*/ 	.byte	0x04, 0x2f
        /*06f2*/ 	.short	(.L_337 - .L_336)
	.align		4
.L_336:
        /*06f4*/ 	.word	index@(_Z30group_norm_nhwc_bwd_sum_kernelI11Fp32IOBf16WLi448EEv26Group_norm_nhwc_bwd_params)
        /*06f8*/ 	.word	0x00000048


	//----- nvinfo : EIATTR_FRAME_SIZE
	.align		4
.L_337:
        /*06fc*/ 	.byte	0x04, 0x11
        /*06fe*/ 	.short	(.L_339 - .L_338)
	.align		4
.L_338:
        /*0700*/ 	.word	index@(_Z30group_norm_nhwc_bwd_sum_kernelI11Fp32IOBf16WLi448EEv26Group_norm_nhwc_bwd_params)
        /*0704*/ 	.word	0x00000000


	//----- nvinfo : EIATTR_REGCOUNT
	.align		4
.L_339:
        /*0708*/ 	.byte	0x04, 0x2f
        /*070a*/ 	.short	(.L_341 - .L_340)
	.align		4
.L_340:
        /*070c*/ 	.word	index@(_Z30group_norm_nhwc_bwd_sum_kernelI11Fp32IOBf16WLi192EEv26Group_norm_nhwc_bwd_params)
        /*0710*/ 	.word	0x0000002c


	//----- nvinfo : EIATTR_FRAME_SIZE
	.align		4
.L_341:
        /*0714*/ 	.byte	0x04, 0x11
        /*0716*/ 	.short	(.L_343 - .L_342)
	.align		4
.L_342:
        /*0718*/ 	.word	index@(_Z30group_norm_nhwc_bwd_sum_kernelI11Fp32IOBf16WLi192EEv26Group_norm_nhwc_bwd_params)
        /*071c*/ 	.word	0x00000000


	//----- nvinfo : EIATTR_REGCOUNT
	.align		4
.L_343:
        /*0720*/ 	.byte	0x04, 0x2f
        /*0722*/ 	.short	(.L_345 - .L_344)
	.align		4
.L_344:
        /*0724*/ 	.word	index@(_Z30group_norm_nhwc_bwd_sum_kernelI11Fp32IOBf16WLi128EEv26Group_norm_nhwc_bwd_params)
        /*0728*/ 	.word	0x00000020


	//----- nvinfo : EIATTR_FRAME_SIZE
	.align		4
.L_345:
        /*072c*/ 	.byte	0x04, 0x11
        /*072e*/ 	.short	(.L_347 - .L_346)
	.align		4
.L_346:
        /*0730*/ 	.word	index@(_Z30group_norm_nhwc_bwd_sum_kernelI11Fp32IOBf16WLi128EEv26Group_norm_nhwc_bwd_params)
        /*0734*/ 	.word	0x00000000


	//----- nvinfo : EIATTR_REGCOUNT
	.align		4
.L_347:
        /*0738*/ 	.byte	0x04, 0x2f
        /*073a*/ 	.short	(.L_349 - .L_348)
	.align		4
.L_348:
        /*073c*/ 	.word	index@(_Z30group_norm_nhwc_bwd_sum_kernelI11Fp32IOBf16WLi64EEv26Group_norm_nhwc_bwd_params)
        /*0740*/ 	.word	0x00000020


	//----- nvinfo : EIATTR_FRAME_SIZE
	.align		4
.L_349:
        /*0744*/ 	.byte	0x04, 0x11
        /*0746*/ 	.short	(.L_351 - .L_350)
	.align		4
.L_350:
        /*0748*/ 	.word	index@(_Z30group_norm_nhwc_bwd_sum_kernelI11Fp32IOBf16WLi64EEv26Group_norm_nhwc_bwd_params)
        /*074c*/ 	.word	0x00000000


	//----- nvinfo : EIATTR_REGCOUNT
	.align		4
.L_351:
        /*0750*/ 	.byte	0x04, 0x2f
        /*0752*/ 	.short	(.L_353 - .L_352)
	.align		4
.L_352:
        /*0754*/ 	.word	index@(_Z30group_norm_nhwc_bwd_sum_kernelI11Fp32IOBf16WLi168EEv26Group_norm_nhwc_bwd_params)
        /*0758*/ 	.word	0x00000025


	//----- nvinfo : EIATTR_FRAME_SIZE
	.align		4
.L_353:
        /*075c*/ 	.byte	0x04, 0x11
        /*075e*/ 	.short	(.L_355 - .L_354)
	.align		4
.L_354:
        /*0760*/ 	.word	index@(_Z30group_norm_nhwc_bwd_sum_kernelI11Fp32IOBf16WLi168EEv26Group_norm_nhwc_bwd_params)
        /*0764*/ 	.word	0x00000000


	//----- nvinfo : EIATTR_REGCOUNT
	.align		4
.L_355:
        /*0768*/ 	.byte	0x04, 0x2f
        /*076a*/ 	.short	(.L_357 - .L_356)
	.align		4
.L_356:
        /*076c*/ 	.word	index@(_Z30group_norm_nhwc_bwd_sum_kernelI11Fp32IOBf16WLi196EEv26Group_norm_nhwc_bwd_params)
        /*0770*/ 	.word	0x00000028


	//----- nvinfo : EIATTR_FRAME_SIZE
	.align		4
.L_357:
        /*0774*/ 	.byte	0x04, 0x11
        /*0776*/ 	.short	(.L_359 - .L_358)
	.align		4
.L_358:
        /*0778*/ 	.word	index@(_Z30group_norm_nhwc_bwd_sum_kernelI11Fp32IOBf16WLi196EEv26Group_norm_nhwc_bwd_params)
        /*077c*/ 	.word	0x00000000


	//----- nvinfo : EIATTR_REGCOUNT
	.align		4
.L_359:
        /*0780*/ 	.byte	0x04, 0x2f
        /*0782*/ 	.short	(.L_361 - .L_360)
	.align		4
.L_360:
        /*0784*/ 	.word	index@(_Z30group_norm_nhwc_bwd_sum_kernelI11Fp32IOFp32WLi160EEv26Group_norm_nhwc_bwd_params)
        /*0788*/ 	.word	0x00000028


	//----- nvinfo : EIATTR_FRAME_SIZE
	.align		4
.L_361:
        /*078c*/ 	.byte	0x04, 0x11
        /*078e*/ 	.short	(.L_363 - .L_362)
	.align		4
.L_362:
        /*0790*/ 	.word	index@(_Z30group_norm_nhwc_bwd_sum_kernelI11Fp32IOFp32WLi160EEv26Group_norm_nhwc_bwd_params)
        /*0794*/ 	.word	0x00000000


	//----- nvinfo : EIATTR_REGCOUNT
	.align		4
.L_363:
        /*0798*/ 	.byte	0x04, 0x2f
        /*079a*/ 	.short	(.L_365 - .L_364)
	.align		4
.L_364:
        /*079c*/ 	.word	index@(_Z30group_norm_nhwc_bwd_sum_kernelI11Fp32IOFp32WLi140EEv26Group_norm_nhwc_bwd_params)
        /*07a0*/ 	.word	0x00000024


	//----- nvinfo : EIATTR_FRAME_SIZE
	.align		4
.L_365:
        /*07a4*/ 	.byte	0x04, 0x11
        /*07a6*/ 	.short	(.L_367 - .L_366)
	.align		4
.L_366:
        /*07a8*/ 	.word	index@(_Z30group_norm_nhwc_bwd_sum_kernelI11Fp32IOFp32WLi140EEv26Group_norm_nhwc_bwd_params)
        /*07ac*/ 	.word	0x00000000


	//----- nvinfo : EIATTR_REGCOUNT
	.align		4
.L_367:
        /*07b0*/ 	.byte	0x04, 0x2f
        /*07b2*/ 	.short	(.L_369 - .L_368)
	.align		4
.L_368:
        /*07b4*/ 	.word	index@(_Z30group_norm_nhwc_bwd_sum_kernelI11Fp32IOFp32WLi120EEv26Group_norm_nhwc_bwd_params)
        /*07b8*/ 	.word	0x00000024


	//----- nvinfo : EIATTR_FRAME_SIZE
	.align		4
.L_369:
        /*07bc*/ 	.byte	0x04, 0x11
        /*07be*/ 	.short	(.L_371 - .L_370)
	.align		4
.L_370:
        /*07c0*/ 	.word	index@(_Z30group_norm_nhwc_bwd_sum_kernelI11Fp32IOFp32WLi120EEv26Group_norm_nhwc_bwd_params)
        /*07c4*/ 	.word	0x00000000


	//----- nvinfo : EIATTR_REGCOUNT
	.align		4
.L_371:
        /*07c8*/ 	.byte	0x04, 0x2f
        /*07ca*/ 	.short	(.L_373 - .L_372)
	.align		4
.L_372:
        /*07cc*/ 	.word	index@(_Z30group_norm_nhwc_bwd_sum_kernelI11Fp32IOFp32WLi256EEv26Group_norm_nhwc_bwd_params)
        /*07d0*/ 	.word	0x0000002f


	//----- nvinfo : EIATTR_FRAME_SIZE
	.align		4
.L_373:
        /*07d4*/ 	.byte	0x04, 0x11
        /*07d6*/ 	.short	(.L_375 - .L_374)
	.align		4
.L_374:
        /*07d8*/ 	.word	index@(_Z30group_norm_nhwc_bwd_sum_kernelI11Fp32IOFp32WLi256EEv26Group_norm_nhwc_bwd_params)
        /*07dc*/ 	.word	0x00000000


	//----- nvinfo : EIATTR_REGCOUNT
	.align		4
.L_375:
        /*07e0*/ 	.byte	0x04, 0x2f
        /*07e2*/ 	.short	(.L_377 - .L_376)
	.align		4
.L_376:
        /*07e4*/ 	.word	index@(_Z30group_norm_nhwc_bwd_sum_kernelI11Fp32IOFp32WLi448EEv26Group_norm_nhwc_bwd_params)
        /*07e8*/ 	.word	0x00000048


	//----- nvinfo : EIATTR_FRAME_SIZE
	.align		4
.L_377:
        /*07ec*/ 	.byte	0x04, 0x11
        /*07ee*/ 	.short	(.L_379 - .L_378)
	.align		4
.L_378:
        /*07f0*/ 	.word	index@(_Z30group_norm_nhwc_bwd_sum_kernelI11Fp32IOFp32WLi448EEv26Group_norm_nhwc_bwd_params)
        /*07f4*/ 	.word	0x00000000


	//----- nvinfo : EIATTR_REGCOUNT
	.align		4
.L_379:
        /*07f8*/ 	.byte	0x04, 0x2f
        /*07fa*/ 	.short	(.L_381 - .L_380)
	.align		4
.L_380:
        /*07fc*/ 	.word	index@(_Z30group_norm_nhwc_bwd_sum_kernelI11Fp32IOFp32WLi192EEv26Group_norm_nhwc_bwd_params)
        /*0800*/ 	.word	0x00000028


	//----- nvinfo : EIATTR_FRAME_SIZE
	.align		4
.L_381:
        /*0804*/ 	.byte	0x04, 0x11
        /*0806*/ 	.short	(.L_383 - .L_382)
	.align		4
.L_382:
        /*0808*/ 	.word	index@(_Z30group_norm_nhwc_bwd_sum_kernelI11Fp32IOFp32WLi192EEv26Group_norm_nhwc_bwd_params)
        /*080c*/ 	.word	0x00000000


	//----- nvinfo : EIATTR_REGCOUNT
	.align		4
.L_383:
        /*0810*/ 	.byte	0x04, 0x2f
        /*0812*/ 	.short	(.L_385 - .L_384)
	.align		4
.L_384:
        /*0814*/ 	.word	index@(_Z30group_norm_nhwc_bwd_sum_kernelI11Fp32IOFp32WLi128EEv26Group_norm_nhwc_bwd_params)
        /*0818*/ 	.word	0x00000025


	//----- nvinfo : EIATTR_FRAME_SIZE
	.align		4
.L_385:
        /*081c*/ 	.byte	0x04, 0x11
        /*081e*/ 	.short	(.L_387 - .L_386)
	.align		4
.L_386:
        /*0820*/ 	.word	index@(_Z30group_norm_nhwc_bwd_sum_kernelI11Fp32IOFp32WLi128EEv26Group_norm_nhwc_bwd_params)
        /*0824*/ 	.word	0x00000000


	//----- nvinfo : EIATTR_REGCOUNT
	.align		4
.L_387:
        /*0828*/ 	.byte	0x04, 0x2f
        /*082a*/ 	.short	(.L_389 - .L_388)
	.align		4
.L_388:
        /*082c*/ 	.word	index@(_Z30group_norm_nhwc_bwd_sum_kernelI11Fp32IOFp32WLi64EEv26Group_norm_nhwc_bwd_params)
        /*0830*/ 	.word	0x00000020


	//----- nvinfo : EIATTR_FRAME_SIZE
	.align		4
.L_389:
        /*0834*/ 	.byte	0x04, 0x11
        /*0836*/ 	.short	(.L_391 - .L_390)
	.align		4
.L_390:
        /*0838*/ 	.word	index@(_Z30group_norm_nhwc_bwd_sum_kernelI11Fp32IOFp32WLi64EEv26Group_norm_nhwc_bwd_params)
        /*083c*/ 	.word	0x00000000


	//----- nvinfo : EIATTR_REGCOUNT
	.align		4
.L_391:
        /*0840*/ 	.byte	0x04, 0x2f
        /*0842*/ 	.short	(.L_393 - .L_392)
	.align		4
.L_392:
        /*0844*/ 	.word	index@(_Z30group_norm_nhwc_bwd_sum_kernelI11Fp32IOFp32WLi168EEv26Group_norm_nhwc_bwd_params)
        /*0848*/ 	.word	0x00000025


	//----- nvinfo : EIATTR_FRAME_SIZE
	.align		4
.L_393:
        /*084c*/ 	.byte	0x04, 0x11
        /*084e*/ 	.short	(.L_395 - .L_394)
	.align		4
.L_394:
        /*0850*/ 	.word	index@(_Z30group_norm_nhwc_bwd_sum_kernelI11Fp32IOFp32WLi168EEv26Group_norm_nhwc_bwd_params)
        /*0854*/ 	.word	0x00000000


	//----- nvinfo : EIATTR_REGCOUNT
	.align		4
.L_395:
        /*0858*/ 	.byte	0x04, 0x2f
        /*085a*/ 	.short	(.L_397 - .L_396)
	.align		4
.L_396:
        /*085c*/ 	.word	index@(_Z30group_norm_nhwc_bwd_sum_kernelI11Fp32IOFp32WLi196EEv26Group_norm_nhwc_bwd_params)
        /*0860*/ 	.word	0x00000028


	//----- nvinfo : EIATTR_FRAME_SIZE
	.align		4
.L_397:
        /*0864*/ 	.byte	0x04, 0x11
        /*0866*/ 	.short	(.L_399 - .L_398)
	.align		4
.L_398:
        /*0868*/ 	.word	index@(_Z30group_norm_nhwc_bwd_sum_kernelI11Fp32IOFp32WLi196EEv26Group_norm_nhwc_bwd_params)
        /*086c*/ 	.word	0x00000000


	//----- nvinfo : EIATTR_REGCOUNT
	.align		4
.L_399:
        /*0870*/ 	.byte	0x04, 0x2f
        /*0872*/ 	.short	(.L_401 - .L_400)
	.align		4
.L_400:
        /*0874*/ 	.word	index@(_Z32group_norm_nhwc_bwd_scale_kernelI11Fp16IOFp16WLi160EEv26Group_norm_nhwc_bwd_params)
        /*0878*/ 	.word	0x00000020


	//----- nvinfo : EIATTR_FRAME_SIZE
	.align		4
.L_401:
        /*087c*/ 	.byte	0x04, 0x11
        /*087e*/ 	.short	(.L_403 - .L_402)
	.align		4
.L_402:
        /*0880*/ 	.word	index@(_Z32group_norm_nhwc_bwd_scale_kernelI11Fp16IOFp16WLi160EEv26Group_norm_nhwc_bwd_params)
        /*0884*/ 	.word	0x00000000


	//----- nvinfo : EIATTR_REGCOUNT
	.align		4
.L_403:
        /*0888*/ 	.byte	0x04, 0x2f
        /*088a*/ 	.short	(.L_405 - .L_404)
	.align		4
.L_404:
        /*088c*/ 	.word	index@(_Z32group_norm_nhwc_bwd_scale_kernelI11Fp16IOFp16WLi140EEv26Group_norm_nhwc_bwd_params)
        /*0890*/ 	.word	0x00000020


	//----- nvinfo : EIATTR_FRAME_SIZE
	.align		4
.L_405:
        /*0894*/ 	.byte	0x04, 0x11
        /*0896*/ 	.short	(.L_407 - .L_406)
	.align		4
.L_406:
        /*0898*/ 	.word	index@(_Z32group_norm_nhwc_bwd_scale_kernelI11Fp16IOFp16WLi140EEv26Group_norm_nhwc_bwd_params)
        /*089c*/ 	.word	0x00000000


	//----- nvinfo : EIATTR_REGCOUNT
	.align		4
.L_407:
        /*08a0*/ 	.byte	0x04, 0x2f
        /*08a2*/ 	.short	(.L_409 - .L_408)
	.align		4
.L_408:
        /*08a4*/ 	.word	index@(_Z32group_norm_nhwc_bwd_scale_kernelI11Fp16IOFp16WLi120EEv26Group_norm_nhwc_bwd_params)
        /*08a8*/ 	.word	0x00000020


	//----- nvinfo : EIATTR_FRAME_SIZE
	.align		4
.L_409:
        /*08ac*/ 	.byte	0x04, 0x11
        /*08ae*/ 	.short	(.L_411 - .L_410)
	.align		4
.L_410:
        /*08b0*/ 	.word	index@(_Z32group_norm_nhwc_bwd_scale_kernelI11Fp16IOFp16WLi120EEv26Group_norm_nhwc_bwd_params)
        /*08b4*/ 	.word	0x00000000


	//----- nvinfo : EIATTR_REGCOUNT
	.align		4
.L_411:
        /*08b8*/ 	.byte	0x04, 0x2f
        /*08ba*/ 	.short	(.L_413 - .L_412)
	.align		4
.L_412:
        /*08bc*/ 	.word	index@(_Z32group_norm_nhwc_bwd_scale_kernelI11Fp16IOFp16WLi256EEv26Group_norm_nhwc_bwd_params)
        /*08c0*/ 	.word	0x00000020


	//----- nvinfo : EIATTR_FRAME_SIZE
	.align		4
.L_413:
        /*08c4*/ 	.byte	0x04, 0x11
        /*08c6*/ 	.short	(.L_415 - .L_414)
	.align		4
.L_414:
        /*08c8*/ 	.word	index@(_Z32group_norm_nhwc_bwd_scale_kernelI11Fp16IOFp16WLi256EEv26Group_norm_nhwc_bwd_params)
        /*08cc*/ 	.word	0x00000000


	//----- nvinfo : EIATTR_REGCOUNT
	.align		4
.L_415:
        /*08d0*/ 	.byte	0x04, 0x2f
        /*08d2*/ 	.short	(.L_417 - .L_416)
	.align		4
.L_416:
        /*08d4*/ 	.word	index@(_Z32group_norm_nhwc_bwd_scale_kernelI11Fp16IOFp16WLi448EEv26Group_norm_nhwc_bwd_params)
        /*08d8*/ 	.word	0x00000020


	//----- nvinfo : EIATTR_FRAME_SIZE
	.align		4
.L_417:
        /*08dc*/ 	.byte	0x04, 0x11
        /*08de*/ 	.short	(.L_419 - .L_418)
	.align		4
.L_418:
        /*08e0*/ 	.word	index@(_Z32group_norm_nhwc_bwd_scale_kernelI11Fp16IOFp16WLi448EEv26Group_norm_nhwc_bwd_params)
        /*08e4*/ 	.word	0x00000000


	//----- nvinfo : EIATTR_REGCOUNT
	.align		4
.L_419:
        /*08e8*/ 	.byte	0x04, 0x2f
        /*08ea*/ 	.short	(.L_421 - .L_420)
	.align		4
.L_420:
        /*08ec*/ 	.word	index@(_Z32group_norm_nhwc_bwd_scale_kernelI11Fp16IOFp16WLi192EEv26Group_norm_nhwc_bwd_params)
        /*08f0*/ 	.word	0x00000020


	//----- nvinfo : EIATTR_FRAME_SIZE
	.align		4
.L_421:
        /*08f4*/ 	.byte	0x04, 0x11
        /*08f6*/ 	.short	(.L_423 - .L_422)
	.align		4
.L_422:
        /*08f8*/ 	.word	index@(_Z32group_norm_nhwc_bwd_scale_kernelI11Fp16IOFp16WLi192EEv26Group_norm_nhwc_bwd_params)
        /*08fc*/ 	.word	0x00000000


	//----- nvinfo : EIATTR_REGCOUNT
	.align		4
.L_423:
        /*0900*/ 	.byte	0x04, 0x2f
        /*0902*/ 	.short	(.L_425 - .L_424)
	.align		4
.L_424:
        /*0904*/ 	.word	index@(_Z32group_norm_nhwc_bwd_scale_kernelI11Fp16IOFp16WLi128EEv26Group_norm_nhwc_bwd_params)
        /*0908*/ 	.word	0x00000020


	//----- nvinfo : EIATTR_FRAME_SIZE
	.align		4
.L_425:
        /*090c*/ 	.byte	0x04, 0x11
        /*090e*/ 	.short	(.L_427 - .L_426)
	.align		4
.L_426:
        /*0910*/ 	.word	index@(_Z32group_norm_nhwc_bwd_scale_kernelI11Fp16IOFp16WLi128EEv26Group_norm_nhwc_bwd_params)
        /*0914*/ 	.word	0x00000000


	//----- nvinfo : EIATTR_REGCOUNT
	.align		4
.L_427:
        /*0918*/ 	.byte	0x04, 0x2f
        /*091a*/ 	.short	(.L_429 - .L_428)
	.align		4
.L_428:
        /*091c*/ 	.word	index@(_Z32group_norm_nhwc_bwd_scale_kernelI11Fp16IOFp16WLi64EEv26Group_norm_nhwc_bwd_params)
        /*0920*/ 	.word	0x00000020


	//----- nvinfo : EIATTR_FRAME_SIZE
	.align		4
.L_429:
        /*0924*/ 	.byte	0x04, 0x11
        /*0926*/ 	.short	(.L_431 - .L_430)
	.align		4
.L_430:
        /*0928*/ 	.word	index@(_Z32group_norm_nhwc_bwd_scale_kernelI11Fp16IOFp16WLi64EEv26Group_norm_nhwc_bwd_params)
        /*092c*/ 	.word	0x00000000


	//----- nvinfo : EIATTR_REGCOUNT
	.align		4
.L_431:
        /*0930*/ 	.byte	0x04, 0x2f
        /*0932*/ 	.short	(.L_433 - .L_432)
	.align		4
.L_432:
        /*0934*/ 	.word	index@(_Z32group_norm_nhwc_bwd_scale_kernelI11Fp16IOFp16WLi168EEv26Group_norm_nhwc_bwd_params)
        /*0938*/ 	.word	0x00000020


	//----- nvinfo : EIATTR_FRAME_SIZE
	.align		4
.L_433:
        /*093c*/ 	.byte	0x04, 0x11
        /*093e*/ 	.short	(.L_435 - .L_434)
	.align		4
.L_434:
        /*0940*/ 	.word	index@(_Z32group_norm_nhwc_bwd_scale_kernelI11Fp16IOFp16WLi168EEv26Group_norm_nhwc_bwd_params)
        /*0944*/ 	.word	0x00000000


	//----- nvinfo : EIATTR_REGCOUNT
	.align		4
.L_435:
        /*0948*/ 	.byte	0x04, 0x2f
        /*094a*/ 	.short	(.L_437 - .L_436)
	.align		4
.L_436:
        /*094c*/ 	.word	index@(_Z32group_norm_nhwc_bwd_scale_kernelI11Fp16IOFp16WLi196EEv26Group_norm_nhwc_bwd_params)
        /*0950*/ 	.word	0x00000020


	//----- nvinfo : EIATTR_FRAME_SIZE
	.align		4
.L_437:
        /*0954*/ 	.byte	0x04, 0x11
        /*0956*/ 	.short	(.L_439 - .L_438)
	.align		4
.L_438:
        /*0958*/ 	.word	index@(_Z32group_norm_nhwc_bwd_scale_kernelI11Fp16IOFp16WLi196EEv26Group_norm_nhwc_bwd_params)
        /*095c*/ 	.word	0x00000000


	//----- nvinfo : EIATTR_REGCOUNT
	.align		4
.L_439:
        /*0960*/ 	.byte	0x04, 0x2f
        /*0962*/ 	.short	(.L_441 - .L_440)
	.align		4
.L_440:
        /*0964*/ 	.word	index@(_Z32group_norm_nhwc_bwd_scale_kernelI11Fp16IOBf16WLi160EEv26Group_norm_nhwc_bwd_params)
        /*0968*/ 	.word	0x00000020


	//----- nvinfo : EIATTR_FRAME_SIZE
	.align		4
.L_441:
        /*096c*/ 	.byte	0x04, 0x11
        /*096e*/ 	.short	(.L_443 - .L_442)
	.align		4
.L_442:
        /*0970*/ 	.word	index@(_Z32group_norm_nhwc_bwd_scale_kernelI11Fp16IOBf16WLi160EEv26Group_norm_nhwc_bwd_params)
        /*0974*/ 	.word	0x00000000


	//----- nvinfo : EIATTR_REGCOUNT
	.align		4
.L_443:
        /*0978*/ 	.byte	0x04, 0x2f
        /*097a*/ 	.short	(.L_445 - .L_444)
	.align		4
.L_444:
        /*097c*/ 	.word	index@(_Z32group_norm_nhwc_bwd_scale_kernelI11Fp16IOBf16WLi140EEv26Group_norm_nhwc_bwd_params)
        /*0980*/ 	.word	0x00000020


	//----- nvinfo : EIATTR_FRAME_SIZE
	.align		4
.L_445:
        /*0984*/ 	.byte	0x04, 0x11
        /*0986*/ 	.short	(.L_447 - .L_446)
	.align		4
.L_446:
        /*0988*/ 	.word	index@(_Z32group_norm_nhwc_bwd_scale_kernelI11Fp16IOBf16WLi140EEv26Group_norm_nhwc_bwd_params)
        /*098c*/ 	.word	0x00000000


	//----- nvinfo : EIATTR_REGCOUNT
	.align		4
.L_447:
        /*0990*/ 	.byte	0x04, 0x2f
        /*0992*/ 	.short	(.L_449 - .L_448)
	.align		4
.L_448:
        /*0994*/ 	.word	index@(_Z32group_norm_nhwc_bwd_scale_kernelI11Fp16IOBf16WLi120EEv26Group_norm_nhwc_bwd_params)
        /*0998*/ 	.word	0x00000020


	//----- nvinfo : EIATTR_FRAME_SIZE
	.align		4
.L_449:
        /*099c*/ 	.byte	0x04, 0x11
        /*099e*/ 	.short	(.L_451 - .L_450)
	.align		4
.L_450:
        /*09a0*/ 	.word	index@(_Z32group_norm_nhwc_bwd_scale_kernelI11Fp16IOBf16WLi120EEv26Group_norm_nhwc_bwd_params)
        /*09a4*/ 	.word	0x00000000


	//----- nvinfo : EIATTR_REGCOUNT
	.align		4
.L_451:
        /*09a8*/ 	.byte	0x04, 0x2f
        /*09aa*/ 	.short	(.L_453 - .L_452)
	.align		4
.L_452:
        /*09ac*/ 	.word	index@(_Z32group_norm_nhwc_bwd_scale_kernelI11Fp16IOBf16WLi256EEv26Group_norm_nhwc_bwd_params)
        /*09b0*/ 	.word	0x00000020


	//----- nvinfo : EIATTR_FRAME_SIZE
	.align		4
.L_453:
        /*09b4*/ 	.byte	0x04, 0x11
        /*09b6*/ 	.short	(.L_455 - .L_454)
	.align		4
.L_454:
        /*09b8*/ 	.word	index@(_Z32group_norm_nhwc_bwd_scale_kernelI11Fp16IOBf16WLi256EEv26Group_norm_nhwc_bwd_params)
        /*09bc*/ 	.word	0x00000000


	//----- nvinfo : EIATTR_REGCOUNT
	.align		4
.L_455:
        /*09c0*/ 	.byte	0x04, 0x2f
        /*09c2*/ 	.short	(.L_457 - .L_456)
	.align		4
.L_456:
        /*09c4*/ 	.word	index@(_Z32group_norm_nhwc_bwd_scale_kernelI11Fp16IOBf16WLi448EEv26Group_norm_nhwc_bwd_params)
        /*09c8*/ 	.word	0x00000020


	//----- nvinfo : EIATTR_FRAME_SIZE
	.align		4
.L_457:
        /*09cc*/ 	.byte	0x04, 0x11
        /*09ce*/ 	.short	(.L_459 - .L_458)
	.align		4
.L_458:
        /*09d0*/ 	.word	index@(_Z32group_norm_nhwc_bwd_scale_kernelI11Fp16IOBf16WLi448EEv26Group_norm_nhwc_bwd_params)
        /*09d4*/ 	.word	0x00000000


	//----- nvinfo : EIATTR_REGCOUNT
	.align		4
.L_459:
        /*09d8*/ 	.byte	0x04, 0x2f
        /*09da*/ 	.short	(.L_461 - .L_460)
	.align		4
.L_460:
        /*09dc*/ 	.word	index@(_Z32group_norm_nhwc_bwd_scale_kernelI11Fp16IOBf16WLi192EEv26Group_norm_nhwc_bwd_params)
        /*09e0*/ 	.word	0x00000020


	//----- nvinfo : EIATTR_FRAME_SIZE
	.align		4
.L_461:
        /*09e4*/ 	.byte	0x04, 0x11
        /*09e6*/ 	.short	(.L_463 - .L_462)
	.align		4
.L_462:
        /*09e8*/ 	.word	index@(_Z32group_norm_nhwc_bwd_scale_kernelI11Fp16IOBf16WLi192EEv26Group_norm_nhwc_bwd_params)
        /*09ec*/ 	.word	0x00000000


	//----- nvinfo : EIATTR_REGCOUNT
	.align		4
.L_463:
        /*09f0*/ 	.byte	0x04, 0x2f
        /*09f2*/ 	.short	(.L_465 - .L_464)
	.align		4
.L_464:
        /*09f4*/ 	.word	index@(_Z32group_norm_nhwc_bwd_scale_kernelI11Fp16IOBf16WLi128EEv26Group_norm_nhwc_bwd_params)
        /*09f8*/ 	.word	0x00000020


	//----- nvinfo : EIATTR_FRAME_SIZE
	.align		4
.L_465:
        /*09fc*/ 	.byte	0x04, 0x11
        /*09fe*/ 	.short	(.L_467 - .L_466)
	.align		4
.L_466:
        /*0a00*/ 	.word	index@(_Z32group_norm_nhwc_bwd_scale_kernelI11Fp16IOBf16WLi128EEv26Group_norm_nhwc_bwd_params)
        /*0a04*/ 	.word	0x00000000


	//----- nvinfo : EIATTR_REGCOUNT
	.align		4
.L_467:
        /*0a08*/ 	.byte	0x04, 0x2f
        /*0a0a*/ 	.short	(.L_469 - .L_468)
	.align		4
.L_468:
        /*0a0c*/ 	.word	index@(_Z32group_norm_nhwc_bwd_scale_kernelI11Fp16IOBf16WLi64EEv26Group_norm_nhwc_bwd_params)
        /*0a10*/ 	.word	0x00000020


	//----- nvinfo : EIATTR_FRAME_SIZE
	.align		4
.L_469:
        /*0a14*/ 	.byte	0x04, 0x11
        /*0a16*/ 	.short	(.L_471 - .L_470)
	.align		4
.L_470:
        /*0a18*/ 	.word	index@(_Z32group_norm_nhwc_bwd_scale_kernelI11Fp16IOBf16WLi64EEv26Group_norm_nhwc_bwd_params)
        /*0a1c*/ 	.word	0x00000000


	//----- nvinfo : EIATTR_REGCOUNT
	.align		4
.L_471:
        /*0a20*/ 	.byte	0x04, 0x2f
        /*0a22*/ 	.short	(.L_473 - .L_472)
	.align		4
.L_472:
        /*0a24*/ 	.word	index@(_Z32group_norm_nhwc_bwd_scale_kernelI11Fp16IOBf16WLi168EEv26Group_norm_nhwc_bwd_params)
        /*0a28*/ 	.word	0x00000020


	//----- nvinfo : EIATTR_FRAME_SIZE
	.align		4
.L_473:
        /*0a2c*/ 	.byte	0x04, 0x11
        /*0a2e*/ 	.short	(.L_475 - .L_474)
	.align		4
.L_474:
        /*0a30*/ 	.word	index@(_Z32group_norm_nhwc_bwd_scale_kernelI11Fp16IOBf16WLi168EEv26Group_norm_nhwc_bwd_params)
        /*0a34*/ 	.word	0x00000000


	//----- nvinfo : EIATTR_REGCOUNT
	.align		4
.L_475:
        /*0a38*/ 	.byte	0x04, 0x2f
        /*0a3a*/ 	.short	(.L_477 - .L_476)
	.align		4
.L_476:
        /*0a3c*/ 	.word	index@(_Z32group_norm_nhwc_bwd_scale_kernelI11Fp16IOBf16WLi196EEv26Group_norm_nhwc_bwd_params)
        /*0a40*/ 	.word	0x00000020


	//----- nvinfo : EIATTR_FRAME_SIZE
	.align		4
.L_477:
        /*0a44*/ 	.byte	0x04, 0x11
        /*0a46*/ 	.short	(.L_479 - .L_478)
	.align		4
.L_478:
        /*0a48*/ 	.word	index@(_Z32group_norm_nhwc_bwd_scale_kernelI11Fp16IOBf16WLi196EEv26Group_norm_nhwc_bwd_params)
        /*0a4c*/ 	.word	0x00000000


	//----- nvinfo : EIATTR_REGCOUNT
	.align		4
.L_479:
        /*0a50*/ 	.byte	0x04, 0x2f
        /*0a52*/ 	.short	(.L_481 - .L_480)
	.align		4
.L_480:
        /*0a54*/ 	.word	index@(_Z32group_norm_nhwc_bwd_scale_kernelI11Fp16IOFp32WLi160EEv26Group_norm_nhwc_bwd_params)
        /*0a58*/ 	.word	0x00000020


	//----- nvinfo : EIATTR_FRAME_SIZE
	.align		4
.L_481:
        /*0a5c*/ 	.byte	0x04, 0x11
        /*0a5e*/ 	.short	(.L_483 - .L_482)
	.align		4
.L_482:
        /*0a60*/ 	.word	index@(_Z32group_norm_nhwc_bwd_scale_kernelI11Fp16IOFp32WLi160EEv26Group_norm_nhwc_bwd_params)
        /*0a64*/ 	.word	0x00000000


	//----- nvinfo : EIATTR_REGCOUNT
	.align		4
.L_483:
        /*0a68*/ 	.byte	0x04, 0x2f
        /*0a6a*/ 	.short	(.L_485 - .L_484)
	.align		4
.L_484:
        /*0a6c*/ 	.word	index@(_Z32group_norm_nhwc_bwd_scale_kernelI11Fp16IOFp32WLi140EEv26Group_norm_nhwc_bwd_params)
        /*0a70*/ 	.word	0x00000020


	//----- nvinfo : EIATTR_FRAME_SIZE
	.align		4
.L_485:
        /*0a74*/ 	.byte	0x04, 0x11
        /*0a76*/ 	.short	(.L_487 - .L_486)
	.align		4
.L_486:
        /*0a78*/ 	.word	index@(_Z32group_norm_nhwc_bwd_scale_kernelI11Fp16IOFp32WLi140EEv26Group_norm_nhwc_bwd_params)
        /*0a7c*/ 	.word	0x00000000


	//----- nvinfo : EIATTR_REGCOUNT
	.align		4
.L_487:
        /*0a80*/ 	.byte	0x04, 0x2f
        /*0a82*/ 	.short	(.L_489 - .L_488)
	.align		4
.L_488:
        /*0a84*/ 	.word	index@(_Z32group_norm_nhwc_bwd_scale_kernelI11Fp16IOFp32WLi120EEv26Group_norm_nhwc_bwd_params)
        /*0a88*/ 	.word	0x00000020


	//----- nvinfo : EIATTR_FRAME_SIZE
	.align		4
.L_489:
        /*0a8c*/ 	.byte	0x04, 0x11
        /*0a8e*/ 	.short	(.L_491 - .L_490)
	.align		4
.L_490:
        /*0a90*/ 	.word	index@(_Z32group_norm_nhwc_bwd_scale_kernelI11Fp16IOFp32WLi120EEv26Group_norm_nhwc_bwd_params)
        /*0a94*/ 	.word	0x00000000


	//----- nvinfo : EIATTR_REGCOUNT
	.align		4
.L_491:
        /*0a98*/ 	.byte	0x04, 0x2f
        /*0a9a*/ 	.short	(.L_493 - .L_492)
	.align		4
.L_492:
        /*0a9c*/ 	.word	index@(_Z32group_norm_nhwc_bwd_scale_kernelI11Fp16IOFp32WLi256EEv26Group_norm_nhwc_bwd_params)
        /*0aa0*/ 	.word	0x00000020


	//----- nvinfo : EIATTR_FRAME_SIZE
	.align		4
.L_493:
        /*0aa4*/ 	.byte	0x04, 0x11
        /*0aa6*/ 	.short	(.L_495 - .L_494)
	.align		4
.L_494:
        /*0aa8*/ 	.word	index@(_Z32group_norm_nhwc_bwd_scale_kernelI11Fp16IOFp32WLi256EEv26Group_norm_nhwc_bwd_params)
        /*0aac*/ 	.word	0x00000000


	//----- nvinfo : EIATTR_REGCOUNT
	.align		4
.L_495:
        /*0ab0*/ 	.byte	0x04, 0x2f
        /*0ab2*/ 	.short	(.L_497 - .L_496)
	.align		4
.L_496:
        /*0ab4*/ 	.word	index@(_Z32group_norm_nhwc_bwd_scale_kernelI11Fp16IOFp32WLi448EEv26Group_norm_nhwc_bwd_params)
        /*0ab8*/ 	.word	0x00000020


	//----- nvinfo : EIATTR_FRAME_SIZE
	.align		4
.L_497:
        /*0abc*/ 	.byte	0x04, 0x11
        /*0abe*/ 	.short	(.L_499 - .L_498)
	.align		4
.L_498:
        /*0ac0*/ 	.word	index@(_Z32group_norm_nhwc_bwd_scale_kernelI11Fp16IOFp32WLi448EEv26Group_norm_nhwc_bwd_params)
        /*0ac4*/ 	.word	0x00000000


	//----- nvinfo : EIATTR_REGCOUNT
	.align		4
.L_499:
        /*0ac8*/ 	.byte	0x04, 0x2f
        /*0aca*/ 	.short	(.L_501 - .L_500)
	.align		4
.L_500:
        /*0acc*/ 	.word	index@(_Z32group_norm_nhwc_bwd_scale_kernelI11Fp16IOFp32WLi192EEv26Group_norm_nhwc_bwd_params)
        /*0ad0*/ 	.word	0x00000020


	//----- nvinfo : EIATTR_FRAME_SIZE
	.align		4
.L_501:
        /*0ad4*/ 	.byte	0x04, 0x11
        /*0ad6*/ 	.short	(.L_503 - .L_502)
	.align		4
.L_502:
        /*0ad8*/ 	.word	index@(_Z32group_norm_nhwc_bwd_scale_kernelI11Fp16IOFp32WLi192EEv26Group_norm_nhwc_bwd_params)
        /*0adc*/ 	.word	0x00000000


	//----- nvinfo : EIATTR_REGCOUNT
	.align		4
.L_503:
        /*0ae0*/ 	.byte	0x04, 0x2f
        /*0ae2*/ 	.short	(.L_505 - .L_504)
	.align		4
.L_504:
        /*0ae4*/ 	.word	index@(_Z32group_norm_nhwc_bwd_scale_kernelI11Fp16IOFp32WLi128EEv26Group_norm_nhwc_bwd_params)
        /*0ae8*/ 	.word	0x00000020


	//----- nvinfo : EIATTR_FRAME_SIZE
	.align		4
.L_505:
        /*0aec*/ 	.byte	0x04, 0x11
        /*0aee*/ 	.short	(.L_507 - .L_506)
	.align		4
.L_506:
        /*0af0*/ 	.word	index@(_Z32group_norm_nhwc_bwd_scale_kernelI11Fp16IOFp32WLi128EEv26Group_norm_nhwc_bwd_params)
        /*0af4*/ 	.word	0x00000000


	//----- nvinfo : EIATTR_REGCOUNT
	.align		4
.L_507:
        /*0af8*/ 	.byte	0x04, 0x2f
        /*0afa*/ 	.short	(.L_509 - .L_508)
	.align		4
.L_508:
        /*0afc*/ 	.word	index@(_Z32group_norm_nhwc_bwd_scale_kernelI11Fp16IOFp32WLi64EEv26Group_norm_nhwc_bwd_params)
        /*0b00*/ 	.word	0x00000020


	//----- nvinfo : EIATTR_FRAME_SIZE
	.align		4
.L_509:
        /*0b04*/ 	.byte	0x04, 0x11
        /*0b06*/ 	.short	(.L_511 - .L_510)
	.align		4
.L_510:
        /*0b08*/ 	.word	index@(_Z32group_norm_nhwc_bwd_scale_kernelI11Fp16IOFp32WLi64EEv26Group_norm_nhwc_bwd_params)
        /*0b0c*/ 	.word	0x00000000


	//----- nvinfo : EIATTR_REGCOUNT
	.align		4
.L_511:
        /*0b10*/ 	.byte	0x04, 0x2f
        /*0b12*/ 	.short	(.L_513 - .L_512)
	.align		4
.L_512:
        /*0b14*/ 	.word	index@(_Z32group_norm_nhwc_bwd_scale_kernelI11Fp16IOFp32WLi168EEv26Group_norm_nhwc_bwd_params)
        /*0b18*/ 	.word	0x00000020


	//----- nvinfo : EIATTR_FRAME_SIZE
	.align		4
.L_513:
        /*0b1c*/ 	.byte	0x04, 0x11
        /*0b1e*/ 	.short	(.L_515 - .L_514)
	.align		4
.L_514:
        /*0b20*/ 	.word	index@(_Z32group_norm_nhwc_bwd_scale_kernelI11Fp16IOFp32WLi168EEv26Group_norm_nhwc_bwd_params)
        /*0b24*/ 	.word	0x00000000


	//----- nvinfo : EIATTR_REGCOUNT
	.align		4
.L_515:
        /*0b28*/ 	.byte	0x04, 0x2f
        /*0b2a*/ 	.short	(.L_517 - .L_516)
	.align		4
.L_516:
        /*0b2c*/ 	.word	index@(_Z32group_norm_nhwc_bwd_scale_kernelI11Fp16IOFp32WLi196EEv26Group_norm_nhwc_bwd_params)
        /*0b30*/ 	.word	0x00000020


	//----- nvinfo : EIATTR_FRAME_SIZE
	.align		4
.L_517:
        /*0b34*/ 	.byte	0x04, 0x11
        /*0b36*/ 	.short	(.L_519 - .L_518)
	.align		4
.L_518:
        /*0b38*/ 	.word	index@(_Z32group_norm_nhwc_bwd_scale_kernelI11Fp16IOFp32WLi196EEv26Group_norm_nhwc_bwd_params)
        /*0b3c*/ 	.word	0x00000000


	//----- nvinfo : EIATTR_REGCOUNT
	.align		4
.L_519:
        /*0b40*/ 	.byte	0x04, 0x2f
        /*0b42*/ 	.short	(.L_521 - .L_520)
	.align		4
.L_520:
        /*0b44*/ 	.word	index@(_Z32group_norm_nhwc_bwd_scale_kernelI11Bf16IOFp16WLi160EEv26Group_norm_nhwc_bwd_params)
        /*0b48*/ 	.word	0x00000020


	//----- nvinfo : EIATTR_FRAME_SIZE
	.align		4
.L_521:
        /*0b4c*/ 	.byte	0x04, 0x11
        /*0b4e*/ 	.short	(.L_523 - .L_522)
	.align		4
.L_522:
        /*0b50*/ 	.word	index@(_Z32group_norm_nhwc_bwd_scale_kernelI11Bf16IOFp16WLi160EEv26Group_norm_nhwc_bwd_params)
        /*0b54*/ 	.word	0x00000000


	//----- nvinfo : EIATTR_REGCOUNT
	.align		4
.L_523:
        /*0b58*/ 	.byte	0x04, 0x2f
        /*0b5a*/ 	.short	(.L_525 - .L_524)
	.align		4
.L_524:
        /*0b5c*/ 	.word	index@(_Z32group_norm_nhwc_bwd_scale_kernelI11Bf16IOFp16WLi140EEv26Group_norm_nhwc_bwd_params)
        /*0b60*/ 	.word	0x00000020


	//----- nvinfo : EIATTR_FRAME_SIZE
	.align		4
.L_525:
        /*0b64*/ 	.byte	0x04, 0x11
        /*0b66*/ 	.short	(.L_527 - .L_526)
	.align		4
.L_526:
        /*0b68*/ 	.word	index@(_Z32group_norm_nhwc_bwd_scale_kernelI11Bf16IOFp16WLi140EEv26Group_norm_nhwc_bwd_params)
        /*0b6c*/ 	.word	0x00000000


	//----- nvinfo : EIATTR_REGCOUNT
	.align		4
.L_527:
        /*0b70*/ 	.byte	0x04, 0x2f
        /*0b72*/ 	.short	(.L_529 - .L_528)
	.align		4
.L_528:
        /*0b74*/ 	.word	index@(_Z32group_norm_nhwc_bwd_scale_kernelI11Bf16IOFp16WLi120EEv26Group_norm_nhwc_bwd_params)
        /*0b78*/ 	.word	0x00000020


	//----- nvinfo : EIATTR_FRAME_SIZE
	.align		4
.L_529:
        /*0b7c*/ 	.byte	0x04, 0x11
        /*0b7e*/ 	.short	(.L_531 - .L_530)
	.align		4
.L_530:
        /*0b80*/ 	.word	index@(_Z32group_norm_nhwc_bwd_scale_kernelI11Bf16IOFp16WLi120EEv26Group_norm_nhwc_bwd_params)
        /*0b84*/ 	.word	0x00000000


	//----- nvinfo : EIATTR_REGCOUNT
	.align		4
.L_531:
        /*0b88*/ 	.byte	0x04, 0x2f
        /*0b8a*/ 	.short	(.L_533 - .L_532)
	.align		4
.L_532:
        /*0b8c*/ 	.word	index@(_Z32group_norm_nhwc_bwd_scale_kernelI11Bf16IOFp16WLi256EEv26Group_norm_nhwc_bwd_params)
        /*0b90*/ 	.word	0x00000020


	//----- nvinfo : EIATTR_FRAME_SIZE
	.align		4
.L_533:
        /*0b94*/ 	.byte	0x04, 0x11
        /*0b96*/ 	.short	(.L_535 - .L_534)
	.align		4
.L_534:
        /*0b98*/ 	.word	index@(_Z32group_norm_nhwc_bwd_scale_kernelI11Bf16IOFp16WLi256EEv26Group_norm_nhwc_bwd_params)
        /*0b9c*/ 	.word	0x00000000


	//----- nvinfo : EIATTR_REGCOUNT
	.align		4
.L_535:
        /*0ba0*/ 	.byte	0x04, 0x2f
        /*0ba2*/ 	.short	(.L_537 - .L_536)
	.align		4
.L_536:
        /*0ba4*/ 	.word	index@(_Z32group_norm_nhwc_bwd_scale_kernelI11Bf16IOFp16WLi448EEv26Group_norm_nhwc_bwd_params)
        /*0ba8*/ 	.word	0x00000020


	//----- nvinfo : EIATTR_FRAME_SIZE
	.align		4
.L_537:
        /*0bac*/ 	.byte	0x04, 0x11
        /*0bae*/ 	.short	(.L_539 - .L_538)
	.align		4
.L_538:
        /*0bb0*/ 	.word	index@(_Z32group_norm_nhwc_bwd_scale_kernelI11Bf16IOFp16WLi448EEv26Group_norm_nhwc_bwd_params)
        /*0bb4*/ 	.word	0x00000000


	//----- nvinfo : EIATTR_REGCOUNT
	.align		4
.L_539:
        /*0bb8*/ 	.byte	0x04, 0x2f
        /*0bba*/ 	.short	(.L_541 - .L_540)
	.align		4
.L_540:
        /*0bbc*/ 	.word	index@(_Z32group_norm_nhwc_bwd_scale_kernelI11Bf16IOFp16WLi192EEv26Group_norm_nhwc_bwd_params)
        /*0bc0*/ 	.word	0x00000020


	//----- nvinfo : EIATTR_FRAME_SIZE
	.align		4
.L_541:
        /*0bc4*/ 	.byte	0x04, 0x11
        /*0bc6*/ 	.short	(.L_543 - .L_542)
	.align		4
.L_542:
        /*0bc8*/ 	.word	index@(_Z32group_norm_nhwc_bwd_scale_kernelI11Bf16IOFp16WLi192EEv26Group_norm_nhwc_bwd_params)
        /*0bcc*/ 	.word	0x00000000


	//----- nvinfo : EIATTR_REGCOUNT
	.align		4
.L_543:
        /*0bd0*/ 	.byte	0x04, 0x2f
        /*0bd2*/ 	.short	(.L_545 - .L_544)
	.align		4
.L_544:
        /*0bd4*/ 	.word	index@(_Z32group_norm_nhwc_bwd_scale_kernelI11Bf16IOFp16WLi128EEv26Group_norm_nhwc_bwd_params)
        /*0bd8*/ 	.word	0x00000020


	//----- nvinfo : EIATTR_FRAME_SIZE
	.align		4
.L_545:
        /*0bdc*/ 	.byte	0x04, 0x11
        /*0bde*/ 	.short	(.L_547 - .L_546)
	.align		4
.L_546:
        /*0be0*/ 	.word	index@(_Z32group_norm_nhwc_bwd_scale_kernelI11Bf16IOFp16WLi128EEv26Group_norm_nhwc_bwd_params)
        /*0be4*/ 	.word	0x00000000


	//----- nvinfo : EIATTR_REGCOUNT
	.align		4
.L_547:
        /*0be8*/ 	.byte	0x04, 0x2f
        /*0bea*/ 	.short	(.L_549 - .L_548)
	.align		4
.L_548:
        /*0bec*/ 	.word	index@(_Z32group_norm_nhwc_bwd_scale_kernelI11Bf16IOFp16WLi64EEv26Group_norm_nhwc_bwd_params)
        /*0bf0*/ 	.word	0x00000020


	//----- nvinfo : EIATTR_FRAME_SIZE
	.align		4
.L_549:
        /*0bf4*/ 	.byte	0x04, 0x11
        /*0bf6*/ 	.short	(.L_551 - .L_550)
	.align		4
.L_550:
        /*0bf8*/ 	.word	index@(_Z32group_norm_nhwc_bwd_scale_kernelI11Bf16IOFp16WLi64EEv26Group_norm_nhwc_bwd_params)
        /*0bfc*/ 	.word	0x00000000


	//----- nvinfo : EIATTR_REGCOUNT
	.align		4
.L_551:
        /*0c00*/ 	.byte	0x04, 0x2f
        /*0c02*/ 	.short	(.L_553 - .L_552)
	.align		4
.L_552:
        /*0c04*/ 	.word	index@(_Z32group_norm_nhwc_bwd_scale_kernelI11Bf16IOFp16WLi168EEv26Group_norm_nhwc_bwd_params)
        /*0c08*/ 	.word	0x00000020


	//----- nvinfo : EIATTR_FRAME_SIZE
	.align		4
.L_553:
        /*0c0c*/ 	.byte	0x04, 0x11
        /*0c0e*/ 	.short	(.L_555 - .L_554)
	.align		4
.L_554:
        /*0c10*/ 	.word	index@(_Z32group_norm_nhwc_bwd_scale_kernelI11Bf16IOFp16WLi168EEv26Group_norm_nhwc_bwd_params)
        /*0c14*/ 	.word	0x00000000


	//----- nvinfo : EIATTR_REGCOUNT
	.align		4
.L_555:
        /*0c18*/ 	.byte	0x04, 0x2f
        /*0c1a*/ 	.short	(.L_557 - .L_556)
	.align		4
.L_556:
        /*0c1c*/ 	.word	index@(_Z32group_norm_nhwc_bwd_scale_kernelI11Bf16IOFp16WLi196EEv26Group_norm_nhwc_bwd_params)
        /*0c20*/ 	.word	0x00000020


	//----- nvinfo : EIATTR_FRAME_SIZE
	.align		4
.L_557:
        /*0c24*/ 	.byte	0x04, 0x11
        /*0c26*/ 	.short	(.L_559 - .L_558)
	.align		4
.L_558:
        /*0c28*/ 	.word	index@(_Z32group_norm_nhwc_bwd_scale_kernelI11Bf16IOFp16WLi196EEv26Group_norm_nhwc_bwd_params)
        /*0c2c*/ 	.word	0x00000000


	//----- nvinfo : EIATTR_REGCOUNT
	.align		4
.L_559:
        /*0c30*/ 	.byte	0x04, 0x2f
        /*0c32*/ 	.short	(.L_561 - .L_560)
	.align		4
.L_560:
        /*0c34*/ 	.word	index@(_Z32group_norm_nhwc_bwd_scale_kernelI11Bf16IOBf16WLi160EEv26Group_norm_nhwc_bwd_params)
        /*0c38*/ 	.word	0x00000020


	//----- nvinfo : EIATTR_FRAME_SIZE
	.align		4
.L_561:
        /*0c3c*/ 	.byte	0x04, 0x11
        /*0c3e*/ 	.short	(.L_563 - .L_562)
	.align		4
.L_562:
        /*0c40*/ 	.word	index@(_Z32group_norm_nhwc_bwd_scale_kernelI11Bf16IOBf16WLi160EEv26Group_norm_nhwc_bwd_params)
        /*0c44*/ 	.word	0x00000000


	//----- nvinfo : EIATTR_REGCOUNT
	.align		4
.L_563:
        /*0c48*/ 	.byte	0x04, 0x2f
        /*0c4a*/ 	.short	(.L_565 - .L_564)
	.align		4
.L_564:
        /*0c4c*/ 	.word	index@(_Z32group_norm_nhwc_bwd_scale_kernelI11Bf16IOBf16WLi140EEv26Group_norm_nhwc_bwd_params)
        /*0c50*/ 	.word	0x00000020


	//----- nvinfo : EIATTR_FRAME_SIZE
	.align		4
.L_565:
        /*0c54*/ 	.byte	0x04, 0x11
        /*0c56*/ 	.short	(.L_567 - .L_566)
	.align		4
.L_566:
        /*0c58*/ 	.word	index@(_Z32group_norm_nhwc_bwd_scale_kernelI11Bf16IOBf16WLi140EEv26Group_norm_nhwc_bwd_params)
        /*0c5c*/ 	.word	0x00000000


	//----- nvinfo : EIATTR_REGCOUNT
	.align		4
.L_567:
        /*0c60*/ 	.byte	0x04, 0x2f
        /*0c62*/ 	.short	(.L_569 - .L_568)
	.align		4
.L_568:
        /*0c64*/ 	.word	index@(_Z32group_norm_nhwc_bwd_scale_kernelI11Bf16IOBf16WLi120EEv26Group_norm_nhwc_bwd_params)
        /*0c68*/ 	.word	0x00000020


	//----- nvinfo : EIATTR_FRAME_SIZE
	.align		4
.L_569:
        /*0c6c*/ 	.byte	0x04, 0x11
        /*0c6e*/ 	.short	(.L_571 - .L_570)
	.align		4
.L_570:
        /*0c70*/ 	.word	index@(_Z32group_norm_nhwc_bwd_scale_kernelI11Bf16IOBf16WLi120EEv26Group_norm_nhwc_bwd_params)
        /*0c74*/ 	.word	0x00000000


	//----- nvinfo : EIATTR_REGCOUNT
	.align		4
.L_571:
        /*0c78*/ 	.byte	0x04, 0x2f
        /*0c7a*/ 	.short	(.L_573 - .L_572)
	.align		4
.L_572:
        /*0c7c*/ 	.word	index@(_Z32group_norm_nhwc_bwd_scale_kernelI11Bf16IOBf16WLi256EEv26Group_norm_nhwc_bwd_params)
        /*0c80*/ 	.word	0x00000020


	//----- nvinfo : EIATTR_FRAME_SIZE
	.align		4
.L_573:
        /*0c84*/ 	.byte	0x04, 0x11
        /*0c86*/ 	.short	(.L_575 - .L_574)
	.align		4
.L_574:
        /*0c88*/ 	.word	index@(_Z32group_norm_nhwc_bwd_scale_kernelI11Bf16IOBf16WLi256EEv26Group_norm_nhwc_bwd_params)
        /*0c8c*/ 	.word	0x00000000


	//----- nvinfo : EIATTR_REGCOUNT
	.align		4
.L_575:
        /*0c90*/ 	.byte	0x04, 0x2f
        /*0c92*/ 	.short	(.L_577 - .L_576)
	.align		4
.L_576:
        /*0c94*/ 	.word	index@(_Z32group_norm_nhwc_bwd_scale_kernelI11Bf16IOBf16WLi448EEv26Group_norm_nhwc_bwd_params)
        /*0c98*/ 	.word	0x00000020


	//----- nvinfo : EIATTR_FRAME_SIZE
	.align		4
.L_577:
        /*0c9c*/ 	.byte	0x04, 0x11
        /*0c9e*/ 	.short	(.L_579 - .L_578)
	.align		4
.L_578:
        /*0ca0*/ 	.word	index@(_Z32group_norm_nhwc_bwd_scale_kernelI11Bf16IOBf16WLi448EEv26Group_norm_nhwc_bwd_params)
        /*0ca4*/ 	.word	0x00000000


	//----- nvinfo : EIATTR_REGCOUNT
	.align		4
.L_579:
        /*0ca8*/ 	.byte	0x04, 0x2f
        /*0caa*/ 	.short	(.L_581 - .L_580)
	.align		4
.L_580:
        /*0cac*/ 	.word	index@(_Z32group_norm_nhwc_bwd_scale_kernelI11Bf16IOBf16WLi192EEv26Group_norm_nhwc_bwd_params)
        /*0cb0*/ 	.word	0x00000020


	//----- nvinfo : EIATTR_FRAME_SIZE
	.align		4
.L_581:
        /*0cb4*/ 	.byte	0x04, 0x11
        /*0cb6*/ 	.short	(.L_583 - .L_582)
	.align		4
.L_582:
        /*0cb8*/ 	.word	index@(_Z32group_norm_nhwc_bwd_scale_kernelI11Bf16IOBf16WLi192EEv26Group_norm_nhwc_bwd_params)
        /*0cbc*/ 	.word	0x00000000


	//----- nvinfo : EIATTR_REGCOUNT
	.align		4
.L_583:
        /*0cc0*/ 	.byte	0x04, 0x2f
        /*0cc2*/ 	.short	(.L_585 - .L_584)
	.align		4
.L_584:
        /*0cc4*/ 	.word	index@(_Z32group_norm_nhwc_bwd_scale_kernelI11Bf16IOBf16WLi128EEv26Group_norm_nhwc_bwd_params)
        /*0cc8*/ 	.word	0x00000020


	//----- nvinfo : EIATTR_FRAME_SIZE
	.align		4
.L_585:
        /*0ccc*/ 	.byte	0x04, 0x11
        /*0cce*/ 	.short	(.L_587 - .L_586)
	.align		4
.L_586:
        /*0cd0*/ 	.word	index@(_Z32group_norm_nhwc_bwd_scale_kernelI11Bf16IOBf16WLi128EEv26Group_norm_nhwc_bwd_params)
        /*0cd4*/ 	.word	0x00000000


	//----- nvinfo : EIATTR_REGCOUNT
	.align		4
.L_587:
        /*0cd8*/ 	.byte	0x04, 0x2f
        /*0cda*/ 	.short	(.L_589 - .L_588)
	.align		4
.L_588:
        /*0cdc*/ 	.word	index@(_Z32group_norm_nhwc_bwd_scale_kernelI11Bf16IOBf16WLi64EEv26Group_norm_nhwc_bwd_params)
        /*0ce0*/ 	.word	0x00000020


	//----- nvinfo : EIATTR_FRAME_SIZE
	.align		4
.L_589:
        /*0ce4*/ 	.byte	0x04, 0x11
        /*0ce6*/ 	.short	(.L_591 - .L_590)
	.align		4
.L_590:
        /*0ce8*/ 	.word	index@(_Z32group_norm_nhwc_bwd_scale_kernelI11Bf16IOBf16WLi64EEv26Group_norm_nhwc_bwd_params)
        /*0cec*/ 	.word	0x00000000


	//----- nvinfo : EIATTR_REGCOUNT
	.align		4
.L_591:
        /*0cf0*/ 	.byte	0x04, 0x2f
        /*0cf2*/ 	.short	(.L_593 - .L_592)
	.align		4
.L_592:
        /*0cf4*/ 	.word	index@(_Z32group_norm_nhwc_bwd_scale_kernelI11Bf16IOBf16WLi168EEv26Group_norm_nhwc_bwd_params)
        /*0cf8*/ 	.word	0x00000020


	//----- nvinfo : EIATTR_FRAME_SIZE
	.align		4
.L_593:
        /*0cfc*/ 	.byte	0x04, 0x11
        /*0cfe*/ 	.short	(.L_595 - .L_594)
	.align		4
.L_594:
        /*0d00*/ 	.word	index@(_Z32group_norm_nhwc_bwd_scale_kernelI11Bf16IOBf16WLi168EEv26Group_norm_nhwc_bwd_params)
        /*0d04*/ 	.word	0x00000000


	//----- nvinfo : EIATTR_REGCOUNT
	.align		4
.L_595:
        /*0d08*/ 	.byte	0x04, 0x2f
        /*0d0a*/ 	.short	(.L_597 - .L_596)
	.align		4
.L_596:
        /*0d0c*/ 	.word	index@(_Z32group_norm_nhwc_bwd_scale_kernelI11Bf16IOBf16WLi196EEv26Group_norm_nhwc_bwd_params)
        /*0d10*/ 	.word	0x00000020


	//----- nvinfo : EIATTR_FRAME_SIZE
	.align		4
.L_597:
        /*0d14*/ 	.byte	0x04, 0x11
        /*0d16*/ 	.short	(.L_599 - .L_598)
	.align		4
.L_598:
        /*0d18*/ 	.word	index@(_Z32group_norm_nhwc_bwd_scale_kernelI11Bf16IOBf16WLi196EEv26Group_norm_nhwc_bwd_params)
        /*0d1c*/ 	.word	0x00000000


	//----- nvinfo : EIATTR_REGCOUNT
	.align		4
.L_599:
        /*0d20*/ 	.byte	0x04, 0x2f
        /*0d22*/ 	.short	(.L_601 - .L_600)
	.align		4
.L_600:
        /*0d24*/ 	.word	index@(_Z32group_norm_nhwc_bwd_scale_kernelI11Bf16IOFp32WLi160EEv26Group_norm_nhwc_bwd_params)
        /*0d28*/ 	.word	0x00000020


	//----- nvinfo : EIATTR_FRAME_SIZE
	.align		4
.L_601:
        /*0d2c*/ 	.byte	0x04, 0x11
        /*0d2e*/ 	.short	(.L_603 - .L_602)
	.align		4
.L_602:
        /*0d30*/ 	.word	index@(_Z32group_norm_nhwc_bwd_scale_kernelI11Bf16IOFp32WLi160EEv26Group_norm_nhwc_bwd_params)
        /*0d34*/ 	.word	0x00000000


	//----- nvinfo : EIATTR_REGCOUNT
	.align		4
.L_603:
        /*0d38*/ 	.byte	0x04, 0x2f
        /*0d3a*/ 	.short	(.L_605 - .L_604)
	.align		4
.L_604:
        /*0d3c*/ 	.word	index@(_Z32group_norm_nhwc_bwd_scale_kernelI11Bf16IOFp32WLi140EEv26Group_norm_nhwc_bwd_params)
        /*0d40*/ 	.word	0x00000020


	//----- nvinfo : EIATTR_FRAME_SIZE
	.align		4
.L_605:
        /*0d44*/ 	.byte	0x04, 0x11
        /*0d46*/ 	.short	(.L_607 - .L_606)
	.align		4
.L_606:
        /*0d48*/ 	.word	index@(_Z32group_norm_nhwc_bwd_scale_kernelI11Bf16IOFp32WLi140EEv26Group_norm_nhwc_bwd_params)
        /*0d4c*/ 	.word	0x00000000


	//----- nvinfo : EIATTR_REGCOUNT
	.align		4
.L_607:
        /*0d50*/ 	.byte	0x04, 0x2f
        /*0d52*/ 	.short	(.L_609 - .L_608)
	.align		4
.L_608:
        /*0d54*/ 	.word	index@(_Z32group_norm_nhwc_bwd_scale_kernelI11Bf16IOFp32WLi120EEv26Group_norm_nhwc_bwd_params)
        /*0d58*/ 	.word	0x00000020


	//----- nvinfo : EIATTR_FRAME_SIZE
	.align		4
.L_609:
        /*0d5c*/ 	.byte	0x04, 0x11
        /*0d5e*/ 	.short	(.L_611 - .L_610)
	.align		4
.L_610:
        /*0d60*/ 	.word	index@(_Z32group_norm_nhwc_bwd_scale_kernelI11Bf16IOFp32WLi120EEv26Group_norm_nhwc_bwd_params)
        /*0d64*/ 	.word	0x00000000


	//----- nvinfo : EIATTR_REGCOUNT
	.align		4
.L_611:
        /*0d68*/ 	.byte	0x04, 0x2f
        /*0d6a*/ 	.short	(.L_613 - .L_612)
	.align		4
.L_612:
        /*0d6c*/ 	.word	index@(_Z32group_norm_nhwc_bwd_scale_kernelI11Bf16IOFp32WLi256EEv26Group_norm_nhwc_bwd_params)
        /*0d70*/ 	.word	0x00000020


	//----- nvinfo : EIATTR_FRAME_SIZE
	.align		4
.L_613:
        /*0d74*/ 	.byte	0x04, 0x11
        /*0d76*/ 	.short	(.L_615 - .L_614)
	.align		4
.L_614:
        /*0d78*/ 	.word	index@(_Z32group_norm_nhwc_bwd_scale_kernelI11Bf16IOFp32WLi256EEv26Group_norm_nhwc_bwd_params)
        /*0d7c*/ 	.word	0x00000000


	//----- nvinfo : EIATTR_REGCOUNT
	.align		4
.L_615:
        /*0d80*/ 	.byte	0x04, 0x2f
        /*0d82*/ 	.short	(.L_617 - .L_616)
	.align		4
.L_616:
        /*0d84*/ 	.word	index@(_Z32group_norm_nhwc_bwd_scale_kernelI11Bf16IOFp32WLi448EEv26Group_norm_nhwc_bwd_params)
        /*0d88*/ 	.word	0x00000020


	//----- nvinfo : EIATTR_FRAME_SIZE
	.align		4
.L_617:
        /*0d8c*/ 	.byte	0x04, 0x11
        /*0d8e*/ 	.short	(.L_619 - .L_618)
	.align		4
.L_618:
        /*0d90*/ 	.word	index@(_Z32group_norm_nhwc_bwd_scale_kernelI11Bf16IOFp32WLi448EEv26Group_norm_nhwc_bwd_params)
        /*0d94*/ 	.word	0x00000000


	//----- nvinfo : EIATTR_REGCOUNT
	.align		4
.L_619:
        /*0d98*/ 	.byte	0x04, 0x2f
        /*0d9a*/ 	.short	(.L_621 - .L_620)
	.align		4
.L_620:
        /*0d9c*/ 	.word	index@(_Z32group_norm_nhwc_bwd_scale_kernelI11Bf16IOFp32WLi192EEv26Group_norm_nhwc_bwd_params)
        /*0da0*/ 	.word	0x00000020


	//----- nvinfo : EIATTR_FRAME_SIZE
	.align		4
.L_621:
        /*0da4*/ 	.byte	0x04, 0x11
        /*0da6*/ 	.short	(.L_623 - .L_622)
	.align		4
.L_622:
        /*0da8*/ 	.word	index@(_Z32group_norm_nhwc_bwd_scale_kernelI11Bf16IOFp32WLi192EEv26Group_norm_nhwc_bwd_params)
        /*0dac*/ 	.word	0x00000000


	//----- nvinfo : EIATTR_REGCOUNT
	.align		4
.L_623:
        /*0db0*/ 	.byte	0x04, 0x2f
        /*0db2*/ 	.short	(.L_625 - .L_624)
	.align		4
.L_624:
        /*0db4*/ 	.word	index@(_Z32group_norm_nhwc_bwd_scale_kernelI11Bf16IOFp32WLi128EEv26Group_norm_nhwc_bwd_params)
        /*0db8*/ 	.word	0x00000020


	//----- nvinfo : EIATTR_FRAME_SIZE
	.align		4
.L_625:
        /*0dbc*/ 	.byte	0x04, 0x11
        /*0dbe*/ 	.short	(.L_627 - .L_626)
	.align		4
.L_626:
        /*0dc0*/ 	.word	index@(_Z32group_norm_nhwc_bwd_scale_kernelI11Bf16IOFp32WLi128EEv26Group_norm_nhwc_bwd_params)
        /*0dc4*/ 	.word	0x00000000


	//----- nvinfo : EIATTR_REGCOUNT
	.align		4
.L_627:
        /*0dc8*/ 	.byte	0x04, 0x2f
        /*0dca*/ 	.short	(.L_629 - .L_628)
	.align		4
.L_628:
        /*0dcc*/ 	.word	index@(_Z32group_norm_nhwc_bwd_scale_kernelI11Bf16IOFp32WLi64EEv26Group_norm_nhwc_bwd_params)
        /*0dd0*/ 	.word	0x00000020


	//----- nvinfo : EIATTR_FRAME_SIZE
	.align		4
.L_629:
        /*0dd4*/ 	.byte	0x04, 0x11
        /*0dd6*/ 	.short	(.L_631 - .L_630)
	.align		4
.L_630:
        /*0dd8*/ 	.word	index@(_Z32group_norm_nhwc_bwd_scale_kernelI11Bf16IOFp32WLi64EEv26Group_norm_nhwc_bwd_params)
        /*0ddc*/ 	.word	0x00000000


	//----- nvinfo : EIATTR_REGCOUNT
	.align		4
.L_631:
        /*0de0*/ 	.byte	0x04, 0x2f
        /*0de2*/ 	.short	(.L_633 - .L_632)
	.align		4
.L_632:
        /*0de4*/ 	.word	index@(_Z32group_norm_nhwc_bwd_scale_kernelI11Bf16IOFp32WLi168EEv26Group_norm_nhwc_bwd_params)
        /*0de8*/ 	.word	0x00000020


	//----- nvinfo : EIATTR_FRAME_SIZE
	.align		4
.L_633:
        /*0dec*/ 	.byte	0x04, 0x11
        /*0dee*/ 	.short	(.L_635 - .L_634)
	.align		4
.L_634:
        /*0df0*/ 	.word	index@(_Z32group_norm_nhwc_bwd_scale_kernelI11Bf16IOFp32WLi168EEv26Group_norm_nhwc_bwd_params)
        /*0df4*/ 	.word	0x00000000


	//----- nvinfo : EIATTR_REGCOUNT
	.align		4
.L_635:
        /*0df8*/ 	.byte	0x04, 0x2f
        /*0dfa*/ 	.short	(.L_637 - .L_636)
	.align		4
.L_636:
        /*0dfc*/ 	.word	index@(_Z32group_norm_nhwc_bwd_scale_kernelI11Bf16IOFp32WLi196EEv26Group_norm_nhwc_bwd_params)
        /*0e00*/ 	.word	0x00000020


	//----- nvinfo : EIATTR_FRAME_SIZE
	.align		4
.L_637:
        /*0e04*/ 	.byte	0x04, 0x11
        /*0e06*/ 	.short	(.L_639 - .L_638)
	.align		4
.L_638:
        /*0e08*/ 	.word	index@(_Z32group_norm_nhwc_bwd_scale_kernelI11Bf16IOFp32WLi196EEv26Group_norm_nhwc_bwd_params)
        /*0e0c*/ 	.word	0x00000000


	//----- nvinfo : EIATTR_REGCOUNT
	.align		4
.L_639:
        /*0e10*/ 	.byte	0x04, 0x2f
        /*0e12*/ 	.short	(.L_641 - .L_640)
	.align		4
.L_640:
        /*0e14*/ 	.word	index@(_Z32group_norm_nhwc_bwd_scale_kernelI11Fp32IOFp16WLi160EEv26Group_norm_nhwc_bwd_params)
        /*0e18*/ 	.word	0x00000020


	//----- nvinfo : EIATTR_FRAME_SIZE
	.align		4
.L_641:
        /*0e1c*/ 	.byte	0x04, 0x11
        /*0e1e*/ 	.short	(.L_643 - .L_642)
	.align		4
.L_642:
        /*0e20*/ 	.word	index@(_Z32group_norm_nhwc_bwd_scale_kernelI11Fp32IOFp16WLi160EEv26Group_norm_nhwc_bwd_params)
        /*0e24*/ 	.word	0x00000000


	//----- nvinfo : EIATTR_REGCOUNT
	.align		4
.L_643:
        /*0e28*/ 	.byte	0x04, 0x2f
        /*0e2a*/ 	.short	(.L_645 - .L_644)
	.align		4
.L_644:
        /*0e2c*/ 	.word	index@(_Z32group_norm_nhwc_bwd_scale_kernelI11Fp32IOFp16WLi140EEv26Group_norm_nhwc_bwd_params)
        /*0e30*/ 	.word	0x00000020


	//----- nvinfo : EIATTR_FRAME_SIZE
	.align		4
.L_645:
        /*0e34*/ 	.byte	0x04, 0x11
        /*0e36*/ 	.short	(.L_647 - .L_646)
	.align		4
.L_646:
        /*0e38*/ 	.word	index@(_Z32group_norm_nhwc_bwd_scale_kernelI11Fp32IOFp16WLi140EEv26Group_norm_nhwc_bwd_params)
        /*0e3c*/ 	.word	0x00000000


	//----- nvinfo : EIATTR_REGCOUNT
	.align		4
.L_647:
        /*0e40*/ 	.byte	0x04, 0x2f
        /*0e42*/ 	.short	(.L_649 - .L_648)
	.align		4
.L_648:
        /*0e44*/ 	.word	index@(_Z32group_norm_nhwc_bwd_scale_kernelI11Fp32IOFp16WLi120EEv26Group_norm_nhwc_bwd_params)
        /*0e48*/ 	.word	0x00000020


	//----- nvinfo : EIATTR_FRAME_SIZE
	.align		4
.L_649:
        /*0e4c*/ 	.byte	0x04, 0x11
        /*0e4e*/ 	.short	(.L_651 - .L_650)
	.align		4
.L_650:
        /*0e50*/ 	.word	index@(_Z32group_norm_nhwc_bwd_scale_kernelI11Fp32IOFp16WLi120EEv26Group_norm_nhwc_bwd_params)
        /*0e54*/ 	.word	0x00000000


	//----- nvinfo : EIATTR_REGCOUNT
	.align		4
.L_651:
        /*0e58*/ 	.byte	0x04, 0x2f
        /*0e5a*/ 	.short	(.L_653 - .L_652)
	.align		4
.L_652:
        /*0e5c*/ 	.word	index@(_Z32group_norm_nhwc_bwd_scale_kernelI11Fp32IOFp16WLi256EEv26Group_norm_nhwc_bwd_params)
        /*0e60*/ 	.word	0x00000020


	//----- nvinfo : EIATTR_FRAME_SIZE
	.align		4
.L_653:
        /*0e64*/ 	.byte	0x04, 0x11
        /*0e66*/ 	.short	(.L_655 - .L_654)
	.align		4
.L_654:
        /*0e68*/ 	.word	index@(_Z32group_norm_nhwc_bwd_scale_kernelI11Fp32IOFp16WLi256EEv26Group_norm_nhwc_bwd_params)
        /*0e6c*/ 	.word	0x00000000


	//----- nvinfo : EIATTR_REGCOUNT
	.align		4
.L_655:
        /*0e70*/ 	.byte	0x04, 0x2f
        /*0e72*/ 	.short	(.L_657 - .L_656)
	.align		4
.L_656:
        /*0e74*/ 	.word	index@(_Z32group_norm_nhwc_bwd_scale_kernelI11Fp32IOFp16WLi448EEv26Group_norm_nhwc_bwd_params)
        /*0e78*/ 	.word	0x00000020


	//----- nvinfo : EIATTR_FRAME_SIZE
	.align		4
.L_657:
        /*0e7c*/ 	.byte	0x04, 0x11
        /*0e7e*/ 	.short	(.L_659 - .L_658)
	.align		4
.L_658:
        /*0e80*/ 	.word	index@(_Z32group_norm_nhwc_bwd_scale_kernelI11Fp32IOFp16WLi448EEv26Group_norm_nhwc_bwd_params)
        /*0e84*/ 	.word	0x00000000


	//----- nvinfo : EIATTR_REGCOUNT
	.align		4
.L_659:
        /*0e88*/ 	.byte	0x04, 0x2f
        /*0e8a*/ 	.short	(.L_661 - .L_660)
	.align		4
.L_660:
        /*0e8c*/ 	.word	index@(_Z32group_norm_nhwc_bwd_scale_kernelI11Fp32IOFp16WLi192EEv26Group_norm_nhwc_bwd_params)
        /*0e90*/ 	.word	0x00000020


	//----- nvinfo : EIATTR_FRAME_SIZE
	.align		4
.L_661:
        /*0e94*/ 	.byte	0x04, 0x11
        /*0e96*/ 	.short	(.L_663 - .L_662)
	.align		4
.L_662:
        /*0e98*/ 	.word	index@(_Z32group_norm_nhwc_bwd_scale_kernelI11Fp32IOFp16WLi192EEv26Group_norm_nhwc_bwd_params)
        /*0e9c*/ 	.word	0x00000000


	//----- nvinfo : EIATTR_REGCOUNT
	.align		4
.L_663:
        /*0ea0*/ 	.byte	0x04, 0x2f
        /*0ea2*/ 	.short	(.L_665 - .L_664)
	.align		4
.L_664:
        /*0ea4*/ 	.word	index@(_Z32group_norm_nhwc_bwd_scale_kernelI11Fp32IOFp16WLi128EEv26Group_norm_nhwc_bwd_params)
        /*0ea8*/ 	.word	0x00000020


	//----- nvinfo : EIATTR_FRAME_SIZE
	.align		4
.L_665:
        /*0eac*/ 	.byte	0x04, 0x11
        /*0eae*/ 	.short	(.L_667 - .L_666)
	.align		4
.L_666:
        /*0eb0*/ 	.word	index@(_Z32group_norm_nhwc_bwd_scale_kernelI11Fp32IOFp16WLi128EEv26Group_norm_nhwc_bwd_params)
        /*0eb4*/ 	.word	0x00000000


	//----- nvinfo : EIATTR_REGCOUNT
	.align		4
.L_667:
        /*0eb8*/ 	.byte	0x04, 0x2f
        /*0eba*/ 	.short	(.L_669 - .L_668)
	.align		4
.L_668:
        /*0ebc*/ 	.word	index@(_Z32group_norm_nhwc_bwd_scale_kernelI11Fp32IOFp16WLi64EEv26Group_norm_nhwc_bwd_params)
        /*0ec0*/ 	.word	0x00000020


	//----- nvinfo : EIATTR_FRAME_SIZE
	.align		4
.L_669:
        /*0ec4*/ 	.byte	0x04, 0x11
        /*0ec6*/ 	.short	(.L_671 - .L_670)
	.align		4
.L_670:
        /*0ec8*/ 	.word	index@(_Z32group_norm_nhwc_bwd_scale_kernelI11Fp32IOFp16WLi64EEv26Group_norm_nhwc_bwd_params)
        /*0ecc*/ 	.word	0x00000000


	//----- nvinfo : EIATTR_REGCOUNT
	.align		4
.L_671:
        /*0ed0*/ 	.byte	0x04, 0x2f
        /*0ed2*/ 	.short	(.L_673 - .L_672)
	.align		4
.L_672:
        /*0ed4*/ 	.word	index@(_Z32group_norm_nhwc_bwd_scale_kernelI11Fp32IOFp16WLi168EEv26Group_norm_nhwc_bwd_params)
        /*0ed8*/ 	.word	0x00000020


	//----- nvinfo : EIATTR_FRAME_SIZE
	.align		4
.L_673:
        /*0edc*/ 	.byte	0x04, 0x11
        /*0ede*/ 	.short	(.L_675 - .L_674)
	.align		4
.L_674:
        /*0ee0*/ 	.word	index@(_Z32group_norm_nhwc_bwd_scale_kernelI11Fp32IOFp16WLi168EEv26Group_norm_nhwc_bwd_params)
        /*0ee4*/ 	.word	0x00000000


	//----- nvinfo : EIATTR_REGCOUNT
	.align		4
.L_675:
        /*0ee8*/ 	.byte	0x04, 0x2f
        /*0eea*/ 	.short	(.L_677 - .L_676)
	.align		4
.L_676:
        /*0eec*/ 	.word	index@(_Z32group_norm_nhwc_bwd_scale_kernelI11Fp32IOFp16WLi196EEv26Group_norm_nhwc_bwd_params)
        /*0ef0*/ 	.word	0x00000020


	//----- nvinfo : EIATTR_FRAME_SIZE
	.align		4
.L_677:
        /*0ef4*/ 	.byte	0x04, 0x11
        /*0ef6*/ 	.short	(.L_679 - .L_678)
	.align		4
.L_678:
        /*0ef8*/ 	.word	index@(_Z32group_norm_nhwc_bwd_scale_kernelI11Fp32IOFp16WLi196EEv26Group_norm_nhwc_bwd_params)
        /*0efc*/ 	.word	0x00000000


	//----- nvinfo : EIATTR_REGCOUNT
	.align		4
.L_679:
        /*0f00*/ 	.byte	0x04, 0x2f
        /*0f02*/ 	.short	(.L_681 - .L_680)
	.align		4
.L_680:
        /*0f04*/ 	.word	index@(_Z32group_norm_nhwc_bwd_scale_kernelI11Fp32IOBf16WLi160EEv26Group_norm_nhwc_bwd_params)
        /*0f08*/ 	.word	0x00000020


	//----- nvinfo : EIATTR_FRAME_SIZE
	.align		4
.L_681:
        /*0f0c*/ 	.byte	0x04, 0x11
        /*0f0e*/ 	.short	(.L_683 - .L_682)
	.align		4
.L_682:
        /*0f10*/ 	.word	index@(_Z32group_norm_nhwc_bwd_scale_kernelI11Fp32IOBf16WLi160EEv26Group_norm_nhwc_bwd_params)
        /*0f14*/ 	.word	0x00000000


	//----- nvinfo : EIATTR_REGCOUNT
	.align		4
.L_683:
        /*0f18*/ 	.byte	0x04, 0x2f
        /*0f1a*/ 	.short	(.L_685 - .L_684)
	.align		4
.L_684:
        /*0f1c*/ 	.word	index@(_Z32group_norm_nhwc_bwd_scale_kernelI11Fp32IOBf16WLi140EEv26Group_norm_nhwc_bwd_params)
        /*0f20*/ 	.word	0x00000020


	//----- nvinfo : EIATTR_FRAME_SIZE
	.align		4
.L_685:
        /*0f24*/ 	.byte	0x04, 0x11
        /*0f26*/ 	.short	(.L_687 - .L_686)
	.align		4
.L_686:
        /*0f28*/ 	.word	index@(_Z32group_norm_nhwc_bwd_scale_kernelI11Fp32IOBf16WLi140EEv26Group_norm_nhwc_bwd_params)
        /*0f2c*/ 	.word	0x00000000


	//----- nvinfo : EIATTR_REGCOUNT
	.align		4
.L_687:
        /*0f30*/ 	.byte	0x04, 0x2f
        /*0f32*/ 	.short	(.L_689 - .L_688)
	.align		4
.L_688:
        /*0f34*/ 	.word	index@(_Z32group_norm_nhwc_bwd_scale_kernelI11Fp32IOBf16WLi120EEv26Group_norm_nhwc_bwd_params)
        /*0f38*/ 	.word	0x00000020


	//----- nvinfo : EIATTR_FRAME_SIZE
	.align		4
.L_689:
        /*0f3c*/ 	.byte	0x04, 0x11
        /*0f3e*/ 	.short	(.L_691 - .L_690)
	.align		4
.L_690:
        /*0f40*/ 	.word	index@(_Z32group_norm_nhwc_bwd_scale_kernelI11Fp32IOBf16WLi120EEv26Group_norm_nhwc_bwd_params)
        /*0f44*/ 	.word	0x00000000


	//----- nvinfo : EIATTR_REGCOUNT
	.align		4
.L_691:
        /*0f48*/ 	.byte	0x04, 0x2f
        /*0f4a*/ 	.short	(.L_693 - .L_692)
	.align		4
.L_692:
        /*0f4c*/ 	.word	index@(_Z32group_norm_nhwc_bwd_scale_kernelI11Fp32IOBf16WLi256EEv26Group_norm_nhwc_bwd_params)
        /*0f50*/ 	.word	0x00000020


	//----- nvinfo : EIATTR_FRAME_SIZE
	.align		4
.L_693:
        /*0f54*/ 	.byte	0x04, 0x11
        /*0f56*/ 	.short	(.L_695 - .L_694)
	.align		4
.L_694:
        /*0f58*/ 	.word	index@(_Z32group_norm_nhwc_bwd_scale_kernelI11Fp32IOBf16WLi256EEv26Group_norm_nhwc_bwd_params)
        /*0f5c*/ 	.word	0x00000000


	//----- nvinfo : EIATTR_REGCOUNT
	.align		4
.L_695:
        /*0f60*/ 	.byte	0x04, 0x2f
        /*0f62*/ 	.short	(.L_697 - .L_696)
	.align		4
.L_696:
        /*0f64*/ 	.word	index@(_Z32group_norm_nhwc_bwd_scale_kernelI11Fp32IOBf16WLi448EEv26Group_norm_nhwc_bwd_params)
        /*0f68*/ 	.word	0x00000020


	//----- nvinfo : EIATTR_FRAME_SIZE
	.align		4
.L_697:
        /*0f6c*/ 	.byte	0x04, 0x11
        /*0f6e*/ 	.short	(.L_699 - .L_698)
	.align		4
.L_698:
        /*0f70*/ 	.word	index@(_Z32group_norm_nhwc_bwd_scale_kernelI11Fp32IOBf16WLi448EEv26Group_norm_nhwc_bwd_params)
        /*0f74*/ 	.word	0x00000000


	//----- nvinfo : EIATTR_REGCOUNT
	.align		4
.L_699:
        /*0f78*/ 	.byte	0x04, 0x2f
        /*0f7a*/ 	.short	(.L_701 - .L_700)
	.align		4
.L_700:
        /*0f7c*/ 	.word	index@(_Z32group_norm_nhwc_bwd_scale_kernelI11Fp32IOBf16WLi192EEv26Group_norm_nhwc_bwd_params)
        /*0f80*/ 	.word	0x00000020


	//----- nvinfo : EIATTR_FRAME_SIZE
	.align		4
.L_701:
        /*0f84*/ 	.byte	0x04, 0x11
        /*0f86*/ 	.short	(.L_703 - .L_702)
	.align		4
.L_702:
        /*0f88*/ 	.word	index@(_Z32group_norm_nhwc_bwd_scale_kernelI11Fp32IOBf16WLi192EEv26Group_norm_nhwc_bwd_params)
        /*0f8c*/ 	.word	0x00000000


	//----- nvinfo : EIATTR_REGCOUNT
	.align		4
.L_703:
        /*0f90*/ 	.byte	0x04, 0x2f
        /*0f92*/ 	.short	(.L_705 - .L_704)
	.align		4
.L_704:
        /*0f94*/ 	.word	index@(_Z32group_norm_nhwc_bwd_scale_kernelI11Fp32IOBf16WLi128EEv26Group_norm_nhwc_bwd_params)
        /*0f98*/ 	.word	0x00000020


	//----- nvinfo : EIATTR_FRAME_SIZE
	.align		4
.L_705:
        /*0f9c*/ 	.byte	0x04, 0x11
        /*0f9e*/ 	.short	(.L_707 - .L_706)
	.align		4
.L_706:
        /*0fa0*/ 	.word	index@(_Z32group_norm_nhwc_bwd_scale_kernelI11Fp32IOBf16WLi128EEv26Group_norm_nhwc_bwd_params)
        /*0fa4*/ 	.word	0x00000000


	//----- nvinfo : EIATTR_REGCOUNT
	.align		4
.L_707:
        /*0fa8*/ 	.byte	0x04, 0x2f
        /*0faa*/ 	.short	(.L_709 - .L_708)
	.align		4
.L_708:
        /*0fac*/ 	.word	index@(_Z32group_norm_nhwc_bwd_scale_kernelI11Fp32IOBf16WLi64EEv26Group_norm_nhwc_bwd_params)
        /*0fb0*/ 	.word	0x00000020


	//----- nvinfo : EIATTR_FRAME_SIZE
	.align		4
.L_709:
        /*0fb4*/ 	.byte	0x04, 0x11
        /*0fb6*/ 	.short	(.L_711 - .L_710)
	.align		4
.L_710:
        /*0fb8*/ 	.word	index@(_Z32group_norm_nhwc_bwd_scale_kernelI11Fp32IOBf16WLi64EEv26Group_norm_nhwc_bwd_params)
        /*0fbc*/ 	.word	0x00000000


	//----- nvinfo : EIATTR_REGCOUNT
	.align		4
.L_711:
        /*0fc0*/ 	.byte	0x04, 0x2f
        /*0fc2*/ 	.short	(.L_713 - .L_712)
	.align		4
.L_712:
        /*0fc4*/ 	.word	index@(_Z32group_norm_nhwc_bwd_scale_kernelI11Fp32IOBf16WLi168EEv26Group_norm_nhwc_bwd_params)
        /*0fc8*/ 	.word	0x00000020


	//----- nvinfo : EIATTR_FRAME_SIZE
	.align		4
.L_713:
        /*0fcc*/ 	.byte	0x04, 0x11
        /*0fce*/ 	.short	(.L_715 - .L_714)
	.align		4
.L_714:
        /*0fd0*/ 	.word	index@(_Z32group_norm_nhwc_bwd_scale_kernelI11Fp32IOBf16WLi168EEv26Group_norm_nhwc_bwd_params)
        /*0fd4*/ 	.word	0x00000000


	//----- nvinfo : EIATTR_REGCOUNT
	.align		4
.L_715:
        /*0fd8*/ 	.byte	0x04, 0x2f
        /*0fda*/ 	.short	(.L_717 - .L_716)
	.align		4
.L_716:
        /*0fdc*/ 	.word	index@(_Z32group_norm_nhwc_bwd_scale_kernelI11Fp32IOBf16WLi196EEv26Group_norm_nhwc_bwd_params)
        /*0fe0*/ 	.word	0x00000020


	//----- nvinfo : EIATTR_FRAME_SIZE
	.align		4
.L_717:
        /*0fe4*/ 	.byte	0x04, 0x11
        /*0fe6*/ 	.short	(.L_719 - .L_718)
	.align		4
.L_718:
        /*0fe8*/ 	.word	index@(_Z32group_norm_nhwc_bwd_scale_kernelI11Fp32IOBf16WLi196EEv26Group_norm_nhwc_bwd_params)
        /*0fec*/ 	.word	0x00000000


	//----- nvinfo : EIATTR_REGCOUNT
	.align		4
.L_719:
        /*0ff0*/ 	.byte	0x04, 0x2f
        /*0ff2*/ 	.short	(.L_721 - .L_720)
	.align		4
.L_720:
        /*0ff4*/ 	.word	index@(_Z32group_norm_nhwc_bwd_scale_kernelI11Fp32IOFp32WLi160EEv26Group_norm_nhwc_bwd_params)
        /*0ff8*/ 	.word	0x00000020


	//----- nvinfo : EIATTR_FRAME_SIZE
	.align		4
.L_721:
        /*0ffc*/ 	.byte	0x04, 0x11
        /*0ffe*/ 	.short	(.L_723 - .L_722)
	.align		4
.L_722:
        /*1000*/ 	.word	index@(_Z32group_norm_nhwc_bwd_scale_kernelI11Fp32IOFp32WLi160EEv26Group_norm_nhwc_bwd_params)
        /*1004*/ 	.word	0x00000000


	//----- nvinfo : EIATTR_REGCOUNT
	.align		4
.L_723:
        /*1008*/ 	.byte	0x04, 0x2f
        /*100a*/ 	.short	(.L_725 - .L_724)
	.align		4
.L_724:
        /*100c*/ 	.word	index@(_Z32group_norm_nhwc_bwd_scale_kernelI11Fp32IOFp32WLi140EEv26Group_norm_nhwc_bwd_params)
        /*1010*/ 	.word	0x00000020


	//----- nvinfo : EIATTR_FRAME_SIZE
	.align		4
.L_725:
        /*1014*/ 	.byte	0x04, 0x11
        /*1016*/ 	.short	(.L_727 - .L_726)
	.align		4
.L_726:
        /*1018*/ 	.word	index@(_Z32group_norm_nhwc_bwd_scale_kernelI11Fp32IOFp32WLi140EEv26Group_norm_nhwc_bwd_params)
        /*101c*/ 	.word	0x00000000


	//----- nvinfo : EIATTR_REGCOUNT
	.align		4
.L_727:
        /*1020*/ 	.byte	0x04, 0x2f
        /*1022*/ 	.short	(.L_729 - .L_728)
	.align		4
.L_728:
        /*1024*/ 	.word	index@(_Z32group_norm_nhwc_bwd_scale_kernelI11Fp32IOFp32WLi120EEv26Group_norm_nhwc_bwd_params)
        /*1028*/ 	.word	0x00000020


	//----- nvinfo : EIATTR_FRAME_SIZE
	.align		4
.L_729:
        /*102c*/ 	.byte	0x04, 0x11
        /*102e*/ 	.short	(.L_731 - .L_730)
	.align		4
.L_730:
        /*1030*/ 	.word	index@(_Z32group_norm_nhwc_bwd_scale_kernelI11Fp32IOFp32WLi120EEv26Group_norm_nhwc_bwd_params)
        /*1034*/ 	.word	0x00000000


	//----- nvinfo : EIATTR_REGCOUNT
	.align		4
.L_731:
        /*1038*/ 	.byte	0x04, 0x2f
        /*103a*/ 	.short	(.L_733 - .L_732)
	.align		4
.L_732:
        /*103c*/ 	.word	index@(_Z32group_norm_nhwc_bwd_scale_kernelI11Fp32IOFp32WLi256EEv26Group_norm_nhwc_bwd_params)
        /*1040*/ 	.word	0x00000020


	//----- nvinfo : EIATTR_FRAME_SIZE
	.align		4
.L_733:
        /*1044*/ 	.byte	0x04, 0x11
        /*1046*/ 	.short	(.L_735 - .L_734)
	.align		4
.L_734:
        /*1048*/ 	.word	index@(_Z32group_norm_nhwc_bwd_scale_kernelI11Fp32IOFp32WLi256EEv26Group_norm_nhwc_bwd_params)
        /*104c*/ 	.word	0x00000000


	//----- nvinfo : EIATTR_REGCOUNT
	.align		4
.L_735:
        /*1050*/ 	.byte	0x04, 0x2f
        /*1052*/ 	.short	(.L_737 - .L_736)
	.align		4
.L_736:
        /*1054*/ 	.word	index@(_Z32group_norm_nhwc_bwd_scale_kernelI11Fp32IOFp32WLi448EEv26Group_norm_nhwc_bwd_params)
        /*1058*/ 	.word	0x00000020


	//----- nvinfo : EIATTR_FRAME_SIZE
	.align		4
.L_737:
        /*105c*/ 	.byte	0x04, 0x11
        /*105e*/ 	.short	(.L_739 - .L_738)
	.align		4
.L_738:
        /*1060*/ 	.word	index@(_Z32group_norm_nhwc_bwd_scale_kernelI11Fp32IOFp32WLi448EEv26Group_norm_nhwc_bwd_params)
        /*1064*/ 	.word	0x00000000


	//----- nvinfo : EIATTR_REGCOUNT
	.align		4
.L_739:
        /*1068*/ 	.byte	0x04, 0x2f
        /*106a*/ 	.short	(.L_741 - .L_740)
	.align		4
.L_740:
        /*106c*/ 	.word	index@(_Z32group_norm_nhwc_bwd_scale_kernelI11Fp32IOFp32WLi192EEv26Group_norm_nhwc_bwd_params)
        /*1070*/ 	.word	0x00000020


	//----- nvinfo : EIATTR_FRAME_SIZE
	.align		4
.L_741:
        /*1074*/ 	.byte	0x04, 0x11
        /*1076*/ 	.short	(.L_743 - .L_742)
	.align		4
.L_742:
        /*1078*/ 	.word	index@(_Z32group_norm_nhwc_bwd_scale_kernelI11Fp32IOFp32WLi192EEv26Group_norm_nhwc_bwd_params)
        /*107c*/ 	.word	0x00000000


	//----- nvinfo : EIATTR_REGCOUNT
	.align		4
.L_743:
        /*1080*/ 	.byte	0x04, 0x2f
        /*1082*/ 	.short	(.L_745 - .L_744)
	.align		4
.L_744:
        /*1084*/ 	.word	index@(_Z32group_norm_nhwc_bwd_scale_kernelI11Fp32IOFp32WLi128EEv26Group_norm_nhwc_bwd_params)
        /*1088*/ 	.word	0x00000020


	//----- nvinfo : EIATTR_FRAME_SIZE
	.align		4
.L_745:
        /*108c*/ 	.byte	0x04, 0x11
        /*108e*/ 	.short	(.L_747 - .L_746)
	.align		4
.L_746:
        /*1090*/ 	.word	index@(_Z32group_norm_nhwc_bwd_scale_kernelI11Fp32IOFp32WLi128EEv26Group_norm_nhwc_bwd_params)
        /*1094*/ 	.word	0x00000000


	//----- nvinfo : EIATTR_REGCOUNT
	.align		4
.L_747:
        /*1098*/ 	.byte	0x04, 0x2f
        /*109a*/ 	.short	(.L_749 - .L_748)
	.align		4
.L_748:
        /*109c*/ 	.word	index@(_Z32group_norm_nhwc_bwd_scale_kernelI11Fp32IOFp32WLi64EEv26Group_norm_nhwc_bwd_params)
        /*10a0*/ 	.word	0x00000020


	//----- nvinfo : EIATTR_FRAME_SIZE
	.align		4
.L_749:
        /*10a4*/ 	.byte	0x04, 0x11
        /*10a6*/ 	.short	(.L_751 - .L_750)
	.align		4
.L_750:
        /*10a8*/ 	.word	index@(_Z32group_norm_nhwc_bwd_scale_kernelI11Fp32IOFp32WLi64EEv26Group_norm_nhwc_bwd_params)
        /*10ac*/ 	.word	0x00000000


	//----- nvinfo : EIATTR_REGCOUNT
	.align		4
.L_751:
        /*10b0*/ 	.byte	0x04, 0x2f
        /*10b2*/ 	.short	(.L_753 - .L_752)
	.align		4
.L_752:
        /*10b4*/ 	.word	index@(_Z32group_norm_nhwc_bwd_scale_kernelI11Fp32IOFp32WLi168EEv26Group_norm_nhwc_bwd_params)
        /*10b8*/ 	.word	0x00000020


	//----- nvinfo : EIATTR_FRAME_SIZE
	.align		4
.L_753:
        /*10bc*/ 	.byte	0x04, 0x11
        /*10be*/ 	.short	(.L_755 - .L_754)
	.align		4
.L_754:
        /*10c0*/ 	.word	index@(_Z32group_norm_nhwc_bwd_scale_kernelI11Fp32IOFp32WLi168EEv26Group_norm_nhwc_bwd_params)
        /*10c4*/ 	.word	0x00000000


	//----- nvinfo : EIATTR_REGCOUNT
	.align		4
.L_755:
        /*10c8*/ 	.byte	0x04, 0x2f
        /*10ca*/ 	.short	(.L_757 - .L_756)
	.align		4
.L_756:
        /*10cc*/ 	.word	index@(_Z32group_norm_nhwc_bwd_scale_kernelI11Fp32IOFp32WLi196EEv26Group_norm_nhwc_bwd_params)
        /*10d0*/ 	.word	0x00000020


	//----- nvinfo : EIATTR_FRAME_SIZE
	.align		4
.L_757:
        /*10d4*/ 	.byte	0x04, 0x11
        /*10d6*/ 	.short	(.L_759 - .L_758)
	.align		4
.L_758:
        /*10d8*/ 	.word	index@(_Z32group_norm_nhwc_bwd_scale_kernelI11Fp32IOFp32WLi196EEv26Group_norm_nhwc_bwd_params)
        /*10dc*/ 	.word	0x00000000


	//----- nvinfo : EIATTR_REGCOUNT
	.align		4
.L_759:
        /*10e0*/ 	.byte	0x04, 0x2f
        /*10e2*/ 	.short	(.L_761 - .L_760)
	.align		4
.L_760:
        /*10e4*/ 	.word	index@(_ZN3cub18CUB_300001_SM_10306detail11EmptyKernelIvEEvv)
        /*10e8*/ 	.word	0x00000004


	//----- nvinfo : EIATTR_FRAME_SIZE
	.align		4
.L_761:
        /*10ec*/ 	.byte	0x04, 0x11
        /*10ee*/ 	.short	(.L_763 - .L_762)
	.align		4
.L_762:
        /*10f0*/ 	.word	index@(_ZN3cub18CUB_300001_SM_10306detail11EmptyKernelIvEEvv)
        /*10f4*/ 	.word	0x00000000


	//----- nvinfo : EIATTR_MIN_STACK_SIZE
	.align		4
.L_763:
        /*10f8*/ 	.byte	0x04, 0x12
        /*10fa*/ 	.short	(.L_765 - .L_764)
	.align		4
.L_764:
        /*10fc*/ 	.word	index@(_ZN3cub18CUB_300001_SM_10306detail11EmptyKernelIvEEvv)
        /*1100*/ 	.word	0x00000000


	//----- nvinfo : EIATTR_MIN_STACK_SIZE
	.align		4
.L_765:
        /*1104*/ 	.byte	0x04, 0x12
        /*1106*/ 	.short	(.L_767 - .L_766)
	.align		4
.L_766:
        /*1108*/ 	.word	index@(_Z32group_norm_nhwc_bwd_scale_kernelI11Fp32IOFp32WLi196EEv26Group_norm_nhwc_bwd_params)
        /*110c*/ 	.word	0x00000000


	//----- nvinfo : EIATTR_MIN_STACK_SIZE
	.align		4
.L_767:
        /*1110*/ 	.byte	0x04, 0x12
        /*1112*/ 	.short	(.L_769 - .L_768)
	.align		4
.L_768:
        /*1114*/ 	.word	index@(_Z32group_norm_nhwc_bwd_scale_kernelI11Fp32IOFp32WLi168EEv26Group_norm_nhwc_bwd_params)
        /*1118*/ 	.word	0x00000000


	//----- nvinfo : EIATTR_MIN_STACK_SIZE
	.align		4
.L_769:
        /*111c*/ 	.byte	0x04, 0x12
        /*111e*/ 	.short	(.L_771 - .L_770)
	.align		4
.L_770:
        /*1120*/ 	.word	index@(_Z32group_norm_nhwc_bwd_scale_kernelI11Fp32IOFp32WLi64EEv26Group_norm_nhwc_bwd_params)
        /*1124*/ 	.word	0x00000000


	//----- nvinfo : EIATTR_MIN_STACK_SIZE
	.align		4
.L_771:
        /*1128*/ 	.byte	0x04, 0x12
        /*112a*/ 	.short	(.L_773 - .L_772)
	.align		4
.L_772:
        /*112c*/ 	.word	index@(_Z32group_norm_nhwc_bwd_scale_kernelI11Fp32IOFp32WLi128EEv26Group_norm_nhwc_bwd_params)
        /*1130*/ 	.word	0x00000000


	//----- nvinfo : EIATTR_MIN_STACK_SIZE
	.align		4
.L_773:
        /*1134*/ 	.byte	0x04, 0x12
        /*1136*/ 	.short	(.L_775 - .L_774)
	.align		4
.L_774:
        /*1138*/ 	.word	index@(_Z32group_norm_nhwc_bwd_scale_kernelI11Fp32IOFp32WLi192EEv26Group_norm_nhwc_bwd_params)
        /*113c*/ 	.word	0x00000000


	//----- nvinfo : EIATTR_MIN_STACK_SIZE
	.align		4
.L_775:
        /*1140*/ 	.byte	0x04, 0x12
        /*1142*/ 	.short	(.L_777 - .L_776)
	.align		4
.L_776:
        /*1144*/ 	.word	index@(_Z32group_norm_nhwc_bwd_scale_kernelI11Fp32IOFp32WLi448EEv26Group_norm_nhwc_bwd_params)
        /*1148*/ 	.word	0x00000000


	//----- nvinfo : EIATTR_MIN_STACK_SIZE
	.align		4
.L_777:
        /*114c*/ 	.byte	0x04, 0x12
        /*114e*/ 	.short	(.L_779 - .L_778)
	.align		4
.L_778:
        /*1150*/ 	.word	index@(_Z32group_norm_nhwc_bwd_scale_kernelI11Fp32IOFp32WLi256EEv26Group_norm_nhwc_bwd_params)
        /*1154*/ 	.word	0x00000000


	//----- nvinfo : EIATTR_MIN_STACK_SIZE
	.align		4
.L_779:
        /*1158*/ 	.byte	0x04, 0x12
        /*115a*/ 	.short	(.L_781 - .L_780)
	.align		4
.L_780:
        /*115c*/ 	.word	index@(_Z32group_norm_nhwc_bwd_scale_kernelI11Fp32IOFp32WLi120EEv26Group_norm_nhwc_bwd_params)
        /*1160*/ 	.word	0x00000000


	//----- nvinfo : EIATTR_MIN_STACK_SIZE
	.align		4
.L_781:
        /*1164*/ 	.byte	0x04, 0x12
        /*1166*/ 	.short	(.L_783 - .L_782)
	.align		4
.L_782:
        /*1168*/ 	.word	index@(_Z32group_norm_nhwc_bwd_scale_kernelI11Fp32IOFp32WLi140EEv26Group_norm_nhwc_bwd_params)
        /*116c*/ 	.word	0x00000000


	//----- nvinfo : EIATTR_MIN_STACK_SIZE
	.align		4
.L_783:
        /*1170*/ 	.byte	0x04, 0x12
        /*1172*/ 	.short	(.L_785 - .L_784)
	.align		4
.L_784:
        /*1174*/ 	.word	index@(_Z32group_norm_nhwc_bwd_scale_kernelI11Fp32IOFp32WLi160EEv26Group_norm_nhwc_bwd_params)
        /*1178*/ 	.word	0x00000000


	//----- nvinfo : EIATTR_MIN_STACK_SIZE
	.align		4
.L_785:
        /*117c*/ 	.byte	0x04, 0x12
        /*117e*/ 	.short	(.L_787 - .L_786)
	.align		4
.L_786:
        /*1180*/ 	.word	index@(_Z32group_norm_nhwc_bwd_scale_kernelI11Fp32IOBf16WLi196EEv26Group_norm_nhwc_bwd_params)
        /*1184*/ 	.word	0x00000000


	//----- nvinfo : EIATTR_MIN_STACK_SIZE
	.align		4
.L_787:
        /*1188*/ 	.byte	0x04, 0x12
        /*118a*/ 	.short	(.L_789 - .L_788)
	.align		4
.L_788:
        /*118c*/ 	.word	index@(_Z32group_norm_nhwc_bwd_scale_kernelI11Fp32IOBf16WLi168EEv26Group_norm_nhwc_bwd_params)
        /*1190*/ 	.word	0x00000000


	//----- nvinfo : EIATTR_MIN_STACK_SIZE
	.align		4
.L_789:
        /*1194*/ 	.byte	0x04, 0x12
        /*1196*/ 	.short	(.L_791 - .L_790)
	.align		4
.L_790:
        /*1198*/ 	.word	index@(_Z32group_norm_nhwc_bwd_scale_kernelI11Fp32IOBf16WLi64EEv26Group_norm_nhwc_bwd_params)
        /*119c*/ 	.word	0x00000000


	//----- nvinfo : EIATTR_MIN_STACK_SIZE
	.align		4
.L_791:
        /*11a0*/ 	.byte	0x04, 0x12
        /*11a2*/ 	.short	(.L_793 - .L_792)
	.align		4
.L_792:
        /*11a4*/ 	.word	index@(_Z32group_norm_nhwc_bwd_scale_kernelI11Fp32IOBf16WLi128EEv26Group_norm_nhwc_bwd_params)
        /*11a8*/ 	.word	0x00000000


	//----- nvinfo : EIATTR_MIN_STACK_SIZE
	.align		4
.L_793:
        /*11ac*/ 	.byte	0x04, 0x12
        /*11ae*/ 	.short	(.L_795 - .L_794)
	.align		4
.L_794:
        /*11b0*/ 	.word	index@(_Z32group_norm_nhwc_bwd_scale_kernelI11Fp32IOBf16WLi192EEv26Group_norm_nhwc_bwd_params)
        /*11b4*/ 	.word	0x00000000


	//----- nvinfo : EIATTR_MIN_STACK_SIZE
	.align		4
.L_795:
        /*11b8*/ 	.byte	0x04, 0x12
        /*11ba*/ 	.short	(.L_797 - .L_796)
	.align		4
.L_796:
        /*11bc*/ 	.word	index@(_Z32group_norm_nhwc_bwd_scale_kernelI11Fp32IOBf16WLi448EEv26Group_norm_nhwc_bwd_params)
        /*11c0*/ 	.word	0x00000000


	//----- nvinfo : EIATTR_MIN_STACK_SIZE
	.align		4
.L_797:
        /*11c4*/ 	.byte	0x04, 0x12
        /*11c6*/ 	.short	(.L_799 - .L_798)
	.align		4
.L_798:
        /*11c8*/ 	.word	index@(_Z32group_norm_nhwc_bwd_scale_kernelI11Fp32IOBf16WLi256EEv26Group_norm_nhwc_bwd_params)
        /*11cc*/ 	.word	0x00000000


	//----- nvinfo : EIATTR_MIN_STACK_SIZE
	.align		4
.L_799:
        /*11d0*/ 	.byte	0x04, 0x12
        /*11d2*/ 	.short	(.L_801 - .L_800)
	.align		4
.L_800:
        /*11d4*/ 	.word	index@(_Z32group_norm_nhwc_bwd_scale_kernelI11Fp32IOBf16WLi120EEv26Group_norm_nhwc_bwd_params)
        /*11d8*/ 	.word	0x00000000


	//----- nvinfo : EIATTR_MIN_STACK_SIZE
	.align		4
.L_801:
        /*11dc*/ 	.byte	0x04, 0x12
        /*11de*/ 	.short	(.L_803 - .L_802)
	.align		4
.L_802:
        /*11e0*/ 	.word	index@(_Z32group_norm_nhwc_bwd_scale_kernelI11Fp32IOBf16WLi140EEv26Group_norm_nhwc_bwd_params)
        /*11e4*/ 	.word	0x00000000


	//----- nvinfo : EIATTR_MIN_STACK_SIZE
	.align		4
.L_803:
        /*11e8*/ 	.byte	0x04, 0x12
        /*11ea*/ 	.short	(.L_805 - .L_804)
	.align		4
.L_804:
        /*11ec*/ 	.word	index@(_Z32group_norm_nhwc_bwd_scale_kernelI11Fp32IOBf16WLi160EEv26Group_norm_nhwc_bwd_params)
        /*11f0*/ 	.word	0x00000000


	//----- nvinfo : EIATTR_MIN_STACK_SIZE
	.align		4
.L_805:
        /*11f4*/ 	.byte	0x04, 0x12
        /*11f6*/ 	.short	(.L_807 - .L_806)
	.align		4
.L_806:
        /*11f8*/ 	.word	index@(_Z32group_norm_nhwc_bwd_scale_kernelI11Fp32IOFp16WLi196EEv26Group_norm_nhwc_bwd_params)
        /*11fc*/ 	.word	0x00000000


	//----- nvinfo : EIATTR_MIN_STACK_SIZE
	.align		4
.L_807:
        /*1200*/ 	.byte	0x04, 0x12
        /*1202*/ 	.short	(.L_809 - .L_808)
	.align		4
.L_808:
        /*1204*/ 	.word	index@(_Z32group_norm_nhwc_bwd_scale_kernelI11Fp32IOFp16WLi168EEv26Group_norm_nhwc_bwd_params)
        /*1208*/ 	.word	0x00000000


	//----- nvinfo : EIATTR_MIN_STACK_SIZE
	.align		4
.L_809:
        /*120c*/ 	.byte	0x04, 0x12
        /*120e*/ 	.short	(.L_811 - .L_810)
	.align		4
.L_810:
        /*1210*/ 	.word	index@(_Z32group_norm_nhwc_bwd_scale_kernelI11Fp32IOFp16WLi64EEv26Group_norm_nhwc_bwd_params)
        /*1214*/ 	.word	0x00000000


	//----- nvinfo : EIATTR_MIN_STACK_SIZE
	.align		4
.L_811:
        /*1218*/ 	.byte	0x04, 0x12
        /*121a*/ 	.short	(.L_813 - .L_812)
	.align		4
.L_812:
        /*121c*/ 	.word	index@(_Z32group_norm_nhwc_bwd_scale_kernelI11Fp32IOFp16WLi128EEv26Group_norm_nhwc_bwd_params)
        /*1220*/ 	.word	0x00000000


	//----- nvinfo : EIATTR_MIN_STACK_SIZE
	.align		4
.L_813:
        /*1224*/ 	.byte	0x04, 0x12
        /*1226*/ 	.short	(.L_815 - .L_814)
	.align		4
.L_814:
        /*1228*/ 	.word	index@(_Z32group_norm_nhwc_bwd_scale_kernelI11Fp32IOFp16WLi192EEv26Group_norm_nhwc_bwd_params)
        /*122c*/ 	.word	0x00000000


	//----- nvinfo : EIATTR_MIN_STACK_SIZE
	.align		4
.L_815:
        /*1230*/ 	.byte	0x04, 0x12
        /*1232*/ 	.short	(.L_817 - .L_816)
	.align		4
.L_816:
        /*1234*/ 	.word	index@(_Z32group_norm_nhwc_bwd_scale_kernelI11Fp32IOFp16WLi448EEv26Group_norm_nhwc_bwd_params)
        /*1238*/ 	.word	0x00000000


	//----- nvinfo : EIATTR_MIN_STACK_SIZE
	.align		4
.L_817:
        /*123c*/ 	.byte	0x04, 0x12
        /*123e*/ 	.short	(.L_819 - .L_818)
	.align		4
.L_818:
        /*1240*/ 	.word	index@(_Z32group_norm_nhwc_bwd_scale_kernelI11Fp32IOFp16WLi256EEv26Group_norm_nhwc_bwd_params)
        /*1244*/ 	.word	0x00000000


	//----- nvinfo : EIATTR_MIN_STACK_SIZE
	.align		4
.L_819:
        /*1248*/ 	.byte	0x04, 0x12
        /*124a*/ 	.short	(.L_821 - .L_820)
	.align		4
.L_820:
        /*124c*/ 	.word	index@(_Z32group_norm_nhwc_bwd_scale_kernelI11Fp32IOFp16WLi120EEv26Group_norm_nhwc_bwd_params)
        /*1250*/ 	.word	0x00000000


	//----- nvinfo : EIATTR_MIN_STACK_SIZE
	.align		4
.L_821:
        /*1254*/ 	.byte	0x04, 0x12
        /*1256*/ 	.short	(.L_823 - .L_822)
	.align		4
.L_822:
        /*1258*/ 	.word	index@(_Z32group_norm_nhwc_bwd_scale_kernelI11Fp32IOFp16WLi140EEv26Group_norm_nhwc_bwd_params)
        /*125c*/ 	.word	0x00000000


	//----- nvinfo : EIATTR_MIN_STACK_SIZE
	.align		4
.L_823:
        /*1260*/ 	.byte	0x04, 0x12
        /*1262*/ 	.short	(.L_825 - .L_824)
	.align		4
.L_824:
        /*1264*/ 	.word	index@(_Z32group_norm_nhwc_bwd_scale_kernelI11Fp32IOFp16WLi160EEv26Group_norm_nhwc_bwd_params)
        /*1268*/ 	.word	0x00000000


	//----- nvinfo : EIATTR_MIN_STACK_SIZE
	.align		4
.L_825:
        /*126c*/ 	.byte	0x04, 0x12
        /*126e*/ 	.short	(.L_827 - .L_826)
	.align		4
.L_826:
        /*1270*/ 	.word	index@(_Z32group_norm_nhwc_bwd_scale_kernelI11Bf16IOFp32WLi196EEv26Group_norm_nhwc_bwd_params)
        /*1274*/ 	.word	0x00000000


	//----- nvinfo : EIATTR_MIN_STACK_SIZE
	.align		4
.L_827:
        /*1278*/ 	.byte	0x04, 0x12
        /*127a*/ 	.short	(.L_829 - .L_828)
	.align		4
.L_828:
        /*127c*/ 	.word	index@(_Z32group_norm_nhwc_bwd_scale_kernelI11Bf16IOFp32WLi168EEv26Group_norm_nhwc_bwd_params)
        /*1280*/ 	.word	0x00000000


	//----- nvinfo : EIATTR_MIN_STACK_SIZE
	.align		4
.L_829:
        /*1284*/ 	.byte	0x04, 0x12
        /*1286*/ 	.short	(.L_831 - .L_830)
	.align		4
.L_830:
        /*1288*/ 	.word	index@(_Z32group_norm_nhwc_bwd_scale_kernelI11Bf16IOFp32WLi64EEv26Group_norm_nhwc_bwd_params)
        /*128c*/ 	.word	0x00000000


	//----- nvinfo : EIATTR_MIN_STACK_SIZE
	.align		4
.L_831:
        /*1290*/ 	.byte	0x04, 0x12
        /*1292*/ 	.short	(.L_833 - .L_832)
	.align		4
.L_832:
        /*1294*/ 	.word	index@(_Z32group_norm_nhwc_bwd_scale_kernelI11Bf16IOFp32WLi128EEv26Group_norm_nhwc_bwd_params)
        /*1298*/ 	.word	0x00000000


	//----- nvinfo : EIATTR_MIN_STACK_SIZE
	.align		4
.L_833:
        /*129c*/ 	.byte	0x04, 0x12
        /*129e*/ 	.short	(.L_835 - .L_834)
	.align		4
.L_834:
        /*12a0*/ 	.word	index@(_Z32group_norm_nhwc_bwd_scale_kernelI11Bf16IOFp32WLi192EEv26Group_norm_nhwc_bwd_params)
        /*12a4*/ 	.word	0x00000000


	//----- nvinfo : EIATTR_MIN_STACK_SIZE
	.align		4
.L_835:
        /*12a8*/ 	.byte	0x04, 0x12
        /*12aa*/ 	.short	(.L_837 - .L_836)
	.align		4
.L_836:
        /*12ac*/ 	.word	index@(_Z32group_norm_nhwc_bwd_scale_kernelI11Bf16IOFp32WLi448EEv26Group_norm_nhwc_bwd_params)
        /*12b0*/ 	.word	0x00000000


	//----- nvinfo : EIATTR_MIN_STACK_SIZE
	.align		4
.L_837:
        /*12b4*/ 	.byte	0x04, 0x12
        /*12b6*/ 	.short	(.L_839 - .L_838)
	.align		4
.L_838:
        /*12b8*/ 	.word	index@(_Z32group_norm_nhwc_bwd_scale_kernelI11Bf16IOFp32WLi256EEv26Group_norm_nhwc_bwd_params)
        /*12bc*/ 	.word	0x00000000


	//----- nvinfo : EIATTR_MIN_STACK_SIZE
	.align		4
.L_839:
        /*12c0*/ 	.byte	0x04, 0x12
        /*12c2*/ 	.short	(.L_841 - .L_840)
	.align		4
.L_840:
        /*12c4*/ 	.word	index@(_Z32group_norm_nhwc_bwd_scale_kernelI11Bf16IOFp32WLi120EEv26Group_norm_nhwc_bwd_params)
        /*12c8*/ 	.word	0x00000000


	//----- nvinfo : EIATTR_MIN_STACK_SIZE
	.align		4
.L_841:
        /*12cc*/ 	.byte	0x04, 0x12
        /*12ce*/ 	.short	(.L_843 - .L_842)
	.align		4
.L_842:
        /*12d0*/ 	.word	index@(_Z32group_norm_nhwc_bwd_scale_kernelI11Bf16IOFp32WLi140EEv26Group_norm_nhwc_bwd_params)
        /*12d4*/ 	.word	0x00000000


	//----- nvinfo : EIATTR_MIN_STACK_SIZE
	.align		4
.L_843:
        /*12d8*/ 	.byte	0x04, 0x12
        /*12da*/ 	.short	(.L_845 - .L_844)
	.align		4
.L_844:
        /*12dc*/ 	.word	index@(_Z32group_norm_nhwc_bwd_scale_kernelI11Bf16IOFp32WLi160EEv26Group_norm_nhwc_bwd_params)
        /*12e0*/ 	.word	0x00000000


	//----- nvinfo : EIATTR_MIN_STACK_SIZE
	.align		4
.L_845:
        /*12e4*/ 	.byte	0x04, 0x12
        /*12e6*/ 	.short	(.L_847 - .L_846)
	.align		4
.L_846:
        /*12e8*/ 	.word	index@(_Z32group_norm_nhwc_bwd_scale_kernelI11Bf16IOBf16WLi196EEv26Group_norm_nhwc_bwd_params)
        /*12ec*/ 	.word	0x00000000


	//----- nvinfo : EIATTR_MIN_STACK_SIZE
	.align		4
.L_847:
        /*12f0*/ 	.byte	0x04, 0x12
        /*12f2*/ 	.short	(.L_849 - .L_848)
	.align		4
.L_848:
        /*12f4*/ 	.word	index@(_Z32group_norm_nhwc_bwd_scale_kernelI11Bf16IOBf16WLi168EEv26Group_norm_nhwc_bwd_params)
        /*12f8*/ 	.word	0x00000000


	//----- nvinfo : EIATTR_MIN_STACK_SIZE
	.align		4
.L_849:
        /*12fc*/ 	.byte	0x04, 0x12
        /*12fe*/ 	.short	(.L_851 - .L_850)
	.align		4
.L_850:
        /*1300*/ 	.word	index@(_Z32group_norm_nhwc_bwd_scale_kernelI11Bf16IOBf16WLi64EEv26Group_norm_nhwc_bwd_params)
        /*1304*/ 	.word	0x00000000


	//----- nvinfo : EIATTR_MIN_STACK_SIZE
	.align		4
.L_851:
        /*1308*/ 	.byte	0x04, 0x12
        /*130a*/ 	.short	(.L_853 - .L_852)
	.align		4
.L_852:
        /*130c*/ 	.word	index@(_Z32group_norm_nhwc_bwd_scale_kernelI11Bf16IOBf16WLi128EEv26Group_norm_nhwc_bwd_params)
        /*1310*/ 	.word	0x00000000


	//----- nvinfo : EIATTR_MIN_STACK_SIZE
	.align		4
.L_853:
        /*1314*/ 	.byte	0x04, 0x12
        /*1316*/ 	.short	(.L_855 - .L_854)
	.align		4
.L_854:
        /*1318*/ 	.word	index@(_Z32group_norm_nhwc_bwd_scale_kernelI11Bf16IOBf16WLi192EEv26Group_norm_nhwc_bwd_params)
        /*131c*/ 	.word	0x00000000


	//----- nvinfo : EIATTR_MIN_STACK_SIZE
	.align		4
.L_855:
        /*1320*/ 	.byte	0x04, 0x12
        /*1322*/ 	.short	(.L_857 - .L_856)
	.align		4
.L_856:
        /*1324*/ 	.word	index@(_Z32group_norm_nhwc_bwd_scale_kernelI11Bf16IOBf16WLi448EEv26Group_norm_nhwc_bwd_params)
        /*1328*/ 	.word	0x00000000


	//----- nvinfo : EIATTR_MIN_STACK_SIZE
	.align		4
.L_857:
        /*132c*/ 	.byte	0x04, 0x12
        /*132e*/ 	.short	(.L_859 - .L_858)
	.align		4
.L_858:
        /*1330*/ 	.word	index@(_Z32group_norm_nhwc_bwd_scale_kernelI11Bf16IOBf16WLi256EEv26Group_norm_nhwc_bwd_params)
        /*1334*/ 	.word	0x00000000


	//----- nvinfo : EIATTR_MIN_STACK_SIZE
	.align		4
.L_859:
        /*1338*/ 	.byte	0x04, 0x12
        /*133a*/ 	.short	(.L_861 - .L_860)
	.align		4
.L_860:
        /*133c*/ 	.word	index@(_Z32group_norm_nhwc_bwd_scale_kernelI11Bf16IOBf16WLi120EEv26Group_norm_nhwc_bwd_params)
        /*1340*/ 	.word	0x00000000


	//----- nvinfo : EIATTR_MIN_STACK_SIZE
	.align		4
.L_861:
        /*1344*/ 	.byte	0x04, 0x12
        /*1346*/ 	.short	(.L_863 - .L_862)
	.align		4
.L_862:
        /*1348*/ 	.word	index@(_Z32group_norm_nhwc_bwd_scale_kernelI11Bf16IOBf16WLi140EEv26Group_norm_nhwc_bwd_params)
        /*134c*/ 	.word	0x00000000


	//----- nvinfo : EIATTR_MIN_STACK_SIZE
	.align		4
.L_863:
        /*1350*/ 	.byte	0x04, 0x12
        /*1352*/ 	.short	(.L_865 - .L_864)
	.align		4
.L_864:
        /*1354*/ 	.word	index@(_Z32group_norm_nhwc_bwd_scale_kernelI11Bf16IOBf16WLi160EEv26Group_norm_nhwc_bwd_params)
        /*1358*/ 	.word	0x00000000


	//----- nvinfo : EIATTR_MIN_STACK_SIZE
	.align		4
.L_865:
        /*135c*/ 	.byte	0x04, 0x12
        /*135e*/ 	.short	(.L_867 - .L_866)
	.align		4
.L_866:
        /*1360*/ 	.word	index@(_Z32group_norm_nhwc_bwd_scale_kernelI11Bf16IOFp16WLi196EEv26Group_norm_nhwc_bwd_params)
        /*1364*/ 	.word	0x00000000


	//----- nvinfo : EIATTR_MIN_STACK_SIZE
	.align		4
.L_867:
        /*1368*/ 	.byte	0x04, 0x12
        /*136a*/ 	.short	(.L_869 - .L_868)
	.align		4
.L_868:
        /*136c*/ 	.word	index@(_Z32group_norm_nhwc_bwd_scale_kernelI11Bf16IOFp16WLi168EEv26Group_norm_nhwc_bwd_params)
        /*1370*/ 	.word	0x00000000


	//----- nvinfo : EIATTR_MIN_STACK_SIZE
	.align		4
.L_869:
        /*1374*/ 	.byte	0x04, 0x12
        /*1376*/ 	.short	(.L_871 - .L_870)
	.align		4
.L_870:
        /*1378*/ 	.word	index@(_Z32group_norm_nhwc_bwd_scale_kernelI11Bf16IOFp16WLi64EEv26Group_norm_nhwc_bwd_params)
        /*137c*/ 	.word	0x00000000


	//----- nvinfo : EIATTR_MIN_STACK_SIZE
	.align		4
.L_871:
        /*1380*/ 	.byte	0x04, 0x12
        /*1382*/ 	.short	(.L_873 - .L_872)
	.align		4
.L_872:
        /*1384*/ 	.word	index@(_Z32group_norm_nhwc_bwd_scale_kernelI11Bf16IOFp16WLi128EEv26Group_norm_nhwc_bwd_params)
        /*1388*/ 	.word	0x00000000


	//----- nvinfo : EIATTR_MIN_STACK_SIZE
	.align		4
.L_873:
        /*138c*/ 	.byte	0x04, 0x12
        /*138e*/ 	.short	(.L_875 - .L_874)
	.align		4
.L_874:
        /*1390*/ 	.word	index@(_Z32group_norm_nhwc_bwd_scale_kernelI11Bf16IOFp16WLi192EEv26Group_norm_nhwc_bwd_params)
        /*1394*/ 	.word	0x00000000


	//----- nvinfo : EIATTR_MIN_STACK_SIZE
	.align		4
.L_875:
        /*1398*/ 	.byte	0x04, 0x12
        /*139a*/ 	.short	(.L_877 - .L_876)
	.align		4
.L_876:
        /*139c*/ 	.word	index@(_Z32group_norm_nhwc_bwd_scale_kernelI11Bf16IOFp16WLi448EEv26Group_norm_nhwc_bwd_params)
        /*13a0*/ 	.word	0x00000000


	//----- nvinfo : EIATTR_MIN_STACK_SIZE
	.align		4
.L_877:
        /*13a4*/ 	.byte	0x04, 0x12
        /*13a6*/ 	.short	(.L_879 - .L_878)
	.align		4
.L_878:
        /*13a8*/ 	.word	index@(_Z32group_norm_nhwc_bwd_scale_kernelI11Bf16IOFp16WLi256EEv26Group_norm_nhwc_bwd_params)
        /*13ac*/ 	.word	0x00000000


	//----- nvinfo : EIATTR_MIN_STACK_SIZE
	.align		4
.L_879:
        /*13b0*/ 	.byte	0x04, 0x12
        /*13b2*/ 	.short	(.L_881 - .L_880)
	.align		4
.L_880:
        /*13b4*/ 	.word	index@(_Z32group_norm_nhwc_bwd_scale_kernelI11Bf16IOFp16WLi120EEv26Group_norm_nhwc_bwd_params)
        /*13b8*/ 	.word	0x00000000


	//----- nvinfo : EIATTR_MIN_STACK_SIZE
	.align		4
.L_881:
        /*13bc*/ 	.byte	0x04, 0x12
        /*13be*/ 	.short	(.L_883 - .L_882)
	.align		4
.L_882:
        /*13c0*/ 	.word	index@(_Z32group_norm_nhwc_bwd_scale_kernelI11Bf16IOFp16WLi140EEv26Group_norm_nhwc_bwd_params)
        /*13c4*/ 	.word	0x00000000


	//----- nvinfo : EIATTR_MIN_STACK_SIZE
	.align		4
.L_883:
        /*13c8*/ 	.byte	0x04, 0x12
        /*13ca*/ 	.short	(.L_885 - .L_884)
	.align		4
.L_884:
        /*13cc*/ 	.word	index@(_Z32group_norm_nhwc_bwd_scale_kernelI11Bf16IOFp16WLi160EEv26Group_norm_nhwc_bwd_params)
        /*13d0*/ 	.word	0x00000000


	//----- nvinfo : EIATTR_MIN_STACK_SIZE
	.align		4
.L_885:
        /*13d4*/ 	.byte	0x04, 0x12
        /*13d6*/ 	.short	(.L_887 - .L_886)
	.align		4
.L_886:
        /*13d8*/ 	.word	index@(_Z32group_norm_nhwc_bwd_scale_kernelI11Fp16IOFp32WLi196EEv26Group_norm_nhwc_bwd_params)
        /*13dc*/ 	.word	0x00000000


	//----- nvinfo : EIATTR_MIN_STACK_SIZE
	.align		4
.L_887:
        /*13e0*/ 	.byte	0x04, 0x12
        /*13e2*/ 	.short	(.L_889 - .L_888)
	.align		4
.L_888:
        /*13e4*/ 	.word	index@(_Z32group_norm_nhwc_bwd_scale_kernelI11Fp16IOFp32WLi168EEv26Group_norm_nhwc_bwd_params)
        /*13e8*/ 	.word	0x00000000


	//----- nvinfo : EIATTR_MIN_STACK_SIZE
	.align		4
.L_889:
        /*13ec*/ 	.byte	0x04, 0x12
        /*13ee*/ 	.short	(.L_891 - .L_890)
	.align		4
.L_890:
        /*13f0*/ 	.word	index@(_Z32group_norm_nhwc_bwd_scale_kernelI11Fp16IOFp32WLi64EEv26Group_norm_nhwc_bwd_params)
        /*13f4*/ 	.word	0x00000000


	//----- nvinfo : EIATTR_MIN_STACK_SIZE
	.align		4
.L_891:
        /*13f8*/ 	.byte	0x04, 0x12
        /*13fa*/ 	.short	(.L_893 - .L_892)
	.align		4
.L_892:
        /*13fc*/ 	.word	index@(_Z32group_norm_nhwc_bwd_scale_kernelI11Fp16IOFp32WLi128EEv26Group_norm_nhwc_bwd_params)
        /*1400*/ 	.word	0x00000000


	//----- nvinfo : EIATTR_MIN_STACK_SIZE
	.align		4
.L_893:
        /*1404*/ 	.byte	0x04, 0x12
        /*1406*/ 	.short	(.L_895 - .L_894)
	.align		4
.L_894:
        /*1408*/ 	.word	index@(_Z32group_norm_nhwc_bwd_scale_kernelI11Fp16IOFp32WLi192EEv26Group_norm_nhwc_bwd_params)
        /*140c*/ 	.word	0x00000000


	//----- nvinfo : EIATTR_MIN_STACK_SIZE
	.align		4
.L_895:
        /*1410*/ 	.byte	0x04, 0x12
        /*1412*/ 	.short	(.L_897 - .L_896)
	.align		4
.L_896:
        /*1414*/ 	.word	index@(_Z32group_norm_nhwc_bwd_scale_kernelI11Fp16IOFp32WLi448EEv26Group_norm_nhwc_bwd_params)
        /*1418*/ 	.word	0x00000000


	//----- nvinfo : EIATTR_MIN_STACK_SIZE
	.align		4
.L_897:
        /*141c*/ 	.byte	0x04, 0x12
        /*141e*/ 	.short	(.L_899 - .L_898)
	.align		4
.L_898:
        /*1420*/ 	.word	index@(_Z32group_norm_nhwc_bwd_scale_kernelI11Fp16IOFp32WLi256EEv26Group_norm_nhwc_bwd_params)
        /*1424*/ 	.word	0x00000000


	//----- nvinfo : EIATTR_MIN_STACK_SIZE
	.align		4
.L_899:
        /*1428*/ 	.byte	0x04, 0x12
        /*142a*/ 	.short	(.L_901 - .L_900)
	.align		4
.L_900:
        /*142c*/ 	.word	index@(_Z32group_norm_nhwc_bwd_scale_kernelI11Fp16IOFp32WLi120EEv26Group_norm_nhwc_bwd_params)
        /*1430*/ 	.word	0x00000000


	//----- nvinfo : EIATTR_MIN_STACK_SIZE
	.align		4
.L_901:
        /*1434*/ 	.byte	0x04, 0x12
        /*1436*/ 	.short	(.L_903 - .L_902)
	.align		4
.L_902:
        /*1438*/ 	.word	index@(_Z32group_norm_nhwc_bwd_scale_kernelI11Fp16IOFp32WLi140EEv26Group_norm_nhwc_bwd_params)
        /*143c*/ 	.word	0x00000000


	//----- nvinfo : EIATTR_MIN_STACK_SIZE
	.align		4
.L_903:
        /*1440*/ 	.byte	0x04, 0x12
        /*1442*/ 	.short	(.L_905 - .L_904)
	.align		4
.L_904:
        /*1444*/ 	.word	index@(_Z32group_norm_nhwc_bwd_scale_kernelI11Fp16IOFp32WLi160EEv26Group_norm_nhwc_bwd_params)
        /*1448*/ 	.word	0x00000000


	//----- nvinfo : EIATTR_MIN_STACK_SIZE
	.align		4
.L_905:
        /*144c*/ 	.byte	0x04, 0x12
        /*144e*/ 	.short	(.L_907 - .L_906)
	.align		4
.L_906:
        /*1450*/ 	.word	index@(_Z32group_norm_nhwc_bwd_scale_kernelI11Fp16IOBf16WLi196EEv26Group_norm_nhwc_bwd_params)
        /*1454*/ 	.word	0x00000000


	//----- nvinfo : EIATTR_MIN_STACK_SIZE
	.align		4
.L_907:
        /*1458*/ 	.byte	0x04, 0x12
        /*145a*/ 	.short	(.L_909 - .L_908)
	.align		4
.L_908:
        /*145c*/ 	.word	index@(_Z32group_norm_nhwc_bwd_scale_kernelI11Fp16IOBf16WLi168EEv26Group_norm_nhwc_bwd_params)
        /*1460*/ 	.word	0x00000000


	//----- nvinfo : EIATTR_MIN_STACK_SIZE
	.align		4
.L_909:
        /*1464*/ 	.byte	0x04, 0x12
        /*1466*/ 	.short	(.L_911 - .L_910)
	.align		4
.L_910:
        /*1468*/ 	.word	index@(_Z32group_norm_nhwc_bwd_scale_kernelI11Fp16IOBf16WLi64EEv26Group_norm_nhwc_bwd_params)
        /*146c*/ 	.word	0x00000000


	//----- nvinfo : EIATTR_MIN_STACK_SIZE
	.align		4
.L_911:
        /*1470*/ 	.byte	0x04, 0x12
        /*1472*/ 	.short	(.L_913 - .L_912)
	.align		4
.L_912:
        /*1474*/ 	.word	index@(_Z32group_norm_nhwc_bwd_scale_kernelI11Fp16IOBf16WLi128EEv26Group_norm_nhwc_bwd_params)
        /*1478*/ 	.word	0x00000000


	//----- nvinfo : EIATTR_MIN_STACK_SIZE
	.align		4
.L_913:
        /*147c*/ 	.byte	0x04, 0x12
        /*147e*/ 	.short	(.L_915 - .L_914)
	.align		4
.L_914:
        /*1480*/ 	.word	index@(_Z32group_norm_nhwc_bwd_scale_kernelI11Fp16IOBf16WLi192EEv26Group_norm_nhwc_bwd_params)
        /*1484*/ 	.word	0x00000000


	//----- nvinfo : EIATTR_MIN_STACK_SIZE
	.align		4
.L_915:
        /*1488*/ 	.byte	0x04, 0x12
        /*148a*/ 	.short	(.L_917 - .L_916)
	.align		4
.L_916:
        /*148c*/ 	.word	index@(_Z32group_norm_nhwc_bwd_scale_kernelI11Fp16IOBf16WLi448EEv26Group_norm_nhwc_bwd_params)
        /*1490*/ 	.word	0x00000000


	//----- nvinfo : EIATTR_MIN_STACK_SIZE
	.align		4
.L_917:
        /*1494*/ 	.byte	0x04, 0x12
        /*1496*/ 	.short	(.L_919 - .L_918)
	.align		4
.L_918:
        /*1498*/ 	.word	index@(_Z32group_norm_nhwc_bwd_scale_kernelI11Fp16IOBf16WLi256EEv26Group_norm_nhwc_bwd_params)
        /*149c*/ 	.word	0x00000000


	//----- nvinfo : EIATTR_MIN_STACK_SIZE
	.align		4
.L_919:
        /*14a0*/ 	.byte	0x04, 0x12
        /*14a2*/ 	.short	(.L_921 - .L_920)
	.align		4
.L_920:
        /*14a4*/ 	.word	index@(_Z32group_norm_nhwc_bwd_scale_kernelI11Fp16IOBf16WLi120EEv26Group_norm_nhwc_bwd_params)
        /*14a8*/ 	.word	0x00000000


	//----- nvinfo : EIATTR_MIN_STACK_SIZE
	.align		4
.L_921:
        /*14ac*/ 	.byte	0x04, 0x12
        /*14ae*/ 	.short	(.L_923 - .L_922)
	.align		4
.L_922:
        /*14b0*/ 	.word	index@(_Z32group_norm_nhwc_bwd_scale_kernelI11Fp16IOBf16WLi140EEv26Group_norm_nhwc_bwd_params)
        /*14b4*/ 	.word	0x00000000


	//----- nvinfo : EIATTR_MIN_STACK_SIZE
	.align		4
.L_923:
        /*14b8*/ 	.byte	0x04, 0x12
        /*14ba*/ 	.short	(.L_925 - .L_924)
	.align		4
.L_924:
        /*14bc*/ 	.word	index@(_Z32group_norm_nhwc_bwd_scale_kernelI11Fp16IOBf16WLi160EEv26Group_norm_nhwc_bwd_params)
        /*14c0*/ 	.word	0x00000000


	//----- nvinfo : EIATTR_MIN_STACK_SIZE
	.align		4
.L_925:
        /*14c4*/ 	.byte	0x04, 0x12
        /*14c6*/ 	.short	(.L_927 - .L_926)
	.align		4
.L_926:
        /*14c8*/ 	.word	index@(_Z32group_norm_nhwc_bwd_scale_kernelI11Fp16IOFp16WLi196EEv26Group_norm_nhwc_bwd_params)
        /*14cc*/ 	.word	0x00000000


	//----- nvinfo : EIATTR_MIN_STACK_SIZE
	.align		4
.L_927:
        /*14d0*/ 	.byte	0x04, 0x12
        /*14d2*/ 	.short	(.L_929 - .L_928)
	.align		4
.L_928:
        /*14d4*/ 	.word	index@(_Z32group_norm_nhwc_bwd_scale_kernelI11Fp16IOFp16WLi168EEv26Group_norm_nhwc_bwd_params)
        /*14d8*/ 	.word	0x00000000


	//----- nvinfo : EIATTR_MIN_STACK_SIZE
	.align		4
.L_929:
        /*14dc*/ 	.byte	0x04, 0x12
        /*14de*/ 	.short	(.L_931 - .L_930)
	.align		4
.L_930:
        /*14e0*/ 	.word	index@(_Z32group_norm_nhwc_bwd_scale_kernelI11Fp16IOFp16WLi64EEv26Group_norm_nhwc_bwd_params)
        /*14e4*/ 	.word	0x00000000


	//----- nvinfo : EIATTR_MIN_STACK_SIZE
	.align		4
.L_931:
        /*14e8*/ 	.byte	0x04, 0x12
        /*14ea*/ 	.short	(.L_933 - .L_932)
	.align		4
.L_932:
        /*14ec*/ 	.word	index@(_Z32group_norm_nhwc_bwd_scale_kernelI11Fp16IOFp16WLi128EEv26Group_norm_nhwc_bwd_params)
        /*14f0*/ 	.word	0x00000000


	//----- nvinfo : EIATTR_MIN_STACK_SIZE
	.align		4
.L_933:
        /*14f4*/ 	.byte	0x04, 0x12
        /*14f6*/ 	.short	(.L_935 - .L_934)
	.align		4
.L_934:
        /*14f8*/ 	.word	index@(_Z32group_norm_nhwc_bwd_scale_kernelI11Fp16IOFp16WLi192EEv26Group_norm_nhwc_bwd_params)
        /*14fc*/ 	.word	0x00000000


	//----- nvinfo : EIATTR_MIN_STACK_SIZE
	.align		4
.L_935:
        /*1500*/ 	.byte	0x04, 0x12
        /*1502*/ 	.short	(.L_937 - .L_936)
	.align		4
.L_936:
        /*1504*/ 	.word	index@(_Z32group_norm_nhwc_bwd_scale_kernelI11Fp16IOFp16WLi448EEv26Group_norm_nhwc_bwd_params)
        /*1508*/ 	.word	0x00000000


	//----- nvinfo : EIATTR_MIN_STACK_SIZE
	.align		4
.L_937:
        /*150c*/ 	.byte	0x04, 0x12
        /*150e*/ 	.short	(.L_939 - .L_938)
	.align		4
.L_938:
        /*1510*/ 	.word	index@(_Z32group_norm_nhwc_bwd_scale_kernelI11Fp16IOFp16WLi256EEv26Group_norm_nhwc_bwd_params)
        /*1514*/ 	.word	0x00000000


	//----- nvinfo : EIATTR_MIN_STACK_SIZE
	.align		4
.L_939:
        /*1518*/ 	.byte	0x04, 0x12
        /*151a*/ 	.short	(.L_941 - .L_940)
	.align		4
.L_940:
        /*151c*/ 	.word	index@(_Z32group_norm_nhwc_bwd_scale_kernelI11Fp16IOFp16WLi120EEv26Group_norm_nhwc_bwd_params)
        /*1520*/ 	.word	0x00000000


	//----- nvinfo : EIATTR_MIN_STACK_SIZE
	.align		4
.L_941:
        /*1524*/ 	.byte	0x04, 0x12
        /*1526*/ 	.short	(.L_943 - .L_942)
	.align		4
.L_942:
        /*1528*/ 	.word	index@(_Z32group_norm_nhwc_bwd_scale_kernelI11Fp16IOFp16WLi140EEv26Group_norm_nhwc_bwd_params)
        /*152c*/ 	.word	0x00000000


	//----- nvinfo : EIATTR_MIN_STACK_SIZE
	.align		4
.L_943:
        /*1530*/ 	.byte	0x04, 0x12
        /*1532*/ 	.short	(.L_945 - .L_944)
	.align		4
.L_944:
        /*1534*/ 	.word	index@(_Z32group_norm_nhwc_bwd_scale_kernelI11Fp16IOFp16WLi160EEv26Group_norm_nhwc_bwd_params)
        /*1538*/ 	.word	0x00000000


	//----- nvinfo : EIATTR_MIN_STACK_SIZE
	.align		4
.L_945:
        /*153c*/ 	.byte	0x04, 0x12
        /*153e*/ 	.short	(.L_947 - .L_946)
	.align		4
.L_946:
        /*1540*/ 	.word	index@(_Z30group_norm_nhwc_bwd_sum_kernelI11Fp32IOFp32WLi196EEv26Group_norm_nhwc_bwd_params)
        /*1544*/ 	.word	0x00000000


	//----- nvinfo : EIATTR_MIN_STACK_SIZE
	.align		4
.L_947:
        /*1548*/ 	.byte	0x04, 0x12
        /*154a*/ 	.short	(.L_949 - .L_948)
	.align		4
.L_948:
        /*154c*/ 	.word	index@(_Z30group_norm_nhwc_bwd_sum_kernelI11Fp32IOFp32WLi168EEv26Group_norm_nhwc_bwd_params)
        /*1550*/ 	.word	0x00000000


	//----- nvinfo : EIATTR_MIN_STACK_SIZE
	.align		4
.L_949:
        /*1554*/ 	.byte	0x04, 0x12
        /*1556*/ 	.short	(.L_951 - .L_950)
	.align		4
.L_950:
        /*1558*/ 	.word	index@(_Z30group_norm_nhwc_bwd_sum_kernelI11Fp32IOFp32WLi64EEv26Group_norm_nhwc_bwd_params)
        /*155c*/ 	.word	0x00000000


	//----- nvinfo : EIATTR_MIN_STACK_SIZE
	.align		4
.L_951:
        /*1560*/ 	.byte	0x04, 0x12
        /*1562*/ 	.short	(.L_953 - .L_952)
	.align		4
.L_952:
        /*1564*/ 	.word	index@(_Z30group_norm_nhwc_bwd_sum_kernelI11Fp32IOFp32WLi128EEv26Group_norm_nhwc_bwd_params)
        /*1568*/ 	.word	0x00000000


	//----- nvinfo : EIATTR_MIN_STACK_SIZE
	.align		4
.L_953:
        /*156c*/ 	.byte	0x04, 0x12
        /*156e*/ 	.short	(.L_955 - .L_954)
	.align		4
.L_954:
        /*1570*/ 	.word	index@(_Z30group_norm_nhwc_bwd_sum_kernelI11Fp32IOFp32WLi192EEv26Group_norm_nhwc_bwd_params)
        /*1574*/ 	.word	0x00000000


	//----- nvinfo : EIATTR_MIN_STACK_SIZE
	.align		4
.L_955:
        /*1578*/ 	.byte	0x04, 0x12
        /*157a*/ 	.short	(.L_957 - .L_956)
	.align		4
.L_956:
        /*157c*/ 	.word	index@(_Z30group_norm_nhwc_bwd_sum_kernelI11Fp32IOFp32WLi448EEv26Group_norm_nhwc_bwd_params)
        /*1580*/ 	.word	0x00000000


	//----- nvinfo : EIATTR_MIN_STACK_SIZE
	.align		4
.L_957:
        /*1584*/ 	.byte	0x04, 0x12
        /*1586*/ 	.short	(.L_959 - .L_958)
	.align		4
.L_958:
        /*1588*/ 	.word	index@(_Z30group_norm_nhwc_bwd_sum_kernelI11Fp32IOFp32WLi256EEv26Group_norm_nhwc_bwd_params)
        /*158c*/ 	.word	0x00000000


	//----- nvinfo : EIATTR_MIN_STACK_SIZE
	.align		4
.L_959:
        /*1590*/ 	.byte	0x04, 0x12
        /*1592*/ 	.short	(.L_961 - .L_960)
	.align		4
.L_960:
        /*1594*/ 	.word	index@(_Z30group_norm_nhwc_bwd_sum_kernelI11Fp32IOFp32WLi120EEv26Group_norm_nhwc_bwd_params)
        /*1598*/ 	.word	0x00000000


	//----- nvinfo : EIATTR_MIN_STACK_SIZE
	.align		4
.L_961:
        /*159c*/ 	.byte	0x04, 0x12
        /*159e*/ 	.short	(.L_963 - .L_962)
	.align		4
.L_962:
        /*15a0*/ 	.word	index@(_Z30group_norm_nhwc_bwd_sum_kernelI11Fp32IOFp32WLi140EEv26Group_norm_nhwc_bwd_params)
        /*15a4*/ 	.word	0x00000000


	//----- nvinfo : EIATTR_MIN_STACK_SIZE
	.align		4
.L_963:
        /*15a8*/ 	.byte	0x04, 0x12
        /*15aa*/ 	.short	(.L_965 - .L_964)
	.align		4
.L_964:
        /*15ac*/ 	.word	index@(_Z30group_norm_nhwc_bwd_sum_kernelI11Fp32IOFp32WLi160EEv26Group_norm_nhwc_bwd_params)
        /*15b0*/ 	.word	0x00000000


	//----- nvinfo : EIATTR_MIN_STACK_SIZE
	.align		4
.L_965:
        /*15b4*/ 	.byte	0x04, 0x12
        /*15b6*/ 	.short	(.L_967 - .L_966)
	.align		4
.L_966:
        /*15b8*/ 	.word	index@(_Z30group_norm_nhwc_bwd_sum_kernelI11Fp32IOBf16WLi196EEv26Group_norm_nhwc_bwd_params)
        /*15bc*/ 	.word	0x00000000


	//----- nvinfo : EIATTR_MIN_STACK_SIZE
	.align		4
.L_967:
        /*15c0*/ 	.byte	0x04, 0x12
        /*15c2*/ 	.short	(.L_969 - .L_968)
	.align		4
.L_968:
        /*15c4*/ 	.word	index@(_Z30group_norm_nhwc_bwd_sum_kernelI11Fp32IOBf16WLi168EEv26Group_norm_nhwc_bwd_params)
        /*15c8*/ 	.word	0x00000000


	//----- nvinfo : EIATTR_MIN_STACK_SIZE
	.align		4
.L_969:
        /*15cc*/ 	.byte	0x04, 0x12
        /*15ce*/ 	.short	(.L_971 - .L_970)
	.align		4
.L_970:
        /*15d0*/ 	.word	index@(_Z30group_norm_nhwc_bwd_sum_kernelI11Fp32IOBf16WLi64EEv26Group_norm_nhwc_bwd_params)
        /*15d4*/ 	.word	0x00000000


	//----- nvinfo : EIATTR_MIN_STACK_SIZE
	.align		4
.L_971:
        /*15d8*/ 	.byte	0x04, 0x12
        /*15da*/ 	.short	(.L_973 - .L_972)
	.align		4
.L_972:
        /*15dc*/ 	.word	index@(_Z30group_norm_nhwc_bwd_sum_kernelI11Fp32IOBf16WLi128EEv26Group_norm_nhwc_bwd_params)
        /*15e0*/ 	.word	0x00000000


	//----- nvinfo : EIATTR_MIN_STACK_SIZE
	.align		4
.L_973:
        /*15e4*/ 	.byte	0x04, 0x12
        /*15e6*/ 	.short	(.L_975 - .L_974)
	.align		4
.L_974:
        /*15e8*/ 	.word	index@(_Z30group_norm_nhwc_bwd_sum_kernelI11Fp32IOBf16WLi192EEv26Group_norm_nhwc_bwd_params)
        /*15ec*/ 	.word	0x00000000


	//----- nvinfo : EIATTR_MIN_STACK_SIZE
	.align		4
.L_975:
        /*15f0*/ 	.byte	0x04, 0x12
        /*15f2*/ 	.short	(.L_977 - .L_976)
	.align		4
.L_976:
        /*15f4*/ 	.word	index@(_Z30group_norm_nhwc_bwd_sum_kernelI11Fp32IOBf16WLi448EEv26Group_norm_nhwc_bwd_params)
        /*15f8*/ 	.word	0x00000000


	//----- nvinfo : EIATTR_MIN_STACK_SIZE
	.align		4
.L_977:
        /*15fc*/ 	.byte	0x04, 0x12
        /*15fe*/ 	.short	(.L_979 - .L_978)
	.align		4
.L_978:
        /*1600*/ 	.word	index@(_Z30group_norm_nhwc_bwd_sum_kernelI11Fp32IOBf16WLi256EEv26Group_norm_nhwc_bwd_params)
        /*1604*/ 	.word	0x00000000


	//----- nvinfo : EIATTR_MIN_STACK_SIZE
	.align		4
.L_979:
        /*1608*/ 	.byte	0x04, 0x12
        /*160a*/ 	.short	(.L_981 - .L_980)
	.align		4
.L_980:
        /*160c*/ 	.word	index@(_Z30group_norm_nhwc_bwd_sum_kernelI11Fp32IOBf16WLi120EEv26Group_norm_nhwc_bwd_params)
        /*1610*/ 	.word	0x00000000


	//----- nvinfo : EIATTR_MIN_STACK_SIZE
	.align		4
.L_981:
        /*1614*/ 	.byte	0x04, 0x12
        /*1616*/ 	.short	(.L_983 - .L_982)
	.align		4
.L_982:
        /*1618*/ 	.word	index@(_Z30group_norm_nhwc_bwd_sum_kernelI11Fp32IOBf16WLi140EEv26Group_norm_nhwc_bwd_params)
        /*161c*/ 	.word	0x00000000


	//----- nvinfo : EIATTR_MIN_STACK_SIZE
	.align		4
.L_983:
        /*1620*/ 	.byte	0x04, 0x12
        /*1622*/ 	.short	(.L_985 - .L_984)
	.align		4
.L_984:
        /*1624*/ 	.word	index@(_Z30group_norm_nhwc_bwd_sum_kernelI11Fp32IOBf16WLi160EEv26Group_norm_nhwc_bwd_params)
        /*1628*/ 	.word	0x00000000


	//----- nvinfo : EIATTR_MIN_STACK_SIZE
	.align		4
.L_985:
        /*162c*/ 	.byte	0x04, 0x12
        /*162e*/ 	.short	(.L_987 - .L_986)
	.align		4
.L_986:
        /*1630*/ 	.word	index@(_Z30group_norm_nhwc_bwd_sum_kernelI11Fp32IOFp16WLi196EEv26Group_norm_nhwc_bwd_params)
        /*1634*/ 	.word	0x00000000


	//----- nvinfo : EIATTR_MIN_STACK_SIZE
	.align		4
.L_987:
        /*1638*/ 	.byte	0x04, 0x12
        /*163a*/ 	.short	(.L_989 - .L_988)
	.align		4
.L_988:
        /*163c*/ 	.word	index@(_Z30group_norm_nhwc_bwd_sum_kernelI11Fp32IOFp16WLi168EEv26Group_norm_nhwc_bwd_params)
        /*1640*/ 	.word	0x00000000


	//----- nvinfo : EIATTR_MIN_STACK_SIZE
	.align		4
.L_989:
        /*1644*/ 	.byte	0x04, 0x12
        /*1646*/ 	.short	(.L_991 - .L_990)
	.align		4
.L_990:
        /*1648*/ 	.word	index@(_Z30group_norm_nhwc_bwd_sum_kernelI11Fp32IOFp16WLi64EEv26Group_norm_nhwc_bwd_params)
        /*164c*/ 	.word	0x00000000


	//----- nvinfo : EIATTR_MIN_STACK_SIZE
	.align		4
.L_991:
        /*1650*/ 	.byte	0x04, 0x12
        /*1652*/ 	.short	(.L_993 - .L_992)
	.align		4
.L_992:
        /*1654*/ 	.word	index@(_Z30group_norm_nhwc_bwd_sum_kernelI11Fp32IOFp16WLi128EEv26Group_norm_nhwc_bwd_params)
        /*1658*/ 	.word	0x00000000


	//----- nvinfo : EIATTR_MIN_STACK_SIZE
	.align		4
.L_993:
        /*165c*/ 	.byte	0x04, 0x12
        /*165e*/ 	.short	(.L_995 - .L_994)
	.align		4
.L_994:
        /*1660*/ 	.word	index@(_Z30group_norm_nhwc_bwd_sum_kernelI11Fp32IOFp16WLi192EEv26Group_norm_nhwc_bwd_params)
        /*1664*/ 	.word	0x00000000


	//----- nvinfo : EIATTR_MIN_STACK_SIZE
	.align		4
.L_995:
        /*1668*/ 	.byte	0x04, 0x12
        /*166a*/ 	.short	(.L_997 - .L_996)
	.align		4
.L_996:
        /*166c*/ 	.word	index@(_Z30group_norm_nhwc_bwd_sum_kernelI11Fp32IOFp16WLi448EEv26Group_norm_nhwc_bwd_params)
        /*1670*/ 	.word	0x00000000


	//----- nvinfo : EIATTR_MIN_STACK_SIZE
	.align		4
.L_997:
        /*1674*/ 	.byte	0x04, 0x12
        /*1676*/ 	.short	(.L_999 - .L_998)
	.align		4
.L_998:
        /*1678*/ 	.word	index@(_Z30group_norm_nhwc_bwd_sum_kernelI11Fp32IOFp16WLi256EEv26Group_norm_nhwc_bwd_params)
        /*167c*/ 	.word	0x00000000


	//----- nvinfo : EIATTR_MIN_STACK_SIZE
	.align		4
.L_999:
        /*1680*/ 	.byte	0x04, 0x12
        /*1682*/ 	.short	(.L_1001 - .L_1000)
	.align		4
.L_1000:
        /*1684*/ 	.word	index@(_Z30group_norm_nhwc_bwd_sum_kernelI11Fp32IOFp16WLi120EEv26Group_norm_nhwc_bwd_params)
        /*1688*/ 	.word	0x00000000


	//----- nvinfo : EIATTR_MIN_STACK_SIZE
	.align		4
.L_1001:
        /*168c*/ 	.byte	0x04, 0x12
        /*168e*/ 	.short	(.L_1003 - .L_1002)
	.align		4
.L_1002:
        /*1690*/ 	.word	index@(_Z30group_norm_nhwc_bwd_sum_kernelI11Fp32IOFp16WLi140EEv26Group_norm_nhwc_bwd_params)
        /*1694*/ 	.word	0x00000000


	//----- nvinfo : EIATTR_MIN_STACK_SIZE
	.align		4
.L_1003:
        /*1698*/ 	.byte	0x04, 0x12
        /*169a*/ 	.short	(.L_1005 - .L_1004)
	.align		4
.L_1004:
        /*169c*/ 	.word	index@(_Z30group_norm_nhwc_bwd_sum_kernelI11Fp32IOFp16WLi160EEv26Group_norm_nhwc_bwd_params)
        /*16a0*/ 	.word	0x00000000


	//----- nvinfo : EIATTR_MIN_STACK_SIZE
	.align		4
.L_1005:
        /*16a4*/ 	.byte	0x04, 0x12
        /*16a6*/ 	.short	(.L_1007 - .L_1006)
	.align		4
.L_1006:
        /*16a8*/ 	.word	index@(_Z30group_norm_nhwc_bwd_sum_kernelI11Bf16IOFp32WLi196EEv26Group_norm_nhwc_bwd_params)
        /*16ac*/ 	.word	0x00000000


	//----- nvinfo : EIATTR_MIN_STACK_SIZE
	.align		4
.L_1007:
        /*16b0*/ 	.byte	0x04, 0x12
        /*16b2*/ 	.short	(.L_1009 - .L_1008)
	.align		4
.L_1008:
        /*16b4*/ 	.word	index@(_Z30group_norm_nhwc_bwd_sum_kernelI11Bf16IOFp32WLi168EEv26Group_norm_nhwc_bwd_params)
        /*16b8*/ 	.word	0x00000000


	//----- nvinfo : EIATTR_MIN_STACK_SIZE
	.align		4
.L_1009:
        /*16bc*/ 	.byte	0x04, 0x12
        /*16be*/ 	.short	(.L_1011 - .L_1010)
	.align		4
.L_1010:
        /*16c0*/ 	.word	index@(_Z30group_norm_nhwc_bwd_sum_kernelI11Bf16IOFp32WLi64EEv26Group_norm_nhwc_bwd_params)
        /*16c4*/ 	.word	0x00000000


	//----- nvinfo : EIATTR_MIN_STACK_SIZE
	.align		4
.L_1011:
        /*16c8*/ 	.byte	0x04, 0x12
        /*16ca*/ 	.short	(.L_1013 - .L_1012)
	.align		4
.L_1012:
        /*16cc*/ 	.word	index@(_Z30group_norm_nhwc_bwd_sum_kernelI11Bf16IOFp32WLi128EEv26Group_norm_nhwc_bwd_params)
        /*16d0*/ 	.word	0x00000000


	//----- nvinfo : EIATTR_MIN_STACK_SIZE
	.align		4
.L_1013:
        /*16d4*/ 	.byte	0x04, 0x12
        /*16d6*/ 	.short	(.L_1015 - .L_1014)
	.align		4
.L_1014:
        /*16d8*/ 	.word	index@(_Z30group_norm_nhwc_bwd_sum_kernelI11Bf16IOFp32WLi192EEv26Group_norm_nhwc_bwd_params)
        /*16dc*/ 	.word	0x00000000


	//----- nvinfo : EIATTR_MIN_STACK_SIZE
	.align		4
.L_1015:
        /*16e0*/ 	.byte	0x04, 0x12
        /*16e2*/ 	.short	(.L_1017 - .L_1016)
	.align		4
.L_1016:
        /*16e4*/ 	.word	index@(_Z30group_norm_nhwc_bwd_sum_kernelI11Bf16IOFp32WLi448EEv26Group_norm_nhwc_bwd_params)
        /*16e8*/ 	.word	0x00000000


	//----- nvinfo : EIATTR_MIN_STACK_SIZE
	.align		4
.L_1017:
        /*16ec*/ 	.byte	0x04, 0x12
        /*16ee*/ 	.short	(.L_1019 - .L_1018)
	.align		4
.L_1018:
        /*16f0*/ 	.word	index@(_Z30group_norm_nhwc_bwd_sum_kernelI11Bf16IOFp32WLi256EEv26Group_norm_nhwc_bwd_params)
        /*16f4*/ 	.word	0x00000000


	//----- nvinfo : EIATTR_MIN_STACK_SIZE
	.align		4
.L_1019:
        /*16f8*/ 	.byte	0x04, 0x12
        /*16fa*/ 	.short	(.L_1021 - .L_1020)
	.align		4
.L_1020:
        /*16fc*/ 	.word	index@(_Z30group_norm_nhwc_bwd_sum_kernelI11Bf16IOFp32WLi120EEv26Group_norm_nhwc_bwd_params)
        /*1700*/ 	.word	0x00000000


	//----- nvinfo : EIATTR_MIN_STACK_SIZE
	.align		4
.L_1021:
        /*1704*/ 	.byte	0x04, 0x12
        /*1706*/ 	.short	(.L_1023 - .L_1022)
	.align		4
.L_1022:
        /*1708*/ 	.word	index@(_Z30group_norm_nhwc_bwd_sum_kernelI11Bf16IOFp32WLi140EEv26Group_norm_nhwc_bwd_params)
        /*170c*/ 	.word	0x00000000


	//----- nvinfo : EIATTR_MIN_STACK_SIZE
	.align		4
.L_1023:
        /*1710*/ 	.byte	0x04, 0x12
        /*1712*/ 	.short	(.L_1025 - .L_1024)
	.align		4
.L_1024:
        /*1714*/ 	.word	index@(_Z30group_norm_nhwc_bwd_sum_kernelI11Bf16IOFp32WLi160EEv26Group_norm_nhwc_bwd_params)
        /*1718*/ 	.word	0x00000000


	//----- nvinfo : EIATTR_MIN_STACK_SIZE
	.align		4
.L_1025:
        /*171c*/ 	.byte	0x04, 0x12
        /*171e*/ 	.short	(.L_1027 - .L_1026)
	.align		4
.L_1026:
        /*1720*/ 	.word	index@(_Z30group_norm_nhwc_bwd_sum_kernelI11Bf16IOBf16WLi196EEv26Group_norm_nhwc_bwd_params)
        /*1724*/ 	.word	0x00000000


	//----- nvinfo : EIATTR_MIN_STACK_SIZE
	.align		4
.L_1027:
        /*1728*/ 	.byte	0x04, 0x12
        /*172a*/ 	.short	(.L_1029 - .L_1028)
	.align		4
.L_1028:
        /*172c*/ 	.word	index@(_Z30group_norm_nhwc_bwd_sum_kernelI11Bf16IOBf16WLi168EEv26Group_norm_nhwc_bwd_params)
        /*1730*/ 	.word	0x00000000


	//----- nvinfo : EIATTR_MIN_STACK_SIZE
	.align		4
.L_1029:
        /*1734*/ 	.byte	0x04, 0x12
        /*1736*/ 	.short	(.L_1031 - .L_1030)
	.align		4
.L_1030:
        /*1738*/ 	.word	index@(_Z30group_norm_nhwc_bwd_sum_kernelI11Bf16IOBf16WLi64EEv26Group_norm_nhwc_bwd_params)
        /*173c*/ 	.word	0x00000000


	//----- nvinfo : EIATTR_MIN_STACK_SIZE
	.align		4
.L_1031:
        /*1740*/ 	.byte	0x04, 0x12
        /*1742*/ 	.short	(.L_1033 - .L_1032)
	.align		4
.L_1032:
        /*1744*/ 	.word	index@(_Z30group_norm_nhwc_bwd_sum_kernelI11Bf16IOBf16WLi128EEv26Group_norm_nhwc_bwd_params)
        /*1748*/ 	.word	0x00000000


	//----- nvinfo : EIATTR_MIN_STACK_SIZE
	.align		4
.L_1033:
        /*174c*/ 	.byte	0x04, 0x12
        /*174e*/ 	.short	(.L_1035 - .L_1034)
	.align		4
.L_1034:
        /*1750*/ 	.word	index@(_Z30group_norm_nhwc_bwd_sum_kernelI11Bf16IOBf16WLi192EEv26Group_norm_nhwc_bwd_params)
        /*1754*/ 	.word	0x00000000


	//----- nvinfo : EIATTR_MIN_STACK_SIZE
	.align		4
.L_1035:
        /*1758*/ 	.byte	0x04, 0x12
        /*175a*/ 	.short	(.L_1037 - .L_1036)
	.align		4
.L_1036:
        /*175c*/ 	.word	index@(_Z30group_norm_nhwc_bwd_sum_kernelI11Bf16IOBf16WLi448EEv26Group_norm_nhwc_bwd_params)
        /*1760*/ 	.word	0x00000000


	//----- nvinfo : EIATTR_MIN_STACK_SIZE
	.align		4
.L_1037:
        /*1764*/ 	.byte	0x04, 0x12
        /*1766*/ 	.short	(.L_1039 - .L_1038)
	.align		4
.L_1038:
        /*1768*/ 	.word	index@(_Z30group_norm_nhwc_bwd_sum_kernelI11Bf16IOBf16WLi256EEv26Group_norm_nhwc_bwd_params)
        /*176c*/ 	.word	0x00000000


	//----- nvinfo : EIATTR_MIN_STACK_SIZE
	.align		4
.L_1039:
        /*1770*/ 	.byte	0x04, 0x12
        /*1772*/ 	.short	(.L_1041 - .L_1040)
	.align		4
.L_1040:
        /*1774*/ 	.word	index@(_Z30group_norm_nhwc_bwd_sum_kernelI11Bf16IOBf16WLi120EEv26Group_norm_nhwc_bwd_params)
        /*1778*/ 	.word	0x00000000


	//----- nvinfo : EIATTR_MIN_STACK_SIZE
	.align		4
.L_1041:
        /*177c*/ 	.byte	0x04, 0x12
        /*177e*/ 	.short	(.L_1043 - .L_1042)
	.align		4
.L_1042:
        /*1780*/ 	.word	index@(_Z30group_norm_nhwc_bwd_sum_kernelI11Bf16IOBf16WLi140EEv26Group_norm_nhwc_bwd_params)
        /*1784*/ 	.word	0x00000000


	//----- nvinfo : EIATTR_MIN_STACK_SIZE
	.align		4
.L_1043:
        /*1788*/ 	.byte	0x04, 0x12
        /*178a*/ 	.short	(.L_1045 - .L_1044)
	.align		4
.L_1044:
        /*178c*/ 	.word	index@(_Z30group_norm_nhwc_bwd_sum_kernelI11Bf16IOBf16WLi160EEv26Group_norm_nhwc_bwd_params)
        /*1790*/ 	.word	0x00000000


	//----- nvinfo : EIATTR_MIN_STACK_SIZE
	.align		4
.L_1045:
        /*1794*/ 	.byte	0x04, 0x12
        /*1796*/ 	.short	(.L_1047 - .L_1046)
	.align		4
.L_1046:
        /*1798*/ 	.word	index@(_Z30group_norm_nhwc_bwd_sum_kernelI11Bf16IOFp16WLi196EEv26Group_norm_nhwc_bwd_params)
        /*179c*/ 	.word	0x00000000


	//----- nvinfo : EIATTR_MIN_STACK_SIZE
	.align		4
.L_1047:
        /*17a0*/ 	.byte	0x04, 0x12
        /*17a2*/ 	.short	(.L_1049 - .L_1048)
	.align		4
.L_1048:
        /*17a4*/ 	.word	index@(_Z30group_norm_nhwc_bwd_sum_kernelI11Bf16IOFp16WLi168EEv26Group_norm_nhwc_bwd_params)
        /*17a8*/ 	.word	0x00000000


	//----- nvinfo : EIATTR_MIN_STACK_SIZE
	.align		4
.L_1049:
        /*17ac*/ 	.byte	0x04, 0x12
        /*17ae*/ 	.short	(.L_1051 - .L_1050)
	.align		4
.L_1050:
        /*17b0*/ 	.word	index@(_Z30group_norm_nhwc_bwd_sum_kernelI11Bf16IOFp16WLi64EEv26Group_norm_nhwc_bwd_params)
        /*17b4*/ 	.word	0x00000000


	//----- nvinfo : EIATTR_MIN_STACK_SIZE
	.align		4
.L_1051:
        /*17b8*/ 	.byte	0x04, 0x12
        /*17ba*/ 	.short	(.L_1053 - .L_1052)
	.align		4
.L_1052:
        /*17bc*/ 	.word	index@(_Z30group_norm_nhwc_bwd_sum_kernelI11Bf16IOFp16WLi128EEv26Group_norm_nhwc_bwd_params)
        /*17c0*/ 	.word	0x00000000


	//----- nvinfo : EIATTR_MIN_STACK_SIZE
	.align		4
.L_1053:
        /*17c4*/ 	.byte	0x04, 0x12
        /*17c6*/ 	.short	(.L_1055 - .L_1054)
	.align		4
.L_1054:
        /*17c8*/ 	.word	index@(_Z30group_norm_nhwc_bwd_sum_kernelI11Bf16IOFp16WLi192EEv26Group_norm_nhwc_bwd_params)
        /*17cc*/ 	.word	0x00000000


	//----- nvinfo : EIATTR_MIN_STACK_SIZE
	.align		4
.L_1055:
        /*17d0*/ 	.byte	0x04, 0x12
        /*17d2*/ 	.short	(.L_1057 - .L_1056)
	.align		4
.L_1056:
        /*17d4*/ 	.word	index@(_Z30group_norm_nhwc_bwd_sum_kernelI11Bf16IOFp16WLi448EEv26Group_norm_nhwc_bwd_params)
        /*17d8*/ 	.word	0x00000000


	//----- nvinfo : EIATTR_MIN_STACK_SIZE
	.align		4
.L_1057:
        /*17dc*/ 	.byte	0x04, 0x12
        /*17de*/ 	.short	(.L_1059 - .L_1058)
	.align		4
.L_1058:
        /*17e0*/ 	.word	index@(_Z30group_norm_nhwc_bwd_sum_kernelI11Bf16IOFp16WLi256EEv26Group_norm_nhwc_bwd_params)
        /*17e4*/ 	.word	0x00000000


	//----- nvinfo : EIATTR_MIN_STACK_SIZE
	.align		4
.L_1059:
        /*17e8*/ 	.byte	0x04, 0x12
        /*17ea*/ 	.short	(.L_1061 - .L_1060)
	.align		4
.L_1060:
        /*17ec*/ 	.word	index@(_Z30group_norm_nhwc_bwd_sum_kernelI11Bf16IOFp16WLi120EEv26Group_norm_nhwc_bwd_params)
        /*17f0*/ 	.word	0x00000000


	//----- nvinfo : EIATTR_MIN_STACK_SIZE
	.align		4
.L_1061:
        /*17f4*/ 	.byte	0x04, 0x12
        /*17f6*/ 	.short	(.L_1063 - .L_1062)
	.align		4
.L_1062:
        /*17f8*/ 	.word	index@(_Z30group_norm_nhwc_bwd_sum_kernelI11Bf16IOFp16WLi140EEv26Group_norm_nhwc_bwd_params)
        /*17fc*/ 	.word	0x00000000


	//----- nvinfo : EIATTR_MIN_STACK_SIZE
	.align		4
.L_1063:
        /*1800*/ 	.byte	0x04, 0x12
        /*1802*/ 	.short	(.L_1065 - .L_1064)
	.align		4
.L_1064:
        /*1804*/ 	.word	index@(_Z30group_norm_nhwc_bwd_sum_kernelI11Bf16IOFp16WLi160EEv26Group_norm_nhwc_bwd_params)
        /*1808*/ 	.word	0x00000000


	//----- nvinfo : EIATTR_MIN_STACK_SIZE
	.align		4
.L_1065:
        /*180c*/ 	.byte	0x04, 0x12
        /*180e*/ 	.short	(.L_1067 - .L_1066)
	.align		4
.L_1066:
        /*1810*/ 	.word	index@(_Z30group_norm_nhwc_bwd_sum_kernelI11Fp16IOFp32WLi196EEv26Group_norm_nhwc_bwd_params)
        /*1814*/ 	.word	0x00000000


	//----- nvinfo : EIATTR_MIN_STACK_SIZE
	.align		4
.L_1067:
        /*1818*/ 	.byte	0x04, 0x12
        /*181a*/ 	.short	(.L_1069 - .L_1068)
	.align		4
.L_1068:
        /*181c*/ 	.word	index@(_Z30group_norm_nhwc_bwd_sum_kernelI11Fp16IOFp32WLi168EEv26Group_norm_nhwc_bwd_params)
        /*1820*/ 	.word	0x00000000


	//----- nvinfo : EIATTR_MIN_STACK_SIZE
	.align		4
.L_1069:
        /*1824*/ 	.byte	0x04, 0x12
        /*1826*/ 	.short	(.L_1071 - .L_1070)
	.align		4
.L_1070:
        /*1828*/ 	.word	index@(_Z30group_norm_nhwc_bwd_sum_kernelI11Fp16IOFp32WLi64EEv26Group_norm_nhwc_bwd_params)
        /*182c*/ 	.word	0x00000000


	//----- nvinfo : EIATTR_MIN_STACK_SIZE
	.align		4
.L_1071:
        /*1830*/ 	.byte	0x04, 0x12
        /*1832*/ 	.short	(.L_1073 - .L_1072)
	.align		4
.L_1072:
        /*1834*/ 	.word	index@(_Z30group_norm_nhwc_bwd_sum_kernelI11Fp16IOFp32WLi128EEv26Group_norm_nhwc_bwd_params)
        /*1838*/ 	.word	0x00000000


	//----- nvinfo : EIATTR_MIN_STACK_SIZE
	.align		4
.L_1073:
        /*183c*/ 	.byte	0x04, 0x12
        /*183e*/ 	.short	(.L_1075 - .L_1074)
	.align		4
.L_1074:
        /*1840*/ 	.word	index@(_Z30group_norm_nhwc_bwd_sum_kernelI11Fp16IOFp32WLi192EEv26Group_norm_nhwc_bwd_params)
        /*1844*/ 	.word	0x00000000


	//----- nvinfo : EIATTR_MIN_STACK_SIZE
	.align		4
.L_1075:
        /*1848*/ 	.byte	0x04, 0x12
        /*184a*/ 	.short	(.L_1077 - .L_1076)
	.align		4
.L_1076:
        /*184c*/ 	.word	index@(_Z30group_norm_nhwc_bwd_sum_kernelI11Fp16IOFp32WLi448EEv26Group_norm_nhwc_bwd_params)
        /*1850*/ 	.word	0x00000000


	//----- nvinfo : EIATTR_MIN_STACK_SIZE
	.align		4
.L_1077:
        /*1854*/ 	.byte	0x04, 0x12
        /*1856*/ 	.short	(.L_1079 - .L_1078)
	.align		4
.L_1078:
        /*1858*/ 	.word	index@(_Z30group_norm_nhwc_bwd_sum_kernelI11Fp16IOFp32WLi256EEv26Group_norm_nhwc_bwd_params)
        /*185c*/ 	.word	0x00000000


	//----- nvinfo : EIATTR_MIN_STACK_SIZE
	.align		4
.L_1079:
        /*1860*/ 	.byte	0x04, 0x12
        /*1862*/ 	.short	(.L_1081 - .L_1080)
	.align		4
.L_1080:
        /*1864*/ 	.word	index@(_Z30group_norm_nhwc_bwd_sum_kernelI11Fp16IOFp32WLi120EEv26Group_norm_nhwc_bwd_params)
        /*1868*/ 	.word	0x00000000


	//----- nvinfo : EIATTR_MIN_STACK_SIZE
	.align		4
.L_1081:
        /*186c*/ 	.byte	0x04, 0x12
        /*186e*/ 	.short	(.L_1083 - .L_1082)
	.align		4
.L_1082:
        /*1870*/ 	.word	index@(_Z30group_norm_nhwc_bwd_sum_kernelI11Fp16IOFp32WLi140EEv26Group_norm_nhwc_bwd_params)
        /*1874*/ 	.word	0x00000000


	//----- nvinfo : EIATTR_MIN_STACK_SIZE
	.align		4
.L_1083:
        /*1878*/ 	.byte	0x04, 0x12
        /*187a*/ 	.short	(.L_1085 - .L_1084)
	.align		4
.L_1084:
        /*187c*/ 	.word	index@(_Z30group_norm_nhwc_bwd_sum_kernelI11Fp16IOFp32WLi160EEv26Group_norm_nhwc_bwd_params)
        /*1880*/ 	.word	0x00000000


	//----- nvinfo : EIATTR_MIN_STACK_SIZE
	.align		4
.L_1085:
        /*1884*/ 	.byte	0x04, 0x12
        /*1886*/ 	.short	(.L_1087 - .L_1086)
	.align		4
.L_1086:
        /*1888*/ 	.word	index@(_Z30group_norm_nhwc_bwd_sum_kernelI11Fp16IOBf16WLi196EEv26Group_norm_nhwc_bwd_params)
        /*188c*/ 	.word	0x00000000


	//----- nvinfo : EIATTR_MIN_STACK_SIZE
	.align		4
.L_1087:
        /*1890*/ 	.byte	0x04, 0x12
        /*1892*/ 	.short	(.L_1089 - .L_1088)
	.align		4
.L_1088:
        /*1894*/ 	.word	index@(_Z30group_norm_nhwc_bwd_sum_kernelI11Fp16IOBf16WLi168EEv26Group_norm_nhwc_bwd_params)
        /*1898*/ 	.word	0x00000000


	//----- nvinfo : EIATTR_MIN_STACK_SIZE
	.align		4
.L_1089:
        /*189c*/ 	.byte	0x04, 0x12
        /*189e*/ 	.short	(.L_1091 - .L_1090)
	.align		4
.L_1090:
        /*18a0*/ 	.word	index@(_Z30group_norm_nhwc_bwd_sum_kernelI11Fp16IOBf16WLi64EEv26Group_norm_nhwc_bwd_params)
        /*18a4*/ 	.word	0x00000000


	//----- nvinfo : EIATTR_MIN_STACK_SIZE
	.align		4
.L_1091:
        /*18a8*/ 	.byte	0x04, 0x12
        /*18aa*/ 	.short	(.L_1093 - .L_1092)
	.align		4
.L_1092:
        /*18ac*/ 	.word	index@(_Z30group_norm_nhwc_bwd_sum_kernelI11Fp16IOBf16WLi128EEv26Group_norm_nhwc_bwd_params)
        /*18b0*/ 	.word	0x00000000


	//----- nvinfo : EIATTR_MIN_STACK_SIZE
	.align		4
.L_1093:
        /*18b4*/ 	.byte	0x04, 0x12
        /*18b6*/ 	.short	(.L_1095 - .L_1094)
	.align		4
.L_1094:
        /*18b8*/ 	.word	index@(_Z30group_norm_nhwc_bwd_sum_kernelI11Fp16IOBf16WLi192EEv26Group_norm_nhwc_bwd_params)
        /*18bc*/ 	.word	0x00000000


	//----- nvinfo : EIATTR_MIN_STACK_SIZE
	.align		4
.L_1095:
        /*18c0*/ 	.byte	0x04, 0x12
        /*18c2*/ 	.short	(.L_1097 - .L_1096)
	.align		4
.L_1096:
        /*18c4*/ 	.word	index@(_Z30group_norm_nhwc_bwd_sum_kernelI11Fp16IOBf16WLi448EEv26Group_norm_nhwc_bwd_params)
        /*18c8*/ 	.word	0x00000000


	//----- nvinfo : EIATTR_MIN_STACK_SIZE
	.align		4
.L_1097:
        /*18cc*/ 	.byte	0x04, 0x12
        /*18ce*/ 	.short	(.L_1099 - .L_1098)
	.align		4
.L_1098:
        /*18d0*/ 	.word	index@(_Z30group_norm_nhwc_bwd_sum_kernelI11Fp16IOBf16WLi256EEv26Group_norm_nhwc_bwd_params)
        /*18d4*/ 	.word	0x00000000


	//----- nvinfo : EIATTR_MIN_STACK_SIZE
	.align		4
.L_1099:
        /*18d8*/ 	.byte	0x04, 0x12
        /*18da*/ 	.short	(.L_1101 - .L_1100)
	.align		4
.L_1100:
        /*18dc*/ 	.word	index@(_Z30group_norm_nhwc_bwd_sum_kernelI11Fp16IOBf16WLi120EEv26Group_norm_nhwc_bwd_params)
        /*18e0*/ 	.word	0x00000000


	//----- nvinfo : EIATTR_MIN_STACK_SIZE
	.align		4
.L_1101:
        /*18e4*/ 	.byte	0x04, 0x12
        /*18e6*/ 	.short	(.L_1103 - .L_1102)
	.align		4
.L_1102:
        /*18e8*/ 	.word	index@(_Z30group_norm_nhwc_bwd_sum_kernelI11Fp16IOBf16WLi140EEv26Group_norm_nhwc_bwd_params)
        /*18ec*/ 	.word	0x00000000


	//----- nvinfo : EIATTR_MIN_STACK_SIZE
	.align		4
.L_1103:
        /*18f0*/ 	.byte	0x04, 0x12
        /*18f2*/ 	.short	(.L_1105 - .L_1104)
	.align		4
.L_1104:
        /*18f4*/ 	.word	index@(_Z30group_norm_nhwc_bwd_sum_kernelI11Fp16IOBf16WLi160EEv26Group_norm_nhwc_bwd_params)
        /*18f8*/ 	.word	0x00000000


	//----- nvinfo : EIATTR_MIN_STACK_SIZE
	.align		4
.L_1105:
        /*18fc*/ 	.byte	0x04, 0x12
        /*18fe*/ 	.short	(.L_1107 - .L_1106)
	.align		4
.L_1106:
        /*1900*/ 	.word	index@(_Z30group_norm_nhwc_bwd_sum_kernelI11Fp16IOFp16WLi196EEv26Group_norm_nhwc_bwd_params)
        /*1904*/ 	.word	0x00000000


	//----- nvinfo : EIATTR_MIN_STACK_SIZE
	.align		4
.L_1107:
        /*1908*/ 	.byte	0x04, 0x12
        /*190a*/ 	.short	(.L_1109 - .L_1108)
	.align		4
.L_1108:
        /*190c*/ 	.word	index@(_Z30group_norm_nhwc_bwd_sum_kernelI11Fp16IOFp16WLi168EEv26Group_norm_nhwc_bwd_params)
        /*1910*/ 	.word	0x00000000


	//----- nvinfo : EIATTR_MIN_STACK_SIZE
	.align		4
.L_1109:
        /*1914*/ 	.byte	0x04, 0x12
        /*1916*/ 	.short	(.L_1111 - .L_1110)
	.align		4
.L_1110:
        /*1918*/ 	.word	index@(_Z30group_norm_nhwc_bwd_sum_kernelI11Fp16IOFp16WLi64EEv26Group_norm_nhwc_bwd_params)
        /*191c*/ 	.word	0x00000000


	//----- nvinfo : EIATTR_MIN_STACK_SIZE
	.align		4
.L_1111:
        /*1920*/ 	.byte	0x04, 0x12
        /*1922*/ 	.short	(.L_1113 - .L_1112)
	.align		4
.L_1112:
        /*1924*/ 	.word	index@(_Z30group_norm_nhwc_bwd_sum_kernelI11Fp16IOFp16WLi128EEv26Group_norm_nhwc_bwd_params)
        /*1928*/ 	.word	0x00000000


	//----- nvinfo : EIATTR_MIN_STACK_SIZE
	.align		4
.L_1113:
        /*192c*/ 	.byte	0x04, 0x12
        /*192e*/ 	.short	(.L_1115 - .L_1114)
	.align		4
.L_1114:
        /*1930*/ 	.word	index@(_Z30group_norm_nhwc_bwd_sum_kernelI11Fp16IOFp16WLi192EEv26Group_norm_nhwc_bwd_params)
        /*1934*/ 	.word	0x00000000


	//----- nvinfo : EIATTR_MIN_STACK_SIZE
	.align		4
.L_1115:
        /*1938*/ 	.byte	0x04, 0x12
        /*193a*/ 	.short	(.L_1117 - .L_1116)
	.align		4
.L_1116:
        /*193c*/ 	.word	index@(_Z30group_norm_nhwc_bwd_sum_kernelI11Fp16IOFp16WLi448EEv26Group_norm_nhwc_bwd_params)
        /*1940*/ 	.word	0x00000000


	//----- nvinfo : EIATTR_MIN_STACK_SIZE
	.align		4
.L_1117:
        /*1944*/ 	.byte	0x04, 0x12
        /*1946*/ 	.short	(.L_1119 - .L_1118)
	.align		4
.L_1118:
        /*1948*/ 	.word	index@(_Z30group_norm_nhwc_bwd_sum_kernelI11Fp16IOFp16WLi256EEv26Group_norm_nhwc_bwd_params)
        /*194c*/ 	.word	0x00000000


	//----- nvinfo : EIATTR_MIN_STACK_SIZE
	.align		4
.L_1119:
        /*1950*/ 	.byte	0x04, 0x12
        /*1952*/ 	.short	(.L_1121 - .L_1120)
	.align		4
.L_1120:
        /*1954*/ 	.word	index@(_Z30group_norm_nhwc_bwd_sum_kernelI11Fp16IOFp16WLi120EEv26Group_norm_nhwc_bwd_params)
        /*1958*/ 	.word	0x00000000


	//----- nvinfo : EIATTR_MIN_STACK_SIZE
	.align		4
.L_1121:
        /*195c*/ 	.byte	0x04, 0x12
        /*195e*/ 	.short	(.L_1123 - .L_1122)
	.align		4
.L_1122:
        /*1960*/ 	.word	index@(_Z30group_norm_nhwc_bwd_sum_kernelI11Fp16IOFp16WLi140EEv26Group_norm_nhwc_bwd_params)
        /*1964*/ 	.word	0x00000000


	//----- nvinfo : EIATTR_MIN_STACK_SIZE
	.align		4
.L_1123:
        /*1968*/ 	.byte	0x04, 0x12
        /*196a*/ 	.short	(.L_1125 - .L_1124)
	.align		4
.L_1124:
        /*196c*/ 	.word	index@(_Z30group_norm_nhwc_bwd_sum_kernelI11Fp16IOFp16WLi160EEv26Group_norm_nhwc_bwd_params)
        /*1970*/ 	.word	0x00000000
.L_1125:


//--------------------- .nv.compat                --------------------------
	.section	.nv.compat,"",@"SHT_CUDA_COMPAT_INFO"
	.align	4
        /*0000*/ 	.byte	0x02, 0x09, 0x01, 0x00, 0x02, 0x02, 0x01, 0x00, 0x02, 0x05, 0x05, 0x00, 0x03, 0x07, 0x01, 0x01
        /*0010*/ 	.byte	0x02, 0x03, 0x00, 0x00, 0x02, 0x06, 0x01, 0x00, 0x04, 0x0b, 0x08, 0x00, 0x00, 0x00, 0x00, 0x00
        /*0020*/ 	.byte	0x00, 0x00, 0x00, 0x00


//--------------------- .nv.info._ZN3cub18CUB_300001_SM_10306detail11EmptyKernelIvEEvv --------------------------
	.section	.nv.info._ZN3cub18CUB_300001_SM_10306detail11EmptyKernelIvEEvv,"",@"SHT_CUDA_INFO"
	.sectionflags	@""
	.align	4


	//----- nvinfo : EIATTR_CUDA_API_VERSION
	.align		4
        /*0000*/ 	.byte	0x04, 0x37
        /*0002*/ 	.short	(.L_1127 - .L_1126)
.L_1126:
        /*0004*/ 	.word	0x00000082


	//----- nvinfo : EIATTR_SPARSE_MMA_MASK
	.align		4
.L_1127:
        /*0008*/ 	.byte	0x03, 0x50
        /*000a*/ 	.short	0x0000


	//----- nvinfo : EIATTR_MAXREG_COUNT
	.align		4
        /*000c*/ 	.byte	0x03, 0x1b
        /*000e*/ 	.short	0x00ff


	//----- nvinfo : EIATTR_MERCURY_ISA_VERSION
	.align		4
        /*0010*/ 	.byte	0x03, 0x5f
        /*0012*/ 	.short	0x0101


	//----- nvinfo : EIATTR_VRC_CTA_INIT_COUNT
	.align		4
        /*0014*/ 	.byte	0x02, 0x4a
	.zero		1
	.zero		1


	//----- nvinfo : EIATTR_EXIT_INSTR_OFFSETS
	.align		4
        /*0018*/ 	.byte	0x04, 0x1c
        /*001a*/ 	.short	(.L_1129 - .L_1128)


	//   ....[0]....
.L_1128:
        /*001c*/ 	.word	0x00000010


	//----- nvinfo : EIATTR_SW_WAR
	.align		4
.L_1129:
        /*0020*/ 	.byte	0x04, 0x36
        /*0022*/ 	.short	(.L_1131 - .L_1130)
.L_1130:
        /*0024*/ 	.word	0x00000008
.L_1131:


//--------------------- .nv.info._Z32group_norm_nhwc_bwd_scale_kernelI11Fp32IOFp32WLi196EEv26Group_norm_nhwc_bwd_params --------------------------
	.section	.nv.info._Z32group_norm_nhwc_bwd_scale_kernelI11Fp32IOFp32WLi196EEv26Group_norm_nhwc_bwd_params,"",@"SHT_CUDA_INFO"
	.sectionflags	@""
	.align	4


	//----- nvinfo : EIATTR_CUDA_API_VERSION
	.align		4
        /*0000*/ 	.byte	0x04, 0x37
        /*0002*/ 	.short	(.L_1133 - .L_1132)
.L_1132:
        /*0004*/ 	.word	0x00000082


	//----- nvinfo : EIATTR_KPARAM_INFO
	.align		4
.L_1133:
        /*0008*/ 	.byte	0x04, 0x17
        /*000a*/ 	.short	(.L_1135 - .L_1134)
.L_1134:
        /*000c*/ 	.word	0x00000000
        /*0010*/ 	.short	0x0000
        /*0012*/ 	.short	0x0000
        /*0014*/ 	.byte	0x00, 0xf0, 0xe1, 0x02


	//----- nvinfo : EIATTR_SPARSE_MMA_MASK
	.align		4
.L_1135:
        /*0018*/ 	.byte	0x03, 0x50
        /*001a*/ 	.short	0x0000


	//----- nvinfo : EIATTR_MAXREG_COUNT
	.align		4
        /*001c*/ 	.byte	0x03, 0x1b
        /*001e*/ 	.short	0x00ff


	//----- nvinfo : EIATTR_MERCURY_ISA_VERSION
	.align		4
        /*0020*/ 	.byte	0x03, 0x5f
        /*0022*/ 	.short	0x0101


	//----- nvinfo : EIATTR_VRC_CTA_INIT_COUNT
	.align		4
        /*0024*/ 	.byte	0x02, 0x4a
	.zero		1
	.zero		1


	//----- nvinfo : EIATTR_EXIT_INSTR_OFFSETS
	.align		4
        /*0028*/ 	.byte	0x04, 0x1c
        /*002a*/ 	.short	(.L_1137 - .L_1136)


	//   ....[0]....
.L_1136:
        /*002c*/ 	.word	0x00001d30


	//   ....[1]....
        /*0030*/ 	.word	0x00001da0


	//   ....[2]....
        /*0034*/ 	.word	0x00001fa0


	//----- nvinfo : EIATTR_CRS_STACK_SIZE
	.align		4
.L_1137:
        /*0038*/ 	.byte	0x04, 0x1e
        /*003a*/ 	.short	(.L_1139 - .L_1138)
.L_1138:
        /*003c*/ 	.word	0x00000000


	//----- nvinfo : EIATTR_CBANK_PARAM_SIZE
	.align		4
.L_1139:
        /*0040*/ 	.byte	0x03, 0x19
        /*0042*/ 	.short	0x00b8


	//----- nvinfo : EIATTR_PARAM_CBANK
	.align		4
        /*0044*/ 	.byte	0x04, 0x0a
        /*0046*/ 	.short	(.L_1141 - .L_1140)
	.align		4
.L_1140:
        /*0048*/ 	.word	index@(.nv.constant0._Z32group_norm_nhwc_bwd_scale_kernelI11Fp32IOFp32WLi196EEv26Group_norm_nhwc_bwd_params)
        /*004c*/ 	.short	0x0380
        /*004e*/ 	.short	0x00b8


	//----- nvinfo : EIATTR_SW_WAR
	.align		4
.L_1141:
        /*0050*/ 	.byte	0x04, 0x36
        /*0052*/ 	.short	(.L_1143 - .L_1142)
.L_1142:
        /*0054*/ 	.word	0x00000008
.L_1143:


//--------------------- .nv.info._Z32group_norm_nhwc_bwd_scale_kernelI11Fp32IOFp32WLi168EEv26Group_norm_nhwc_bwd_params --------------------------
	.section	.nv.info._Z32group_norm_nhwc_bwd_scale_kernelI11Fp32IOFp32WLi168EEv26Group_norm_nhwc_bwd_params,"",@"SHT_CUDA_INFO"
	.sectionflags	@""
	.align	4


	//----- nvinfo : EIATTR_CUDA_API_VERSION
	.align		4
        /*0000*/ 	.byte	0x04, 0x37
        /*0002*/ 	.short	(.L_1145 - .L_1144)
.L_1144:
        /*0004*/ 	.word	0x00000082


	//----- nvinfo : EIATTR_KPARAM_INFO
	.align		4
.L_1145:
        /*0008*/ 	.byte	0x04, 0x17
        /*000a*/ 	.short	(.L_1147 - .L_1146)
.L_1146:
        /*000c*/ 	.word	0x00000000
        /*0010*/ 	.short	0x0000
        /*0012*/ 	.short	0x0000
        /*0014*/ 	.byte	0x00, 0xf0, 0xe1, 0x02


	//----- nvinfo : EIATTR_SPARSE_MMA_MASK
	.align		4
.L_1147:
        /*0018*/ 	.byte	0x03, 0x50
        /*001a*/ 	.short	0x0000


	//----- nvinfo : EIATTR_MAXREG_COUNT
	.align		4
        /*001c*/ 	.byte	0x03, 0x1b
        /*001e*/ 	.short	0x00ff


	//----- nvinfo : EIATTR_MERCURY_ISA_VERSION
	.align		4
        /*0020*/ 	.byte	0x03, 0x5f
        /*0022*/ 	.short	0x0101


	//----- nvinfo : EIATTR_VRC_CTA_INIT_COUNT
	.align		4
        /*0024*/ 	.byte	0x02, 0x4a
	.zero		1
	.zero		1


	//----- nvinfo : EIATTR_EXIT_INSTR_OFFSETS
	.align		4
        /*0028*/ 	.byte	0x04, 0x1c
        /*002a*/ 	.short	(.L_1149 - .L_1148)


	//   ....[0]....
.L_1148:
        /*002c*/ 	.word	0x00001d30


	//   ....[1]....
        /*0030*/ 	.word	0x00001da0


	//   ....[2]....
        /*0034*/ 	.word	0x00001fa0


	//----- nvinfo : EIATTR_CRS_STACK_SIZE
	.align		4
.L_1149:
        /*0038*/ 	.byte	0x04, 0x1e
        /*003a*/ 	.short	(.L_1151 - .L_1150)
.L_1150:
        /*003c*/ 	.word	0x00000000


	//----- nvinfo : EIATTR_CBANK_PARAM_SIZE
	.align		4
.L_1151:
        /*0040*/ 	.byte	0x03, 0x19
        /*0042*/ 	.short	0x00b8


	//----- nvinfo : EIATTR_PARAM_CBANK
	.align		4
        /*0044*/ 	.byte	0x04, 0x0a
        /*0046*/ 	.short	(.L_1153 - .L_1152)
	.align		4
.L_1152:
        /*0048*/ 	.word	index@(.nv.constant0._Z32group_norm_nhwc_bwd_scale_kernelI11Fp32IOFp32WLi168EEv26Group_norm_nhwc_bwd_params)
        /*004c*/ 	.short	0x0380
        /*004e*/ 	.short	0x00b8


	//----- nvinfo : EIATTR_SW_WAR
	.align		4
.L_1153:
        /*0050*/ 	.byte	0x04, 0x36
        /*0052*/ 	.short	(.L_1155 - .L_1154)
.L_1154:
        /*0054*/ 	.word	0x00000008
.L_1155:


//--------------------- .nv.info._Z32group_norm_nhwc_bwd_scale_kernelI11Fp32IOFp32WLi64EEv26Group_norm_nhwc_bwd_params --------------------------
	.section	.nv.info._Z32group_norm_nhwc_bwd_scale_kernelI11Fp32IOFp32WLi64EEv26Group_norm_nhwc_bwd_params,"",@"SHT_CUDA_INFO"
	.sectionflags	@""
	.align	4


	//----- nvinfo : EIATTR_CUDA_API_VERSION
	.align		4
        /*0000*/ 	.byte	0x04, 0x37
        /*0002*/ 	.short	(.L_1157 - .L_1156)
.L_1156:
        /*0004*/ 	.word	0x00000082


	//----- nvinfo : EIATTR_KPARAM_INFO
	.align		4
.L_1157:
        /*0008*/ 	.byte	0x04, 0x17
        /*000a*/ 	.short	(.L_1159 - .L_1158)
.L_1158:
        /*000c*/ 	.word	0x00000000
        /*0010*/ 	.short	0x0000
        /*0012*/ 	.short	0x0000
        /*0014*/ 	.byte	0x00, 0xf0, 0xe1, 0x02


	//----- nvinfo : EIATTR_SPARSE_MMA_MASK
	.align		4
.L_1159:
        /*0018*/ 	.byte	0x03, 0x50
        /*001a*/ 	.short	0x0000


	//----- nvinfo : EIATTR_MAXREG_COUNT
	.align		4
        /*001c*/ 	.byte	0x03, 0x1b
        /*001e*/ 	.short	0x00ff


	//----- nvinfo : EIATTR_MERCURY_ISA_VERSION
	.align		4
        /*0020*/ 	.byte	0x03, 0x5f
        /*0022*/ 	.short	0x0101


	//----- nvinfo : EIATTR_VRC_CTA_INIT_COUNT
	.align		4
        /*0024*/ 	.byte	0x02, 0x4a
	.zero		1
	.zero		1


	//----- nvinfo : EIATTR_EXIT_INSTR_OFFSETS
	.align		4
        /*0028*/ 	.byte	0x04, 0x1c
        /*002a*/ 	.short	(.L_1161 - .L_1160)


	//   ....[0]....
.L_1160:
        /*002c*/ 	.word	0x00001d30


	//   ....[1]....
        /*0030*/ 	.word	0x00001da0


	//   ....[2]....
        /*0034*/ 	.word	0x00001fa0


	//----- nvinfo : EIATTR_CRS_STACK_SIZE
	.align		4
.L_1161:
        /*0038*/ 	.byte	0x04, 0x1e
        /*003a*/ 	.short	(.L_1163 - .L_1162)
.L_1162:
        /*003c*/ 	.word	0x00000000


	//----- nvinfo : EIATTR_CBANK_PARAM_SIZE
	.align		4
.L_1163:
        /*0040*/ 	.byte	0x03, 0x19
        /*0042*/ 	.short	0x00b8


	//----- nvinfo : EIATTR_PARAM_CBANK
	.align		4
        /*0044*/ 	.byte	0x04, 0x0a
        /*0046*/ 	.short	(.L_1165 - .L_1164)
	.align		4
.L_1164:
        /*0048*/ 	.word	index@(.nv.constant0._Z32group_norm_nhwc_bwd_scale_kernelI11Fp32IOFp32WLi64EEv26Group_norm_nhwc_bwd_params)
        /*004c*/ 	.short	0x0380
        /*004e*/ 	.short	0x00b8


	//----- nvinfo : EIATTR_SW_WAR
	.align		4
.L_1165:
        /*0050*/ 	.byte	0x04, 0x36
        /*0052*/ 	.short	(.L_1167 - .L_1166)
.L_1166:
        /*0054*/ 	.word	0x00000008
.L_1167:


//--------------------- .nv.info._Z32group_norm_nhwc_bwd_scale_kernelI11Fp32IOFp32WLi128EEv26Group_norm_nhwc_bwd_params --------------------------
	.section	.nv.info._Z32group_norm_nhwc_bwd_scale_kernelI11Fp32IOFp32WLi128EEv26Group_norm_nhwc_bwd_params,"",@"SHT_CUDA_INFO"
	.sectionflags	@""
	.align	4


	//----- nvinfo : EIATTR_CUDA_API_VERSION
	.align		4
        /*0000*/ 	.byte	0x04, 0x37
        /*0002*/ 	.short	(.L_1169 - .L_1168)
.L_1168:
        /*0004*/ 	.word	0x00000082


	//----- nvinfo : EIATTR_KPARAM_INFO
	.align		4
.L_1169:
        /*0008*/ 	.byte	0x04, 0x17
        /*000a*/ 	.short	(.L_1171 - .L_1170)
.L_1170:
        /*000c*/ 	.word	0x00000000
        /*0010*/ 	.short	0x0000
        /*0012*/ 	.short	0x0000
        /*0014*/ 	.byte	0x00, 0xf0, 0xe1, 0x02


	//----- nvinfo : EIATTR_SPARSE_MMA_MASK
	.align		4
.L_1171:
        /*0018*/ 	.byte	0x03, 0x50
        /*001a*/ 	.short	0x0000


	//----- nvinfo : EIATTR_MAXREG_COUNT
	.align		4
        /*001c*/ 	.byte	0x03, 0x1b
        /*001e*/ 	.short	0x00ff


	//----- nvinfo : EIATTR_MERCURY_ISA_VERSION
	.align		4
        /*0020*/ 	.byte	0x03, 0x5f
        /*0022*/ 	.short	0x0101


	//----- nvinfo : EIATTR_VRC_CTA_INIT_COUNT
	.align		4
        /*0024*/ 	.byte	0x02, 0x4a
	.zero		1
	.zero		1


	//----- nvinfo : EIATTR_EXIT_INSTR_OFFSETS
	.align		4
        /*0028*/ 	.byte	0x04, 0x1c
        /*002a*/ 	.short	(.L_1173 - .L_1172)


	//   ....[0]....
.L_1172:
        /*002c*/ 	.word	0x00001d30


	//   ....[1]....
        /*0030*/ 	.word	0x00001da0


	//   ....[2]....
        /*0034*/ 	.word	0x00001fa0


	//----- nvinfo : EIATTR_CRS_STACK_SIZE
	.align		4
.L_1173:
        /*0038*/ 	.byte	0x04, 0x1e
        /*003a*/ 	.short	(.L_1175 - .L_1174)
.L_1174:
        /*003c*/ 	.word	0x00000000


	//----- nvinfo : EIATTR_CBANK_PARAM_SIZE
	.align		4
.L_1175:
        /*0040*/ 	.byte	0x03, 0x19
        /*0042*/ 	.short	0x00b8


	//----- nvinfo : EIATTR_PARAM_CBANK
	.align		4
        /*0044*/ 	.byte	0x04, 0x0a
        /*0046*/ 	.short	(.L_1177 - .L_1176)
	.align		4
.L_1176:
        /*0048*/ 	.word	index@(.nv.constant0._Z32group_norm_nhwc_bwd_scale_kernelI11Fp32IOFp32WLi128EEv26Group_norm_nhwc_bwd_params)
        /*004c*/ 	.short	0x0380
        /*004e*/ 	.short	0x00b8


	//----- nvinfo : EIATTR_SW_WAR
	.align		4
.L_1177:
        /*0050*/ 	.byte	0x04, 0x36
        /*0052*/ 	.short	(.L_1179 - .L_1178)
.L_1178:
        /*0054*/ 	.word	0x00000008
.L_1179:


//--------------------- .nv.info._Z32group_norm_nhwc_bwd_scale_kernelI11Fp32IOFp32WLi192EEv26Group_norm_nhwc_bwd_params --------------------------
	.section	.nv.info._Z32group_norm_nhwc_bwd_scale_kernelI11Fp32IOFp32WLi192EEv26Group_norm_nhwc_bwd_params,"",@"SHT_CUDA_INFO"
	.sectionflags	@""
	.align	4


	//----- nvinfo : EIATTR_CUDA_API_VERSION
	.align		4
        /*0000*/ 	.byte	0x04, 0x37
        /*0002*/ 	.short	(.L_1181 - .L_1180)
.L_1180:
        /*0004*/ 	.word	0x00000082


	//----- nvinfo : EIATTR_KPARAM_INFO
	.align		4
.L_1181:
        /*0008*/ 	.byte	0x04, 0x17
        /*000a*/ 	.short	(.L_1183 - .L_1182)
.L_1182:
        /*000c*/ 	.word	0x00000000
        /*0010*/ 	.short	0x0000
        /*0012*/ 	.short	0x0000
        /*0014*/ 	.byte	0x00, 0xf0, 0xe1, 0x02


	//----- nvinfo : EIATTR_SPARSE_MMA_MASK
	.align		4
.L_1183:
        /*0018*/ 	.byte	0x03, 0x50
        /*001a*/ 	.short	0x0000


	//----- nvinfo : EIATTR_MAXREG_COUNT
	.align		4
        /*001c*/ 	.byte	0x03, 0x1b
        /*001e*/ 	.short	0x00ff


	//----- nvinfo : EIATTR_MERCURY_ISA_VERSION
	.align		4
        /*0020*/ 	.byte	0x03, 0x5f
        /*0022*/ 	.short	0x0101


	//----- nvinfo : EIATTR_VRC_CTA_INIT_COUNT
	.align		4
        /*0024*/ 	.byte	0x02, 0x4a
	.zero		1
	.zero		1


	//----- nvinfo : EIATTR_EXIT_INSTR_OFFSETS
	.align		4
        /*0028*/ 	.byte	0x04, 0x1c
        /*002a*/ 	.short	(.L_1185 - .L_1184)


	//   ....[0]....
.L_1184:
        /*002c*/ 	.word	0x00001d30


	//   ....[1]....
        /*0030*/ 	.word	0x00001da0


	//   ....[2]....
        /*0034*/ 	.word	0x00001fa0


	//----- nvinfo : EIATTR_CRS_STACK_SIZE
	.align		4
.L_1185:
        /*0038*/ 	.byte	0x04, 0x1e
        /*003a*/ 	.short	(.L_1187 - .L_1186)
.L_1186:
        /*003c*/ 	.word	0x00000000


	//----- nvinfo : EIATTR_CBANK_PARAM_SIZE
	.align		4
.L_1187:
        /*0040*/ 	.byte	0x03, 0x19
        /*0042*/ 	.short	0x00b8


	//----- nvinfo : EIATTR_PARAM_CBANK
	.align		4
        /*0044*/ 	.byte	0x04, 0x0a
        /*0046*/ 	.short	(.L_1189 - .L_1188)
	.align		4
.L_1188:
        /*0048*/ 	.word	index@(.nv.constant0._Z32group_norm_nhwc_bwd_scale_kernelI11Fp32IOFp32WLi192EEv26Group_norm_nhwc_bwd_params)
        /*004c*/ 	.short	0x0380
        /*004e*/ 	.short	0x00b8


	//----- nvinfo : EIATTR_SW_WAR
	.align		4
.L_1189:
        /*0050*/ 	.byte	0x04, 0x36
        /*0052*/ 	.short	(.L_1191 - .L_1190)
.L_1190:
        /*0054*/ 	.word	0x00000008
.L_1191:


//--------------------- .nv.info._Z32group_norm_nhwc_bwd_scale_kernelI11Fp32IOFp32WLi448EEv26Group_norm_nhwc_bwd_params --------------------------
	.section	.nv.info._Z32group_norm_nhwc_bwd_scale_kernelI11Fp32IOFp32WLi448EEv26Group_norm_nhwc_bwd_params,"",@"SHT_CUDA_INFO"
	.sectionflags	@""
	.align	4


	//----- nvinfo : EIATTR_CUDA_API_VERSION
	.align		4
        /*0000*/ 	.byte	0x04, 0x37
        /*0002*/ 	.short	(.L_1193 - .L_1192)
.L_1192:
        /*0004*/ 	.word	0x00000082


	//----- nvinfo : EIATTR_KPARAM_INFO
	.align		4
.L_1193:
        /*0008*/ 	.byte	0x04, 0x17
        /*000a*/ 	.short	(.L_1195 - .L_1194)
.L_1194:
        /*000c*/ 	.word	0x00000000
        /*0010*/ 	.short	0x0000
        /*0012*/ 	.short	0x0000
        /*0014*/ 	.byte	0x00, 0xf0, 0xe1, 0x02


	//----- nvinfo : EIATTR_SPARSE_MMA_MASK
	.align		4
.L_1195:
        /*0018*/ 	.byte	0x03, 0x50
        /*001a*/ 	.short	0x0000


	//----- nvinfo : EIATTR_MAXREG_COUNT
	.align		4
        /*001c*/ 	.byte	0x03, 0x1b
        /*001e*/ 	.short	0x00ff


	//----- nvinfo : EIATTR_MERCURY_ISA_VERSION
	.align		4
        /*0020*/ 	.byte	0x03, 0x5f
        /*0022*/ 	.short	0x0101


	//----- nvinfo : EIATTR_VRC_CTA_INIT_COUNT
	.align		4
        /*0024*/ 	.byte	0x02, 0x4a
	.zero		1
	.zero		1


	//----- nvinfo : EIATTR_EXIT_INSTR_OFFSETS
	.align		4
        /*0028*/ 	.byte	0x04, 0x1c
        /*002a*/ 	.short	(.L_1197 - .L_1196)


	//   ....[0]....
.L_1196:
        /*002c*/ 	.word	0x00001d30


	//   ....[1]....
        /*0030*/ 	.word	0x00001da0


	//   ....[2]....
        /*0034*/ 	.word	0x00001fa0


	//----- nvinfo : EIATTR_CRS_STACK_SIZE
	.align		4
.L_1197:
        /*0038*/ 	.byte	0x04, 0x1e
        /*003a*/ 	.short	(.L_1199 - .L_1198)
.L_1198:
        /*003c*/ 	.word	0x00000000


	//----- nvinfo : EIATTR_CBANK_PARAM_SIZE
	.align		4
.L_1199:
        /*0040*/ 	.byte	0x03, 0x19
        /*0042*/ 	.short	0x00b8


	//----- nvinfo : EIATTR_PARAM_CBANK
	.align		4
        /*0044*/ 	.byte	0x04, 0x0a
        /*0046*/ 	.short	(.L_1201 - .L_1200)
	.align		4
.L_1200:
        /*0048*/ 	.word	index@(.nv.constant0._Z32group_norm_nhwc_bwd_scale_kernelI11Fp32IOFp32WLi448EEv26Group_norm_nhwc_bwd_params)
        /*004c*/ 	.short	0x0380
        /*004e*/ 	.short	0x00b8


	//----- nvinfo : EIATTR_SW_WAR
	.align		4
.L_1201:
        /*0050*/ 	.byte	0x04, 0x36
        /*0052*/ 	.short	(.L_1203 - .L_1202)
.L_1202:
        /*0054*/ 	.word	0x00000008
.L_1203:


//--------------------- .nv.info._Z32group_norm_nhwc_bwd_scale_kernelI11Fp32IOFp32WLi256EEv26Group_norm_nhwc_bwd_params --------------------------
	.section	.nv.info._Z32group_norm_nhwc_bwd_scale_kernelI11Fp32IOFp32WLi256EEv26Group_norm_nhwc_bwd_params,"",@"SHT_CUDA_INFO"
	.sectionflags	@""
	.align	4


	//----- nvinfo : EIATTR_CUDA_API_VERSION
	.align		4
        /*0000*/ 	.byte	0x04, 0x37
        /*0002*/ 	.short	(.L_1205 - .L_1204)
.L_1204:
        /*0004*/ 	.word	0x00000082


	//----- nvinfo : EIATTR_KPARAM_INFO
	.align		4
.L_1205:
        /*0008*/ 	.byte	0x04, 0x17
        /*000a*/ 	.short	(.L_1207 - .L_1206)
.L_1206:
        /*000c*/ 	.word	0x00000000
        /*0010*/ 	.short	0x0000
        /*0012*/ 	.short	0x0000
        /*0014*/ 	.byte	0x00, 0xf0, 0xe1, 0x02


	//----- nvinfo : EIATTR_SPARSE_MMA_MASK
	.align		4
.L_1207:
        /*0018*/ 	.byte	0x03, 0x50
        /*001a*/ 	.short	0x0000


	//----- nvinfo : EIATTR_MAXREG_COUNT
	.align		4
        /*001c*/ 	.byte	0x03, 0x1b
        /*001e*/ 	.short	0x00ff


	//----- nvinfo : EIATTR_MERCURY_ISA_VERSION
	.align		4
        /*0020*/ 	.byte	0x03, 0x5f
        /*0022*/ 	.short	0x0101


	//----- nvinfo : EIATTR_VRC_CTA_INIT_COUNT
	.align		4
        /*0024*/ 	.byte	0x02, 0x4a
	.zero		1
	.zero		1


	//----- nvinfo : EIATTR_EXIT_INSTR_OFFSETS
	.align		4
        /*0028*/ 	.byte	0x04, 0x1c
        /*002a*/ 	.short	(.L_1209 - .L_1208)


	//   ....[0]....
.L_1208:
        /*002c*/ 	.word	0x00001d30


	//   ....[1]....
        /*0030*/ 	.word	0x00001da0


	//   ....[2]....
        /*0034*/ 	.word	0x00001fa0


	//----- nvinfo : EIATTR_CRS_STACK_SIZE
	.align		4
.L_1209:
        /*0038*/ 	.byte	0x04, 0x1e
        /*003a*/ 	.short	(.L_1211 - .L_1210)
.L_1210:
        /*003c*/ 	.word	0x00000000


	//----- nvinfo : EIATTR_CBANK_PARAM_SIZE
	.align		4
.L_1211:
        /*0040*/ 	.byte	0x03, 0x19
        /*0042*/ 	.short	0x00b8


	//----- nvinfo : EIATTR_PARAM_CBANK
	.align		4
        /*0044*/ 	.byte	0x04, 0x0a
        /*0046*/ 	.short	(.L_1213 - .L_1212)
	.align		4
.L_1212:
        /*0048*/ 	.word	index@(.nv.constant0._Z32group_norm_nhwc_bwd_scale_kernelI11Fp32IOFp32WLi256EEv26Group_norm_nhwc_bwd_params)
        /*004c*/ 	.short	0x0380
        /*004e*/ 	.short	0x00b8


	//----- nvinfo : EIATTR_SW_WAR
	.align		4
.L_1213:
        /*0050*/ 	.byte	0x04, 0x36
        /*0052*/ 	.short	(.L_1215 - .L_1214)
.L_1214:
        /*0054*/ 	.word	0x00000008
.L_1215:


//--------------------- .nv.info._Z32group_norm_nhwc_bwd_scale_kernelI11Fp32IOFp32WLi120EEv26Group_norm_nhwc_bwd_params --------------------------
	.section	.nv.info._Z32group_norm_nhwc_bwd_scale_kernelI11Fp32IOFp32WLi120EEv26Group_norm_nhwc_bwd_params,"",@"SHT_CUDA_INFO"
	.sectionflags	@""
	.align	4


	//----- nvinfo : EIATTR_CUDA_API_VERSION
	.align		4
        /*0000*/ 	.byte	0x04, 0x37
        /*0002*/ 	.short	(.L_1217 - .L_1216)
.L_1216:
        /*0004*/ 	.word	0x00000082


	//----- nvinfo : EIATTR_KPARAM_INFO
	.align		4
.L_1217:
        /*0008*/ 	.byte	0x04, 0x17
        /*000a*/ 	.short	(.L_1219 - .L_1218)
.L_1218:
        /*000c*/ 	.word	0x00000000
        /*0010*/ 	.short	0x0000
        /*0012*/ 	.short	0x0000
        /*0014*/ 	.byte	0x00, 0xf0, 0xe1, 0x02


	//----- nvinfo : EIATTR_SPARSE_MMA_MASK
	.align		4
.L_1219:
        /*0018*/ 	.byte	0x03, 0x50
        /*001a*/ 	.short	0x0000


	//----- nvinfo : EIATTR_MAXREG_COUNT
	.align		4
        /*001c*/ 	.byte	0x03, 0x1b
        /*001e*/ 	.short	0x00ff


	//----- nvinfo : EIATTR_MERCURY_ISA_VERSION
	.align		4
        /*0020*/ 	.byte	0x03, 0x5f
        /*0022*/ 	.short	0x0101


	//----- nvinfo : EIATTR_VRC_CTA_INIT_COUNT
	.align		4
        /*0024*/ 	.byte	0x02, 0x4a
	.zero		1
	.zero		1


	//----- nvinfo : EIATTR_EXIT_INSTR_OFFSETS
	.align		4
        /*0028*/ 	.byte	0x04, 0x1c
        /*002a*/ 	.short	(.L_1221 - .L_1220)


	//   ....[0]....
.L_1220:
        /*002c*/ 	.word	0x00001d30


	//   ....[1]....
        /*0030*/ 	.word	0x00001da0


	//   ....[2]....
        /*0034*/ 	.word	0x00001fa0


	//----- nvinfo : EIATTR_CRS_STACK_SIZE
	.align		4
.L_1221:
        /*0038*/ 	.byte	0x04, 0x1e
        /*003a*/ 	.short	(.L_1223 - .L_1222)
.L_1222:
        /*003c*/ 	.word	0x00000000


	//----- nvinfo : EIATTR_CBANK_PARAM_SIZE
	.align		4
.L_1223:
        /*0040*/ 	.byte	0x03, 0x19
        /*0042*/ 	.short	0x00b8


	//----- nvinfo : EIATTR_PARAM_CBANK
	.align		4
        /*0044*/ 	.byte	0x04, 0x0a
        /*0046*/ 	.short	(.L_1225 - .L_1224)
	.align		4
.L_1224:
        /*0048*/ 	.word	index@(.nv.constant0._Z32group_norm_nhwc_bwd_scale_kernelI11Fp32IOFp32WLi120EEv26Group_norm_nhwc_bwd_params)
        /*004c*/ 	.short	0x0380
        /*004e*/ 	.short	0x00b8


	//----- nvinfo : EIATTR_SW_WAR
	.align		4
.L_1225:
        /*0050*/ 	.byte	0x04, 0x36
        /*0052*/ 	.short	(.L_1227 - .L_1226)
.L_1226:
        /*0054*/ 	.word	0x00000008
.L_1227:


//--------------------- .nv.info._Z32group_norm_nhwc_bwd_scale_kernelI11Fp32IOFp32WLi140EEv26Group_norm_nhwc_bwd_params --------------------------
	.section	.nv.info._Z32group_norm_nhwc_bwd_scale_kernelI11Fp32IOFp32WLi140EEv26Group_norm_nhwc_bwd_params,"",@"SHT_CUDA_INFO"
	.sectionflags	@""
	.align	4


	//----- nvinfo : EIATTR_CUDA_API_VERSION
	.align		4
        /*0000*/ 	.byte	0x04, 0x37
        /*0002*/ 	.short	(.L_1229 - .L_1228)
.L_1228:
        /*0004*/ 	.word	0x00000082


	//----- nvinfo : EIATTR_KPARAM_INFO
	.align		4
.L_1229:
        /*0008*/ 	.byte	0x04, 0x17
        /*000a*/ 	.short	(.L_1231 - .L_1230)
.L_1230:
        /*000c*/ 	.word	0x00000000
        /*0010*/ 	.short	0x0000
        /*0012*/ 	.short	0x0000
        /*0014*/ 	.byte	0x00, 0xf0, 0xe1, 0x02


	//----- nvinfo : EIATTR_SPARSE_MMA_MASK
	.align		4
.L_1231:
        /*0018*/ 	.byte	0x03, 0x50
        /*001a*/ 	.short	0x0000


	//----- nvinfo : EIATTR_MAXREG_COUNT
	.align		4
        /*001c*/ 	.byte	0x03, 0x1b
        /*001e*/ 	.short	0x00ff


	//----- nvinfo : EIATTR_MERCURY_ISA_VERSION
	.align		4
        /*0020*/ 	.byte	0x03, 0x5f
        /*0022*/ 	.short	0x0101


	//----- nvinfo : EIATTR_VRC_CTA_INIT_COUNT
	.align		4
        /*0024*/ 	.byte	0x02, 0x4a
	.zero		1
	.zero		1


	//----- nvinfo : EIATTR_EXIT_INSTR_OFFSETS
	.align		4
        /*0028*/ 	.byte	0x04, 0x1c
        /*002a*/ 	.short	(.L_1233 - .L_1232)


	//   ....[0]....
.L_1232:
        /*002c*/ 	.word	0x00001d30


	//   ....[1]....
        /*0030*/ 	.word	0x00001da0


	//   ....[2]....
        /*0034*/ 	.word	0x00001fa0


	//----- nvinfo : EIATTR_CRS_STACK_SIZE
	.align		4
.L_1233:
        /*0038*/ 	.byte	0x04, 0x1e
        /*003a*/ 	.short	(.L_1235 - .L_1234)
.L_1234:
        /*003c*/ 	.word	0x00000000


	//----- nvinfo : EIATTR_CBANK_PARAM_SIZE
	.align		4
.L_1235:
        /*0040*/ 	.byte	0x03, 0x19
        /*0042*/ 	.short	0x00b8


	//----- nvinfo : EIATTR_PARAM_CBANK
	.align		4
        /*0044*/ 	.byte	0x04, 0x0a
        /*0046*/ 	.short	(.L_1237 - .L_1236)
	.align		4
.L_1236:
        /*0048*/ 	.word	index@(.nv.constant0._Z32group_norm_nhwc_bwd_scale_kernelI11Fp32IOFp32WLi140EEv26Group_norm_nhwc_bwd_params)
        /*004c*/ 	.short	0x0380
        /*004e*/ 	.short	0x00b8


	//----- nvinfo : EIATTR_SW_WAR
	.align		4
.L_1237:
        /*0050*/ 	.byte	0x04, 0x36
        /*0052*/ 	.short	(.L_1239 - .L_1238)
.L_1238:
        /*0054*/ 	.word	0x00000008
.L_1239:


//--------------------- .nv.info._Z32group_norm_nhwc_bwd_scale_kernelI11Fp32IOFp32WLi160EEv26Group_norm_nhwc_bwd_params --------------------------
	.section	.nv.info._Z32group_norm_nhwc_bwd_scale_kernelI11Fp32IOFp32WLi160EEv26Group_norm_nhwc_bwd_params,"",@"SHT_CUDA_INFO"
	.sectionflags	@""
	.align	4


	//----- nvinfo : EIATTR_CUDA_API_VERSION
	.align		4
        /*0000*/ 	.byte	0x04, 0x37
        /*0002*/ 	.short	(.L_1241 - .L_1240)
.L_1240:
        /*0004*/ 	.word	0x00000082


	//----- nvinfo : EIATTR_KPARAM_INFO
	.align		4
.L_1241:
        /*0008*/ 	.byte	0x04, 0x17
        /*000a*/ 	.short	(.L_1243 - .L_1242)
.L_1242:
        /*000c*/ 	.word	0x00000000
        /*0010*/ 	.short	0x0000
        /*0012*/ 	.short	0x0000
        /*0014*/ 	.byte	0x00, 0xf0, 0xe1, 0x02


	//----- nvinfo : EIATTR_SPARSE_MMA_MASK
	.align		4
.L_1243:
        /*0018*/ 	.byte	0x03, 0x50
        /*001a*/ 	.short	0x0000


	//----- nvinfo : EIATTR_MAXREG_COUNT
	.align		4
        /*001c*/ 	.byte	0x03, 0x1b
        /*001e*/ 	.short	0x00ff


	//----- nvinfo : EIATTR_MERCURY_ISA_VERSION
	.align		4
        /*0020*/ 	.byte	0x03, 0x5f
        /*0022*/ 	.short	0x0101


	//----- nvinfo : EIATTR_VRC_CTA_INIT_COUNT
	.align		4
        /*0024*/ 	.byte	0x02, 0x4a
	.zero		1
	.zero		1


	//----- nvinfo : EIATTR_EXIT_INSTR_OFFSETS
	.align		4
        /*0028*/ 	.byte	0x04, 0x1c
        /*002a*/ 	.short	(.L_1245 - .L_1244)


	//   ....[0]....
.L_1244:
        /*002c*/ 	.word	0x00001d30


	//   ....[1]....
        /*0030*/ 	.word	0x00001da0


	//   ....[2]....
        /*0034*/ 	.word	0x00001fa0


	//----- nvinfo : EIATTR_CRS_STACK_SIZE
	.align		4
.L_1245:
        /*0038*/ 	.byte	0x04, 0x1e
        /*003a*/ 	.short	(.L_1247 - .L_1246)
.L_1246:
        /*003c*/ 	.word	0x00000000


	//----- nvinfo : EIATTR_CBANK_PARAM_SIZE
	.align		4
.L_1247:
        /*0040*/ 	.byte	0x03, 0x19
        /*0042*/ 	.short	0x00b8


	//----- nvinfo : EIATTR_PARAM_CBANK
	.align		4
        /*0044*/ 	.byte	0x04, 0x0a
        /*0046*/ 	.short	(.L_1249 - .L_1248)
	.align		4
.L_1248:
        /*0048*/ 	.word	index@(.nv.constant0._Z32group_norm_nhwc_bwd_scale_kernelI11Fp32IOFp32WLi160EEv26Group_norm_nhwc_bwd_params)
        /*004c*/ 	.short	0x0380
        /*004e*/ 	.short	0x00b8


	//----- nvinfo : EIATTR_SW_WAR
	.align		4
.L_1249:
        /*0050*/ 	.byte	0x04, 0x36
        /*0052*/ 	.short	(.L_1251 - .L_1250)
.L_1250:
        /*0054*/ 	.word	0x00000008
.L_1251:


//--------------------- .nv.info._Z32group_norm_nhwc_bwd_scale_kernelI11Fp32IOBf16WLi196EEv26Group_norm_nhwc_bwd_params --------------------------
	.section	.nv.info._Z32group_norm_nhwc_bwd_scale_kernelI11Fp32IOBf16WLi196EEv26Group_norm_nhwc_bwd_params,"",@"SHT_CUDA_INFO"
	.sectionflags	@""
	.align	4


	//----- nvinfo : EIATTR_CUDA_API_VERSION
	.align		4
        /*0000*/ 	.byte	0x04, 0x37
        /*0002*/ 	.short	(.L_1253 - .L_1252)
.L_1252:
        /*0004*/ 	.word	0x00000082


	//----- nvinfo : EIATTR_KPARAM_INFO
	.align		4
.L_1253:
        /*0008*/ 	.byte	0x04, 0x17
        /*000a*/ 	.short	(.L_1255 - .L_1254)
.L_1254:
        /*000c*/ 	.word	0x00000000
        /*0010*/ 	.short	0x0000
        /*0012*/ 	.short	0x0000
        /*0014*/ 	.byte	0x00, 0xf0, 0xe1, 0x02


	//----- nvinfo : EIATTR_SPARSE_MMA_MASK
	.align		4
.L_1255:
        /*0018*/ 	.byte	0x03, 0x50
        /*001a*/ 	.short	0x0000


	//----- nvinfo : EIATTR_MAXREG_COUNT
	.align		4
        /*001c*/ 	.byte	0x03, 0x1b
        /*001e*/ 	.short	0x00ff


	//----- nvinfo : EIATTR_MERCURY_ISA_VERSION
	.align		4
        /*0020*/ 	.byte	0x03, 0x5f
        /*0022*/ 	.short	0x0101


	//----- nvinfo : EIATTR_VRC_CTA_INIT_COUNT
	.align		4
        /*0024*/ 	.byte	0x02, 0x4a
	.zero		1
	.zero		1


	//----- nvinfo : EIATTR_EXIT_INSTR_OFFSETS
	.align		4
        /*0028*/ 	.byte	0x04, 0x1c
        /*002a*/ 	.short	(.L_1257 - .L_1256)


	//   ....[0]....
.L_1256:
        /*002c*/ 	.word	0x00001db0


	//   ....[1]....
        /*0030*/ 	.word	0x00001e20


	//   ....[2]....
        /*0034*/ 	.word	0x00002040


	//----- nvinfo : EIATTR_CRS_STACK_SIZE
	.align		4
.L_1257:
        /*0038*/ 	.byte	0x04, 0x1e
        /*003a*/ 	.short	(.L_1259 - .L_1258)
.L_1258:
        /*003c*/ 	.word	0x00000000


	//----- nvinfo : EIATTR_CBANK_PARAM_SIZE
	.align		4
.L_1259:
        /*0040*/ 	.byte	0x03, 0x19
        /*0042*/ 	.short	0x00b8


	//----- nvinfo : EIATTR_PARAM_CBANK
	.align		4
        /*0044*/ 	.byte	0x04, 0x0a
        /*0046*/ 	.short	(.L_1261 - .L_1260)
	.align		4
.L_1260:
        /*0048*/ 	.word	index@(.nv.constant0._Z32group_norm_nhwc_bwd_scale_kernelI11Fp32IOBf16WLi196EEv26Group_norm_nhwc_bwd_params)
        /*004c*/ 	.short	0x0380
        /*004e*/ 	.short	0x00b8


	//----- nvinfo : EIATTR_SW_WAR
	.align		4
.L_1261:
        /*0050*/ 	.byte	0x04, 0x36
        /*0052*/ 	.short	(.L_1263 - .L_1262)
.L_1262:
        /*0054*/ 	.word	0x00000008
.L_1263:


//--------------------- .nv.info._Z32group_norm_nhwc_bwd_scale_kernelI11Fp32IOBf16WLi168EEv26Group_norm_nhwc_bwd_params --------------------------
	.section	.nv.info._Z32group_norm_nhwc_bwd_scale_kernelI11Fp32IOBf16WLi168EEv26Group_norm_nhwc_bwd_params,"",@"SHT_CUDA_INFO"
	.sectionflags	@""
	.align	4


	//----- nvinfo : EIATTR_CUDA_API_VERSION
	.align		4
        /*0000*/ 	.byte	0x04, 0x37
        /*0002*/ 	.short	(.L_1265 - .L_1264)
.L_1264:
        /*0004*/ 	.word	0x00000082


	//----- nvinfo : EIATTR_KPARAM_INFO
	.align		4
.L_1265:
        /*0008*/ 	.byte	0x04, 0x17
        /*000a*/ 	.short	(.L_1267 - .L_1266)
.L_1266:
        /*000c*/ 	.word	0x00000000
        /*0010*/ 	.short	0x0000
        /*0012*/ 	.short	0x0000
        /*0014*/ 	.byte	0x00, 0xf0, 0xe1, 0x02


	//----- nvinfo : EIATTR_SPARSE_MMA_MASK
	.align		4
.L_1267:
        /*0018*/ 	.byte	0x03, 0x50
        /*001a*/ 	.short	0x0000


	//----- nvinfo : EIATTR_MAXREG_COUNT
	.align		4
        /*001c*/ 	.byte	0x03, 0x1b
        /*001e*/ 	.short	0x00ff


	//----- nvinfo : EIATTR_MERCURY_ISA_VERSION
	.align		4
        /*0020*/ 	.byte	0x03, 0x5f
        /*0022*/ 	.short	0x0101


	//----- nvinfo : EIATTR_VRC_CTA_INIT_COUNT
	.align		4
        /*0024*/ 	.byte	0x02, 0x4a
	.zero		1
	.zero		1


	//----- nvinfo : EIATTR_EXIT_INSTR_OFFSETS
	.align		4
        /*0028*/ 	.byte	0x04, 0x1c
        /*002a*/ 	.short	(.L_1269 - .L_1268)


	//   ....[0]....
.L_1268:
        /*002c*/ 	.word	0x00001db0


	//   ....[1]....
        /*0030*/ 	.word	0x00001e20


	//   ....[2]....
        /*0034*/ 	.word	0x00002040


	//----- nvinfo : EIATTR_CRS_STACK_SIZE
	.align		4
.L_1269:
        /*0038*/ 	.byte	0x04, 0x1e
        /*003a*/ 	.short	(.L_1271 - .L_1270)
.L_1270:
        /*003c*/ 	.word	0x00000000


	//----- nvinfo : EIATTR_CBANK_PARAM_SIZE
	.align		4
.L_1271:
        /*0040*/ 	.byte	0x03, 0x19
        /*0042*/ 	.short	0x00b8


	//----- nvinfo : EIATTR_PARAM_CBANK
	.align		4
        /*0044*/ 	.byte	0x04, 0x0a
        /*0046*/ 	.short	(.L_1273 - .L_1272)
	.align		4
.L_1272:
        /*0048*/ 	.word	index@(.nv.constant0._Z32group_norm_nhwc_bwd_scale_kernelI11Fp32IOBf16WLi168EEv26Group_norm_nhwc_bwd_params)
        /*004c*/ 	.short	0x0380
        /*004e*/ 	.short	0x00b8


	//----- nvinfo : EIATTR_SW_WAR
	.align		4
.L_1273:
        /*0050*/ 	.byte	0x04, 0x36
        /*0052*/ 	.short	(.L_1275 - .L_1274)
.L_1274:
        /*0054*/ 	.word	0x00000008
.L_1275:


//--------------------- .nv.info._Z32group_norm_nhwc_bwd_scale_kernelI11Fp32IOBf16WLi64EEv26Group_norm_nhwc_bwd_params --------------------------
	.section	.nv.info._Z32group_norm_nhwc_bwd_scale_kernelI11Fp32IOBf16WLi64EEv26Group_norm_nhwc_bwd_params,"",@"SHT_CUDA_INFO"
	.sectionflags	@""
	.align	4


	//----- nvinfo : EIATTR_CUDA_API_VERSION
	.align		4
        /*0000*/ 	.byte	0x04, 0x37
        /*0002*/ 	.short	(.L_1277 - .L_1276)
.L_1276:
        /*0004*/ 	.word	0x00000082


	//----- nvinfo : EIATTR_KPARAM_INFO
	.align		4
.L_1277:
        /*0008*/ 	.byte	0x04, 0x17
        /*000a*/ 	.short	(.L_1279 - .L_1278)
.L_1278:
        /*000c*/ 	.word	0x00000000
        /*0010*/ 	.short	0x0000
        /*0012*/ 	.short	0x0000
        /*0014*/ 	.byte	0x00, 0xf0, 0xe1, 0x02


	//----- nvinfo : EIATTR_SPARSE_MMA_MASK
	.align		4
.L_1279:
        /*0018*/ 	.byte	0x03, 0x50
        /*001a*/ 	.short	0x0000


	//----- nvinfo : EIATTR_MAXREG_COUNT
	.align		4
        /*001c*/ 	.byte	0x03, 0x1b
        /*001e*/ 	.short	0x00ff


	//----- nvinfo : EIATTR_MERCURY_ISA_VERSION
	.align		4
        /*0020*/ 	.byte	0x03, 0x5f
        /*0022*/ 	.short	0x0101


	//----- nvinfo : EIATTR_VRC_CTA_INIT_COUNT
	.align		4
        /*0024*/ 	.byte	0x02, 0x4a
	.zero		1
	.zero		1


	//----- nvinfo : EIATTR_EXIT_INSTR_OFFSETS
	.align		4
        /*0028*/ 	.byte	0x04, 0x1c
        /*002a*/ 	.short	(.L_1281 - .L_1280)


	//   ....[0]....
.L_1280:
        /*002c*/ 	.word	0x00001db0


	//   ....[1]....
        /*0030*/ 	.word	0x00001e20


	//   ....[2]....
        /*0034*/ 	.word	0x00002040


	//----- nvinfo : EIATTR_CRS_STACK_SIZE
	.align		4
.L_1281:
        /*0038*/ 	.byte	0x04, 0x1e
        /*003a*/ 	.short	(.L_1283 - .L_1282)
.L_1282:
        /*003c*/ 	.word	0x00000000


	//----- nvinfo : EIATTR_CBANK_PARAM_SIZE
	.align		4
.L_1283:
        /*0040*/ 	.byte	0x03, 0x19
        /*0042*/ 	.short	0x00b8


	//----- nvinfo : EIATTR_PARAM_CBANK
	.align		4
        /*0044*/ 	.byte	0x04, 0x0a
        /*0046*/ 	.short	(.L_1285 - .L_1284)
	.align		4
.L_1284:
        /*0048*/ 	.word	index@(.nv.constant0._Z32group_norm_nhwc_bwd_scale_kernelI11Fp32IOBf16WLi64EEv26Group_norm_nhwc_bwd_params)
        /*004c*/ 	.short	0x0380
        /*004e*/ 	.short	0x00b8


	//----- nvinfo : EIATTR_SW_WAR
	.align		4
.L_1285:
        /*0050*/ 	.byte	0x04, 0x36
        /*0052*/ 	.short	(.L_1287 - .L_1286)
.L_1286:
        /*0054*/ 	.word	0x00000008
.L_1287:


//--------------------- .nv.info._Z32group_norm_nhwc_bwd_scale_kernelI11Fp32IOBf16WLi128EEv26Group_norm_nhwc_bwd_params --------------------------
	.section	.nv.info._Z32group_norm_nhwc_bwd_scale_kernelI11Fp32IOBf16WLi128EEv26Group_norm_nhwc_bwd_params,"",@"SHT_CUDA_INFO"
	.sectionflags	@""
	.align	4


	//----- nvinfo : EIATTR_CUDA_API_VERSION
	.align		4
        /*0000*/ 	.byte	0x04, 0x37
        /*0002*/ 	.short	(.L_1289 - .L_1288)
.L_1288:
        /*0004*/ 	.word	0x00000082


	//----- nvinfo : EIATTR_KPARAM_INFO
	.align		4
.L_1289:
        /*0008*/ 	.byte	0x04, 0x17
        /*000a*/ 	.short	(.L_1291 - .L_1290)
.L_1290:
        /*000c*/ 	.word	0x00000000
        /*0010*/ 	.short	0x0000
        /*0012*/ 	.short	0x0000
        /*0014*/ 	.byte	0x00, 0xf0, 0xe1, 0x02


	//----- nvinfo : EIATTR_SPARSE_MMA_MASK
	.align		4
.L_1291:
        /*0018*/ 	.byte	0x03, 0x50
        /*001a*/ 	.short	0x0000


	//----- nvinfo : EIATTR_MAXREG_COUNT
	.align		4
        /*001c*/ 	.byte	0x03, 0x1b
        /*001e*/ 	.short	0x00ff


	//----- nvinfo : EIATTR_MERCURY_ISA_VERSION
	.align		4
        /*0020*/ 	.byte	0x03, 0x5f
        /*0022*/ 	.short	0x0101


	//----- nvinfo : EIATTR_VRC_CTA_INIT_COUNT
	.align		4
        /*0024*/ 	.byte	0x02, 0x4a
	.zero		1
	.zero		1


	//----- nvinfo : EIATTR_EXIT_INSTR_OFFSETS
	.align		4
        /*0028*/ 	.byte	0x04, 0x1c
        /*002a*/ 	.short	(.L_1293 - .L_1292)


	//   ....[0]....
.L_1292:
        /*002c*/ 	.word	0x00001db0


	//   ....[1]....
        /*0030*/ 	.word	0x00001e20


	//   ....[2]....
        /*0034*/ 	.word	0x00002040


	//----- nvinfo : EIATTR_CRS_STACK_SIZE
	.align		4
.L_1293:
        /*0038*/ 	.byte	0x04, 0x1e
        /*003a*/ 	.short	(.L_1295 - .L_1294)
.L_1294:
        /*003c*/ 	.word	0x00000000


	//----- nvinfo : EIATTR_CBANK_PARAM_SIZE
	.align		4
.L_1295:
        /*0040*/ 	.byte	0x03, 0x19
        /*0042*/ 	.short	0x00b8


	//----- nvinfo : EIATTR_PARAM_CBANK
	.align		4
        /*0044*/ 	.byte	0x04, 0x0a
        /*0046*/ 	.short	(.L_1297 - .L_1296)
	.align		4
.L_1296:
        /*0048*/ 	.word	index@(.nv.constant0._Z32group_norm_nhwc_bwd_scale_kernelI11Fp32IOBf16WLi128EEv26Group_norm_nhwc_bwd_params)
        /*004c*/ 	.short	0x0380
        /*004e*/ 	.short	0x00b8


	//----- nvinfo : EIATTR_SW_WAR
	.align		4
.L_1297:
        /*0050*/ 	.byte	0x04, 0x36
        /*0052*/ 	.short	(.L_1299 - .L_1298)
.L_1298:
        /*0054*/ 	.word	0x00000008
.L_1299:


//--------------------- .nv.info._Z32group_norm_nhwc_bwd_scale_kernelI11Fp32IOBf16WLi192EEv26Group_norm_nhwc_bwd_params --------------------------
	.section	.nv.info._Z32group_norm_nhwc_bwd_scale_kernelI11Fp32IOBf16WLi192EEv26Group_norm_nhwc_bwd_params,"",@"SHT_CUDA_INFO"
	.sectionflags	@""
	.align	4


	//----- nvinfo : EIATTR_CUDA_API_VERSION
	.align		4
        /*0000*/ 	.byte	0x04, 0x37
        /*0002*/ 	.short	(.L_1301 - .L_1300)
.L_1300:
        /*0004*/ 	.word	0x00000082


	//----- nvinfo : EIATTR_KPARAM_INFO
	.align		4
.L_1301:
        /*0008*/ 	.byte	0x04, 0x17
        /*000a*/ 	.short	(.L_1303 - .L_1302)
.L_1302:
        /*000c*/ 	.word	0x00000000
        /*0010*/ 	.short	0x0000
        /*0012*/ 	.short	0x0000
        /*0014*/ 	.byte	0x00, 0xf0, 0xe1, 0x02


	//----- nvinfo : EIATTR_SPARSE_MMA_MASK
	.align		4
.L_1303:
        /*0018*/ 	.byte	0x03, 0x50
        /*001a*/ 	.short	0x0000


	//----- nvinfo : EIATTR_MAXREG_COUNT
	.align		4
        /*001c*/ 	.byte	0x03, 0x1b
        /*001e*/ 	.short	0x00ff


	//----- nvinfo : EIATTR_MERCURY_ISA_VERSION
	.align		4
        /*0020*/ 	.byte	0x03, 0x5f
        /*0022*/ 	.short	0x0101


	//----- nvinfo : EIATTR_VRC_CTA_INIT_COUNT
	.align		4
        /*0024*/ 	.byte	0x02, 0x4a
	.zero		1
	.zero		1


	//----- nvinfo : EIATTR_EXIT_INSTR_OFFSETS
	.align		4
        /*0028*/ 	.byte	0x04, 0x1c
        /*002a*/ 	.short	(.L_1305 - .L_1304)


	//   ....[0]....
.L_1304:
        /*002c*/ 	.word	0x00001db0


	//   ....[1]....
        /*0030*/ 	.word	0x00001e20


	//   ....[2]....
        /*0034*/ 	.word	0x00002040


	//----- nvinfo : EIATTR_CRS_STACK_SIZE
	.align		4
.L_1305:
        /*0038*/ 	.byte	0x04, 0x1e
        /*003a*/ 	.short	(.L_1307 - .L_1306)
.L_1306:
        /*003c*/ 	.word	0x00000000


	//----- nvinfo : EIATTR_CBANK_PARAM_SIZE
	.align		4
.L_1307:
        /*0040*/ 	.byte	0x03, 0x19
        /*0042*/ 	.short	0x00b8


	//----- nvinfo : EIATTR_PARAM_CBANK
	.align		4
        /*0044*/ 	.byte	0x04, 0x0a
        /*0046*/ 	.short	(.L_1309 - .L_1308)
	.align		4
.L_1308:
        /*0048*/ 	.word	index@(.nv.constant0._Z32group_norm_nhwc_bwd_scale_kernelI11Fp32IOBf16WLi192EEv26Group_norm_nhwc_bwd_params)
        /*004c*/ 	.short	0x0380
        /*004e*/ 	.short	0x00b8


	//----- nvinfo : EIATTR_SW_WAR
	.align		4
.L_1309:
        /*0050*/ 	.byte	0x04, 0x36
        /*0052*/ 	.short	(.L_1311 - .L_1310)
.L_1310:
        /*0054*/ 	.word	0x00000008
.L_1311:


//--------------------- .nv.info._Z32group_norm_nhwc_bwd_scale_kernelI11Fp32IOBf16WLi448EEv26Group_norm_nhwc_bwd_params --------------------------
	.section	.nv.info._Z32group_norm_nhwc_bwd_scale_kernelI11Fp32IOBf16WLi448EEv26Group_norm_nhwc_bwd_params,"",@"SHT_CUDA_INFO"
	.sectionflags	@""
	.align	4


	//----- nvinfo : EIATTR_CUDA_API_VERSION
	.align		4
        /*0000*/ 	.byte	0x04, 0x37
        /*0002*/ 	.short	(.L_1313 - .L_1312)
.L_1312:
        /*0004*/ 	.word	0x00000082


	//----- nvinfo : EIATTR_KPARAM_INFO
	.align		4
.L_1313:
        /*0008*/ 	.byte	0x04, 0x17
        /*000a*/ 	.short	(.L_1315 - .L_1314)
.L_1314:
        /*000c*/ 	.word	0x00000000
        /*0010*/ 	.short	0x0000
        /*0012*/ 	.short	0x0000
        /*0014*/ 	.byte	0x00, 0xf0, 0xe1, 0x02


	//----- nvinfo : EIATTR_SPARSE_MMA_MASK
	.align		4
.L_1315:
        /*0018*/ 	.byte	0x03, 0x50
        /*001a*/ 	.short	0x0000


	//----- nvinfo : EIATTR_MAXREG_COUNT
	.align		4
        /*001c*/ 	.byte	0x03, 0x1b
        /*001e*/ 	.short	0x00ff


	//----- nvinfo : EIATTR_MERCURY_ISA_VERSION
	.align		4
        /*0020*/ 	.byte	0x03, 0x5f
        /*0022*/ 	.short	0x0101


	//----- nvinfo : EIATTR_VRC_CTA_INIT_COUNT
	.align		4
        /*0024*/ 	.byte	0x02, 0x4a
	.zero		1
	.zero		1


	//----- nvinfo : EIATTR_EXIT_INSTR_OFFSETS
	.align		4
        /*0028*/ 	.byte	0x04, 0x1c
        /*002a*/ 	.short	(.L_1317 - .L_1316)


	//   ....[0]....
.L_1316:
        /*002c*/ 	.word	0x00001db0


	//   ....[1]....
        /*0030*/ 	.word	0x00001e20


	//   ....[2]....
        /*0034*/ 	.word	0x00002040


	//----- nvinfo : EIATTR_CRS_STACK_SIZE
	.align		4
.L_1317:
        /*0038*/ 	.byte	0x04, 0x1e
        /*003a*/ 	.short	(.L_1319 - .L_1318)
.L_1318:
        /*003c*/ 	.word	0x00000000


	//----- nvinfo : EIATTR_CBANK_PARAM_SIZE
	.align		4
.L_1319:
        /*0040*/ 	.byte	0x03, 0x19
        /*0042*/ 	.short	0x00b8


	//----- nvinfo : EIATTR_PARAM_CBANK
	.align		4
        /*0044*/ 	.byte	0x04, 0x0a
        /*0046*/ 	.short	(.L_1321 - .L_1320)
	.align		4
.L_1320:
        /*0048*/ 	.word	index@(.nv.constant0._Z32group_norm_nhwc_bwd_scale_kernelI11Fp32IOBf16WLi448EEv26Group_norm_nhwc_bwd_params)
        /*004c*/ 	.short	0x0380
        /*004e*/ 	.short	0x00b8


	//----- nvinfo : EIATTR_SW_WAR
	.align		4
.L_1321:
        /*0050*/ 	.byte	0x04, 0x36
        /*0052*/ 	.short	(.L_1323 - .L_1322)
.L_1322:
        /*0054*/ 	.word	0x00000008
.L_1323:


//--------------------- .nv.info._Z32group_norm_nhwc_bwd_scale_kernelI11Fp32IOBf16WLi256EEv26Group_norm_nhwc_bwd_params --------------------------
	.section	.nv.info._Z32group_norm_nhwc_bwd_scale_kernelI11Fp32IOBf16WLi256EEv26Group_norm_nhwc_bwd_params,"",@"SHT_CUDA_INFO"
	.sectionflags	@""
	.align	4


	//----- nvinfo : EIATTR_CUDA_API_VERSION
	.align		4
        /*0000*/ 	.byte	0x04, 0x37
        /*0002*/ 	.short	(.L_1325 - .L_1324)
.L_1324:
        /*0004*/ 	.word	0x00000082


	//----- nvinfo : EIATTR_KPARAM_INFO
	.align		4
.L_1325:
        /*0008*/ 	.byte	0x04, 0x17
        /*000a*/ 	.short	(.L_1327 - .L_1326)
.L_1326:
        /*000c*/ 	.word	0x00000000
        /*0010*/ 	.short	0x0000
        /*0012*/ 	.short	0x0000
        /*0014*/ 	.byte	0x00, 0xf0, 0xe1, 0x02


	//----- nvinfo : EIATTR_SPARSE_MMA_MASK
	.align		4
.L_1327:
        /*0018*/ 	.byte	0x03, 0x50
        /*001a*/ 	.short	0x0000


	//----- nvinfo : EIATTR_MAXREG_COUNT
	.align		4
        /*001c*/ 	.byte	0x03, 0x1b
        /*001e*/ 	.short	0x00ff


	//----- nvinfo : EIATTR_MERCURY_ISA_VERSION
	.align		4
        /*0020*/ 	.byte	0x03, 0x5f
        /*0022*/ 	.short	0x0101


	//----- nvinfo : EIATTR_VRC_CTA_INIT_COUNT
	.align		4
        /*0024*/ 	.byte	0x02, 0x4a
	.zero		1
	.zero		1


	//----- nvinfo : EIATTR_EXIT_INSTR_OFFSETS
	.align		4
        /*0028*/ 	.byte	0x04, 0x1c
        /*002a*/ 	.short	(.L_1329 - .L_1328)


	//   ....[0]....
.L_1328:
        /*002c*/ 	.word	0x00001db0


	//   ....[1]....
        /*0030*/ 	.word	0x00001e20


	//   ....[2]....
        /*0034*/ 	.word	0x00002040


	//----- nvinfo : EIATTR_CRS_STACK_SIZE
	.align		4
.L_1329:
        /*0038*/ 	.byte	0x04, 0x1e
        /*003a*/ 	.short	(.L_1331 - .L_1330)
.L_1330:
        /*003c*/ 	.word	0x00000000


	//----- nvinfo : EIATTR_CBANK_PARAM_SIZE
	.align		4
.L_1331:
        /*0040*/ 	.byte	0x03, 0x19
        /*0042*/ 	.short	0x00b8


	//----- nvinfo : EIATTR_PARAM_CBANK
	.align		4
        /*0044*/ 	.byte	0x04, 0x0a
        /*0046*/ 	.short	(.L_1333 - .L_1332)
	.align		4
.L_1332:
        /*0048*/ 	.word	index@(.nv.constant0._Z32group_norm_nhwc_bwd_scale_kernelI11Fp32IOBf16WLi256EEv26Group_norm_nhwc_bwd_params)
        /*004c*/ 	.short	0x0380
        /*004e*/ 	.short	0x00b8


	//----- nvinfo : EIATTR_SW_WAR
	.align		4
.L_1333:
        /*0050*/ 	.byte	0x04, 0x36
        /*0052*/ 	.short	(.L_1335 - .L_1334)
.L_1334:
        /*0054*/ 	.word	0x00000008
.L_1335:


//--------------------- .nv.info._Z32group_norm_nhwc_bwd_scale_kernelI11Fp32IOBf16WLi120EEv26Group_norm_nhwc_bwd_params --------------------------
	.section	.nv.info._Z32group_norm_nhwc_bwd_scale_kernelI11Fp32IOBf16WLi120EEv26Group_norm_nhwc_bwd_params,"",@"SHT_CUDA_INFO"
	.sectionflags	@""
	.align	4


	//----- nvinfo : EIATTR_CUDA_API_VERSION
	.align		4
        /*0000*/ 	.byte	0x04, 0x37
        /*0002*/ 	.short	(.L_1337 - .L_1336)
.L_1336:
        /*0004*/ 	.word	0x00000082


	//----- nvinfo : EIATTR_KPARAM_INFO
	.align		4
.L_1337:
        /*0008*/ 	.byte	0x04, 0x17
        /*000a*/ 	.short	(.L_1339 - .L_1338)
.L_1338:
        /*000c*/ 	.word	0x00000000
        /*0010*/ 	.short	0x0000
        /*0012*/ 	.short	0x0000
        /*0014*/ 	.byte	0x00, 0xf0, 0xe1, 0x02


	//----- nvinfo : EIATTR_SPARSE_MMA_MASK
	.align		4
.L_1339:
        /*0018*/ 	.byte	0x03, 0x50
        /*001a*/ 	.short	0x0000


	//----- nvinfo : EIATTR_MAXREG_COUNT
	.align		4
        /*001c*/ 	.byte	0x03, 0x1b
        /*001e*/ 	.short	0x00ff


	//----- nvinfo : EIATTR_MERCURY_ISA_VERSION
	.align		4
        /*0020*/ 	.byte	0x03, 0x5f
        /*0022*/ 	.short	0x0101


	//----- nvinfo : EIATTR_VRC_CTA_INIT_COUNT
	.align		4
        /*0024*/ 	.byte	0x02, 0x4a
	.zero		1
	.zero		1


	//----- nvinfo : EIATTR_EXIT_INSTR_OFFSETS
	.align		4
        /*0028*/ 	.byte	0x04, 0x1c
        /*002a*/ 	.short	(.L_1341 - .L_1340)


	//   ....[0]....
.L_1340:
        /*002c*/ 	.word	0x00001db0


	//   ....[1]....
        /*0030*/ 	.word	0x00001e20


	//   ....[2]....
        /*0034*/ 	.word	0x00002040


	//----- nvinfo : EIATTR_CRS_STACK_SIZE
	.align		4
.L_1341:
        /*0038*/ 	.byte	0x04, 0x1e
        /*003a*/ 	.short	(.L_1343 - .L_1342)
.L_1342:
        /*003c*/ 	.word	0x00000000


	//----- nvinfo : EIATTR_CBANK_PARAM_SIZE
	.align		4
.L_1343:
        /*0040*/ 	.byte	0x03, 0x19
        /*0042*/ 	.short	0x00b8


	//----- nvinfo : EIATTR_PARAM_CBANK
	.align		4
        /*0044*/ 	.byte	0x04, 0x0a
        /*0046*/ 	.short	(.L_1345 - .L_1344)
	.align		4
.L_1344:
        /*0048*/ 	.word	index@(.nv.constant0._Z32group_norm_nhwc_bwd_scale_kernelI11Fp32IOBf16WLi120EEv26Group_norm_nhwc_bwd_params)
        /*004c*/ 	.short	0x0380
        /*004e*/ 	.short	0x00b8


	//----- nvinfo : EIATTR_SW_WAR
	.align		4
.L_1345:
        /*0050*/ 	.byte	0x04, 0x36
        /*0052*/ 	.short	(.L_1347 - .L_1346)
.L_1346:
        /*0054*/ 	.word	0x00000008
.L_1347:


//--------------------- .nv.info._Z32group_norm_nhwc_bwd_scale_kernelI11Fp32IOBf16WLi140EEv26Group_norm_nhwc_bwd_params --------------------------
	.section	.nv.info._Z32group_norm_nhwc_bwd_scale_kernelI11Fp32IOBf16WLi140EEv26Group_norm_nhwc_bwd_params,"",@"SHT_CUDA_INFO"
	.sectionflags	@""
	.align	4


	//----- nvinfo : EIATTR_CUDA_API_VERSION
	.align		4
        /*0000*/ 	.byte	0x04, 0x37
        /*0002*/ 	.short	(.L_1349 - .L_1348)
.L_1348:
        /*0004*/ 	.word	0x00000082


	//----- nvinfo : EIATTR_KPARAM_INFO
	.align		4
.L_1349:
        /*0008*/ 	.byte	0x04, 0x17
        /*000a*/ 	.short	(.L_1351 - .L_1350)
.L_1350:
        /*000c*/ 	.word	0x00000000
        /*0010*/ 	.short	0x0000
        /*0012*/ 	.short	0x0000
        /*0014*/ 	.byte	0x00, 0xf0, 0xe1, 0x02


	//----- nvinfo : EIATTR_SPARSE_MMA_MASK
	.align		4
.L_1351:
        /*0018*/ 	.byte	0x03, 0x50
        /*001a*/ 	.short	0x0000


	//----- nvinfo : EIATTR_MAXREG_COUNT
	.align		4
        /*001c*/ 	.byte	0x03, 0x1b
        /*001e*/ 	.short	0x00ff


	//----- nvinfo : EIATTR_MERCURY_ISA_VERSION
	.align		4
        /*0020*/ 	.byte	0x03, 0x5f
        /*0022*/ 	.short	0x0101


	//----- nvinfo : EIATTR_VRC_CTA_INIT_COUNT
	.align		4
        /*0024*/ 	.byte	0x02, 0x4a
	.zero		1
	.zero		1


	//----- nvinfo : EIATTR_EXIT_INSTR_OFFSETS
	.align		4
        /*0028*/ 	.byte	0x04, 0x1c
        /*002a*/ 	.short	(.L_1353 - .L_1352)


	//   ....[0]....
.L_1352:
        /*002c*/ 	.word	0x00001db0


	//   ....[1]....
        /*0030*/ 	.word	0x00001e20


	//   ....[2]....
        /*0034*/ 	.word	0x00002040


	//----- nvinfo : EIATTR_CRS_STACK_SIZE
	.align		4
.L_1353:
        /*0038*/ 	.byte	0x04, 0x1e
        /*003a*/ 	.short	(.L_1355 - .L_1354)
.L_1354:
        /*003c*/ 	.word	0x00000000


	//----- nvinfo : EIATTR_CBANK_PARAM_SIZE
	.align		4
.L_1355:
        /*0040*/ 	.byte	0x03, 0x19
        /*0042*/ 	.short	0x00b8


	//----- nvinfo : EIATTR_PARAM_CBANK
	.align		4
        /*0044*/ 	.byte	0x04, 0x0a
        /*0046*/ 	.short	(.L_1357 - .L_1356)
	.align		4
.L_1356:
        /*0048*/ 	.word	index@(.nv.constant0._Z32group_norm_nhwc_bwd_scale_kernelI11Fp32IOBf16WLi140EEv26Group_norm_nhwc_bwd_params)
        /*004c*/ 	.short	0x0380
        /*004e*/ 	.short	0x00b8


	//----- nvinfo : EIATTR_SW_WAR
	.align		4
.L_1357:
        /*0050*/ 	.byte	0x04, 0x36
        /*0052*/ 	.short	(.L_1359 - .L_1358)
.L_1358:
        /*0054*/ 	.word	0x00000008
.L_1359:


//--------------------- .nv.info._Z32group_norm_nhwc_bwd_scale_kernelI11Fp32IOBf16WLi160EEv26Group_norm_nhwc_bwd_params --------------------------
	.section	.nv.info._Z32group_norm_nhwc_bwd_scale_kernelI11Fp32IOBf16WLi160EEv26Group_norm_nhwc_bwd_params,"",@"SHT_CUDA_INFO"
	.sectionflags	@""
	.align	4


	//----- nvinfo : EIATTR_CUDA_API_VERSION
	.align		4
        /*0000*/ 	.byte	0x04, 0x37
        /*0002*/ 	.short	(.L_1361 - .L_1360)
.L_1360:
        /*0004*/ 	.word	0x00000082


	//----- nvinfo : EIATTR_KPARAM_INFO
	.align		4
.L_1361:
        /*0008*/ 	.byte	0x04, 0x17
        /*000a*/ 	.short	(.L_1363 - .L_1362)
.L_1362:
        /*000c*/ 	.word	0x00000000
        /*0010*/ 	.short	0x0000
        /*0012*/ 	.short	0x0000
        /*0014*/ 	.byte	0x00, 0xf0, 0xe1, 0x02


	//----- nvinfo : EIATTR_SPARSE_MMA_MASK
	.align		4
.L_1363:
        /*0018*/ 	.byte	0x03, 0x50
        /*001a*/ 	.short	0x0000


	//----- nvinfo : EIATTR_MAXREG_COUNT
	.align		4
        /*001c*/ 	.byte	0x03, 0x1b
        /*001e*/ 	.short	0x00ff


	//----- nvinfo : EIATTR_MERCURY_ISA_VERSION
	.align		4
        /*0020*/ 	.byte	0x03, 0x5f
        /*0022*/ 	.short	0x0101


	//----- nvinfo : EIATTR_VRC_CTA_INIT_COUNT
	.align		4
        /*0024*/ 	.byte	0x02, 0x4a
	.zero		1
	.zero		1


	//----- nvinfo : EIATTR_EXIT_INSTR_OFFSETS
	.align		4
        /*0028*/ 	.byte	0x04, 0x1c
        /*002a*/ 	.short	(.L_1365 - .L_1364)


	//   ....[0]....
.L_1364:
        /*002c*/ 	.word	0x00001db0


	//   ....[1]....
        /*0030*/ 	.word	0x00001e20


	//   ....[2]....
        /*0034*/ 	.word	0x00002040


	//----- nvinfo : EIATTR_CRS_STACK_SIZE
	.align		4
.L_1365:
        /*0038*/ 	.byte	0x04, 0x1e
        /*003a*/ 	.short	(.L_1367 - .L_1366)
.L_1366:
        /*003c*/ 	.word	0x00000000


	//----- nvinfo : EIATTR_CBANK_PARAM_SIZE
	.align		4
.L_1367:
        /*0040*/ 	.byte	0x03, 0x19
        /*0042*/ 	.short	0x00b8


	//----- nvinfo : EIATTR_PARAM_CBANK
	.align		4
        /*0044*/ 	.byte	0x04, 0x0a
        /*0046*/ 	.short	(.L_1369 - .L_1368)
	.align		4
.L_1368:
        /*0048*/ 	.word	index@(.nv.constant0._Z32group_norm_nhwc_bwd_scale_kernelI11Fp32IOBf16WLi160EEv26Group_norm_nhwc_bwd_params)
        /*004c*/ 	.short	0x0380
        /*004e*/ 	.short	0x00b8


	//----- nvinfo : EIATTR_SW_WAR
	.align		4
.L_1369:
        /*0050*/ 	.byte	0x04, 0x36
        /*0052*/ 	.short	(.L_1371 - .L_1370)
.L_1370:
        /*0054*/ 	.word	0x00000008
.L_1371:


//--------------------- .nv.info._Z32group_norm_nhwc_bwd_scale_kernelI11Fp32IOFp16WLi196EEv26Group_norm_nhwc_bwd_params --------------------------
	.section	.nv.info._Z32group_norm_nhwc_bwd_scale_kernelI11Fp32IOFp16WLi196EEv26Group_norm_nhwc_bwd_params,"",@"SHT_CUDA_INFO"
	.sectionflags	@""
	.align	4


	//----- nvinfo : EIATTR_CUDA_API_VERSION
	.align		4
        /*0000*/ 	.byte	0x04, 0x37
        /*0002*/ 	.short	(.L_1373 - .L_1372)
.L_1372:
        /*0004*/ 	.word	0x00000082


	//----- nvinfo : EIATTR_KPARAM_INFO
	.align		4
.L_1373:
        /*0008*/ 	.byte	0x04, 0x17
        /*000a*/ 	.short	(.L_1375 - .L_1374)
.L_1374:
        /*000c*/ 	.word	0x00000000
        /*0010*/ 	.short	0x0000
        /*0012*/ 	.short	0x0000
        /*0014*/ 	.byte	0x00, 0xf0, 0xe1, 0x02


	//----- nvinfo : EIATTR_SPARSE_MMA_MASK
	.align		4
.L_1375:
        /*0018*/ 	.byte	0x03, 0x50
        /*001a*/ 	.short	0x0000


	//----- nvinfo : EIATTR_MAXREG_COUNT
	.align		4
        /*001c*/ 	.byte	0x03, 0x1b
        /*001e*/ 	.short	0x00ff


	//----- nvinfo : EIATTR_MERCURY_ISA_VERSION
	.align		4
        /*0020*/ 	.byte	0x03, 0x5f
        /*0022*/ 	.short	0x0101


	//----- nvinfo : EIATTR_VRC_CTA_INIT_COUNT
	.align		4
        /*0024*/ 	.byte	0x02, 0x4a
	.zero		1
	.zero		1


	//----- nvinfo : EIATTR_EXIT_INSTR_OFFSETS
	.align		4
        /*0028*/ 	.byte	0x04, 0x1c
        /*002a*/ 	.short	(.L_1377 - .L_1376)


	//   ....[0]....
.L_1376:
        /*002c*/ 	.word	0x00001db0


	//   ....[1]....
        /*0030*/ 	.word	0x00001e20


	//   ....[2]....
        /*0034*/ 	.word	0x00002040


	//----- nvinfo : EIATTR_CRS_STACK_SIZE
	.align		4
.L_1377:
        /*0038*/ 	.byte	0x04, 0x1e
        /*003a*/ 	.short	(.L_1379 - .L_1378)
.L_1378:
        /*003c*/ 	.word	0x00000000


	//----- nvinfo : EIATTR_CBANK_PARAM_SIZE
	.align		4
.L_1379:
        /*0040*/ 	.byte	0x03, 0x19
        /*0042*/ 	.short	0x00b8


	//----- nvinfo : EIATTR_PARAM_CBANK
	.align		4
        /*0044*/ 	.byte	0x04, 0x0a
        /*0046*/ 	.short	(.L_1381 - .L_1380)
	.align		4
.L_1380:
        /*0048*/ 	.word	index@(.nv.constant0._Z32group_norm_nhwc_bwd_scale_kernelI11Fp32IOFp16WLi196EEv26Group_norm_nhwc_bwd_params)
        /*004c*/ 	.short	0x0380
        /*004e*/ 	.short	0x00b8


	//----- nvinfo : EIATTR_SW_WAR
	.align		4
.L_1381:
        /*0050*/ 	.byte	0x04, 0x36
        /*0052*/ 	.short	(.L_1383 - .L_1382)
.L_1382:
        /*0054*/ 	.word	0x00000008
.L_1383:


//--------------------- .nv.info._Z32group_norm_nhwc_bwd_scale_kernelI11Fp32IOFp16WLi168EEv26Group_norm_nhwc_bwd_params --------------------------
	.section	.nv.info._Z32group_norm_nhwc_bwd_scale_kernelI11Fp32IOFp16WLi168EEv26Group_norm_nhwc_bwd_params,"",@"SHT_CUDA_INFO"
	.sectionflags	@""
	.align	4


	//----- nvinfo : EIATTR_CUDA_API_VERSION
	.align		4
        /*0000*/ 	.byte	0x04, 0x37
        /*0002*/ 	.short	(.L_1385 - .L_1384)
.L_1384:
        /*0004*/ 	.word	0x00000082


	//----- nvinfo : EIATTR_KPARAM_INFO
	.align		4
.L_1385:
        /*0008*/ 	.byte	0x04, 0x17
        /*000a*/ 	.short	(.L_1387 - .L_1386)
.L_1386:
        /*000c*/ 	.word	0x00000000
        /*0010*/ 	.short	0x0000
        /*0012*/ 	.short	0x0000
        /*0014*/ 	.byte	0x00, 0xf0, 0xe1, 0x02


	//----- nvinfo : EIATTR_SPARSE_MMA_MASK
	.align		4
.L_1387:
        /*0018*/ 	.byte	0x03, 0x50
        /*001a*/ 	.short	0x0000


	//----- nvinfo : EIATTR_MAXREG_COUNT
	.align		4
        /*001c*/ 	.byte	0x03, 0x1b
        /*001e*/ 	.short	0x00ff


	//----- nvinfo : EIATTR_MERCURY_ISA_VERSION
	.align		4
        /*0020*/ 	.byte	0x03, 0x5f
        /*0022*/ 	.short	0x0101


	//----- nvinfo : EIATTR_VRC_CTA_INIT_COUNT
	.align		4
        /*0024*/ 	.byte	0x02, 0x4a
	.zero		1
	.zero		1


	//----- nvinfo : EIATTR_EXIT_INSTR_OFFSETS
	.align		4
        /*0028*/ 	.byte	0x04, 0x1c
        /*002a*/ 	.short	(.L_1389 - .L_1388)


	//   ....[0]....
.L_1388:
        /*002c*/ 	.word	0x00001db0


	//   ....[1]....
        /*0030*/ 	.word	0x00001e20


	//   ....[2]....
        /*0034*/ 	.word	0x00002040


	//----- nvinfo : EIATTR_CRS_STACK_SIZE
	.align		4
.L_1389:
        /*0038*/ 	.byte	0x04, 0x1e
        /*003a*/ 	.short	(.L_1391 - .L_1390)
.L_1390:
        /*003c*/ 	.word	0x00000000


	//----- nvinfo : EIATTR_CBANK_PARAM_SIZE
	.align		4
.L_1391:
        /*0040*/ 	.byte	0x03, 0x19
        /*0042*/ 	.short	0x00b8


	//----- nvinfo : EIATTR_PARAM_CBANK
	.align		4
        /*0044*/ 	.byte	0x04, 0x0a
        /*0046*/ 	.short	(.L_1393 - .L_1392)
	.align		4
.L_1392:
        /*0048*/ 	.word	index@(.nv.constant0._Z32group_norm_nhwc_bwd_scale_kernelI11Fp32IOFp16WLi168EEv26Group_norm_nhwc_bwd_params)
        /*004c*/ 	.short	0x0380
        /*004e*/ 	.short	0x00b8


	//----- nvinfo : EIATTR_SW_WAR
	.align		4
.L_1393:
        /*0050*/ 	.byte	0x04, 0x36
        /*0052*/ 	.short	(.L_1395 - .L_1394)
.L_1394:
        /*0054*/ 	.word	0x00000008
.L_1395:


//--------------------- .nv.info._Z32group_norm_nhwc_bwd_scale_kernelI11Fp32IOFp16WLi64EEv26Group_norm_nhwc_bwd_params --------------------------
	.section	.nv.info._Z32group_norm_nhwc_bwd_scale_kernelI11Fp32IOFp16WLi64EEv26Group_norm_nhwc_bwd_params,"",@"SHT_CUDA_INFO"
	.sectionflags	@""
	.align	4


	//----- nvinfo : EIATTR_CUDA_API_VERSION
	.align		4
        /*0000*/ 	.byte	0x04, 0x37
        /*0002*/ 	.short	(.L_1397 - .L_1396)
.L_1396:
        /*0004*/ 	.word	0x00000082


	//----- nvinfo : EIATTR_KPARAM_INFO
	.align		4
.L_1397:
        /*0008*/ 	.byte	0x04, 0x17
        /*000a*/ 	.short	(.L_1399 - .L_1398)
.L_1398:
        /*000c*/ 	.word	0x00000000
        /*0010*/ 	.short	0x0000
        /*0012*/ 	.short	0x0000
        /*0014*/ 	.byte	0x00, 0xf0, 0xe1, 0x02


	//----- nvinfo : EIATTR_SPARSE_MMA_MASK
	.align		4
.L_1399:
        /*0018*/ 	.byte	0x03, 0x50
        /*001a*/ 	.short	0x0000


	//----- nvinfo : EIATTR_MAXREG_COUNT
	.align		4
        /*001c*/ 	.byte	0x03, 0x1b
        /*001e*/ 	.short	0x00ff


	//----- nvinfo : EIATTR_MERCURY_ISA_VERSION
	.align		4
        /*0020*/ 	.byte	0x03, 0x5f
        /*0022*/ 	.short	0x0101


	//----- nvinfo : EIATTR_VRC_CTA_INIT_COUNT
	.align		4
        /*0024*/ 	.byte	0x02, 0x4a
	.zero		1
	.zero		1


	//----- nvinfo : EIATTR_EXIT_INSTR_OFFSETS
	.align		4
        /*0028*/ 	.byte	0x04, 0x1c
        /*002a*/ 	.short	(.L_1401 - .L_1400)


	//   ....[0]....
.L_1400:
        /*002c*/ 	.word	0x00001db0


	//   ....[1]....
        /*0030*/ 	.word	0x00001e20


	//   ....[2]....
        /*0034*/ 	.word	0x00002040


	//----- nvinfo : EIATTR_CRS_STACK_SIZE
	.align		4
.L_1401:
        /*0038*/ 	.byte	0x04, 0x1e
        /*003a*/ 	.short	(.L_1403 - .L_1402)
.L_1402:
        /*003c*/ 	.word	0x00000000


	//----- nvinfo : EIATTR_CBANK_PARAM_SIZE
	.align		4
.L_1403:
        /*0040*/ 	.byte	0x03, 0x19
        /*0042*/ 	.short	0x00b8


	//----- nvinfo : EIATTR_PARAM_CBANK
	.align		4
        /*0044*/ 	.byte	0x04, 0x0a
        /*0046*/ 	.short	(.L_1405 - .L_1404)
	.align		4
.L_1404:
        /*0048*/ 	.word	index@(.nv.constant0._Z32group_norm_nhwc_bwd_scale_kernelI11Fp32IOFp16WLi64EEv26Group_norm_nhwc_bwd_params)
        /*004c*/ 	.short	0x0380
        /*004e*/ 	.short	0x00b8


	//----- nvinfo : EIATTR_SW_WAR
	.align		4
.L_1405:
        /*0050*/ 	.byte	0x04, 0x36
        /*0052*/ 	.short	(.L_1407 - .L_1406)
.L_1406:
        /*0054*/ 	.word	0x00000008
.L_1407:


//--------------------- .nv.info._Z32group_norm_nhwc_bwd_scale_kernelI11Fp32IOFp16WLi128EEv26Group_norm_nhwc_bwd_params --------------------------
	.section	.nv.info._Z32group_norm_nhwc_bwd_scale_kernelI11Fp32IOFp16WLi128EEv26Group_norm_nhwc_bwd_params,"",@"SHT_CUDA_INFO"
	.sectionflags	@""
	.align	4


	//----- nvinfo : EIATTR_CUDA_API_VERSION
	.align		4
        /*0000*/ 	.byte	0x04, 0x37
        /*0002*/ 	.short	(.L_1409 - .L_1408)
.L_1408:
        /*0004*/ 	.word	0x00000082


	//----- nvinfo : EIATTR_KPARAM_INFO
	.align		4
.L_1409:
        /*0008*/ 	.byte	0x04, 0x17
        /*000a*/ 	.short	(.L_1411 - .L_1410)
.L_1410:
        /*000c*/ 	.word	0x00000000
        /*0010*/ 	.short	0x0000
        /*0012*/ 	.short	0x0000
        /*0014*/ 	.byte	0x00, 0xf0, 0xe1, 0x02


	//----- nvinfo : EIATTR_SPARSE_MMA_MASK
	.align		4
.L_1411:
        /*0018*/ 	.byte	0x03, 0x50
        /*001a*/ 	.short	0x0000


	//----- nvinfo : EIATTR_MAXREG_COUNT
	.align		4
        /*001c*/ 	.byte	0x03, 0x1b
        /*001e*/ 	.short	0x00ff


	//----- nvinfo : EIATTR_MERCURY_ISA_VERSION
	.align		4
        /*0020*/ 	.byte	0x03, 0x5f
        /*0022*/ 	.short	0x0101


	//----- nvinfo : EIATTR_VRC_CTA_INIT_COUNT
	.align		4
        /*0024*/ 	.byte	0x02, 0x4a
	.zero		1
	.zero		1


	//----- nvinfo : EIATTR_EXIT_INSTR_OFFSETS
	.align		4
        /*0028*/ 	.byte	0x04, 0x1c
        /*002a*/ 	.short	(.L_1413 - .L_1412)


	//   ....[0]....
.L_1412:
        /*002c*/ 	.word	0x00001db0


	//   ....[1]....
        /*0030*/ 	.word	0x00001e20


	//   ....[2]....
        /*0034*/ 	.word	0x00002040


	//----- nvinfo : EIATTR_CRS_STACK_SIZE
	.align		4
.L_1413:
        /*0038*/ 	.byte	0x04, 0x1e
        /*003a*/ 	.short	(.L_1415 - .L_1414)
.L_1414:
        /*003c*/ 	.word	0x00000000


	//----- nvinfo : EIATTR_CBANK_PARAM_SIZE
	.align		4
.L_1415:
        /*0040*/ 	.byte	0x03, 0x19
        /*0042*/ 	.short	0x00b8


	//----- nvinfo : EIATTR_PARAM_CBANK
	.align		4
        /*0044*/ 	.byte	0x04, 0x0a
        /*0046*/ 	.short	(.L_1417 - .L_1416)
	.align		4
.L_1416:
        /*0048*/ 	.word	index@(.nv.constant0._Z32group_norm_nhwc_bwd_scale_kernelI11Fp32IOFp16WLi128EEv26Group_norm_nhwc_bwd_params)
        /*004c*/ 	.short	0x0380
        /*004e*/ 	.short	0x00b8


	//----- nvinfo : EIATTR_SW_WAR
	.align		4
.L_1417:
        /*0050*/ 	.byte	0x04, 0x36
        /*0052*/ 	.short	(.L_1419 - .L_1418)
.L_1418:
        /*0054*/ 	.word	0x00000008
.L_1419:


//--------------------- .nv.info._Z32group_norm_nhwc_bwd_scale_kernelI11Fp32IOFp16WLi192EEv26Group_norm_nhwc_bwd_params --------------------------
	.section	.nv.info._Z32group_norm_nhwc_bwd_scale_kernelI11Fp32IOFp16WLi192EEv26Group_norm_nhwc_bwd_params,"",@"SHT_CUDA_INFO"
	.sectionflags	@""
	.align	4


	//----- nvinfo : EIATTR_CUDA_API_VERSION
	.align		4
        /*0000*/ 	.byte	0x04, 0x37
        /*0002*/ 	.short	(.L_1421 - .L_1420)
.L_1420:
        /*0004*/ 	.word	0x00000082


	//----- nvinfo : EIATTR_KPARAM_INFO
	.align		4
.L_1421:
        /*0008*/ 	.byte	0x04, 0x17
        /*000a*/ 	.short	(.L_1423 - .L_1422)
.L_1422:
        /*000c*/ 	.word	0x00000000
        /*0010*/ 	.short	0x0000
        /*0012*/ 	.short	0x0000
        /*0014*/ 	.byte	0x00, 0xf0, 0xe1, 0x02


	//----- nvinfo : EIATTR_SPARSE_MMA_MASK
	.align		4
.L_1423:
        /*0018*/ 	.byte	0x03, 0x50
        /*001a*/ 	.short	0x0000


	//----- nvinfo : EIATTR_MAXREG_COUNT
	.align		4
        /*001c*/ 	.byte	0x03, 0x1b
        /*001e*/ 	.short	0x00ff


	//----- nvinfo : EIATTR_MERCURY_ISA_VERSION
	.align		4
        /*0020*/ 	.byte	0x03, 0x5f
        /*0022*/ 	.short	0x0101


	//----- nvinfo : EIATTR_VRC_CTA_INIT_COUNT
	.align		4
        /*0024*/ 	.byte	0x02, 0x4a
	.zero		1
	.zero		1


	//----- nvinfo : EIATTR_EXIT_INSTR_OFFSETS
	.align		4
        /*0028*/ 	.byte	0x04, 0x1c
        /*002a*/ 	.short	(.L_1425 - .L_1424)


	//   ....[0]....
.L_1424:
        /*002c*/ 	.word	0x00001db0


	//   ....[1]....
        /*0030*/ 	.word	0x00001e20


	//   ....[2]....
        /*0034*/ 	.word	0x00002040


	//----- nvinfo : EIATTR_CRS_STACK_SIZE
	.align		4
.L_1425:
        /*0038*/ 	.byte	0x04, 0x1e
        /*003a*/ 	.short	(.L_1427 - .L_1426)
.L_1426:
        /*003c*/ 	.word	0x00000000


	//----- nvinfo : EIATTR_CBANK_PARAM_SIZE
	.align		4
.L_1427:
        /*0040*/ 	.byte	0x03, 0x19
        /*0042*/ 	.short	0x00b8


	//----- nvinfo : EIATTR_PARAM_CBANK
	.align		4
        /*0044*/ 	.byte	0x04, 0x0a
        /*0046*/ 	.short	(.L_1429 - .L_1428)
	.align		4
.L_1428:
        /*0048*/ 	.word	index@(.nv.constant0._Z32group_norm_nhwc_bwd_scale_kernelI11Fp32IOFp16WLi192EEv26Group_norm_nhwc_bwd_params)
        /*004c*/ 	.short	0x0380
        /*004e*/ 	.short	0x00b8


	//----- nvinfo : EIATTR_SW_WAR
	.align		4
.L_1429:
        /*0050*/ 	.byte	0x04, 0x36
        /*0052*/ 	.short	(.L_1431 - .L_1430)
.L_1430:
        /*0054*/ 	.word	0x00000008
.L_1431:


//--------------------- .nv.info._Z32group_norm_nhwc_bwd_scale_kernelI11Fp32IOFp16WLi448EEv26Group_norm_nhwc_bwd_params --------------------------
	.section	.nv.info._Z32group_norm_nhwc_bwd_scale_kernelI11Fp32IOFp16WLi448EEv26Group_norm_nhwc_bwd_params,"",@"SHT_CUDA_INFO"
	.sectionflags	@""
	.align	4


	//----- nvinfo : EIATTR_CUDA_API_VERSION
	.align		4
        /*0000*/ 	.byte	0x04, 0x37
        /*0002*/ 	.short	(.L_1433 - .L_1432)
.L_1432:
        /*0004*/ 	.word	0x00000082


	//----- nvinfo : EIATTR_KPARAM_INFO
	.align		4
.L_1433:
        /*0008*/ 	.byte	0x04, 0x17
        /*000a*/ 	.short	(.L_1435 - .L_1434)
.L_1434:
        /*000c*/ 	.word	0x00000000
        /*0010*/ 	.short	0x0000
        /*0012*/ 	.short	0x0000
        /*0014*/ 	.byte	0x00, 0xf0, 0xe1, 0x02


	//----- nvinfo : EIATTR_SPARSE_MMA_MASK
	.align		4
.L_1435:
        /*0018*/ 	.byte	0x03, 0x50
        /*001a*/ 	.short	0x0000


	//----- nvinfo : EIATTR_MAXREG_COUNT
	.align		4
        /*001c*/ 	.byte	0x03, 0x1b
        /*001e*/ 	.short	0x00ff


	//----- nvinfo : EIATTR_MERCURY_ISA_VERSION
	.align		4
        /*0020*/ 	.byte	0x03, 0x5f
        /*0022*/ 	.short	0x0101


	//----- nvinfo : EIATTR_VRC_CTA_INIT_COUNT
	.align		4
        /*0024*/ 	.byte	0x02, 0x4a
	.zero		1
	.zero		1


	//----- nvinfo : EIATTR_EXIT_INSTR_OFFSETS
	.align		4
        /*0028*/ 	.byte	0x04, 0x1c
        /*002a*/ 	.short	(.L_1437 - .L_1436)


	//   ....[0]....
.L_1436:
        /*002c*/ 	.word	0x00001db0


	//   ....[1]....
        /*0030*/ 	.word	0x00001e20


	//   ....[2]....
        /*0034*/ 	.word	0x00002040


	//----- nvinfo : EIATTR_CRS_STACK_SIZE
	.align		4
.L_1437:
        /*0038*/ 	.byte	0x04, 0x1e
        /*003a*/ 	.short	(.L_1439 - .L_1438)
.L_1438:
        /*003c*/ 	.word	0x00000000


	//----- nvinfo : EIATTR_CBANK_PARAM_SIZE
	.align		4
.L_1439:
        /*0040*/ 	.byte	0x03, 0x19
        /*0042*/ 	.short	0x00b8


	//----- nvinfo : EIATTR_PARAM_CBANK
	.align		4
        /*0044*/ 	.byte	0x04, 0x0a
        /*0046*/ 	.short	(.L_1441 - .L_1440)
	.align		4
.L_1440:
        /*0048*/ 	.word	index@(.nv.constant0._Z32group_norm_nhwc_bwd_scale_kernelI11Fp32IOFp16WLi448EEv26Group_norm_nhwc_bwd_params)
        /*004c*/ 	.short	0x0380
        /*004e*/ 	.short	0x00b8


	//----- nvinfo : EIATTR_SW_WAR
	.align		4
.L_1441:
        /*0050*/ 	.byte	0x04, 0x36
        /*0052*/ 	.short	(.L_1443 - .L_1442)
.L_1442:
        /*0054*/ 	.word	0x00000008
.L_1443:


//--------------------- .nv.info._Z32group_norm_nhwc_bwd_scale_kernelI11Fp32IOFp16WLi256EEv26Group_norm_nhwc_bwd_params --------------------------
	.section	.nv.info._Z32group_norm_nhwc_bwd_scale_kernelI11Fp32IOFp16WLi256EEv26Group_norm_nhwc_bwd_params,"",@"SHT_CUDA_INFO"
	.sectionflags	@""
	.align	4


	//----- nvinfo : EIATTR_CUDA_API_VERSION
	.align		4
        /*0000*/ 	.byte	0x04, 0x37
        /*0002*/ 	.short	(.L_1445 - .L_1444)
.L_1444:
        /*0004*/ 	.word	0x00000082


	//----- nvinfo : EIATTR_KPARAM_INFO
	.align		4
.L_1445:
        /*0008*/ 	.byte	0x04, 0x17
        /*000a*/ 	.short	(.L_1447 - .L_1446)
.L_1446:
        /*000c*/ 	.word	0x00000000
        /*0010*/ 	.short	0x0000
        /*0012*/ 	.short	0x0000
        /*0014*/ 	.byte	0x00, 0xf0, 0xe1, 0x02


	//----- nvinfo : EIATTR_SPARSE_MMA_MASK
	.align		4
.L_1447:
        /*0018*/ 	.byte	0x03, 0x50
        /*001a*/ 	.short	0x0000


	//----- nvinfo : EIATTR_MAXREG_COUNT
	.align		4
        /*001c*/ 	.byte	0x03, 0x1b
        /*001e*/ 	.short	0x00ff


	//----- nvinfo : EIATTR_MERCURY_ISA_VERSION
	.align		4
        /*0020*/ 	.byte	0x03, 0x5f
        /*0022*/ 	.short	0x0101


	//----- nvinfo : EIATTR_VRC_CTA_INIT_COUNT
	.align		4
        /*0024*/ 	.byte	0x02, 0x4a
	.zero		1
	.zero		1


	//----- nvinfo : EIATTR_EXIT_INSTR_OFFSETS
	.align		4
        /*0028*/ 	.byte	0x04, 0x1c
        /*002a*/ 	.short	(.L_1449 - .L_1448)


	//   ....[0]....
.L_1448:
        /*002c*/ 	.word	0x00001db0


	//   ....[1]....
        /*0030*/ 	.word	0x00001e20


	//   ....[2]....
        /*0034*/ 	.word	0x00002040


	//----- nvinfo : EIATTR_CRS_STACK_SIZE
	.align		4
.L_1449:
        /*0038*/ 	.byte	0x04, 0x1e
        /*003a*/ 	.short	(.L_1451 - .L_1450)
.L_1450:
        /*003c*/ 	.word	0x00000000


	//----- nvinfo : EIATTR_CBANK_PARAM_SIZE
	.align		4
.L_1451:
        /*0040*/ 	.byte	0x03, 0x19
        /*0042*/ 	.short	0x00b8


	//----- nvinfo : EIATTR_PARAM_CBANK
	.align		4
        /*0044*/ 	.byte	0x04, 0x0a
        /*0046*/ 	.short	(.L_1453 - .L_1452)
	.align		4
.L_1452:
        /*0048*/ 	.word	index@(.nv.constant0._Z32group_norm_nhwc_bwd_scale_kernelI11Fp32IOFp16WLi256EEv26Group_norm_nhwc_bwd_params)
        /*004c*/ 	.short	0x0380
        /*004e*/ 	.short	0x00b8


	//----- nvinfo : EIATTR_SW_WAR
	.align		4
.L_1453:
        /*0050*/ 	.byte	0x04, 0x36
        /*0052*/ 	.short	(.L_1455 - .L_1454)
.L_1454:
        /*0054*/ 	.word	0x00000008
.L_1455:


//--------------------- .nv.info._Z32group_norm_nhwc_bwd_scale_kernelI11Fp32IOFp16WLi120EEv26Group_norm_nhwc_bwd_params --------------------------
	.section	.nv.info._Z32group_norm_nhwc_bwd_scale_kernelI11Fp32IOFp16WLi120EEv26Group_norm_nhwc_bwd_params,"",@"SHT_CUDA_INFO"
	.sectionflags	@""
	.align	4


	//----- nvinfo : EIATTR_CUDA_API_VERSION
	.align		4
        /*0000*/ 	.byte	0x04, 0x37
        /*0002*/ 	.short	(.L_1457 - .L_1456)
.L_1456:
        /*0004*/ 	.word	0x00000082


	//----- nvinfo : EIATTR_KPARAM_INFO
	.align		4
.L_1457:
        /*0008*/ 	.byte	0x04, 0x17
        /*000a*/ 	.short	(.L_1459 - .L_1458)
.L_1458:
        /*000c*/ 	.word	0x00000000
        /*0010*/ 	.short	0x0000
        /*0012*/ 	.short	0x0000
        /*0014*/ 	.byte	0x00, 0xf0, 0xe1, 0x02


	//----- nvinfo : EIATTR_SPARSE_MMA_MASK
	.align		4
.L_1459:
        /*0018*/ 	.byte	0x03, 0x50
        /*001a*/ 	.short	0x0000


	//----- nvinfo : EIATTR_MAXREG_COUNT
	.align		4
        /*001c*/ 	.byte	0x03, 0x1b
        /*001e*/ 	.short	0x00ff


	//----- nvinfo : EIATTR_MERCURY_ISA_VERSION
	.align		4
        /*0020*/ 	.byte	0x03, 0x5f
        /*0022*/ 	.short	0x0101


	//----- nvinfo : EIATTR_VRC_CTA_INIT_COUNT
	.align		4
        /*0024*/ 	.byte	0x02, 0x4a
	.zero		1
	.zero		1


	//----- nvinfo : EIATTR_EXIT_INSTR_OFFSETS
	.align		4
        /*0028*/ 	.byte	0x04, 0x1c
        /*002a*/ 	.short	(.L_1461 - .L_1460)


	//   ....[0]....
.L_1460:
        /*002c*/ 	.word	0x00001db0


	//   ....[1]....
        /*0030*/ 	.word	0x00001e20


	//   ....[2]....
        /*0034*/ 	.word	0x00002040


	//----- nvinfo : EIATTR_CRS_STACK_SIZE
	.align		4
.L_1461:
        /*0038*/ 	.byte	0x04, 0x1e
        /*003a*/ 	.short	(.L_1463 - .L_1462)
.L_1462:
        /*003c*/ 	.word	0x00000000


	//----- nvinfo : EIATTR_CBANK_PARAM_SIZE
	.align		4
.L_1463:
        /*0040*/ 	.byte	0x03, 0x19
        /*0042*/ 	.short	0x00b8


	//----- nvinfo : EIATTR_PARAM_CBANK
	.align		4
        /*0044*/ 	.byte	0x04, 0x0a
        /*0046*/ 	.short	(.L_1465 - .L_1464)
	.align		4
.L_1464:
        /*0048*/ 	.word	index@(.nv.constant0._Z32group_norm_nhwc_bwd_scale_kernelI11Fp32IOFp16WLi120EEv26Group_norm_nhwc_bwd_params)
        /*004c*/ 	.short	0x0380
        /*004e*/ 	.short	0x00b8


	//----- nvinfo : EIATTR_SW_WAR
	.align		4
.L_1465:
        /*0050*/ 	.byte	0x04, 0x36
        /*0052*/ 	.short	(.L_1467 - .L_1466)
.L_1466:
        /*0054*/ 	.word	0x00000008
.L_1467:


//--------------------- .nv.info._Z32group_norm_nhwc_bwd_scale_kernelI11Fp32IOFp16WLi140EEv26Group_norm_nhwc_bwd_params --------------------------
	.section	.nv.info._Z32group_norm_nhwc_bwd_scale_kernelI11Fp32IOFp16WLi140EEv26Group_norm_nhwc_bwd_params,"",@"SHT_CUDA_INFO"
	.sectionflags	@""
	.align	4


	//----- nvinfo : EIATTR_CUDA_API_VERSION
	.align		4
        /*0000*/ 	.byte	0x04, 0x37
        /*0002*/ 	.short	(.L_1469 - .L_1468)
.L_1468:
        /*0004*/ 	.word	0x00000082


	//----- nvinfo : EIATTR_KPARAM_INFO
	.align		4
.L_1469:
        /*0008*/ 	.byte	0x04, 0x17
        /*000a*/ 	.short	(.L_1471 - .L_1470)
.L_1470:
        /*000c*/ 	.word	0x00000000
        /*0010*/ 	.short	0x0000
        /*0012*/ 	.short	0x0000
        /*0014*/ 	.byte	0x00, 0xf0, 0xe1, 0x02


	//----- nvinfo : EIATTR_SPARSE_MMA_MASK
	.align		4
.L_1471:
        /*0018*/ 	.byte	0x03, 0x50
        /*001a*/ 	.short	0x0000


	//----- nvinfo : EIATTR_MAXREG_COUNT
	.align		4
        /*001c*/ 	.byte	0x03, 0x1b
        /*001e*/ 	.short	0x00ff


	//----- nvinfo : EIATTR_MERCURY_ISA_VERSION
	.align		4
        /*0020*/ 	.byte	0x03, 0x5f
        /*0022*/ 	.short	0x0101


	//----- nvinfo : EIATTR_VRC_CTA_INIT_COUNT
	.align		4
        /*0024*/ 	.byte	0x02, 0x4a
	.zero		1
	.zero		1


	//----- nvinfo : EIATTR_EXIT_INSTR_OFFSETS
	.align		4
        /*0028*/ 	.byte	0x04, 0x1c
        /*002a*/ 	.short	(.L_1473 - .L_1472)


	//   ....[0]....
.L_1472:
        /*002c*/ 	.word	0x00001db0


	//   ....[1]....
        /*0030*/ 	.word	0x00001e20


	//   ....[2]....
        /*0034*/ 	.word	0x00002040


	//----- nvinfo : EIATTR_CRS_STACK_SIZE
	.align		4
.L_1473:
        /*0038*/ 	.byte	0x04, 0x1e
        /*003a*/ 	.short	(.L_1475 - .L_1474)
.L_1474:
        /*003c*/ 	.word	0x00000000


	//----- nvinfo : EIATTR_CBANK_PARAM_SIZE
	.align		4
.L_1475:
        /*0040*/ 	.byte	0x03, 0x19
        /*0042*/ 	.short	0x00b8


	//----- nvinfo : EIATTR_PARAM_CBANK
	.align		4
        /*0044*/ 	.byte	0x04, 0x0a
        /*0046*/ 	.short	(.L_1477 - .L_1476)
	.align		4
.L_1476:
        /*0048*/ 	.word	index@(.nv.constant0._Z32group_norm_nhwc_bwd_scale_kernelI11Fp32IOFp16WLi140EEv26Group_norm_nhwc_bwd_params)
        /*004c*/ 	.short	0x0380
        /*004e*/ 	.short	0x00b8


	//----- nvinfo : EIATTR_SW_WAR
	.align		4
.L_1477:
        /*0050*/ 	.byte	0x04, 0x36
        /*0052*/ 	.short	(.L_1479 - .L_1478)
.L_1478:
        /*0054*/ 	.word	0x00000008
.L_1479:


//--------------------- .nv.info._Z32group_norm_nhwc_bwd_scale_kernelI11Fp32IOFp16WLi160EEv26Group_norm_nhwc_bwd_params --------------------------
	.section	.nv.info._Z32group_norm_nhwc_bwd_scale_kernelI11Fp32IOFp16WLi160EEv26Group_norm_nhwc_bwd_params,"",@"SHT_CUDA_INFO"
	.sectionflags	@""
	.align	4


	//----- nvinfo : EIATTR_CUDA_API_VERSION
	.align		4
        /*0000*/ 	.byte	0x04, 0x37
        /*0002*/ 	.short	(.L_1481 - .L_1480)
.L_1480:
        /*0004*/ 	.word	0x00000082


	//----- nvinfo : EIATTR_KPARAM_INFO
	.align		4
.L_1481:
        /*0008*/ 	.byte	0x04, 0x17
        /*000a*/ 	.short	(.L_1483 - .L_1482)
.L_1482:
        /*000c*/ 	.word	0x00000000
        /*0010*/ 	.short	0x0000
        /*0012*/ 	.short	0x0000
        /*0014*/ 	.byte	0x00, 0xf0, 0xe1, 0x02


	//----- nvinfo : EIATTR_SPARSE_MMA_MASK
	.align		4
.L_1483:
        /*0018*/ 	.byte	0x03, 0x50
        /*001a*/ 	.short	0x0000


	//----- nvinfo : EIATTR_MAXREG_COUNT
	.align		4
        /*001c*/ 	.byte	0x03, 0x1b
        /*001e*/ 	.short	0x00ff


	//----- nvinfo : EIATTR_MERCURY_ISA_VERSION
	.align		4
        /*0020*/ 	.byte	0x03, 0x5f
        /*0022*/ 	.short	0x0101


	//----- nvinfo : EIATTR_VRC_CTA_INIT_COUNT
	.align		4
        /*0024*/ 	.byte	0x02, 0x4a
	.zero		1
	.zero		1


	//----- nvinfo : EIATTR_EXIT_INSTR_OFFSETS
	.align		4
        /*0028*/ 	.byte	0x04, 0x1c
        /*002a*/ 	.short	(.L_1485 - .L_1484)


	//   ....[0]....
.L_1484:
        /*002c*/ 	.word	0x00001db0


	//   ....[1]....
        /*0030*/ 	.word	0x00001e20


	//   ....[2]....
        /*0034*/ 	.word	0x00002040


	//----- nvinfo : EIATTR_CRS_STACK_SIZE
	.align		4
.L_1485:
        /*0038*/ 	.byte	0x04, 0x1e
        /*003a*/ 	.short	(.L_1487 - .L_1486)
.L_1486:
        /*003c*/ 	.word	0x00000000


	//----- nvinfo : EIATTR_CBANK_PARAM_SIZE
	.align		4
.L_1487:
        /*0040*/ 	.byte	0x03, 0x19
        /*0042*/ 	.short	0x00b8


	//----- nvinfo : EIATTR_PARAM_CBANK
	.align		4
        /*0044*/ 	.byte	0x04, 0x0a
        /*0046*/ 	.short	(.L_1489 - .L_1488)
	.align		4
.L_1488:
        /*0048*/ 	.word	index@(.nv.constant0._Z32group_norm_nhwc_bwd_scale_kernelI11Fp32IOFp16WLi160EEv26Group_norm_nhwc_bwd_params)
        /*004c*/ 	.short	0x0380
        /*004e*/ 	.short	0x00b8


	//----- nvinfo : EIATTR_SW_WAR
	.align		4
.L_1489:
        /*0050*/ 	.byte	0x04, 0x36
        /*0052*/ 	.short	(.L_1491 - .L_1490)
.L_1490:
        /*0054*/ 	.word	0x00000008
.L_1491:


//--------------------- .nv.info._Z32group_norm_nhwc_bwd_scale_kernelI11Bf16IOFp32WLi196EEv26Group_norm_nhwc_bwd_params --------------------------
	.section	.nv.info._Z32group_norm_nhwc_bwd_scale_kernelI11Bf16IOFp32WLi196EEv26Group_norm_nhwc_bwd_params,"",@"SHT_CUDA_INFO"
	.sectionflags	@""
	.align	4


	//----- nvinfo : EIATTR_CUDA_API_VERSION
	.align		4
        /*0000*/ 	.byte	0x04, 0x37
        /*0002*/ 	.short	(.L_1493 - .L_1492)
.L_1492:
        /*0004*/ 	.word	0x00000082


	//----- nvinfo : EIATTR_KPARAM_INFO
	.align		4
.L_1493:
        /*0008*/ 	.byte	0x04, 0x17
        /*000a*/ 	.short	(.L_1495 - .L_1494)
.L_1494:
        /*000c*/ 	.word	0x00000000
        /*0010*/ 	.short	0x0000
        /*0012*/ 	.short	0x0000
        /*0014*/ 	.byte	0x00, 0xf0, 0xe1, 0x02


	//----- nvinfo : EIATTR_SPARSE_MMA_MASK
	.align		4
.L_1495:
        /*0018*/ 	.byte	0x03, 0x50
        /*001a*/ 	.short	0x0000


	//----- nvinfo : EIATTR_MAXREG_COUNT
	.align		4
        /*001c*/ 	.byte	0x03, 0x1b
        /*001e*/ 	.short	0x00ff


	//----- nvinfo : EIATTR_MERCURY_ISA_VERSION
	.align		4
        /*0020*/ 	.byte	0x03, 0x5f
        /*0022*/ 	.short	0x0101


	//----- nvinfo : EIATTR_VRC_CTA_INIT_COUNT
	.align		4
        /*0024*/ 	.byte	0x02, 0x4a
	.zero		1
	.zero		1


	//----- nvinfo : EIATTR_EXIT_INSTR_OFFSETS
	.align		4
        /*0028*/ 	.byte	0x04, 0x1c
        /*002a*/ 	.short	(.L_1497 - .L_1496)


	//   ....[0]....
.L_1496:
        /*002c*/ 	.word	0x000022a0


	//   ....[1]....
        /*0030*/ 	.word	0x00002310


	//   ....[2]....
        /*0034*/ 	.word	0x00002510


	//----- nvinfo : EIATTR_CRS_STACK_SIZE
	.align		4
.L_1497:
        /*0038*/ 	.byte	0x04, 0x1e
        /*003a*/ 	.short	(.L_1499 - .L_1498)
.L_1498:
        /*003c*/ 	.word	0x00000000


	//----- nvinfo : EIATTR_CBANK_PARAM_SIZE
	.align		4
.L_1499:
        /*0040*/ 	.byte	0x03, 0x19
        /*0042*/ 	.short	0x00b8


	//----- nvinfo : EIATTR_PARAM_CBANK
	.align		4
        /*0044*/ 	.byte	0x04, 0x0a
        /*0046*/ 	.short	(.L_1501 - .L_1500)
	.align		4
.L_1500:
        /*0048*/ 	.word	index@(.nv.constant0._Z32group_norm_nhwc_bwd_scale_kernelI11Bf16IOFp32WLi196EEv26Group_norm_nhwc_bwd_params)
        /*004c*/ 	.short	0x0380
        /*004e*/ 	.short	0x00b8


	//----- nvinfo : EIATTR_SW_WAR
	.align		4
.L_1501:
        /*0050*/ 	.byte	0x04, 0x36
        /*0052*/ 	.short	(.L_1503 - .L_1502)
.L_1502:
        /*0054*/ 	.word	0x00000008
.L_1503:


//--------------------- .nv.info._Z32group_norm_nhwc_bwd_scale_kernelI11Bf16IOFp32WLi168EEv26Group_norm_nhwc_bwd_params --------------------------
	.section	.nv.info._Z32group_norm_nhwc_bwd_scale_kernelI11Bf16IOFp32WLi168EEv26Group_norm_nhwc_bwd_params,"",@"SHT_CUDA_INFO"
	.sectionflags	@""
	.align	4


	//----- nvinfo : EIATTR_CUDA_API_VERSION
	.align		4
        /*0000*/ 	.byte	0x04, 0x37
        /*0002*/ 	.short	(.L_1505 - .L_1504)
.L_1504:
        /*0004*/ 	.word	0x00000082


	//----- nvinfo : EIATTR_KPARAM_INFO
	.align		4
.L_1505:
        /*0008*/ 	.byte	0x04, 0x17
        /*000a*/ 	.short	(.L_1507 - .L_1506)
.L_1506:
        /*000c*/ 	.word	0x00000000
        /*0010*/ 	.short	0x0000
        /*0012*/ 	.short	0x0000
        /*0014*/ 	.byte	0x00, 0xf0, 0xe1, 0x02


	//----- nvinfo : EIATTR_SPARSE_MMA_MASK
	.align		4
.L_1507:
        /*0018*/ 	.byte	0x03, 0x50
        /*001a*/ 	.short	0x0000


	//----- nvinfo : EIATTR_MAXREG_COUNT
	.align		4
        /*001c*/ 	.byte	0x03, 0x1b
        /*001e*/ 	.short	0x00ff


	//----- nvinfo : EIATTR_MERCURY_ISA_VERSION
	.align		4
        /*0020*/ 	.byte	0x03, 0x5f
        /*0022*/ 	.short	0x0101


	//----- nvinfo : EIATTR_VRC_CTA_INIT_COUNT
	.align		4
        /*0024*/ 	.byte	0x02, 0x4a
	.zero		1
	.zero		1


	//----- nvinfo : EIATTR_EXIT_INSTR_OFFSETS
	.align		4
        /*0028*/ 	.byte	0x04, 0x1c
        /*002a*/ 	.short	(.L_1509 - .L_1508)


	//   ....[0]....
.L_1508:
        /*002c*/ 	.word	0x000022a0


	//   ....[1]....
        /*0030*/ 	.word	0x00002310


	//   ....[2]....
        /*0034*/ 	.word	0x00002510


	//----- nvinfo : EIATTR_CRS_STACK_SIZE
	.align		4
.L_1509:
        /*0038*/ 	.byte	0x04, 0x1e
        /*003a*/ 	.short	(.L_1511 - .L_1510)
.L_1510:
        /*003c*/ 	.word	0x00000000


	//----- nvinfo : EIATTR_CBANK_PARAM_SIZE
	.align		4
.L_1511:
        /*0040*/ 	.byte	0x03, 0x19
        /*0042*/ 	.short	0x00b8


	//----- nvinfo : EIATTR_PARAM_CBANK
	.align		4
        /*0044*/ 	.byte	0x04, 0x0a
        /*0046*/ 	.short	(.L_1513 - .L_1512)
	.align		4
.L_1512:
        /*0048*/ 	.word	index@(.nv.constant0._Z32group_norm_nhwc_bwd_scale_kernelI11Bf16IOFp32WLi168EEv26Group_norm_nhwc_bwd_params)
        /*004c*/ 	.short	0x0380
        /*004e*/ 	.short	0x00b8


	//----- nvinfo : EIATTR_SW_WAR
	.align		4
.L_1513:
        /*0050*/ 	.byte	0x04, 0x36
        /*0052*/ 	.short	(.L_1515 - .L_1514)
.L_1514:
        /*0054*/ 	.word	0x00000008
.L_1515:


//--------------------- .nv.info._Z32group_norm_nhwc_bwd_scale_kernelI11Bf16IOFp32WLi64EEv26Group_norm_nhwc_bwd_params --------------------------
	.section	.nv.info._Z32group_norm_nhwc_bwd_scale_kernelI11Bf16IOFp32WLi64EEv26Group_norm_nhwc_bwd_params,"",@"SHT_CUDA_INFO"
	.sectionflags	@""
	.align	4


	//----- nvinfo : EIATTR_CUDA_API_VERSION
	.align		4
        /*0000*/ 	.byte	0x04, 0x37
        /*0002*/ 	.short	(.L_1517 - .L_1516)
.L_1516:
        /*0004*/ 	.word	0x00000082


	//----- nvinfo : EIATTR_KPARAM_INFO
	.align		4
.L_1517:
        /*0008*/ 	.byte	0x04, 0x17
        /*000a*/ 	.short	(.L_1519 - .L_1518)
.L_1518:
        /*000c*/ 	.word	0x00000000
        /*0010*/ 	.short	0x0000
        /*0012*/ 	.short	0x0000
        /*0014*/ 	.byte	0x00, 0xf0, 0xe1, 0x02


	//----- nvinfo : EIATTR_SPARSE_MMA_MASK
	.align		4
.L_1519:
        /*0018*/ 	.byte	0x03, 0x50
        /*001a*/ 	.short	0x0000


	//----- nvinfo : EIATTR_MAXREG_COUNT
	.align		4
        /*001c*/ 	.byte	0x03, 0x1b
        /*001e*/ 	.short	0x00ff


	//----- nvinfo : EIATTR_MERCURY_ISA_VERSION
	.align		4
        /*0020*/ 	.byte	0x03, 0x5f
        /*0022*/ 	.short	0x0101


	//----- nvinfo : EIATTR_VRC_CTA_INIT_COUNT
	.align		4
        /*0024*/ 	.byte	0x02, 0x4a
	.zero		1
	.zero		1


	//----- nvinfo : EIATTR_EXIT_INSTR_OFFSETS
	.align		4
        /*0028*/ 	.byte	0x04, 0x1c
        /*002a*/ 	.short	(.L_1521 - .L_1520)


	//   ....[0]....
.L_1520:
        /*002c*/ 	.word	0x000022a0


	//   ....[1]....
        /*0030*/ 	.word	0x00002310


	//   ....[2]....
        /*0034*/ 	.word	0x00002510


	//----- nvinfo : EIATTR_CRS_STACK_SIZE
	.align		4
.L_1521:
        /*0038*/ 	.byte	0x04, 0x1e
        /*003a*/ 	.short	(.L_1523 - .L_1522)
.L_1522:
        /*003c*/ 	.word	0x00000000


	//----- nvinfo : EIATTR_CBANK_PARAM_SIZE
	.align		4
.L_1523:
        /*0040*/ 	.byte	0x03, 0x19
        /*0042*/ 	.short	0x00b8


	//----- nvinfo : EIATTR_PARAM_CBANK
	.align		4
        /*0044*/ 	.byte	0x04, 0x0a
        /*0046*/ 	.short	(.L_1525 - .L_1524)
	.align		4
.L_1524:
        /*0048*/ 	.word	index@(.nv.constant0._Z32group_norm_nhwc_bwd_scale_kernelI11Bf16IOFp32WLi64EEv26Group_norm_nhwc_bwd_params)
        /*004c*/ 	.short	0x0380
        /*004e*/ 	.short	0x00b8


	//----- nvinfo : EIATTR_SW_WAR
	.align		4
.L_1525:
        /*0050*/ 	.byte	0x04, 0x36
        /*0052*/ 	.short	(.L_1527 - .L_1526)
.L_1526:
        /*0054*/ 	.word	0x00000008
.L_1527:


//--------------------- .nv.info._Z32group_norm_nhwc_bwd_scale_kernelI11Bf16IOFp32WLi128EEv26Group_norm_nhwc_bwd_params --------------------------
	.section	.nv.info._Z32group_norm_nhwc_bwd_scale_kernelI11Bf16IOFp32WLi128EEv26Group_norm_nhwc_bwd_params,"",@"SHT_CUDA_INFO"
	.sectionflags	@""
	.align	4


	//----- nvinfo : EIATTR_CUDA_API_VERSION
	.align		4
        /*0000*/ 	.byte	0x04, 0x37
        /*0002*/ 	.short	(.L_1529 - .L_1528)
.L_1528:
        /*0004*/ 	.word	0x00000082


	//----- nvinfo : EIATTR_KPARAM_INFO
	.align		4
.L_1529:
        /*0008*/ 	.byte	0x04, 0x17
        /*000a*/ 	.short	(.L_1531 - .L_1530)
.L_1530:
        /*000c*/ 	.word	0x00000000
        /*0010*/ 	.short	0x0000
        /*0012*/ 	.short	0x0000
        /*0014*/ 	.byte	0x00, 0xf0, 0xe1, 0x02


	//----- nvinfo : EIATTR_SPARSE_MMA_MASK
	.align		4
.L_1531:
        /*0018*/ 	.byte	0x03, 0x50
        /*001a*/ 	.short	0x0000


	//----- nvinfo : EIATTR_MAXREG_COUNT
	.align		4
        /*001c*/ 	.byte	0x03, 0x1b
        /*001e*/ 	.short	0x00ff


	//----- nvinfo : EIATTR_MERCURY_ISA_VERSION
	.align		4
        /*0020*/ 	.byte	0x03, 0x5f
        /*0022*/ 	.short	0x0101


	//----- nvinfo : EIATTR_VRC_CTA_INIT_COUNT
	.align		4
        /*0024*/ 	.byte	0x02, 0x4a
	.zero		1
	.zero		1


	//----- nvinfo : EIATTR_EXIT_INSTR_OFFSETS
	.align		4
        /*0028*/ 	.byte	0x04, 0x1c
        /*002a*/ 	.short	(.L_1533 - .L_1532)


	//   ....[0]....
.L_1532:
        /*002c*/ 	.word	0x000022a0


	//   ....[1]....
        /*0030*/ 	.word	0x00002310


	//   ....[2]....
        /*0034*/ 	.word	0x00002510


	//----- nvinfo : EIATTR_CRS_STACK_SIZE
	.align		4
.L_1533:
        /*0038*/ 	.byte	0x04, 0x1e
        /*003a*/ 	.short	(.L_1535 - .L_1534)
.L_1534:
        /*003c*/ 	.word	0x00000000


	//----- nvinfo : EIATTR_CBANK_PARAM_SIZE
	.align		4
.L_1535:
        /*0040*/ 	.byte	0x03, 0x19
        /*0042*/ 	.short	0x00b8


	//----- nvinfo : EIATTR_PARAM_CBANK
	.align		4
        /*0044*/ 	.byte	0x04, 0x0a
        /*0046*/ 	.short	(.L_1537 - .L_1536)
	.align		4
.L_1536:
        /*0048*/ 	.word	index@(.nv.constant0._Z32group_norm_nhwc_bwd_scale_kernelI11Bf16IOFp32WLi128EEv26Group_norm_nhwc_bwd_params)
        /*004c*/ 	.short	0x0380
        /*004e*/ 	.short	0x00b8


	//----- nvinfo : EIATTR_SW_WAR
	.align		4
.L_1537:
        /*0050*/ 	.byte	0x04, 0x36
        /*0052*/ 	.short	(.L_1539 - .L_1538)
.L_1538:
        /*0054*/ 	.word	0x00000008
.L_1539:


//--------------------- .nv.info._Z32group_norm_nhwc_bwd_scale_kernelI11Bf16IOFp32WLi192EEv26Group_norm_nhwc_bwd_params --------------------------
	.section	.nv.info._Z32group_norm_nhwc_bwd_scale_kernelI11Bf16IOFp32WLi192EEv26Group_norm_nhwc_bwd_params,"",@"SHT_CUDA_INFO"
	.sectionflags	@""
	.align	4


	//----- nvinfo : EIATTR_CUDA_API_VERSION
	.align		4
        /*0000*/ 	.byte	0x04, 0x37
        /*0002*/ 	.short	(.L_1541 - .L_1540)
.L_1540:
        /*0004*/ 	.word	0x00000082


	//----- nvinfo : EIATTR_KPARAM_INFO
	.align		4
.L_1541:
        /*0008*/ 	.byte	0x04, 0x17
        /*000a*/ 	.short	(.L_1543 - .L_1542)
.L_1542:
        /*000c*/ 	.word	0x00000000
        /*0010*/ 	.short	0x0000
        /*0012*/ 	.short	0x0000
        /*0014*/ 	.byte	0x00, 0xf0, 0xe1, 0x02


	//----- nvinfo : EIATTR_SPARSE_MMA_MASK
	.align		4
.L_1543:
        /*0018*/ 	.byte	0x03, 0x50
        /*001a*/ 	.short	0x0000


	//----- nvinfo : EIATTR_MAXREG_COUNT
	.align		4
        /*001c*/ 	.byte	0x03, 0x1b
        /*001e*/ 	.short	0x00ff


	//----- nvinfo : EIATTR_MERCURY_ISA_VERSION
	.align		4
        /*0020*/ 	.byte	0x03, 0x5f
        /*0022*/ 	.short	0x0101


	//----- nvinfo : EIATTR_VRC_CTA_INIT_COUNT
	.align		4
        /*0024*/ 	.byte	0x02, 0x4a
	.zero		1
	.zero		1


	//----- nvinfo : EIATTR_EXIT_INSTR_OFFSETS
	.align		4
        /*0028*/ 	.byte	0x04, 0x1c
        /*002a*/ 	.short	(.L_1545 - .L_1544)


	//   ....[0]....
.L_1544:
        /*002c*/ 	.word	0x000022a0


	//   ....[1]....
        /*0030*/ 	.word	0x00002310


	//   ....[2]....
        /*0034*/ 	.word	0x00002510


	//----- nvinfo : EIATTR_CRS_STACK_SIZE
	.align		4
.L_1545:
        /*0038*/ 	.byte	0x04, 0x1e
        /*003a*/ 	.short	(.L_1547 - .L_1546)
.L_1546:
        /*003c*/ 	.word	0x00000000


	//----- nvinfo : EIATTR_CBANK_PARAM_SIZE
	.align		4
.L_1547:
        /*0040*/ 	.byte	0x03, 0x19
        /*0042*/ 	.short	0x00b8


	//----- nvinfo : EIATTR_PARAM_CBANK
	.align		4
        /*0044*/ 	.byte	0x04, 0x0a
        /*0046*/ 	.short	(.L_1549 - .L_1548)
	.align		4
.L_1548:
        /*0048*/ 	.word	index@(.nv.constant0._Z32group_norm_nhwc_bwd_scale_kernelI11Bf16IOFp32WLi192EEv26Group_norm_nhwc_bwd_params)
        /*004c*/ 	.short	0x0380
        /*004e*/ 	.short	0x00b8


	//----- nvinfo : EIATTR_SW_WAR
	.align		4
.L_1549:
        /*0050*/ 	.byte	0x04, 0x36
        /*0052*/ 	.short	(.L_1551 - .L_1550)
.L_1550:
        /*0054*/ 	.word	0x00000008
.L_1551:


//--------------------- .nv.info._Z32group_norm_nhwc_bwd_scale_kernelI11Bf16IOFp32WLi448EEv26Group_norm_nhwc_bwd_params --------------------------
	.section	.nv.info._Z32group_norm_nhwc_bwd_scale_kernelI11Bf16IOFp32WLi448EEv26Group_norm_nhwc_bwd_params,"",@"SHT_CUDA_INFO"
	.sectionflags	@""
	.align	4


	//----- nvinfo : EIATTR_CUDA_API_VERSION
	.align		4
        /*0000*/ 	.byte	0x04, 0x37
        /*0002*/ 	.short	(.L_1553 - .L_1552)
.L_1552:
        /*0004*/ 	.word	0x00000082


	//----- nvinfo : EIATTR_KPARAM_INFO
	.align		4
.L_1553:
        /*0008*/ 	.byte	0x04, 0x17
        /*000a*/ 	.short	(.L_1555 - .L_1554)
.L_1554:
        /*000c*/ 	.word	0x00000000
        /*0010*/ 	.short	0x0000
        /*0012*/ 	.short	0x0000
        /*0014*/ 	.byte	0x00, 0xf0, 0xe1, 0x02


	//----- nvinfo : EIATTR_SPARSE_MMA_MASK
	.align		4
.L_1555:
        /*0018*/ 	.byte	0x03, 0x50
        /*001a*/ 	.short	0x0000


	//----- nvinfo : EIATTR_MAXREG_COUNT
	.align		4
        /*001c*/ 	.byte	0x03, 0x1b
        /*001e*/ 	.short	0x00ff


	//----- nvinfo : EIATTR_MERCURY_ISA_VERSION
	.align		4
        /*0020*/ 	.byte	0x03, 0x5f
        /*0022*/ 	.short	0x0101


	//----- nvinfo : EIATTR_VRC_CTA_INIT_COUNT
	.align		4
        /*0024*/ 	.byte	0x02, 0x4a
	.zero		1
	.zero		1


	//----- nvinfo : EIATTR_EXIT_INSTR_OFFSETS
	.align		4
        /*0028*/ 	.byte	0x04, 0x1c
        /*002a*/ 	.short	(.L_1557 - .L_1556)


	//   ....[0]....
.L_1556:
        /*002c*/ 	.word	0x000022a0


	//   ....[1]....
        /*0030*/ 	.word	0x00002310


	//   ....[2]....
        /*0034*/ 	.word	0x00002510


	//----- nvinfo : EIATTR_CRS_STACK_SIZE
	.align		4
.L_1557:
        /*0038*/ 	.byte	0x04, 0x1e
        /*003a*/ 	.short	(.L_1559 - .L_1558)
.L_1558:
        /*003c*/ 	.word	0x00000000


	//----- nvinfo : EIATTR_CBANK_PARAM_SIZE
	.align		4
.L_1559:
        /*0040*/ 	.byte	0x03, 0x19
        /*0042*/ 	.short	0x00b8


	//----- nvinfo : EIATTR_PARAM_CBANK
	.align		4
        /*0044*/ 	.byte	0x04, 0x0a
        /*0046*/ 	.short	(.L_1561 - .L_1560)
	.align		4
.L_1560:
        /*0048*/ 	.word	index@(.nv.constant0._Z32group_norm_nhwc_bwd_scale_kernelI11Bf16IOFp32WLi448EEv26Group_norm_nhwc_bwd_params)
        /*004c*/ 	.short	0x0380
        /*004e*/ 	.short	0x00b8


	//----- nvinfo : EIATTR_SW_WAR
	.align		4
.L_1561:
        /*0050*/ 	.byte	0x04, 0x36
        /*0052*/ 	.short	(.L_1563 - .L_1562)
.L_1562:
        /*0054*/ 	.word	0x00000008
.L_1563:


//--------------------- .nv.info._Z32group_norm_nhwc_bwd_scale_kernelI11Bf16IOFp32WLi256EEv26Group_norm_nhwc_bwd_params --------------------------
	.section	.nv.info._Z32group_norm_nhwc_bwd_scale_kernelI11Bf16IOFp32WLi256EEv26Group_norm_nhwc_bwd_params,"",@"SHT_CUDA_INFO"
	.sectionflags	@""
	.align	4


	//----- nvinfo : EIATTR_CUDA_API_VERSION
	.align		4
        /*0000*/ 	.byte	0x04, 0x37
        /*0002*/ 	.short	(.L_1565 - .L_1564)
.L_1564:
        /*0004*/ 	.word	0x00000082


	//----- nvinfo : EIATTR_KPARAM_INFO
	.align		4
.L_1565:
        /*0008*/ 	.byte	0x04, 0x17
        /*000a*/ 	.short	(.L_1567 - .L_1566)
.L_1566:
        /*000c*/ 	.word	0x00000000
        /*0010*/ 	.short	0x0000
        /*0012*/ 	.short	0x0000
        /*0014*/ 	.byte	0x00, 0xf0, 0xe1, 0x02


	//----- nvinfo : EIATTR_SPARSE_MMA_MASK
	.align		4
.L_1567:
        /*0018*/ 	.byte	0x03, 0x50
        /*001a*/ 	.short	0x0000


	//----- nvinfo : EIATTR_MAXREG_COUNT
	.align		4
        /*001c*/ 	.byte	0x03, 0x1b
        /*001e*/ 	.short	0x00ff


	//----- nvinfo : EIATTR_MERCURY_ISA_VERSION
	.align		4
        /*0020*/ 	.byte	0x03, 0x5f
        /*0022*/ 	.short	0x0101


	//----- nvinfo : EIATTR_VRC_CTA_INIT_COUNT
	.align		4
        /*0024*/ 	.byte	0x02, 0x4a
	.zero		1
	.zero		1


	//----- nvinfo : EIATTR_EXIT_INSTR_OFFSETS
	.align		4
        /*0028*/ 	.byte	0x04, 0x1c
        /*002a*/ 	.short	(.L_1569 - .L_1568)


	//   ....[0]....
.L_1568:
        /*002c*/ 	.word	0x000022a0


	//   ....[1]....
        /*0030*/ 	.word	0x00002310


	//   ....[2]....
        /*0034*/ 	.word	0x00002510


	//----- nvinfo : EIATTR_CRS_STACK_SIZE
	.align		4
.L_1569:
        /*0038*/ 	.byte	0x04, 0x1e
        /*003a*/ 	.short	(.L_1571 - .L_1570)
.L_1570:
        /*003c*/ 	.word	0x00000000


	//----- nvinfo : EIATTR_CBANK_PARAM_SIZE
	.align		4
.L_1571:
        /*0040*/ 	.byte	0x03, 0x19
        /*0042*/ 	.short	0x00b8


	//----- nvinfo : EIATTR_PARAM_CBANK
	.align		4
        /*0044*/ 	.byte	0x04, 0x0a
        /*0046*/ 	.short	(.L_1573 - .L_1572)
	.align		4
.L_1572:
        /*0048*/ 	.word	index@(.nv.constant0._Z32group_norm_nhwc_bwd_scale_kernelI11Bf16IOFp32WLi256EEv26Group_norm_nhwc_bwd_params)
        /*004c*/ 	.short	0x0380
        /*004e*/ 	.short	0x00b8


	//----- nvinfo : EIATTR_SW_WAR
	.align		4
.L_1573:
        /*0050*/ 	.byte	0x04, 0x36
        /*0052*/ 	.short	(.L_1575 - .L_1574)
.L_1574:
        /*0054*/ 	.word	0x00000008
.L_1575:


//--------------------- .nv.info._Z32group_norm_nhwc_bwd_scale_kernelI11Bf16IOFp32WLi120EEv26Group_norm_nhwc_bwd_params --------------------------
	.section	.nv.info._Z32group_norm_nhwc_bwd_scale_kernelI11Bf16IOFp32WLi120EEv26Group_norm_nhwc_bwd_params,"",@"SHT_CUDA_INFO"
	.sectionflags	@""
	.align	4


	//----- nvinfo : EIATTR_CUDA_API_VERSION
	.align		4
        /*0000*/ 	.byte	0x04, 0x37
        /*0002*/ 	.short	(.L_1577 - .L_1576)
.L_1576:
        /*0004*/ 	.word	0x00000082


	//----- nvinfo : EIATTR_KPARAM_INFO
	.align		4
.L_1577:
        /*0008*/ 	.byte	0x04, 0x17
        /*000a*/ 	.short	(.L_1579 - .L_1578)
.L_1578:
        /*000c*/ 	.word	0x00000000
        /*0010*/ 	.short	0x0000
        /*0012*/ 	.short	0x0000
        /*0014*/ 	.byte	0x00, 0xf0, 0xe1, 0x02


	//----- nvinfo : EIATTR_SPARSE_MMA_MASK
	.align		4
.L_1579:
        /*0018*/ 	.byte	0x03, 0x50
        /*001a*/ 	.short	0x0000


	//----- nvinfo : EIATTR_MAXREG_COUNT
	.align		4
        /*001c*/ 	.byte	0x03, 0x1b
        /*001e*/ 	.short	0x00ff


	//----- nvinfo : EIATTR_MERCURY_ISA_VERSION
	.align		4
        /*0020*/ 	.byte	0x03, 0x5f
        /*0022*/ 	.short	0x0101


	//----- nvinfo : EIATTR_VRC_CTA_INIT_COUNT
	.align		4
        /*0024*/ 	.byte	0x02, 0x4a
	.zero		1
	.zero		1


	//----- nvinfo : EIATTR_EXIT_INSTR_OFFSETS
	.align		4
        /*0028*/ 	.byte	0x04, 0x1c
        /*002a*/ 	.short	(.L_1581 - .L_1580)


	//   ....[0]....
.L_1580:
        /*002c*/ 	.word	0x000022a0


	//   ....[1]....
        /*0030*/ 	.word	0x00002310


	//   ....[2]....
        /*0034*/ 	.word	0x00002510


	//----- nvinfo : EIATTR_CRS_STACK_SIZE
	.align		4
.L_1581:
        /*0038*/ 	.byte	0x04, 0x1e
        /*003a*/ 	.short	(.L_1583 - .L_1582)
.L_1582:
        /*003c*/ 	.word	0x00000000


	//----- nvinfo : EIATTR_CBANK_PARAM_SIZE
	.align		4
.L_1583:
        /*0040*/ 	.byte	0x03, 0x19
        /*0042*/ 	.short	0x00b8


	//----- nvinfo : EIATTR_PARAM_CBANK
	.align		4
        /*0044*/ 	.byte	0x04, 0x0a
        /*0046*/ 	.short	(.L_1585 - .L_1584)
	.align		4
.L_1584:
        /*0048*/ 	.word	index@(.nv.constant0._Z32group_norm_nhwc_bwd_scale_kernelI11Bf16IOFp32WLi120EEv26Group_norm_nhwc_bwd_params)
        /*004c*/ 	.short	0x0380
        /*004e*/ 	.short	0x00b8


	//----- nvinfo : EIATTR_SW_WAR
	.align		4
.L_1585:
        /*0050*/ 	.byte	0x04, 0x36
        /*0052*/ 	.short	(.L_1587 - .L_1586)
.L_1586:
        /*0054*/ 	.word	0x00000008
.L_1587:


//--------------------- .nv.info._Z32group_norm_nhwc_bwd_scale_kernelI11Bf16IOFp32WLi140EEv26Group_norm_nhwc_bwd_params --------------------------
	.section	.nv.info._Z32group_norm_nhwc_bwd_scale_kernelI11Bf16IOFp32WLi140EEv26Group_norm_nhwc_bwd_params,"",@"SHT_CUDA_INFO"
	.sectionflags	@""
	.align	4


	//----- nvinfo : EIATTR_CUDA_API_VERSION
	.align		4
        /*0000*/ 	.byte	0x04, 0x37
        /*0002*/ 	.short	(.L_1589 - .L_1588)
.L_1588:
        /*0004*/ 	.word	0x00000082


	//----- nvinfo : EIATTR_KPARAM_INFO
	.align		4
.L_1589:
        /*0008*/ 	.byte	0x04, 0x17
        /*000a*/ 	.short	(.L_1591 - .L_1590)
.L_1590:
        /*000c*/ 	.word	0x00000000
        /*0010*/ 	.short	0x0000
        /*0012*/ 	.short	0x0000
        /*0014*/ 	.byte	0x00, 0xf0, 0xe1, 0x02


	//----- nvinfo : EIATTR_SPARSE_MMA_MASK
	.align		4
.L_1591:
        /*0018*/ 	.byte	0x03, 0x50
        /*001a*/ 	.short	0x0000


	//----- nvinfo : EIATTR_MAXREG_COUNT
	.align		4
        /*001c*/ 	.byte	0x03, 0x1b
        /*001e*/ 	.short	0x00ff


	//----- nvinfo : EIATTR_MERCURY_ISA_VERSION
	.align		4
        /*0020*/ 	.byte	0x03, 0x5f
        /*0022*/ 	.short	0x0101


	//----- nvinfo : EIATTR_VRC_CTA_INIT_COUNT
	.align		4
        /*0024*/ 	.byte	0x02, 0x4a
	.zero		1
	.zero		1


	//----- nvinfo : EIATTR_EXIT_INSTR_OFFSETS
	.align		4
        /*0028*/ 	.byte	0x04, 0x1c
        /*002a*/ 	.short	(.L_1593 - .L_1592)


	//   ....[0]....
.L_1592:
        /*002c*/ 	.word	0x000022a0


	//   ....[1]....
        /*0030*/ 	.word	0x00002310


	//   ....[2]....
        /*0034*/ 	.word	0x00002510


	//----- nvinfo : EIATTR_CRS_STACK_SIZE
	.align		4
.L_1593:
        /*0038*/ 	.byte	0x04, 0x1e
        /*003a*/ 	.short	(.L_1595 - .L_1594)
.L_1594:
        /*003c*/ 	.word	0x00000000


	//----- nvinfo : EIATTR_CBANK_PARAM_SIZE
	.align		4
.L_1595:
        /*0040*/ 	.byte	0x03, 0x19
        /*0042*/ 	.short	0x00b8


	//----- nvinfo : EIATTR_PARAM_CBANK
	.align		4
        /*0044*/ 	.byte	0x04, 0x0a
        /*0046*/ 	.short	(.L_1597 - .L_1596)
	.align		4
.L_1596:
        /*0048*/ 	.word	index@(.nv.constant0._Z32group_norm_nhwc_bwd_scale_kernelI11Bf16IOFp32WLi140EEv26Group_norm_nhwc_bwd_params)
        /*004c*/ 	.short	0x0380
        /*004e*/ 	.short	0x00b8


	//----- nvinfo : EIATTR_SW_WAR
	.align		4
.L_1597:
        /*0050*/ 	.byte	0x04, 0x36
        /*0052*/ 	.short	(.L_1599 - .L_1598)
.L_1598:
        /*0054*/ 	.word	0x00000008
.L_1599:


//--------------------- .nv.info._Z32group_norm_nhwc_bwd_scale_kernelI11Bf16IOFp32WLi160EEv26Group_norm_nhwc_bwd_params --------------------------
	.section	.nv.info._Z32group_norm_nhwc_bwd_scale_kernelI11Bf16IOFp32WLi160EEv26Group_norm_nhwc_bwd_params,"",@"SHT_CUDA_INFO"
	.sectionflags	@""
	.align	4


	//----- nvinfo : EIATTR_CUDA_API_VERSION
	.align		4
        /*0000*/ 	.byte	0x04, 0x37
        /*0002*/ 	.short	(.L_1601 - .L_1600)
.L_1600:
        /*0004*/ 	.word	0x00000082


	//----- nvinfo : EIATTR_KPARAM_INFO
	.align		4
.L_1601:
        /*0008*/ 	.byte	0x04, 0x17
        /*000a*/ 	.short	(.L_1603 - .L_1602)
.L_1602:
        /*000c*/ 	.word	0x00000000
        /*0010*/ 	.short	0x0000
        /*0012*/ 	.short	0x0000
        /*0014*/ 	.byte	0x00, 0xf0, 0xe1, 0x02


	//----- nvinfo : EIATTR_SPARSE_MMA_MASK
	.align		4
.L_1603:
        /*0018*/ 	.byte	0x03, 0x50
        /*001a*/ 	.short	0x0000


	//----- nvinfo : EIATTR_MAXREG_COUNT
	.align		4
        /*001c*/ 	.byte	0x03, 0x1b
        /*001e*/ 	.short	0x00ff


	//----- nvinfo : EIATTR_MERCURY_ISA_VERSION
	.align		4
        /*0020*/ 	.byte	0x03, 0x5f
        /*0022*/ 	.short	0x0101


	//----- nvinfo : EIATTR_VRC_CTA_INIT_COUNT
	.align		4
        /*0024*/ 	.byte	0x02, 0x4a
	.zero		1
	.zero		1


	//----- nvinfo : EIATTR_EXIT_INSTR_OFFSETS
	.align		4
        /*0028*/ 	.byte	0x04, 0x1c
        /*002a*/ 	.short	(.L_1605 - .L_1604)


	//   ....[0]....
.L_1604:
        /*002c*/ 	.word	0x000022a0


	//   ....[1]....
        /*0030*/ 	.word	0x00002310


	//   ....[2]....
        /*0034*/ 	.word	0x00002510


	//----- nvinfo : EIATTR_CRS_STACK_SIZE
	.align		4
.L_1605:
        /*0038*/ 	.byte	0x04, 0x1e
        /*003a*/ 	.short	(.L_1607 - .L_1606)
.L_1606:
        /*003c*/ 	.word	0x00000000


	//----- nvinfo : EIATTR_CBANK_PARAM_SIZE
	.align		4
.L_1607:
        /*0040*/ 	.byte	0x03, 0x19
        /*0042*/ 	.short	0x00b8


	//----- nvinfo : EIATTR_PARAM_CBANK
	.align		4
        /*0044*/ 	.byte	0x04, 0x0a
        /*0046*/ 	.short	(.L_1609 - .L_1608)
	.align		4
.L_1608:
        /*0048*/ 	.word	index@(.nv.constant0._Z32group_norm_nhwc_bwd_scale_kernelI11Bf16IOFp32WLi160EEv26Group_norm_nhwc_bwd_params)
        /*004c*/ 	.short	0x0380
        /*004e*/ 	.short	0x00b8


	//----- nvinfo : EIATTR_SW_WAR
	.align		4
.L_1609:
        /*0050*/ 	.byte	0x04, 0x36
        /*0052*/ 	.short	(.L_1611 - .L_1610)
.L_1610:
        /*0054*/ 	.word	0x00000008
.L_1611:


//--------------------- .nv.info._Z32group_norm_nhwc_bwd_scale_kernelI11Bf16IOBf16WLi196EEv26Group_norm_nhwc_bwd_params --------------------------
	.section	.nv.info._Z32group_norm_nhwc_bwd_scale_kernelI11Bf16IOBf16WLi196EEv26Group_norm_nhwc_bwd_params,"",@"SHT_CUDA_INFO"
	.sectionflags	@""
	.align	4


	//----- nvinfo : EIATTR_CUDA_API_VERSION
	.align		4
        /*0000*/ 	.byte	0x04, 0x37
        /*0002*/ 	.short	(.L_1613 - .L_1612)
.L_1612:
        /*0004*/ 	.word	0x00000082


	//----- nvinfo : EIATTR_KPARAM_INFO
	.align		4
.L_1613:
        /*0008*/ 	.byte	0x04, 0x17
        /*000a*/ 	.short	(.L_1615 - .L_1614)
.L_1614:
        /*000c*/ 	.word	0x00000000
        /*0010*/ 	.short	0x0000
        /*0012*/ 	.short	0x0000
        /*0014*/ 	.byte	0x00, 0xf0, 0xe1, 0x02


	//----- nvinfo : EIATTR_SPARSE_MMA_MASK
	.align		4
.L_1615:
        /*0018*/ 	.byte	0x03, 0x50
        /*001a*/ 	.short	0x0000


	//----- nvinfo : EIATTR_MAXREG_COUNT
	.align		4
        /*001c*/ 	.byte	0x03, 0x1b
        /*001e*/ 	.short	0x00ff


	//----- nvinfo : EIATTR_MERCURY_ISA_VERSION
	.align		4
        /*0020*/ 	.byte	0x03, 0x5f
        /*0022*/ 	.short	0x0101


	//----- nvinfo : EIATTR_VRC_CTA_INIT_COUNT
	.align		4
        /*0024*/ 	.byte	0x02, 0x4a
	.zero		1
	.zero		1


	//----- nvinfo : EIATTR_EXIT_INSTR_OFFSETS
	.align		4
        /*0028*/ 	.byte	0x04, 0x1c
        /*002a*/ 	.short	(.L_1617 - .L_1616)


	//   ....[0]....
.L_1616:
        /*002c*/ 	.word	0x00002320


	//   ....[1]....
        /*0030*/ 	.word	0x00002390


	//   ....[2]....
        /*0034*/ 	.word	0x000025b0


	//----- nvinfo : EIATTR_CRS_STACK_SIZE
	.align		4
.L_1617:
        /*0038*/ 	.byte	0x04, 0x1e
        /*003a*/ 	.short	(.L_1619 - .L_1618)
.L_1618:
        /*003c*/ 	.word	0x00000000


	//----- nvinfo : EIATTR_CBANK_PARAM_SIZE
	.align		4
.L_1619:
        /*0040*/ 	.byte	0x03, 0x19
        /*0042*/ 	.short	0x00b8


	//----- nvinfo : EIATTR_PARAM_CBANK
	.align		4
        /*0044*/ 	.byte	0x04, 0x0a
        /*0046*/ 	.short	(.L_1621 - .L_1620)
	.align		4
.L_1620:
        /*0048*/ 	.word	index@(.nv.constant0._Z32group_norm_nhwc_bwd_scale_kernelI11Bf16IOBf16WLi196EEv26Group_norm_nhwc_bwd_params)
        /*004c*/ 	.short	0x0380
        /*004e*/ 	.short	0x00b8


	//----- nvinfo : EIATTR_SW_WAR
	.align		4
.L_1621:
        /*0050*/ 	.byte	0x04, 0x36
        /*0052*/ 	.short	(.L_1623 - .L_1622)
.L_1622:
        /*0054*/ 	.word	0x00000008
.L_1623:


//--------------------- .nv.info._Z32group_norm_nhwc_bwd_scale_kernelI11Bf16IOBf16WLi168EEv26Group_norm_nhwc_bwd_params --------------------------
	.section	.nv.info._Z32group_norm_nhwc_bwd_scale_kernelI11Bf16IOBf16WLi168EEv26Group_norm_nhwc_bwd_params,"",@"SHT_CUDA_INFO"
	.sectionflags	@""
	.align	4


	//----- nvinfo : EIATTR_CUDA_API_VERSION
	.align		4
        /*0000*/ 	.byte	0x04, 0x37
        /*0002*/ 	.short	(.L_1625 - .L_1624)
.L_1624:
        /*0004*/ 	.word	0x00000082


	//----- nvinfo : EIATTR_KPARAM_INFO
	.align		4
.L_1625:
        /*0008*/ 	.byte	0x04, 0x17
        /*000a*/ 	.short	(.L_1627 - .L_1626)
.L_1626:
        /*000c*/ 	.word	0x00000000
        /*0010*/ 	.short	0x0000
        /*0012*/ 	.short	0x0000
        /*0014*/ 	.byte	0x00, 0xf0, 0xe1, 0x02


	//----- nvinfo : EIATTR_SPARSE_MMA_MASK
	.align		4
.L_1627:
        /*0018*/ 	.byte	0x03, 0x50
        /*001a*/ 	.short	0x0000


	//----- nvinfo : EIATTR_MAXREG_COUNT
	.align		4
        /*001c*/ 	.byte	0x03, 0x1b
        /*001e*/ 	.short	0x00ff


	//----- nvinfo : EIATTR_MERCURY_ISA_VERSION
	.align		4
        /*0020*/ 	.byte	0x03, 0x5f
        /*0022*/ 	.short	0x0101


	//----- nvinfo : EIATTR_VRC_CTA_INIT_COUNT
	.align		4
        /*0024*/ 	.byte	0x02, 0x4a
	.zero		1
	.zero		1


	//----- nvinfo : EIATTR_EXIT_INSTR_OFFSETS
	.align		4
        /*0028*/ 	.byte	0x04, 0x1c
        /*002a*/ 	.short	(.L_1629 - .L_1628)


	//   ....[0]....
.L_1628:
        /*002c*/ 	.word	0x00002320


	//   ....[1]....
        /*0030*/ 	.word	0x00002390


	//   ....[2]....
        /*0034*/ 	.word	0x000025b0


	//----- nvinfo : EIATTR_CRS_STACK_SIZE
	.align		4
.L_1629:
        /*0038*/ 	.byte	0x04, 0x1e
        /*003a*/ 	.short	(.L_1631 - .L_1630)
.L_1630:
        /*003c*/ 	.word	0x00000000


	//----- nvinfo : EIATTR_CBANK_PARAM_SIZE
	.align		4
.L_1631:
        /*0040*/ 	.byte	0x03, 0x19
        /*0042*/ 	.short	0x00b8


	//----- nvinfo : EIATTR_PARAM_CBANK
	.align		4
        /*0044*/ 	.byte	0x04, 0x0a
        /*0046*/ 	.short	(.L_1633 - .L_1632)
	.align		4
.L_1632:
        /*0048*/ 	.word	index@(.nv.constant0._Z32group_norm_nhwc_bwd_scale_kernelI11Bf16IOBf16WLi168EEv26Group_norm_nhwc_bwd_params)
        /*004c*/ 	.short	0x0380
        /*004e*/ 	.short	0x00b8


	//----- nvinfo : EIATTR_SW_WAR
	.align		4
.L_1633:
        /*0050*/ 	.byte	0x04, 0x36
        /*0052*/ 	.short	(.L_1635 - .L_1634)
.L_1634:
        /*0054*/ 	.word	0x00000008
.L_1635:


//--------------------- .nv.info._Z32group_norm_nhwc_bwd_scale_kernelI11Bf16IOBf16WLi64EEv26Group_norm_nhwc_bwd_params --------------------------
	.section	.nv.info._Z32group_norm_nhwc_bwd_scale_kernelI11Bf16IOBf16WLi64EEv26Group_norm_nhwc_bwd_params,"",@"SHT_CUDA_INFO"
	.sectionflags	@""
	.align	4


	//----- nvinfo : EIATTR_CUDA_API_VERSION
	.align		4
        /*0000*/ 	.byte	0x04, 0x37
        /*0002*/ 	.short	(.L_1637 - .L_1636)
.L_1636:
        /*0004*/ 	.word	0x00000082


	//----- nvinfo : EIATTR_KPARAM_INFO
	.align		4
.L_1637:
        /*0008*/ 	.byte	0x04, 0x17
        /*000a*/ 	.short	(.L_1639 - .L_1638)
.L_1638:
        /*000c*/ 	.word	0x00000000
        /*0010*/ 	.short	0x0000
        /*0012*/ 	.short	0x0000
        /*0014*/ 	.byte	0x00, 0xf0, 0xe1, 0x02


	//----- nvinfo : EIATTR_SPARSE_MMA_MASK
	.align		4
.L_1639:
        /*0018*/ 	.byte	0x03, 0x50
        /*001a*/ 	.short	0x0000


	//----- nvinfo : EIATTR_MAXREG_COUNT
	.align		4
        /*001c*/ 	.byte	0x03, 0x1b
        /*001e*/ 	.short	0x00ff


	//----- nvinfo : EIATTR_MERCURY_ISA_VERSION
	.align		4
        /*0020*/ 	.byte	0x03, 0x5f
        /*0022*/ 	.short	0x0101


	//----- nvinfo : EIATTR_VRC_CTA_INIT_COUNT
	.align		4
        /*0024*/ 	.byte	0x02, 0x4a
	.zero		1
	.zero		1


	//----- nvinfo : EIATTR_EXIT_INSTR_OFFSETS
	.align		4
        /*0028*/ 	.byte	0x04, 0x1c
        /*002a*/ 	.short	(.L_1641 - .L_1640)


	//   ....[0]....
.L_1640:
        /*002c*/ 	.word	0x00002320


	//   ....[1]....
        /*0030*/ 	.word	0x00002390


	//   ....[2]....
        /*0034*/ 	.word	0x000025b0


	//----- nvinfo : EIATTR_CRS_STACK_SIZE
	.align		4
.L_1641:
        /*0038*/ 	.byte	0x04, 0x1e
        /*003a*/ 	.short	(.L_1643 - .L_1642)
.L_1642:
        /*003c*/ 	.word	0x00000000


	//----- nvinfo : EIATTR_CBANK_PARAM_SIZE
	.align		4
.L_1643:
        /*0040*/ 	.byte	0x03, 0x19
        /*0042*/ 	.short	0x00b8


	//----- nvinfo : EIATTR_PARAM_CBANK
	.align		4
        /*0044*/ 	.byte	0x04, 0x0a
        /*0046*/ 	.short	(.L_1645 - .L_1644)
	.align		4
.L_1644:
        /*0048*/ 	.word	index@(.nv.constant0._Z32group_norm_nhwc_bwd_scale_kernelI11Bf16IOBf16WLi64EEv26Group_norm_nhwc_bwd_params)
        /*004c*/ 	.short	0x0380
        /*004e*/ 	.short	0x00b8


	//----- nvinfo : EIATTR_SW_WAR
	.align		4
.L_1645:
        /*0050*/ 	.byte	0x04, 0x36
        /*0052*/ 	.short	(.L_1647 - .L_1646)
.L_1646:
        /*0054*/ 	.word	0x00000008
.L_1647:


//--------------------- .nv.info._Z32group_norm_nhwc_bwd_scale_kernelI11Bf16IOBf16WLi128EEv26Group_norm_nhwc_bwd_params --------------------------
	.section	.nv.info._Z32group_norm_nhwc_bwd_scale_kernelI11Bf16IOBf16WLi128EEv26Group_norm_nhwc_bwd_params,"",@"SHT_CUDA_INFO"
	.sectionflags	@""
	.align	4


	//----- nvinfo : EIATTR_CUDA_API_VERSION
	.align		4
        /*0000*/ 	.byte	0x04, 0x37
        /*0002*/ 	.short	(.L_1649 - .L_1648)
.L_1648:
        /*0004*/ 	.word	0x00000082


	//----- nvinfo : EIATTR_KPARAM_INFO
	.align		4
.L_1649:
        /*0008*/ 	.byte	0x04, 0x17
        /*000a*/ 	.short	(.L_1651 - .L_1650)
.L_1650:
        /*000c*/ 	.word	0x00000000
        /*0010*/ 	.short	0x0000
        /*0012*/ 	.short	0x0000
        /*0014*/ 	.byte	0x00, 0xf0, 0xe1, 0x02


	//----- nvinfo : EIATTR_SPARSE_MMA_MASK
	.align		4
.L_1651:
        /*0018*/ 	.byte	0x03, 0x50
        /*001a*/ 	.short	0x0000


	//----- nvinfo : EIATTR_MAXREG_COUNT
	.align		4
        /*001c*/ 	.byte	0x03, 0x1b
        /*001e*/ 	.short	0x00ff


	//----- nvinfo : EIATTR_MERCURY_ISA_VERSION
	.align		4
        /*0020*/ 	.byte	0x03, 0x5f
        /*0022*/ 	.short	0x0101


	//----- nvinfo : EIATTR_VRC_CTA_INIT_COUNT
	.align		4
        /*0024*/ 	.byte	0x02, 0x4a
	.zero		1
	.zero		1


	//----- nvinfo : EIATTR_EXIT_INSTR_OFFSETS
	.align		4
        /*0028*/ 	.byte	0x04, 0x1c
        /*002a*/ 	.short	(.L_1653 - .L_1652)


	//   ....[0]....
.L_1652:
        /*002c*/ 	.word	0x00002320


	//   ....[1]....
        /*0030*/ 	.word	0x00002390


	//   ....[2]....
        /*0034*/ 	.word	0x000025b0


	//----- nvinfo : EIATTR_CRS_STACK_SIZE
	.align		4
.L_1653:
        /*0038*/ 	.byte	0x04, 0x1e
        /*003a*/ 	.short	(.L_1655 - .L_1654)
.L_1654:
        /*003c*/ 	.word	0x00000000


	//----- nvinfo : EIATTR_CBANK_PARAM_SIZE
	.align		4
.L_1655:
        /*0040*/ 	.byte	0x03, 0x19
        /*0042*/ 	.short	0x00b8


	//----- nvinfo : EIATTR_PARAM_CBANK
	.align		4
        /*0044*/ 	.byte	0x04, 0x0a
        /*0046*/ 	.short	(.L_1657 - .L_1656)
	.align		4
.L_1656:
        /*0048*/ 	.word	index@(.nv.constant0._Z32group_norm_nhwc_bwd_scale_kernelI11Bf16IOBf16WLi128EEv26Group_norm_nhwc_bwd_params)
        /*004c*/ 	.short	0x0380
        /*004e*/ 	.short	0x00b8


	//----- nvinfo : EIATTR_SW_WAR
	.align		4
.L_1657:
        /*0050*/ 	.byte	0x04, 0x36
        /*0052*/ 	.short	(.L_1659 - .L_1658)
.L_1658:
        /*0054*/ 	.word	0x00000008
.L_1659:


//--------------------- .nv.info._Z32group_norm_nhwc_bwd_scale_kernelI11Bf16IOBf16WLi192EEv26Group_norm_nhwc_bwd_params --------------------------
	.section	.nv.info._Z32group_norm_nhwc_bwd_scale_kernelI11Bf16IOBf16WLi192EEv26Group_norm_nhwc_bwd_params,"",@"SHT_CUDA_INFO"
	.sectionflags	@""
	.align	4


	//----- nvinfo : EIATTR_CUDA_API_VERSION
	.align		4
        /*0000*/ 	.byte	0x04, 0x37
        /*0002*/ 	.short	(.L_1661 - .L_1660)
.L_1660:
        /*0004*/ 	.word	0x00000082


	//----- nvinfo : EIATTR_KPARAM_INFO
	.align		4
.L_1661:
        /*0008*/ 	.byte	0x04, 0x17
        /*000a*/ 	.short	(.L_1663 - .L_1662)
.L_1662:
        /*000c*/ 	.word	0x00000000
        /*0010*/ 	.short	0x0000
        /*0012*/ 	.short	0x0000
        /*0014*/ 	.byte	0x00, 0xf0, 0xe1, 0x02


	//----- nvinfo : EIATTR_SPARSE_MMA_MASK
	.align		4
.L_1663:
        /*0018*/ 	.byte	0x03, 0x50
        /*001a*/ 	.short	0x0000


	//----- nvinfo : EIATTR_MAXREG_COUNT
	.align		4
        /*001c*/ 	.byte	0x03, 0x1b
        /*001e*/ 	.short	0x00ff


	//----- nvinfo : EIATTR_MERCURY_ISA_VERSION
	.align		4
        /*0020*/ 	.byte	0x03, 0x5f
        /*0022*/ 	.short	0x0101


	//----- nvinfo : EIATTR_VRC_CTA_INIT_COUNT
	.align		4
        /*0024*/ 	.byte	0x02, 0x4a
	.zero		1
	.zero		1


	//----- nvinfo : EIATTR_EXIT_INSTR_OFFSETS
	.align		4
        /*0028*/ 	.byte	0x04, 0x1c
        /*002a*/ 	.short	(.L_1665 - .L_1664)


	//   ....[0]....
.L_1664:
        /*002c*/ 	.word	0x00002320


	//   ....[1]....
        /*0030*/ 	.word	0x00002390


	//   ....[2]....
        /*0034*/ 	.word	0x000025b0


	//----- nvinfo : EIATTR_CRS_STACK_SIZE
	.align		4
.L_1665:
        /*0038*/ 	.byte	0x04, 0x1e
        /*003a*/ 	.short	(.L_1667 - .L_1666)
.L_1666:
        /*003c*/ 	.word	0x00000000


	//----- nvinfo : EIATTR_CBANK_PARAM_SIZE
	.align		4
.L_1667:
        /*0040*/ 	.byte	0x03, 0x19
        /*0042*/ 	.short	0x00b8


	//----- nvinfo : EIATTR_PARAM_CBANK
	.align		4
        /*0044*/ 	.byte	0x04, 0x0a
        /*0046*/ 	.short	(.L_1669 - .L_1668)
	.align		4
.L_1668:
        /*0048*/ 	.word	index@(.nv.constant0._Z32group_norm_nhwc_bwd_scale_kernelI11Bf16IOBf16WLi192EEv26Group_norm_nhwc_bwd_params)
        /*004c*/ 	.short	0x0380
        /*004e*/ 	.short	0x00b8


	//----- nvinfo : EIATTR_SW_WAR
	.align		4
.L_1669:
        /*0050*/ 	.byte	0x04, 0x36
        /*0052*/ 	.short	(.L_1671 - .L_1670)
.L_1670:
        /*0054*/ 	.word	0x00000008
.L_1671:


//--------------------- .nv.info._Z32group_norm_nhwc_bwd_scale_kernelI11Bf16IOBf16WLi448EEv26Group_norm_nhwc_bwd_params --------------------------
	.section	.nv.info._Z32group_norm_nhwc_bwd_scale_kernelI11Bf16IOBf16WLi448EEv26Group_norm_nhwc_bwd_params,"",@"SHT_CUDA_INFO"
	.sectionflags	@""
	.align	4


	//----- nvinfo : EIATTR_CUDA_API_VERSION
	.align		4
        /*0000*/ 	.byte	0x04, 0x37
        /*0002*/ 	.short	(.L_1673 - .L_1672)
.L_1672:
        /*0004*/ 	.word	0x00000082


	//----- nvinfo : EIATTR_KPARAM_INFO
	.align		4
.L_1673:
        /*0008*/ 	.byte	0x04, 0x17
        /*000a*/ 	.short	(.L_1675 - .L_1674)
.L_1674:
        /*000c*/ 	.word	0x00000000
        /*0010*/ 	.short	0x0000
        /*0012*/ 	.short	0x0000
        /*0014*/ 	.byte	0x00, 0xf0, 0xe1, 0x02


	//----- nvinfo : EIATTR_SPARSE_MMA_MASK
	.align		4
.L_1675:
        /*0018*/ 	.byte	0x03, 0x50
        /*001a*/ 	.short	0x0000


	//----- nvinfo : EIATTR_MAXREG_COUNT
	.align		4
        /*001c*/ 	.byte	0x03, 0x1b
        /*001e*/ 	.short	0x00ff


	//----- nvinfo : EIATTR_MERCURY_ISA_VERSION
	.align		4
        /*0020*/ 	.byte	0x03, 0x5f
        /*0022*/ 	.short	0x0101


	//----- nvinfo : EIATTR_VRC_CTA_INIT_COUNT
	.align		4
        /*0024*/ 	.byte	0x02, 0x4a
	.zero		1
	.zero		1


	//----- nvinfo : EIATTR_EXIT_INSTR_OFFSETS
	.align		4
        /*0028*/ 	.byte	0x04, 0x1c
        /*002a*/ 	.short	(.L_1677 - .L_1676)


	//   ....[0]....
.L_1676:
        /*002c*/ 	.word	0x00002320


	//   ....[1]....
        /*0030*/ 	.word	0x00002390


	//   ....[2]....
        /*0034*/ 	.word	0x000025b0


	//----- nvinfo : EIATTR_CRS_STACK_SIZE
	.align		4
.L_1677:
        /*0038*/ 	.byte	0x04, 0x1e
        /*003a*/ 	.short	(.L_1679 - .L_1678)
.L_1678:
        /*003c*/ 	.word	0x00000000


	//----- nvinfo : EIATTR_CBANK_PARAM_SIZE
	.align		4
.L_1679:
        /*0040*/ 	.byte	0x03, 0x19
        /*0042*/ 	.short	0x00b8


	//----- nvinfo : EIATTR_PARAM_CBANK
	.align		4
        /*0044*/ 	.byte	0x04, 0x0a
        /*0046*/ 	.short	(.L_1681 - .L_1680)
	.align		4
.L_1680:
        /*0048*/ 	.word	index@(.nv.constant0._Z32group_norm_nhwc_bwd_scale_kernelI11Bf16IOBf16WLi448EEv26Group_norm_nhwc_bwd_params)
        /*004c*/ 	.short	0x0380
        /*004e*/ 	.short	0x00b8


	//----- nvinfo : EIATTR_SW_WAR
	.align		4
.L_1681:
        /*0050*/ 	.byte	0x04, 0x36
        /*0052*/ 	.short	(.L_1683 - .L_1682)
.L_1682:
        /*0054*/ 	.word	0x00000008
.L_1683:


//--------------------- .nv.info._Z32group_norm_nhwc_bwd_scale_kernelI11Bf16IOBf16WLi256EEv26Group_norm_nhwc_bwd_params --------------------------
	.section	.nv.info._Z32group_norm_nhwc_bwd_scale_kernelI11Bf16IOBf16WLi256EEv26Group_norm_nhwc_bwd_params,"",@"SHT_CUDA_INFO"
	.sectionflags	@""
	.align	4


	//----- nvinfo : EIATTR_CUDA_API_VERSION
	.align		4
        /*0000*/ 	.byte	0x04, 0x37
        /*0002*/ 	.short	(.L_1685 - .L_1684)
.L_1684:
        /*0004*/ 	.word	0x00000082


	//----- nvinfo : EIATTR_KPARAM_INFO
	.align		4
.L_1685:
        /*0008*/ 	.byte	0x04, 0x17
        /*000a*/ 	.short	(.L_1687 - .L_1686)
.L_1686:
        /*000c*/ 	.word	0x00000000
        /*0010*/ 	.short	0x0000
        /*0012*/ 	.short	0x0000
        /*0014*/ 	.byte	0x00, 0xf0, 0xe1, 0x02


	//----- nvinfo : EIATTR_SPARSE_MMA_MASK
	.align		4
.L_1687:
        /*0018*/ 	.byte	0x03, 0x50
        /*001a*/ 	.short	0x0000


	//----- nvinfo : EIATTR_MAXREG_COUNT
	.align		4
        /*001c*/ 	.byte	0x03, 0x1b
        /*001e*/ 	.short	0x00ff


	//----- nvinfo : EIATTR_MERCURY_ISA_VERSION
	.align		4
        /*0020*/ 	.byte	0x03, 0x5f
        /*0022*/ 	.short	0x0101


	//----- nvinfo : EIATTR_VRC_CTA_INIT_COUNT
	.align		4
        /*0024*/ 	.byte	0x02, 0x4a
	.zero		1
	.zero		1


	//----- nvinfo : EIATTR_EXIT_INSTR_OFFSETS
	.align		4
        /*0028*/ 	.byte	0x04, 0x1c
        /*002a*/ 	.short	(.L_1689 - .L_1688)


	//   ....[0]....
.L_1688:
        /*002c*/ 	.word	0x00002320


	//   ....[1]....
        /*0030*/ 	.word	0x00002390


	//   ....[2]....
        /*0034*/ 	.word	0x000025b0


	//----- nvinfo : EIATTR_CRS_STACK_SIZE
	.align		4
.L_1689:
        /*0038*/ 	.byte	0x04, 0x1e
        /*003a*/ 	.short	(.L_1691 - .L_1690)
.L_1690:
        /*003c*/ 	.word	0x00000000


	//----- nvinfo : EIATTR_CBANK_PARAM_SIZE
	.align		4
.L_1691:
        /*0040*/ 	.byte	0x03, 0x19
        /*0042*/ 	.short	0x00b8


	//----- nvinfo : EIATTR_PARAM_CBANK
	.align		4
        /*0044*/ 	.byte	0x04, 0x0a
        /*0046*/ 	.short	(.L_1693 - .L_1692)
	.align		4
.L_1692:
        /*0048*/ 	.word	index@(.nv.constant0._Z32group_norm_nhwc_bwd_scale_kernelI11Bf16IOBf16WLi256EEv26Group_norm_nhwc_bwd_params)
        /*004c*/ 	.short	0x0380
        /*004e*/ 	.short	0x00b8


	//----- nvinfo : EIATTR_SW_WAR
	.align		4
.L_1693:
        /*0050*/ 	.byte	0x04, 0x36
        /*0052*/ 	.short	(.L_1695 - .L_1694)
.L_1694:
        /*0054*/ 	.word	0x00000008
.L_1695:


//--------------------- .nv.info._Z32group_norm_nhwc_bwd_scale_kernelI11Bf16IOBf16WLi120EEv26Group_norm_nhwc_bwd_params --------------------------
	.section	.nv.info._Z32group_norm_nhwc_bwd_scale_kernelI11Bf16IOBf16WLi120EEv26Group_norm_nhwc_bwd_params,"",@"SHT_CUDA_INFO"
	.sectionflags	@""
	.align	4


	//----- nvinfo : EIATTR_CUDA_API_VERSION
	.align		4
        /*0000*/ 	.byte	0x04, 0x37
        /*0002*/ 	.short	(.L_1697 - .L_1696)
.L_1696:
        /*0004*/ 	.word	0x00000082


	//----- nvinfo : EIATTR_KPARAM_INFO
	.align		4
.L_1697:
        /*0008*/ 	.byte	0x04, 0x17
        /*000a*/ 	.short	(.L_1699 - .L_1698)
.L_1698:
        /*000c*/ 	.word	0x00000000
        /*0010*/ 	.short	0x0000
        /*0012*/ 	.short	0x0000
        /*0014*/ 	.byte	0x00, 0xf0, 0xe1, 0x02


	//----- nvinfo : EIATTR_SPARSE_MMA_MASK
	.align		4
.L_1699:
        /*0018*/ 	.byte	0x03, 0x50
        /*001a*/ 	.short	0x0000


	//----- nvinfo : EIATTR_MAXREG_COUNT
	.align		4
        /*001c*/ 	.byte	0x03, 0x1b
        /*001e*/ 	.short	0x00ff


	//----- nvinfo : EIATTR_MERCURY_ISA_VERSION
	.align		4
        /*0020*/ 	.byte	0x03, 0x5f
        /*0022*/ 	.short	0x0101


	//----- nvinfo : EIATTR_VRC_CTA_INIT_COUNT
	.align		4
        /*0024*/ 	.byte	0x02, 0x4a
	.zero		1
	.zero		1


	//----- nvinfo : EIATTR_EXIT_INSTR_OFFSETS
	.align		4
        /*0028*/ 	.byte	0x04, 0x1c
        /*002a*/ 	.short	(.L_1701 - .L_1700)


	//   ....[0]....
.L_1700:
        /*002c*/ 	.word	0x00002320


	//   ....[1]....
        /*0030*/ 	.word	0x00002390


	//   ....[2]....
        /*0034*/ 	.word	0x000025b0


	//----- nvinfo : EIATTR_CRS_STACK_SIZE
	.align		4
.L_1701:
        /*0038*/ 	.byte	0x04, 0x1e
        /*003a*/ 	.short	(.L_1703 - .L_1702)
.L_1702:
        /*003c*/ 	.word	0x00000000


	//----- nvinfo : EIATTR_CBANK_PARAM_SIZE
	.align		4
.L_1703:
        /*0040*/ 	.byte	0x03, 0x19
        /*0042*/ 	.short	0x00b8


	//----- nvinfo : EIATTR_PARAM_CBANK
	.align		4
        /*0044*/ 	.byte	0x04, 0x0a
        /*0046*/ 	.short	(.L_1705 - .L_1704)
	.align		4
.L_1704:
        /*0048*/ 	.word	index@(.nv.constant0._Z32group_norm_nhwc_bwd_scale_kernelI11Bf16IOBf16WLi120EEv26Group_norm_nhwc_bwd_params)
        /*004c*/ 	.short	0x0380
        /*004e*/ 	.short	0x00b8


	//----- nvinfo : EIATTR_SW_WAR
	.align		4
.L_1705:
        /*0050*/ 	.byte	0x04, 0x36
        /*0052*/ 	.short	(.L_1707 - .L_1706)
.L_1706:
        /*0054*/ 	.word	0x00000008
.L_1707:


//--------------------- .nv.info._Z32group_norm_nhwc_bwd_scale_kernelI11Bf16IOBf16WLi140EEv26Group_norm_nhwc_bwd_params --------------------------
	.section	.nv.info._Z32group_norm_nhwc_bwd_scale_kernelI11Bf16IOBf16WLi140EEv26Group_norm_nhwc_bwd_params,"",@"SHT_CUDA_INFO"
	.sectionflags	@""
	.align	4


	//----- nvinfo : EIATTR_CUDA_API_VERSION
	.align		4
        /*0000*/ 	.byte	0x04, 0x37
        /*0002*/ 	.short	(.L_1709 - .L_1708)
.L_1708:
        /*0004*/ 	.word	0x00000082


	//----- nvinfo : EIATTR_KPARAM_INFO
	.align		4
.L_1709:
        /*0008*/ 	.byte	0x04, 0x17
        /*000a*/ 	.short	(.L_1711 - .L_1710)
.L_1710:
        /*000c*/ 	.word	0x00000000
        /*0010*/ 	.short	0x0000
        /*0012*/ 	.short	0x0000
        /*0014*/ 	.byte	0x00, 0xf0, 0xe1, 0x02


	//----- nvinfo : EIATTR_SPARSE_MMA_MASK
	.align		4
.L_1711:
        /*0018*/ 	.byte	0x03, 0x50
        /*001a*/ 	.short	0x0000


	//----- nvinfo : EIATTR_MAXREG_COUNT
	.align		4
        /*001c*/ 	.byte	0x03, 0x1b
        /*001e*/ 	.short	0x00ff


	//----- nvinfo : EIATTR_MERCURY_ISA_VERSION
	.align		4
        /*0020*/ 	.byte	0x03, 0x5f
        /*0022*/ 	.short	0x0101


	//----- nvinfo : EIATTR_VRC_CTA_INIT_COUNT
	.align		4
        /*0024*/ 	.byte	0x02, 0x4a
	.zero		1
	.zero		1


	//----- nvinfo : EIATTR_EXIT_INSTR_OFFSETS
	.align		4
        /*0028*/ 	.byte	0x04, 0x1c
        /*002a*/ 	.short	(.L_1713 - .L_1712)


	//   ....[0]....
.L_1712:
        /*002c*/ 	.word	0x00002320


	//   ....[1]....
        /*0030*/ 	.word	0x00002390


	//   ....[2]....
        /*0034*/ 	.word	0x000025b0


	//----- nvinfo : EIATTR_CRS_STACK_SIZE
	.align		4
.L_1713:
        /*0038*/ 	.byte	0x04, 0x1e
        /*003a*/ 	.short	(.L_1715 - .L_1714)
.L_1714:
        /*003c*/ 	.word	0x00000000


	//----- nvinfo : EIATTR_CBANK_PARAM_SIZE
	.align		4
.L_1715:
        /*0040*/ 	.byte	0x03, 0x19
        /*0042*/ 	.short	0x00b8


	//----- nvinfo : EIATTR_PARAM_CBANK
	.align		4
        /*0044*/ 	.byte	0x04, 0x0a
        /*0046*/ 	.short	(.L_1717 - .L_1716)
	.align		4
.L_1716:
        /*0048*/ 	.word	index@(.nv.constant0._Z32group_norm_nhwc_bwd_scale_kernelI11Bf16IOBf16WLi140EEv26Group_norm_nhwc_bwd_params)
        /*004c*/ 	.short	0x0380
        /*004e*/ 	.short	0x00b8


	//----- nvinfo : EIATTR_SW_WAR
	.align		4
.L_1717:
        /*0050*/ 	.byte	0x04, 0x36
        /*0052*/ 	.short	(.L_1719 - .L_1718)
.L_1718:
        /*0054*/ 	.word	0x00000008
.L_1719:


//--------------------- .nv.info._Z32group_norm_nhwc_bwd_scale_kernelI11Bf16IOBf16WLi160EEv26Group_norm_nhwc_bwd_params --------------------------
	.section	.nv.info._Z32group_norm_nhwc_bwd_scale_kernelI11Bf16IOBf16WLi160EEv26Group_norm_nhwc_bwd_params,"",@"SHT_CUDA_INFO"
	.sectionflags	@""
	.align	4


	//----- nvinfo : EIATTR_CUDA_API_VERSION
	.align		4
        /*0000*/ 	.byte	0x04, 0x37
        /*0002*/ 	.short	(.L_1721 - .L_1720)
.L_1720:
        /*0004*/ 	.word	0x00000082


	//----- nvinfo : EIATTR_KPARAM_INFO
	.align		4
.L_1721:
        /*0008*/ 	.byte	0x04, 0x17
        /*000a*/ 	.short	(.L_1723 - .L_1722)
.L_1722:
        /*000c*/ 	.word	0x00000000
        /*0010*/ 	.short	0x0000
        /*0012*/ 	.short	0x0000
        /*0014*/ 	.byte	0x00, 0xf0, 0xe1, 0x02


	//----- nvinfo : EIATTR_SPARSE_MMA_MASK
	.align		4
.L_1723:
        /*0018*/ 	.byte	0x03, 0x50
        /*001a*/ 	.short	0x0000


	//----- nvinfo : EIATTR_MAXREG_COUNT
	.align		4
        /*001c*/ 	.byte	0x03, 0x1b
        /*001e*/ 	.short	0x00ff


	//----- nvinfo : EIATTR_MERCURY_ISA_VERSION
	.align		4
        /*0020*/ 	.byte	0x03, 0x5f
        /*0022*/ 	.short	0x0101


	//----- nvinfo : EIATTR_VRC_CTA_INIT_COUNT
	.align		4
        /*0024*/ 	.byte	0x02, 0x4a
	.zero		1
	.zero		1


	//----- nvinfo : EIATTR_EXIT_INSTR_OFFSETS
	.align		4
        /*0028*/ 	.byte	0x04, 0x1c
        /*002a*/ 	.short	(.L_1725 - .L_1724)


	//   ....[0]....
.L_1724:
        /*002c*/ 	.word	0x00002320


	//   ....[1]....
        /*0030*/ 	.word	0x00002390


	//   ....[2]....
        /*0034*/ 	.word	0x000025b0


	//----- nvinfo : EIATTR_CRS_STACK_SIZE
	.align		4
.L_1725:
        /*0038*/ 	.byte	0x04, 0x1e
        /*003a*/ 	.short	(.L_1727 - .L_1726)
.L_1726:
        /*003c*/ 	.word	0x00000000


	//----- nvinfo : EIATTR_CBANK_PARAM_SIZE
	.align		4
.L_1727:
        /*0040*/ 	.byte	0x03, 0x19
        /*0042*/ 	.short	0x00b8


	//----- nvinfo : EIATTR_PARAM_CBANK
	.align		4
        /*0044*/ 	.byte	0x04, 0x0a
        /*0046*/ 	.short	(.L_1729 - .L_1728)
	.align		4
.L_1728:
        /*0048*/ 	.word	index@(.nv.constant0._Z32group_norm_nhwc_bwd_scale_kernelI11Bf16IOBf16WLi160EEv26Group_norm_nhwc_bwd_params)
        /*004c*/ 	.short	0x0380
        /*004e*/ 	.short	0x00b8


	//----- nvinfo : EIATTR_SW_WAR
	.align		4
.L_1729:
        /*0050*/ 	.byte	0x04, 0x36
        /*0052*/ 	.short	(.L_1731 - .L_1730)
.L_1730:
        /*0054*/ 	.word	0x00000008
.L_1731:


//--------------------- .nv.info._Z32group_norm_nhwc_bwd_scale_kernelI11Bf16IOFp16WLi196EEv26Group_norm_nhwc_bwd_params --------------------------
	.section	.nv.info._Z32group_norm_nhwc_bwd_scale_kernelI11Bf16IOFp16WLi196EEv26Group_norm_nhwc_bwd_params,"",@"SHT_CUDA_INFO"
	.sectionflags	@""
	.align	4


	//----- nvinfo : EIATTR_CUDA_API_VERSION
	.align		4
        /*0000*/ 	.byte	0x04, 0x37
        /*0002*/ 	.short	(.L_1733 - .L_1732)
.L_1732:
        /*0004*/ 	.word	0x00000082


	//----- nvinfo : EIATTR_KPARAM_INFO
	.align		4
.L_1733:
        /*0008*/ 	.byte	0x04, 0x17
        /*000a*/ 	.short	(.L_1735 - .L_1734)
.L_1734:
        /*000c*/ 	.word	0x00000000
        /*0010*/ 	.short	0x0000
        /*0012*/ 	.short	0x0000
        /*0014*/ 	.byte	0x00, 0xf0, 0xe1, 0x02


	//----- nvinfo : EIATTR_SPARSE_MMA_MASK
	.align		4
.L_1735:
        /*0018*/ 	.byte	0x03, 0x50
        /*001a*/ 	.short	0x0000


	//----- nvinfo : EIATTR_MAXREG_COUNT
	.align		4
        /*001c*/ 	.byte	0x03, 0x1b
        /*001e*/ 	.short	0x00ff


	//----- nvinfo : EIATTR_MERCURY_ISA_VERSION
	.align		4
        /*0020*/ 	.byte	0x03, 0x5f
        /*0022*/ 	.short	0x0101


	//----- nvinfo : EIATTR_VRC_CTA_INIT_COUNT
	.align		4
        /*0024*/ 	.byte	0x02, 0x4a
	.zero		1
	.zero		1


	//----- nvinfo : EIATTR_EXIT_INSTR_OFFSETS
	.align		4
        /*0028*/ 	.byte	0x04, 0x1c
        /*002a*/ 	.short	(.L_1737 - .L_1736)


	//   ....[0]....
.L_1736:
        /*002c*/ 	.word	0x00002320


	//   ....[1]....
        /*0030*/ 	.word	0x00002390


	//   ....[2]....
        /*0034*/ 	.word	0x000025b0


	//----- nvinfo : EIATTR_CRS_STACK_SIZE
	.align		4
.L_1737:
        /*0038*/ 	.byte	0x04, 0x1e
        /*003a*/ 	.short	(.L_1739 - .L_1738)
.L_1738:
        /*003c*/ 	.word	0x00000000


	//----- nvinfo : EIATTR_CBANK_PARAM_SIZE
	.align		4
.L_1739:
        /*0040*/ 	.byte	0x03, 0x19
        /*0042*/ 	.short	0x00b8


	//----- nvinfo : EIATTR_PARAM_CBANK
	.align		4
        /*0044*/ 	.byte	0x04, 0x0a
        /*0046*/ 	.short	(.L_1741 - .L_1740)
	.align		4
.L_1740:
        /*0048*/ 	.word	index@(.nv.constant0._Z32group_norm_nhwc_bwd_scale_kernelI11Bf16IOFp16WLi196EEv26Group_norm_nhwc_bwd_params)
        /*004c*/ 	.short	0x0380
        /*004e*/ 	.short	0x00b8


	//----- nvinfo : EIATTR_SW_WAR
	.align		4
.L_1741:
        /*0050*/ 	.byte	0x04, 0x36
        /*0052*/ 	.short	(.L_1743 - .L_1742)
.L_1742:
        /*0054*/ 	.word	0x00000008
.L_1743:


//--------------------- .nv.info._Z32group_norm_nhwc_bwd_scale_kernelI11Bf16IOFp16WLi168EEv26Group_norm_nhwc_bwd_params --------------------------
	.section	.nv.info._Z32group_norm_nhwc_bwd_scale_kernelI11Bf16IOFp16WLi168EEv26Group_norm_nhwc_bwd_params,"",@"SHT_CUDA_INFO"
	.sectionflags	@""
	.align	4


	//----- nvinfo : EIATTR_CUDA_API_VERSION
	.align		4
        /*0000*/ 	.byte	0x04, 0x37
        /*0002*/ 	.short	(.L_1745 - .L_1744)
.L_1744:
        /*0004*/ 	.word	0x00000082


	//----- nvinfo : EIATTR_KPARAM_INFO
	.align		4
.L_1745:
        /*0008*/ 	.byte	0x04, 0x17
        /*000a*/ 	.short	(.L_1747 - .L_1746)
.L_1746:
        /*000c*/ 	.word	0x00000000
        /*0010*/ 	.short	0x0000
        /*0012*/ 	.short	0x0000
        /*0014*/ 	.byte	0x00, 0xf0, 0xe1, 0x02


	//----- nvinfo : EIATTR_SPARSE_MMA_MASK
	.align		4
.L_1747:
        /*0018*/ 	.byte	0x03, 0x50
        /*001a*/ 	.short	0x0000


	//----- nvinfo : EIATTR_MAXREG_COUNT
	.align		4
        /*001c*/ 	.byte	0x03, 0x1b
        /*001e*/ 	.short	0x00ff


	//----- nvinfo : EIATTR_MERCURY_ISA_VERSION
	.align		4
        /*0020*/ 	.byte	0x03, 0x5f
        /*0022*/ 	.short	0x0101


	//----- nvinfo : EIATTR_VRC_CTA_INIT_COUNT
	.align		4
        /*0024*/ 	.byte	0x02, 0x4a
	.zero		1
	.zero		1


	//----- nvinfo : EIATTR_EXIT_INSTR_OFFSETS
	.align		4
        /*0028*/ 	.byte	0x04, 0x1c
        /*002a*/ 	.short	(.L_1749 - .L_1748)


	//   ....[0]....
.L_1748:
        /*002c*/ 	.word	0x00002320


	//   ....[1]....
        /*0030*/ 	.word	0x00002390


	//   ....[2]....
        /*0034*/ 	.word	0x000025b0


	//----- nvinfo : EIATTR_CRS_STACK_SIZE
	.align		4
.L_1749:
        /*0038*/ 	.byte	0x04, 0x1e
        /*003a*/ 	.short	(.L_1751 - .L_1750)
.L_1750:
        /*003c*/ 	.word	0x00000000


	//----- nvinfo : EIATTR_CBANK_PARAM_SIZE
	.align		4
.L_1751:
        /*0040*/ 	.byte	0x03, 0x19
        /*0042*/ 	.short	0x00b8


	//----- nvinfo : EIATTR_PARAM_CBANK
	.align		4
        /*0044*/ 	.byte	0x04, 0x0a
        /*0046*/ 	.short	(.L_1753 - .L_1752)
	.align		4
.L_1752:
        /*0048*/ 	.word	index@(.nv.constant0._Z32group_norm_nhwc_bwd_scale_kernelI11Bf16IOFp16WLi168EEv26Group_norm_nhwc_bwd_params)
        /*004c*/ 	.short	0x0380
        /*004e*/ 	.short	0x00b8


	//----- nvinfo : EIATTR_SW_WAR
	.align		4
.L_1753:
        /*0050*/ 	.byte	0x04, 0x36
        /*0052*/ 	.short	(.L_1755 - .L_1754)
.L_1754:
        /*0054*/ 	.word	0x00000008
.L_1755:


//--------------------- .nv.info._Z32group_norm_nhwc_bwd_scale_kernelI11Bf16IOFp16WLi64EEv26Group_norm_nhwc_bwd_params --------------------------
	.section	.nv.info._Z32group_norm_nhwc_bwd_scale_kernelI11Bf16IOFp16WLi64EEv26Group_norm_nhwc_bwd_params,"",@"SHT_CUDA_INFO"
	.sectionflags	@""
	.align	4


	//----- nvinfo : EIATTR_CUDA_API_VERSION
	.align		4
        /*0000*/ 	.byte	0x04, 0x37
        /*0002*/ 	.short	(.L_1757 - .L_1756)
.L_1756:
        /*0004*/ 	.word	0x00000082


	//----- nvinfo : EIATTR_KPARAM_INFO
	.align		4
.L_1757:
        /*0008*/ 	.byte	0x04, 0x17
        /*000a*/ 	.short	(.L_1759 - .L_1758)
.L_1758:
        /*000c*/ 	.word	0x00000000
        /*0010*/ 	.short	0x0000
        /*0012*/ 	.short	0x0000
        /*0014*/ 	.byte	0x00, 0xf0, 0xe1, 0x02


	//----- nvinfo : EIATTR_SPARSE_MMA_MASK
	.align		4
.L_1759:
        /*0018*/ 	.byte	0x03, 0x50
        /*001a*/ 	.short	0x0000


	//----- nvinfo : EIATTR_MAXREG_COUNT
	.align		4
        /*001c*/ 	.byte	0x03, 0x1b
        /*001e*/ 	.short	0x00ff


	//----- nvinfo : EIATTR_MERCURY_ISA_VERSION
	.align		4
        /*0020*/ 	.byte	0x03, 0x5f
        /*0022*/ 	.short	0x0101


	//----- nvinfo : EIATTR_VRC_CTA_INIT_COUNT
	.align		4
        /*0024*/ 	.byte	0x02, 0x4a
	.zero		1
	.zero		1


	//----- nvinfo : EIATTR_EXIT_INSTR_OFFSETS
	.align		4
        /*0028*/ 	.byte	0x04, 0x1c
        /*002a*/ 	.short	(.L_1761 - .L_1760)


	//   ....[0]....
.L_1760:
        /*002c*/ 	.word	0x00002320


	//   ....[1]....
        /*0030*/ 	.word	0x00002390


	//   ....[2]....
        /*0034*/ 	.word	0x000025b0


	//----- nvinfo : EIATTR_CRS_STACK_SIZE
	.align		4
.L_1761:
        /*0038*/ 	.byte	0x04, 0x1e
        /*003a*/ 	.short	(.L_1763 - .L_1762)
.L_1762:
        /*003c*/ 	.word	0x00000000


	//----- nvinfo : EIATTR_CBANK_PARAM_SIZE
	.align		4
.L_1763:
        /*0040*/ 	.byte	0x03, 0x19
        /*0042*/ 	.short	0x00b8


	//----- nvinfo : EIATTR_PARAM_CBANK
	.align		4
        /*0044*/ 	.byte	0x04, 0x0a
        /*0046*/ 	.short	(.L_1765 - .L_1764)
	.align		4
.L_1764:
        /*0048*/ 	.word	index@(.nv.constant0._Z32group_norm_nhwc_bwd_scale_kernelI11Bf16IOFp16WLi64EEv26Group_norm_nhwc_bwd_params)
        /*004c*/ 	.short	0x0380
        /*004e*/ 	.short	0x00b8


	//----- nvinfo : EIATTR_SW_WAR
	.align		4
.L_1765:
        /*0050*/ 	.byte	0x04, 0x36
        /*0052*/ 	.short	(.L_1767 - .L_1766)
.L_1766:
        /*0054*/ 	.word	0x00000008
.L_1767:


//--------------------- .nv.info._Z32group_norm_nhwc_bwd_scale_kernelI11Bf16IOFp16WLi128EEv26Group_norm_nhwc_bwd_params --------------------------
	.section	.nv.info._Z32group_norm_nhwc_bwd_scale_kernelI11Bf16IOFp16WLi128EEv26Group_norm_nhwc_bwd_params,"",@"SHT_CUDA_INFO"
	.sectionflags	@""
	.align	4


	//----- nvinfo : EIATTR_CUDA_API_VERSION
	.align		4
        /*0000*/ 	.byte	0x04, 0x37
        /*0002*/ 	.short	(.L_1769 - .L_1768)
.L_1768:
        /*0004*/ 	.word	0x00000082


	//----- nvinfo : EIATTR_KPARAM_INFO
	.align		4
.L_1769:
        /*0008*/ 	.byte	0x04, 0x17
        /*000a*/ 	.short	(.L_1771 - .L_1770)
.L_1770:
        /*000c*/ 	.word	0x00000000
        /*0010*/ 	.short	0x0000
        /*0012*/ 	.short	0x0000
        /*0014*/ 	.byte	0x00, 0xf0, 0xe1, 0x02


	//----- nvinfo : EIATTR_SPARSE_MMA_MASK
	.align		4
.L_1771:
        /*0018*/ 	.byte	0x03, 0x50
        /*001a*/ 	.short	0x0000


	//----- nvinfo : EIATTR_MAXREG_COUNT
	.align		4
        /*001c*/ 	.byte	0x03, 0x1b
        /*001e*/ 	.short	0x00ff


	//----- nvinfo : EIATTR_MERCURY_ISA_VERSION
	.align		4
        /*0020*/ 	.byte	0x03, 0x5f
        /*0022*/ 	.short	0x0101


	//----- nvinfo : EIATTR_VRC_CTA_INIT_COUNT
	.align		4
        /*0024*/ 	.byte	0x02, 0x4a
	.zero		1
	.zero		1


	//----- nvinfo : EIATTR_EXIT_INSTR_OFFSETS
	.align		4
        /*0028*/ 	.byte	0x04, 0x1c
        /*002a*/ 	.short	(.L_1773 - .L_1772)


	//   ....[0]....
.L_1772:
        /*002c*/ 	.word	0x00002320


	//   ....[1]....
        /*0030*/ 	.word	0x00002390


	//   ....[2]....
        /*0034*/ 	.word	0x000025b0


	//----- nvinfo : EIATTR_CRS_STACK_SIZE
	.align		4
.L_1773:
        /*0038*/ 	.byte	0x04, 0x1e
        /*003a*/ 	.short	(.L_1775 - .L_1774)
.L_1774:
        /*003c*/ 	.word	0x00000000


	//----- nvinfo : EIATTR_CBANK_PARAM_SIZE
	.align		4
.L_1775:
        /*0040*/ 	.byte	0x03, 0x19
        /*0042*/ 	.short	0x00b8


	//----- nvinfo : EIATTR_PARAM_CBANK
	.align		4
        /*0044*/ 	.byte	0x04, 0x0a
        /*0046*/ 	.short	(.L_1777 - .L_1776)
	.align		4
.L_1776:
        /*0048*/ 	.word	index@(.nv.constant0._Z32group_norm_nhwc_bwd_scale_kernelI11Bf16IOFp16WLi128EEv26Group_norm_nhwc_bwd_params)
        /*004c*/ 	.short	0x0380
        /*004e*/ 	.short	0x00b8


	//----- nvinfo : EIATTR_SW_WAR
	.align		4
.L_1777:
        /*0050*/ 	.byte	0x04, 0x36
        /*0052*/ 	.short	(.L_1779 - .L_1778)
.L_1778:
        /*0054*/ 	.word	0x00000008
.L_1779:


//--------------------- .nv.info._Z32group_norm_nhwc_bwd_scale_kernelI11Bf16IOFp16WLi192EEv26Group_norm_nhwc_bwd_params --------------------------
	.section	.nv.info._Z32group_norm_nhwc_bwd_scale_kernelI11Bf16IOFp16WLi192EEv26Group_norm_nhwc_bwd_params,"",@"SHT_CUDA_INFO"
	.sectionflags	@""
	.align	4


	//----- nvinfo : EIATTR_CUDA_API_VERSION
	.align		4
        /*0000*/ 	.byte	0x04, 0x37
        /*0002*/ 	.short	(.L_1781 - .L_1780)
.L_1780:
        /*0004*/ 	.word	0x00000082


	//----- nvinfo : EIATTR_KPARAM_INFO
	.align		4
.L_1781:
        /*0008*/ 	.byte	0x04, 0x17
        /*000a*/ 	.short	(.L_1783 - .L_1782)
.L_1782:
        /*000c*/ 	.word	0x00000000
        /*0010*/ 	.short	0x0000
        /*0012*/ 	.short	0x0000
        /*0014*/ 	.byte	0x00, 0xf0, 0xe1, 0x02


	//----- nvinfo : EIATTR_SPARSE_MMA_MASK
	.align		4
.L_1783:
        /*0018*/ 	.byte	0x03, 0x50
        /*001a*/ 	.short	0x0000


	//----- nvinfo : EIATTR_MAXREG_COUNT
	.align		4
        /*001c*/ 	.byte	0x03, 0x1b
        /*001e*/ 	.short	0x00ff


	//----- nvinfo : EIATTR_MERCURY_ISA_VERSION
	.align		4
        /*0020*/ 	.byte	0x03, 0x5f
        /*0022*/ 	.short	0x0101


	//----- nvinfo : EIATTR_VRC_CTA_INIT_COUNT
	.align		4
        /*0024*/ 	.byte	0x02, 0x4a
	.zero		1
	.zero		1


	//----- nvinfo : EIATTR_EXIT_INSTR_OFFSETS
	.align		4
        /*0028*/ 	.byte	0x04, 0x1c
        /*002a*/ 	.short	(.L_1785 - .L_1784)


	//   ....[0]....
.L_1784:
        /*002c*/ 	.word	0x00002320


	//   ....[1]....
        /*0030*/ 	.word	0x00002390


	//   ....[2]....
        /*0034*/ 	.word	0x000025b0


	//----- nvinfo : EIATTR_CRS_STACK_SIZE
	.align		4
.L_1785:
        /*0038*/ 	.byte	0x04, 0x1e
        /*003a*/ 	.short	(.L_1787 - .L_1786)
.L_1786:
        /*003c*/ 	.word	0x00000000


	//----- nvinfo : EIATTR_CBANK_PARAM_SIZE
	.align		4
.L_1787:
        /*0040*/ 	.byte	0x03, 0x19
        /*0042*/ 	.short	0x00b8


	//----- nvinfo : EIATTR_PARAM_CBANK
	.align		4
        /*0044*/ 	.byte	0x04, 0x0a
        /*0046*/ 	.short	(.L_1789 - .L_1788)
	.align		4
.L_1788:
        /*0048*/ 	.word	index@(.nv.constant0._Z32group_norm_nhwc_bwd_scale_kernelI11Bf16IOFp16WLi192EEv26Group_norm_nhwc_bwd_params)
        /*004c*/ 	.short	0x0380
        /*004e*/ 	.short	0x00b8


	//----- nvinfo : EIATTR_SW_WAR
	.align		4
.L_1789:
        /*0050*/ 	.byte	0x04, 0x36
        /*0052*/ 	.short	(.L_1791 - .L_1790)
.L_1790:
        /*0054*/ 	.word	0x00000008
.L_1791:


//--------------------- .nv.info._Z32group_norm_nhwc_bwd_scale_kernelI11Bf16IOFp16WLi448EEv26Group_norm_nhwc_bwd_params --------------------------
	.section	.nv.info._Z32group_norm_nhwc_bwd_scale_kernelI11Bf16IOFp16WLi448EEv26Group_norm_nhwc_bwd_params,"",@"SHT_CUDA_INFO"
	.sectionflags	@""
	.align	4


	//----- nvinfo : EIATTR_CUDA_API_VERSION
	.align		4
        /*0000*/ 	.byte	0x04, 0x37
        /*0002*/ 	.short	(.L_1793 - .L_1792)
.L_1792:
        /*0004*/ 	.word	0x00000082


	//----- nvinfo : EIATTR_KPARAM_INFO
	.align		4
.L_1793:
        /*0008*/ 	.byte	0x04, 0x17
        /*000a*/ 	.short	(.L_1795 - .L_1794)
.L_1794:
        /*000c*/ 	.word	0x00000000
        /*0010*/ 	.short	0x0000
        /*0012*/ 	.short	0x0000
        /*0014*/ 	.byte	0x00, 0xf0, 0xe1, 0x02


	//----- nvinfo : EIATTR_SPARSE_MMA_MASK
	.align		4
.L_1795:
        /*0018*/ 	.byte	0x03, 0x50
        /*001a*/ 	.short	0x0000


	//----- nvinfo : EIATTR_MAXREG_COUNT
	.align		4
        /*001c*/ 	.byte	0x03, 0x1b
        /*001e*/ 	.short	0x00ff


	//----- nvinfo : EIATTR_MERCURY_ISA_VERSION
	.align		4
        /*0020*/ 	.byte	0x03, 0x5f
        /*0022*/ 	.short	0x0101


	//----- nvinfo : EIATTR_VRC_CTA_INIT_COUNT
	.align		4
        /*0024*/ 	.byte	0x02, 0x4a
	.zero		1
	.zero		1


	//----- nvinfo : EIATTR_EXIT_INSTR_OFFSETS
	.align		4
        /*0028*/ 	.byte	0x04, 0x1c
        /*002a*/ 	.short	(.L_1797 - .L_1796)


	//   ....[0]....
.L_1796:
        /*002c*/ 	.word	0x00002320


	//   ....[1]....
        /*0030*/ 	.word	0x00002390


	//   ....[2]....
        /*0034*/ 	.word	0x000025b0


	//----- nvinfo : EIATTR_CRS_STACK_SIZE
	.align		4
.L_1797:
        /*0038*/ 	.byte	0x04, 0x1e
        /*003a*/ 	.short	(.L_1799 - .L_1798)
.L_1798:
        /*003c*/ 	.word	0x00000000


	//----- nvinfo : EIATTR_CBANK_PARAM_SIZE
	.align		4
.L_1799:
        /*0040*/ 	.byte	0x03, 0x19
        /*0042*/ 	.short	0x00b8


	//----- nvinfo : EIATTR_PARAM_CBANK
	.align		4
        /*0044*/ 	.byte	0x04, 0x0a
        /*0046*/ 	.short	(.L_1801 - .L_1800)
	.align		4
.L_1800:
        /*0048*/ 	.word	index@(.nv.constant0._Z32group_norm_nhwc_bwd_scale_kernelI11Bf16IOFp16WLi448EEv26Group_norm_nhwc_bwd_params)
        /*004c*/ 	.short	0x0380
        /*004e*/ 	.short	0x00b8


	//----- nvinfo : EIATTR_SW_WAR
	.align		4
.L_1801:
        /*0050*/ 	.byte	0x04, 0x36
        /*0052*/ 	.short	(.L_1803 - .L_1802)
.L_1802:
        /*0054*/ 	.word	0x00000008
.L_1803:


//--------------------- .nv.info._Z32group_norm_nhwc_bwd_scale_kernelI11Bf16IOFp16WLi256EEv26Group_norm_nhwc_bwd_params --------------------------
	.section	.nv.info._Z32group_norm_nhwc_bwd_scale_kernelI11Bf16IOFp16WLi256EEv26Group_norm_nhwc_bwd_params,"",@"SHT_CUDA_INFO"
	.sectionflags	@""
	.align	4


	//----- nvinfo : EIATTR_CUDA_API_VERSION
	.align		4
        /*0000*/ 	.byte	0x04, 0x37
        /*0002*/ 	.short	(.L_1805 - .L_1804)
.L_1804:
        /*0004*/ 	.word	0x00000082


	//----- nvinfo : EIATTR_KPARAM_INFO
	.align		4
.L_1805:
        /*0008*/ 	.byte	0x04, 0x17
        /*000a*/ 	.short	(.L_1807 - .L_1806)
.L_1806:
        /*000c*/ 	.word	0x00000000
        /*0010*/ 	.short	0x0000
        /*0012*/ 	.short	0x0000
        /*0014*/ 	.byte	0x00, 0xf0, 0xe1, 0x02


	//----- nvinfo : EIATTR_SPARSE_MMA_MASK
	.align		4
.L_1807:
        /*0018*/ 	.byte	0x03, 0x50
        /*001a*/ 	.short	0x0000


	//----- nvinfo : EIATTR_MAXREG_COUNT
	.align		4
        /*001c*/ 	.byte	0x03, 0x1b
        /*001e*/ 	.short	0x00ff


	//----- nvinfo : EIATTR_MERCURY_ISA_VERSION
	.align		4
        /*0020*/ 	.byte	0x03, 0x5f
        /*0022*/ 	.short	0x0101


	//----- nvinfo : EIATTR_VRC_CTA_INIT_COUNT
	.align		4
        /*0024*/ 	.byte	0x02, 0x4a
	.zero		1
	.zero		1


	//----- nvinfo : EIATTR_EXIT_INSTR_OFFSETS
	.align		4
        /*0028*/ 	.byte	0x04, 0x1c
        /*002a*/ 	.short	(.L_1809 - .L_1808)


	//   ....[0]....
.L_1808:
        /*002c*/ 	.word	0x00002320


	//   ....[1]....
        /*0030*/ 	.word	0x00002390


	//   ....[2]....
        /*0034*/ 	.word	0x000025b0


	//----- nvinfo : EIATTR_CRS_STACK_SIZE
	.align		4
.L_1809:
        /*0038*/ 	.byte	0x04, 0x1e
        /*003a*/ 	.short	(.L_1811 - .L_1810)
.L_1810:
        /*003c*/ 	.word	0x00000000


	//----- nvinfo : EIATTR_CBANK_PARAM_SIZE
	.align		4
.L_1811:
        /*0040*/ 	.byte	0x03, 0x19
        /*0042*/ 	.short	0x00b8


	//----- nvinfo : EIATTR_PARAM_CBANK
	.align		4
        /*0044*/ 	.byte	0x04, 0x0a
        /*0046*/ 	.short	(.L_1813 - .L_1812)
	.align		4
.L_1812:
        /*0048*/ 	.word	index@(.nv.constant0._Z32group_norm_nhwc_bwd_scale_kernelI11Bf16IOFp16WLi256EEv26Group_norm_nhwc_bwd_params)
        /*004c*/ 	.short	0x0380
        /*004e*/ 	.short	0x00b8


	//----- nvinfo : EIATTR_SW_WAR
	.align		4
.L_1813:
        /*0050*/ 	.byte	0x04, 0x36
        /*0052*/ 	.short	(.L_1815 - .L_1814)
.L_1814:
        /*0054*/ 	.word	0x00000008
.L_1815:


//--------------------- .nv.info._Z32group_norm_nhwc_bwd_scale_kernelI11Bf16IOFp16WLi120EEv26Group_norm_nhwc_bwd_params --------------------------
	.section	.nv.info._Z32group_norm_nhwc_bwd_scale_kernelI11Bf16IOFp16WLi120EEv26Group_norm_nhwc_bwd_params,"",@"SHT_CUDA_INFO"
	.sectionflags	@""
	.align	4


	//----- nvinfo : EIATTR_CUDA_API_VERSION
	.align		4
        /*0000*/ 	.byte	0x04, 0x37
        /*0002*/ 	.short	(.L_1817 - .L_1816)
.L_1816:
        /*0004*/ 	.word	0x00000082


	//----- nvinfo : EIATTR_KPARAM_INFO
	.align		4
.L_1817:
        /*0008*/ 	.byte	0x04, 0x17
        /*000a*/ 	.short	(.L_1819 - .L_1818)
.L_1818:
        /*000c*/ 	.word	0x00000000
        /*0010*/ 	.short	0x0000
        /*0012*/ 	.short	0x0000
        /*0014*/ 	.byte	0x00, 0xf0, 0xe1, 0x02


	//----- nvinfo : EIATTR_SPARSE_MMA_MASK
	.align		4
.L_1819:
        /*0018*/ 	.byte	0x03, 0x50
        /*001a*/ 	.short	0x0000


	//----- nvinfo : EIATTR_MAXREG_COUNT
	.align		4
        /*001c*/ 	.byte	0x03, 0x1b
        /*001e*/ 	.short	0x00ff


	//----- nvinfo : EIATTR_MERCURY_ISA_VERSION
	.align		4
        /*0020*/ 	.byte	0x03, 0x5f
        /*0022*/ 	.short	0x0101


	//----- nvinfo : EIATTR_VRC_CTA_INIT_COUNT
	.align		4
        /*0024*/ 	.byte	0x02, 0x4a
	.zero		1
	.zero		1


	//----- nvinfo : EIATTR_EXIT_INSTR_OFFSETS
	.align		4
        /*0028*/ 	.byte	0x04, 0x1c
        /*002a*/ 	.short	(.L_1821 - .L_1820)


	//   ....[0]....
.L_1820:
        /*002c*/ 	.word	0x00002320


	//   ....[1]....
        /*0030*/ 	.word	0x00002390


	//   ....[2]....
        /*0034*/ 	.word	0x000025b0


	//----- nvinfo : EIATTR_CRS_STACK_SIZE
	.align		4
.L_1821:
        /*0038*/ 	.byte	0x04, 0x1e
        /*003a*/ 	.short	(.L_1823 - .L_1822)
.L_1822:
        /*003c*/ 	.word	0x00000000


	//----- nvinfo : EIATTR_CBANK_PARAM_SIZE
	.align		4
.L_1823:
        /*0040*/ 	.byte	0x03, 0x19
        /*0042*/ 	.short	0x00b8


	//----- nvinfo : EIATTR_PARAM_CBANK
	.align		4
        /*0044*/ 	.byte	0x04, 0x0a
        /*0046*/ 	.short	(.L_1825 - .L_1824)
	.align		4
.L_1824:
        /*0048*/ 	.word	index@(.nv.constant0._Z32group_norm_nhwc_bwd_scale_kernelI11Bf16IOFp16WLi120EEv26Group_norm_nhwc_bwd_params)
        /*004c*/ 	.short	0x0380
        /*004e*/ 	.short	0x00b8


	//----- nvinfo : EIATTR_SW_WAR
	.align		4
.L_1825:
        /*0050*/ 	.byte	0x04, 0x36
        /*0052*/ 	.short	(.L_1827 - .L_1826)
.L_1826:
        /*0054*/ 	.word	0x00000008
.L_1827:


//--------------------- .nv.info._Z32group_norm_nhwc_bwd_scale_kernelI11Bf16IOFp16WLi140EEv26Group_norm_nhwc_bwd_params --------------------------
	.section	.nv.info._Z32group_norm_nhwc_bwd_scale_kernelI11Bf16IOFp16WLi140EEv26Group_norm_nhwc_bwd_params,"",@"SHT_CUDA_INFO"
	.sectionflags	@""
	.align	4


	//----- nvinfo : EIATTR_CUDA_API_VERSION
	.align		4
        /*0000*/ 	.byte	0x04, 0x37
        /*0002*/ 	.short	(.L_1829 - .L_1828)
.L_1828:
        /*0004*/ 	.word	0x00000082


	//----- nvinfo : EIATTR_KPARAM_INFO
	.align		4
.L_1829:
        /*0008*/ 	.byte	0x04, 0x17
        /*000a*/ 	.short	(.L_1831 - .L_1830)
.L_1830:
        /*000c*/ 	.word	0x00000000
        /*0010*/ 	.short	0x0000
        /*0012*/ 	.short	0x0000
        /*0014*/ 	.byte	0x00, 0xf0, 0xe1, 0x02


	//----- nvinfo : EIATTR_SPARSE_MMA_MASK
	.align		4
.L_1831:
        /*0018*/ 	.byte	0x03, 0x50
        /*001a*/ 	.short	0x0000


	//----- nvinfo : EIATTR_MAXREG_COUNT
	.align		4
        /*001c*/ 	.byte	0x03, 0x1b
        /*001e*/ 	.short	0x00ff


	//----- nvinfo : EIATTR_MERCURY_ISA_VERSION
	.align		4
        /*0020*/ 	.byte	0x03, 0x5f
        /*0022*/ 	.short	0x0101


	//----- nvinfo : EIATTR_VRC_CTA_INIT_COUNT
	.align		4
        /*0024*/ 	.byte	0x02, 0x4a
	.zero		1
	.zero		1


	//----- nvinfo : EIATTR_EXIT_INSTR_OFFSETS
	.align		4
        /*0028*/ 	.byte	0x04, 0x1c
        /*002a*/ 	.short	(.L_1833 - .L_1832)


	//   ....[0]....
.L_1832:
        /*002c*/ 	.word	0x00002320


	//   ....[1]....
        /*0030*/ 	.word	0x00002390


	//   ....[2]....
        /*0034*/ 	.word	0x000025b0


	//----- nvinfo : EIATTR_CRS_STACK_SIZE
	.align		4
.L_1833:
        /*0038*/ 	.byte	0x04, 0x1e
        /*003a*/ 	.short	(.L_1835 - .L_1834)
.L_1834:
        /*003c*/ 	.word	0x00000000


	//----- nvinfo : EIATTR_CBANK_PARAM_SIZE
	.align		4
.L_1835:
        /*0040*/ 	.byte	0x03, 0x19
        /*0042*/ 	.short	0x00b8


	//----- nvinfo : EIATTR_PARAM_CBANK
	.align		4
        /*0044*/ 	.byte	0x04, 0x0a
        /*0046*/ 	.short	(.L_1837 - .L_1836)
	.align		4
.L_1836:
        /*0048*/ 	.word	index@(.nv.constant0._Z32group_norm_nhwc_bwd_scale_kernelI11Bf16IOFp16WLi140EEv26Group_norm_nhwc_bwd_params)
        /*004c*/ 	.short	0x0380
        /*004e*/ 	.short	0x00b8


	//----- nvinfo : EIATTR_SW_WAR
	.align		4
.L_1837:
        /*0050*/ 	.byte	0x04, 0x36
        /*0052*/ 	.short	(.L_1839 - .L_1838)
.L_1838:
        /*0054*/ 	.word	0x00000008
.L_1839:


//--------------------- .nv.info._Z32group_norm_nhwc_bwd_scale_kernelI11Bf16IOFp16WLi160EEv26Group_norm_nhwc_bwd_params --------------------------
	.section	.nv.info._Z32group_norm_nhwc_bwd_scale_kernelI11Bf16IOFp16WLi160EEv26Group_norm_nhwc_bwd_params,"",@"SHT_CUDA_INFO"
	.sectionflags	@""
	.align	4


	//----- nvinfo : EIATTR_CUDA_API_VERSION
	.align		4
        /*0000*/ 	.byte	0x04, 0x37
        /*0002*/ 	.short	(.L_1841 - .L_1840)
.L_1840:
        /*0004*/ 	.word	0x00000082


	//----- nvinfo : EIATTR_KPARAM_INFO
	.align		4
.L_1841:
        /*0008*/ 	.byte	0x04, 0x17
        /*000a*/ 	.short	(.L_1843 - .L_1842)
.L_1842:
        /*000c*/ 	.word	0x00000000
        /*0010*/ 	.short	0x0000
        /*0012*/ 	.short	0x0000
        /*0014*/ 	.byte	0x00, 0xf0, 0xe1, 0x02


	//----- nvinfo : EIATTR_SPARSE_MMA_MASK
	.align		4
.L_1843:
        /*0018*/ 	.byte	0x03, 0x50
        /*001a*/ 	.short	0x0000


	//----- nvinfo : EIATTR_MAXREG_COUNT
	.align		4
        /*001c*/ 	.byte	0x03, 0x1b
        /*001e*/ 	.short	0x00ff


	//----- nvinfo : EIATTR_MERCURY_ISA_VERSION
	.align		4
        /*0020*/ 	.byte	0x03, 0x5f
        /*0022*/ 	.short	0x0101


	//----- nvinfo : EIATTR_VRC_CTA_INIT_COUNT
	.align		4
        /*0024*/ 	.byte	0x02, 0x4a
	.zero		1
	.zero		1


	//----- nvinfo : EIATTR_EXIT_INSTR_OFFSETS
	.align		4
        /*0028*/ 	.byte	0x04, 0x1c
        /*002a*/ 	.short	(.L_1845 - .L_1844)


	//   ....[0]....
.L_1844:
        /*002c*/ 	.word	0x00002320


	//   ....[1]....
        /*0030*/ 	.word	0x00002390


	//   ....[2]....
        /*0034*/ 	.word	0x000025b0


	//----- nvinfo : EIATTR_CRS_STACK_SIZE
	.align		4
.L_1845:
        /*0038*/ 	.byte	0x04, 0x1e
        /*003a*/ 	.short	(.L_1847 - .L_1846)
.L_1846:
        /*003c*/ 	.word	0x00000000


	//----- nvinfo : EIATTR_CBANK_PARAM_SIZE
	.align		4
.L_1847:
        /*0040*/ 	.byte	0x03, 0x19
        /*0042*/ 	.short	0x00b8


	//----- nvinfo : EIATTR_PARAM_CBANK
	.align		4
        /*0044*/ 	.byte	0x04, 0x0a
        /*0046*/ 	.short	(.L_1849 - .L_1848)
	.align		4
.L_1848:
        /*0048*/ 	.word	index@(.nv.constant0._Z32group_norm_nhwc_bwd_scale_kernelI11Bf16IOFp16WLi160EEv26Group_norm_nhwc_bwd_params)
        /*004c*/ 	.short	0x0380
        /*004e*/ 	.short	0x00b8


	//----- nvinfo : EIATTR_SW_WAR
	.align		4
.L_1849:
        /*0050*/ 	.byte	0x04, 0x36
        /*0052*/ 	.short	(.L_1851 - .L_1850)
.L_1850:
        /*0054*/ 	.word	0x00000008
.L_1851:


//--------------------- .nv.info._Z32group_norm_nhwc_bwd_scale_kernelI11Fp16IOFp32WLi196EEv26Group_norm_nhwc_bwd_params --------------------------
	.section	.nv.info._Z32group_norm_nhwc_bwd_scale_kernelI11Fp16IOFp32WLi196EEv26Group_norm_nhwc_bwd_params,"",@"SHT_CUDA_INFO"
	.sectionflags	@""
	.align	4


	//----- nvinfo : EIATTR_CUDA_API_VERSION
	.align		4
        /*0000*/ 	.byte	0x04, 0x37
        /*0002*/ 	.short	(.L_1853 - .L_1852)
.L_1852:
        /*0004*/ 	.word	0x00000082


	//----- nvinfo : EIATTR_KPARAM_INFO
	.align		4
.L_1853:
        /*0008*/ 	.byte	0x04, 0x17
        /*000a*/ 	.short	(.L_1855 - .L_1854)
.L_1854:
        /*000c*/ 	.word	0x00000000
        /*0010*/ 	.short	0x0000
        /*0012*/ 	.short	0x0000
        /*0014*/ 	.byte	0x00, 0xf0, 0xe1, 0x02


	//----- nvinfo : EIATTR_SPARSE_MMA_MASK
	.align		4
.L_1855:
        /*0018*/ 	.byte	0x03, 0x50
        /*001a*/ 	.short	0x0000


	//----- nvinfo : EIATTR_MAXREG_COUNT
	.align		4
        /*001c*/ 	.byte	0x03, 0x1b
        /*001e*/ 	.short	0x00ff


	//----- nvinfo : EIATTR_MERCURY_ISA_VERSION
	.align		4
        /*0020*/ 	.byte	0x03, 0x5f
        /*0022*/ 	.short	0x0101


	//----- nvinfo : EIATTR_VRC_CTA_INIT_COUNT
	.align		4
        /*0024*/ 	.byte	0x02, 0x4a
	.zero		1
	.zero		1


	//----- nvinfo : EIATTR_EXIT_INSTR_OFFSETS
	.align		4
        /*0028*/ 	.byte	0x04, 0x1c
        /*002a*/ 	.short	(.L_1857 - .L_1856)


	//   ....[0]....
.L_1856:
        /*002c*/ 	.word	0x00002280


	//   ....[1]....
        /*0030*/ 	.word	0x000022f0


	//   ....[2]....
        /*0034*/ 	.word	0x000024f0


	//----- nvinfo : EIATTR_CRS_STACK_SIZE
	.align		4
.L_1857:
        /*0038*/ 	.byte	0x04, 0x1e
        /*003a*/ 	.short	(.L_1859 - .L_1858)
.L_1858:
        /*003c*/ 	.word	0x00000000


	//----- nvinfo : EIATTR_CBANK_PARAM_SIZE
	.align		4
.L_1859:
        /*0040*/ 	.byte	0x03, 0x19
        /*0042*/ 	.short	0x00b8


	//----- nvinfo : EIATTR_PARAM_CBANK
	.align		4
        /*0044*/ 	.byte	0x04, 0x0a
        /*0046*/ 	.short	(.L_1861 - .L_1860)
	.align		4
.L_1860:
        /*0048*/ 	.word	index@(.nv.constant0._Z32group_norm_nhwc_bwd_scale_kernelI11Fp16IOFp32WLi196EEv26Group_norm_nhwc_bwd_params)
        /*004c*/ 	.short	0x0380
        /*004e*/ 	.short	0x00b8


	//----- nvinfo : EIATTR_SW_WAR
	.align		4
.L_1861:
        /*0050*/ 	.byte	0x04, 0x36
        /*0052*/ 	.short	(.L_1863 - .L_1862)
.L_1862:
        /*0054*/ 	.word	0x00000008
.L_1863:


//--------------------- .nv.info._Z32group_norm_nhwc_bwd_scale_kernelI11Fp16IOFp32WLi168EEv26Group_norm_nhwc_bwd_params --------------------------
	.section	.nv.info._Z32group_norm_nhwc_bwd_scale_kernelI11Fp16IOFp32WLi168EEv26Group_norm_nhwc_bwd_params,"",@"SHT_CUDA_INFO"
	.sectionflags	@""
	.align	4


	//----- nvinfo : EIATTR_CUDA_API_VERSION
	.align		4
        /*0000*/ 	.byte	0x04, 0x37
        /*0002*/ 	.short	(.L_1865 - .L_1864)
.L_1864:
        /*0004*/ 	.word	0x00000082


	//----- nvinfo : EIATTR_KPARAM_INFO
	.align		4
.L_1865:
        /*0008*/ 	.byte	0x04, 0x17
        /*000a*/ 	.short	(.L_1867 - .L_1866)
.L_1866:
        /*000c*/ 	.word	0x00000000
        /*0010*/ 	.short	0x0000
        /*0012*/ 	.short	0x0000
        /*0014*/ 	.byte	0x00, 0xf0, 0xe1, 0x02


	//----- nvinfo : EIATTR_SPARSE_MMA_MASK
	.align		4
.L_1867:
        /*0018*/ 	.byte	0x03, 0x50
        /*001a*/ 	.short	0x0000


	//----- nvinfo : EIATTR_MAXREG_COUNT
	.align		4
        /*001c*/ 	.byte	0x03, 0x1b
        /*001e*/ 	.short	0x00ff


	//----- nvinfo : EIATTR_MERCURY_ISA_VERSION
	.align		4
        /*0020*/ 	.byte	0x03, 0x5f
        /*0022*/ 	.short	0x0101


	//----- nvinfo : EIATTR_VRC_CTA_INIT_COUNT
	.align		4
        /*0024*/ 	.byte	0x02, 0x4a
	.zero		1
	.zero		1


	//----- nvinfo : EIATTR_EXIT_INSTR_OFFSETS
	.align		4
        /*0028*/ 	.byte	0x04, 0x1c
        /*002a*/ 	.short	(.L_1869 - .L_1868)


	//   ....[0]....
.L_1868:
        /*002c*/ 	.word	0x00002280


	//   ....[1]....
        /*0030*/ 	.word	0x000022f0


	//   ....[2]....
        /*0034*/ 	.word	0x000024f0


	//----- nvinfo : EIATTR_CRS_STACK_SIZE
	.align		4
.L_1869:
        /*0038*/ 	.byte	0x04, 0x1e
        /*003a*/ 	.short	(.L_1871 - .L_1870)
.L_1870:
        /*003c*/ 	.word	0x00000000


	//----- nvinfo : EIATTR_CBANK_PARAM_SIZE
	.align		4
.L_1871:
        /*0040*/ 	.byte	0x03, 0x19
        /*0042*/ 	.short	0x00b8


	//----- nvinfo : EIATTR_PARAM_CBANK
	.align		4
        /*0044*/ 	.byte	0x04, 0x0a
        /*0046*/ 	.short	(.L_1873 - .L_1872)
	.align		4
.L_1872:
        /*0048*/ 	.word	index@(.nv.constant0._Z32group_norm_nhwc_bwd_scale_kernelI11Fp16IOFp32WLi168EEv26Group_norm_nhwc_bwd_params)
        /*004c*/ 	.short	0x0380
        /*004e*/ 	.short	0x00b8


	//----- nvinfo : EIATTR_SW_WAR
	.align		4
.L_1873:
        /*0050*/ 	.byte	0x04, 0x36
        /*0052*/ 	.short	(.L_1875 - .L_1874)
.L_1874:
        /*0054*/ 	.word	0x00000008
.L_1875:


//--------------------- .nv.info._Z32group_norm_nhwc_bwd_scale_kernelI11Fp16IOFp32WLi64EEv26Group_norm_nhwc_bwd_params --------------------------
	.section	.nv.info._Z32group_norm_nhwc_bwd_scale_kernelI11Fp16IOFp32WLi64EEv26Group_norm_nhwc_bwd_params,"",@"SHT_CUDA_INFO"
	.sectionflags	@""
	.align	4


	//----- nvinfo : EIATTR_CUDA_API_VERSION
	.align		4
        /*0000*/ 	.byte	0x04, 0x37
        /*0002*/ 	.short	(.L_1877 - .L_1876)
.L_1876:
        /*0004*/ 	.word	0x00000082


	//----- nvinfo : EIATTR_KPARAM_INFO
	.align		4
.L_1877:
        /*0008*/ 	.byte	0x04, 0x17
        /*000a*/ 	.short	(.L_1879 - .L_1878)
.L_1878:
        /*000c*/ 	.word	0x00000000
        /*0010*/ 	.short	0x0000
        /*0012*/ 	.short	0x0000
        /*0014*/ 	.byte	0x00, 0xf0, 0xe1, 0x02


	//----- nvinfo : EIATTR_SPARSE_MMA_MASK
	.align		4
.L_1879:
        /*0018*/ 	.byte	0x03, 0x50
        /*001a*/ 	.short	0x0000


	//----- nvinfo : EIATTR_MAXREG_COUNT
	.align		4
        /*001c*/ 	.byte	0x03, 0x1b
        /*001e*/ 	.short	0x00ff


	//----- nvinfo : EIATTR_MERCURY_ISA_VERSION
	.align		4
        /*0020*/ 	.byte	0x03, 0x5f
        /*0022*/ 	.short	0x0101


	//----- nvinfo : EIATTR_VRC_CTA_INIT_COUNT
	.align		4
        /*0024*/ 	.byte	0x02, 0x4a
	.zero		1
	.zero		1


	//----- nvinfo : EIATTR_EXIT_INSTR_OFFSETS
	.align		4
        /*0028*/ 	.byte	0x04, 0x1c
        /*002a*/ 	.short	(.L_1881 - .L_1880)


	//   ....[0]....
.L_1880:
        /*002c*/ 	.word	0x00002280


	//   ....[1]....
        /*0030*/ 	.word	0x000022f0


	//   ....[2]....
        /*0034*/ 	.word	0x000024f0


	//----- nvinfo : EIATTR_CRS_STACK_SIZE
	.align		4
.L_1881:
        /*0038*/ 	.byte	0x04, 0x1e
        /*003a*/ 	.short	(.L_1883 - .L_1882)
.L_1882:
        /*003c*/ 	.word	0x00000000


	//----- nvinfo : EIATTR_CBANK_PARAM_SIZE
	.align		4
.L_1883:
        /*0040*/ 	.byte	0x03, 0x19
        /*0042*/ 	.short	0x00b8


	//----- nvinfo : EIATTR_PARAM_CBANK
	.align		4
        /*0044*/ 	.byte	0x04, 0x0a
        /*0046*/ 	.short	(.L_1885 - .L_1884)
	.align		4
.L_1884:
        /*0048*/ 	.word	index@(.nv.constant0._Z32group_norm_nhwc_bwd_scale_kernelI11Fp16IOFp32WLi64EEv26Group_norm_nhwc_bwd_params)
        /*004c*/ 	.short	0x0380
        /*004e*/ 	.short	0x00b8


	//----- nvinfo : EIATTR_SW_WAR
	.align		4
.L_1885:
        /*0050*/ 	.byte	0x04, 0x36
        /*0052*/ 	.short	(.L_1887 - .L_1886)
.L_1886:
        /*0054*/ 	.word	0x00000008
.L_1887:


//--------------------- .nv.info._Z32group_norm_nhwc_bwd_scale_kernelI11Fp16IOFp32WLi128EEv26Group_norm_nhwc_bwd_params --------------------------
	.section	.nv.info._Z32group_norm_nhwc_bwd_scale_kernelI11Fp16IOFp32WLi128EEv26Group_norm_nhwc_bwd_params,"",@"SHT_CUDA_INFO"
	.sectionflags	@""
	.align	4


	//----- nvinfo : EIATTR_CUDA_API_VERSION
	.align		4
        /*0000*/ 	.byte	0x04, 0x37
        /*0002*/ 	.short	(.L_1889 - .L_1888)
.L_1888:
        /*0004*/ 	.word	0x00000082


	//----- nvinfo : EIATTR_KPARAM_INFO
	.align		4
.L_1889:
        /*0008*/ 	.byte	0x04, 0x17
        /*000a*/ 	.short	(.L_1891 - .L_1890)
.L_1890:
        /*000c*/ 	.word	0x00000000
        /*0010*/ 	.short	0x0000
        /*0012*/ 	.short	0x0000
        /*0014*/ 	.byte	0x00, 0xf0, 0xe1, 0x02


	//----- nvinfo : EIATTR_SPARSE_MMA_MASK
	.align		4
.L_1891:
        /*0018*/ 	.byte	0x03, 0x50
        /*001a*/ 	.short	0x0000


	//----- nvinfo : EIATTR_MAXREG_COUNT
	.align		4
        /*001c*/ 	.byte	0x03, 0x1b
        /*001e*/ 	.short	0x00ff


	//----- nvinfo : EIATTR_MERCURY_ISA_VERSION
	.align		4
        /*0020*/ 	.byte	0x03, 0x5f
        /*0022*/ 	.short	0x0101


	//----- nvinfo : EIATTR_VRC_CTA_INIT_COUNT
	.align		4
        /*0024*/ 	.byte	0x02, 0x4a
	.zero		1
	.zero		1


	//----- nvinfo : EIATTR_EXIT_INSTR_OFFSETS
	.align		4
        /*0028*/ 	.byte	0x04, 0x1c
        /*002a*/ 	.short	(.L_1893 - .L_1892)


	//   ....[0]....
.L_1892:
        /*002c*/ 	.word	0x00002280


	//   ....[1]....
        /*0030*/ 	.word	0x000022f0


	//   ....[2]....
        /*0034*/ 	.word	0x000024f0


	//----- nvinfo : EIATTR_CRS_STACK_SIZE
	.align		4
.L_1893:
        /*0038*/ 	.byte	0x04, 0x1e
        /*003a*/ 	.short	(.L_1895 - .L_1894)
.L_1894:
        /*003c*/ 	.word	0x00000000


	//----- nvinfo : EIATTR_CBANK_PARAM_SIZE
	.align		4
.L_1895:
        /*0040*/ 	.byte	0x03, 0x19
        /*0042*/ 	.short	0x00b8


	//----- nvinfo : EIATTR_PARAM_CBANK
	.align		4
        /*0044*/ 	.byte	0x04, 0x0a
        /*0046*/ 	.short	(.L_1897 - .L_1896)
	.align		4
.L_1896:
        /*0048*/ 	.word	index@(.nv.constant0._Z32group_norm_nhwc_bwd_scale_kernelI11Fp16IOFp32WLi128EEv26Group_norm_nhwc_bwd_params)
        /*004c*/ 	.short	0x0380
        /*004e*/ 	.short	0x00b8


	//----- nvinfo : EIATTR_SW_WAR
	.align		4
.L_1897:
        /*0050*/ 	.byte	0x04, 0x36
        /*0052*/ 	.short	(.L_1899 - .L_1898)
.L_1898:
        /*0054*/ 	.word	0x00000008
.L_1899:


//--------------------- .nv.info._Z32group_norm_nhwc_bwd_scale_kernelI11Fp16IOFp32WLi192EEv26Group_norm_nhwc_bwd_params --------------------------
	.section	.nv.info._Z32group_norm_nhwc_bwd_scale_kernelI11Fp16IOFp32WLi192EEv26Group_norm_nhwc_bwd_params,"",@"SHT_CUDA_INFO"
	.sectionflags	@""
	.align	4


	//----- nvinfo : EIATTR_CUDA_API_VERSION
	.align		4
        /*0000*/ 	.byte	0x04, 0x37
        /*0002*/ 	.short	(.L_1901 - .L_1900)
.L_1900:
        /*0004*/ 	.word	0x00000082


	//----- nvinfo : EIATTR_KPARAM_INFO
	.align		4
.L_1901:
        /*0008*/ 	.byte	0x04, 0x17
        /*000a*/ 	.short	(.L_1903 - .L_1902)
.L_1902:
        /*000c*/ 	.word	0x00000000
        /*0010*/ 	.short	0x0000
        /*0012*/ 	.short	0x0000
        /*0014*/ 	.byte	0x00, 0xf0, 0xe1, 0x02


	//----- nvinfo : EIATTR_SPARSE_MMA_MASK
	.align		4
.L_1903:
        /*0018*/ 	.byte	0x03, 0x50
        /*001a*/ 	.short	0x0000


	//----- nvinfo : EIATTR_MAXREG_COUNT
	.align		4
        /*001c*/ 	.byte	0x03, 0x1b
        /*001e*/ 	.short	0x00ff


	//----- nvinfo : EIATTR_MERCURY_ISA_VERSION
	.align		4
        /*0020*/ 	.byte	0x03, 0x5f
        /*0022*/ 	.short	0x0101


	//----- nvinfo : EIATTR_VRC_CTA_INIT_COUNT
	.align		4
        /*0024*/ 	.byte	0x02, 0x4a
	.zero		1
	.zero		1


	//----- nvinfo : EIATTR_EXIT_INSTR_OFFSETS
	.align		4
        /*0028*/ 	.byte	0x04, 0x1c
        /*002a*/ 	.short	(.L_1905 - .L_1904)


	//   ....[0]....
.L_1904:
        /*002c*/ 	.word	0x00002280


	//   ....[1]....
        /*0030*/ 	.word	0x000022f0


	//   ....[2]....
        /*0034*/ 	.word	0x000024f0


	//----- nvinfo : EIATTR_CRS_STACK_SIZE
	.align		4
.L_1905:
        /*0038*/ 	.byte	0x04, 0x1e
        /*003a*/ 	.short	(.L_1907 - .L_1906)
.L_1906:
        /*003c*/ 	.word	0x00000000


	//----- nvinfo : EIATTR_CBANK_PARAM_SIZE
	.align		4
.L_1907:
        /*0040*/ 	.byte	0x03, 0x19
        /*0042*/ 	.short	0x00b8


	//----- nvinfo : EIATTR_PARAM_CBANK
	.align		4
        /*0044*/ 	.byte	0x04, 0x0a
        /*0046*/ 	.short	(.L_1909 - .L_1908)
	.align		4
.L_1908:
        /*0048*/ 	.word	index@(.nv.constant0._Z32group_norm_nhwc_bwd_scale_kernelI11Fp16IOFp32WLi192EEv26Group_norm_nhwc_bwd_params)
        /*004c*/ 	.short	0x0380
        /*004e*/ 	.short	0x00b8


	//----- nvinfo : EIATTR_SW_WAR
	.align		4
.L_1909:
        /*0050*/ 	.byte	0x04, 0x36
        /*0052*/ 	.short	(.L_1911 - .L_1910)
.L_1910:
        /*0054*/ 	.word	0x00000008
.L_1911:


//--------------------- .nv.info._Z32group_norm_nhwc_bwd_scale_kernelI11Fp16IOFp32WLi448EEv26Group_norm_nhwc_bwd_params --------------------------
	.section	.nv.info._Z32group_norm_nhwc_bwd_scale_kernelI11Fp16IOFp32WLi448EEv26Group_norm_nhwc_bwd_params,"",@"SHT_CUDA_INFO"
	.sectionflags	@""
	.align	4


	//----- nvinfo : EIATTR_CUDA_API_VERSION
	.align		4
        /*0000*/ 	.byte	0x04, 0x37
        /*0002*/ 	.short	(.L_1913 - .L_1912)
.L_1912:
        /*0004*/ 	.word	0x00000082


	//----- nvinfo : EIATTR_KPARAM_INFO
	.align		4
.L_1913:
        /*0008*/ 	.byte	0x04, 0x17
        /*000a*/ 	.short	(.L_1915 - .L_1914)
.L_1914:
        /*000c*/ 	.word	0x00000000
        /*0010*/ 	.short	0x0000
        /*0012*/ 	.short	0x0000
        /*0014*/ 	.byte	0x00, 0xf0, 0xe1, 0x02


	//----- nvinfo : EIATTR_SPARSE_MMA_MASK
	.align		4
.L_1915:
        /*0018*/ 	.byte	0x03, 0x50
        /*001a*/ 	.short	0x0000


	//----- nvinfo : EIATTR_MAXREG_COUNT
	.align		4
        /*001c*/ 	.byte	0x03, 0x1b
        /*001e*/ 	.short	0x00ff


	//----- nvinfo : EIATTR_MERCURY_ISA_VERSION
	.align		4
        /*0020*/ 	.byte	0x03, 0x5f
        /*0022*/ 	.short	0x0101


	//----- nvinfo : EIATTR_VRC_CTA_INIT_COUNT
	.align		4
        /*0024*/ 	.byte	0x02, 0x4a
	.zero		1
	.zero		1


	//----- nvinfo : EIATTR_EXIT_INSTR_OFFSETS
	.align		4
        /*0028*/ 	.byte	0x04, 0x1c
        /*002a*/ 	.short	(.L_1917 - .L_1916)


	//   ....[0]....
.L_1916:
        /*002c*/ 	.word	0x00002280


	//   ....[1]....
        /*0030*/ 	.word	0x000022f0


	//   ....[2]....
        /*0034*/ 	.word	0x000024f0


	//----- nvinfo : EIATTR_CRS_STACK_SIZE
	.align		4
.L_1917:
        /*0038*/ 	.byte	0x04, 0x1e
        /*003a*/ 	.short	(.L_1919 - .L_1918)
.L_1918:
        /*003c*/ 	.word	0x00000000


	//----- nvinfo : EIATTR_CBANK_PARAM_SIZE
	.align		4
.L_1919:
        /*0040*/ 	.byte	0x03, 0x19
        /*0042*/ 	.short	0x00b8


	//----- nvinfo : EIATTR_PARAM_CBANK
	.align		4
        /*0044*/ 	.byte	0x04, 0x0a
        /*0046*/ 	.short	(.L_1921 - .L_1920)
	.align		4
.L_1920:
        /*0048*/ 	.word	index@(.nv.constant0._Z32group_norm_nhwc_bwd_scale_kernelI11Fp16IOFp32WLi448EEv26Group_norm_nhwc_bwd_params)
        /*004c*/ 	.short	0x0380
        /*004e*/ 	.short	0x00b8


	//----- nvinfo : EIATTR_SW_WAR
	.align		4
.L_1921:
        /*0050*/ 	.byte	0x04, 0x36
        /*0052*/ 	.short	(.L_1923 - .L_1922)
.L_1922:
        /*0054*/ 	.word	0x00000008
.L_1923:


//--------------------- .nv.info._Z32group_norm_nhwc_bwd_scale_kernelI11Fp16IOFp32WLi256EEv26Group_norm_nhwc_bwd_params --------------------------
	.section	.nv.info._Z32group_norm_nhwc_bwd_scale_kernelI11Fp16IOFp32WLi256EEv26Group_norm_nhwc_bwd_params,"",@"SHT_CUDA_INFO"
	.sectionflags	@""
	.align	4


	//----- nvinfo : EIATTR_CUDA_API_VERSION
	.align		4
        /*0000*/ 	.byte	0x04, 0x37
        /*0002*/ 	.short	(.L_1925 - .L_1924)
.L_1924:
        /*0004*/ 	.word	0x00000082


	//----- nvinfo : EIATTR_KPARAM_INFO
	.align		4
.L_1925:
        /*0008*/ 	.byte	0x04, 0x17
        /*000a*/ 	.short	(.L_1927 - .L_1926)
.L_1926:
        /*000c*/ 	.word	0x00000000
        /*0010*/ 	.short	0x0000
        /*0012*/ 	.short	0x0000
        /*0014*/ 	.byte	0x00, 0xf0, 0xe1, 0x02


	//----- nvinfo : EIATTR_SPARSE_MMA_MASK
	.align		4
.L_1927:
        /*0018*/ 	.byte	0x03, 0x50
        /*001a*/ 	.short	0x0000


	//----- nvinfo : EIATTR_MAXREG_COUNT
	.align		4
        /*001c*/ 	.byte	0x03, 0x1b
        /*001e*/ 	.short	0x00ff


	//----- nvinfo : EIATTR_MERCURY_ISA_VERSION
	.align		4
        /*0020*/ 	.byte	0x03, 0x5f
        /*0022*/ 	.short	0x0101


	//----- nvinfo : EIATTR_VRC_CTA_INIT_COUNT
	.align		4
        /*0024*/ 	.byte	0x02, 0x4a
	.zero		1
	.zero		1


	//----- nvinfo : EIATTR_EXIT_INSTR_OFFSETS
	.align		4
        /*0028*/ 	.byte	0x04, 0x1c
        /*002a*/ 	.short	(.L_1929 - .L_1928)


	//   ....[0]....
.L_1928:
        /*002c*/ 	.word	0x00002280


	//   ....[1]....
        /*0030*/ 	.word	0x000022f0


	//   ....[2]....
        /*0034*/ 	.word	0x000024f0


	//----- nvinfo : EIATTR_CRS_STACK_SIZE
	.align		4
.L_1929:
        /*0038*/ 	.byte	0x04, 0x1e
        /*003a*/ 	.short	(.L_1931 - .L_1930)
.L_1930:
        /*003c*/ 	.word	0x00000000


	//----- nvinfo : EIATTR_CBANK_PARAM_SIZE
	.align		4
.L_1931:
        /*0040*/ 	.byte	0x03, 0x19
        /*0042*/ 	.short	0x00b8


	//----- nvinfo : EIATTR_PARAM_CBANK
	.align		4
        /*0044*/ 	.byte	0x04, 0x0a
        /*0046*/ 	.short	(.L_1933 - .L_1932)
	.align		4
.L_1932:
        /*0048*/ 	.word	index@(.nv.constant0._Z32group_norm_nhwc_bwd_scale_kernelI11Fp16IOFp32WLi256EEv26Group_norm_nhwc_bwd_params)
        /*004c*/ 	.short	0x0380
        /*004e*/ 	.short	0x00b8


	//----- nvinfo : EIATTR_SW_WAR
	.align		4
.L_1933:
        /*0050*/ 	.byte	0x04, 0x36
        /*0052*/ 	.short	(.L_1935 - .L_1934)
.L_1934:
        /*0054*/ 	.word	0x00000008
.L_1935:


//--------------------- .nv.info._Z32group_norm_nhwc_bwd_scale_kernelI11Fp16IOFp32WLi120EEv26Group_norm_nhwc_bwd_params --------------------------
	.section	.nv.info._Z32group_norm_nhwc_bwd_scale_kernelI11Fp16IOFp32WLi120EEv26Group_norm_nhwc_bwd_params,"",@"SHT_CUDA_INFO"
	.sectionflags	@""
	.align	4


	//----- nvinfo : EIATTR_CUDA_API_VERSION
	.align		4
        /*0000*/ 	.byte	0x04, 0x37
        /*0002*/ 	.short	(.L_1937 - .L_1936)
.L_1936:
        /*0004*/ 	.word	0x00000082


	//----- nvinfo : EIATTR_KPARAM_INFO
	.align		4
.L_1937:
        /*0008*/ 	.byte	0x04, 0x17
        /*000a*/ 	.short	(.L_1939 - .L_1938)
.L_1938:
        /*000c*/ 	.word	0x00000000
        /*0010*/ 	.short	0x0000
        /*0012*/ 	.short	0x0000
        /*0014*/ 	.byte	0x00, 0xf0, 0xe1, 0x02


	//----- nvinfo : EIATTR_SPARSE_MMA_MASK
	.align		4
.L_1939:
        /*0018*/ 	.byte	0x03, 0x50
        /*001a*/ 	.short	0x0000


	//----- nvinfo : EIATTR_MAXREG_COUNT
	.align		4
        /*001c*/ 	.byte	0x03, 0x1b
        /*001e*/ 	.short	0x00ff


	//----- nvinfo : EIATTR_MERCURY_ISA_VERSION
	.align		4
        /*0020*/ 	.byte	0x03, 0x5f
        /*0022*/ 	.short	0x0101


	//----- nvinfo : EIATTR_VRC_CTA_INIT_COUNT
	.align		4
        /*0024*/ 	.byte	0x02, 0x4a
	.zero		1
	.zero		1


	//----- nvinfo : EIATTR_EXIT_INSTR_OFFSETS
	.align		4
        /*0028*/ 	.byte	0x04, 0x1c
        /*002a*/ 	.short	(.L_1941 - .L_1940)


	//   ....[0]....
.L_1940:
        /*002c*/ 	.word	0x00002280


	//   ....[1]....
        /*0030*/ 	.word	0x000022f0


	//   ....[2]....
        /*0034*/ 	.word	0x000024f0


	//----- nvinfo : EIATTR_CRS_STACK_SIZE
	.align		4
.L_1941:
        /*0038*/ 	.byte	0x04, 0x1e
        /*003a*/ 	.short	(.L_1943 - .L_1942)
.L_1942:
        /*003c*/ 	.word	0x00000000


	//----- nvinfo : EIATTR_CBANK_PARAM_SIZE
	.align		4
.L_1943:
        /*0040*/ 	.byte	0x03, 0x19
        /*0042*/ 	.short	0x00b8


	//----- nvinfo : EIATTR_PARAM_CBANK
	.align		4
        /*0044*/ 	.byte	0x04, 0x0a
        /*0046*/ 	.short	(.L_1945 - .L_1944)
	.align		4
.L_1944:
        /*0048*/ 	.word	index@(.nv.constant0._Z32group_norm_nhwc_bwd_scale_kernelI11Fp16IOFp32WLi120EEv26Group_norm_nhwc_bwd_params)
        /*004c*/ 	.short	0x0380
        /*004e*/ 	.short	0x00b8


	//----- nvinfo : EIATTR_SW_WAR
	.align		4
.L_1945:
        /*0050*/ 	.byte	0x04, 0x36
        /*0052*/ 	.short	(.L_1947 - .L_1946)
.L_1946:
        /*0054*/ 	.word	0x00000008
.L_1947:


//--------------------- .nv.info._Z32group_norm_nhwc_bwd_scale_kernelI11Fp16IOFp32WLi140EEv26Group_norm_nhwc_bwd_params --------------------------
	.section	.nv.info._Z32group_norm_nhwc_bwd_scale_kernelI11Fp16IOFp32WLi140EEv26Group_norm_nhwc_bwd_params,"",@"SHT_CUDA_INFO"
	.sectionflags	@""
	.align	4


	//----- nvinfo : EIATTR_CUDA_API_VERSION
	.align		4
        /*0000*/ 	.byte	0x04, 0x37
        /*0002*/ 	.short	(.L_1949 - .L_1948)
.L_1948:
        /*0004*/ 	.word	0x00000082


	//----- nvinfo : EIATTR_KPARAM_INFO
	.align		4
.L_1949:
        /*0008*/ 	.byte	0x04, 0x17
        /*000a*/ 	.short	(.L_1951 - .L_1950)
.L_1950:
        /*000c*/ 	.word	0x00000000
        /*0010*/ 	.short	0x0000
        /*0012*/ 	.short	0x0000
        /*0014*/ 	.byte	0x00, 0xf0, 0xe1, 0x02


	//----- nvinfo : EIATTR_SPARSE_MMA_MASK
	.align		4
.L_1951:
        /*0018*/ 	.byte	0x03, 0x50
        /*001a*/ 	.short	0x0000


	//----- nvinfo : EIATTR_MAXREG_COUNT
	.align		4
        /*001c*/ 	.byte	0x03, 0x1b
        /*001e*/ 	.short	0x00ff


	//----- nvinfo : EIATTR_MERCURY_ISA_VERSION
	.align		4
        /*0020*/ 	.byte	0x03, 0x5f
        /*0022*/ 	.short	0x0101


	//----- nvinfo : EIATTR_VRC_CTA_INIT_COUNT
	.align		4
        /*0024*/ 	.byte	0x02, 0x4a
	.zero		1
	.zero		1


	//----- nvinfo : EIATTR_EXIT_INSTR_OFFSETS
	.align		4
        /*0028*/ 	.byte	0x04, 0x1c
        /*002a*/ 	.short	(.L_1953 - .L_1952)


	//   ....[0]....
.L_1952:
        /*002c*/ 	.word	0x00002280


	//   ....[1]....
        /*0030*/ 	.word	0x000022f0


	//   ....[2]....
        /*0034*/ 	.word	0x000024f0


	//----- nvinfo : EIATTR_CRS_STACK_SIZE
	.align		4
.L_1953:
        /*0038*/ 	.byte	0x04, 0x1e
        /*003a*/ 	.short	(.L_1955 - .L_1954)
.L_1954:
        /*003c*/ 	.word	0x00000000


	//----- nvinfo : EIATTR_CBANK_PARAM_SIZE
	.align		4
.L_1955:
        /*0040*/ 	.byte	0x03, 0x19
        /*0042*/ 	.short	0x00b8


	//----- nvinfo : EIATTR_PARAM_CBANK
	.align		4
        /*0044*/ 	.byte	0x04, 0x0a
        /*0046*/ 	.short	(.L_1957 - .L_1956)
	.align		4
.L_1956:
        /*0048*/ 	.word	index@(.nv.constant0._Z32group_norm_nhwc_bwd_scale_kernelI11Fp16IOFp32WLi140EEv26Group_norm_nhwc_bwd_params)
        /*004c*/ 	.short	0x0380
        /*004e*/ 	.short	0x00b8


	//----- nvinfo : EIATTR_SW_WAR
	.align		4
.L_1957:
        /*0050*/ 	.byte	0x04, 0x36
        /*0052*/ 	.short	(.L_1959 - .L_1958)
.L_1958:
        /*0054*/ 	.word	0x00000008
.L_1959:


//--------------------- .nv.info._Z32group_norm_nhwc_bwd_scale_kernelI11Fp16IOFp32WLi160EEv26Group_norm_nhwc_bwd_params --------------------------
	.section	.nv.info._Z32group_norm_nhwc_bwd_scale_kernelI11Fp16IOFp32WLi160EEv26Group_norm_nhwc_bwd_params,"",@"SHT_CUDA_INFO"
	.sectionflags	@""
	.align	4


	//----- nvinfo : EIATTR_CUDA_API_VERSION
	.align		4
        /*0000*/ 	.byte	0x04, 0x37
        /*0002*/ 	.short	(.L_1961 - .L_1960)
.L_1960:
        /*0004*/ 	.word	0x00000082


	//----- nvinfo : EIATTR_KPARAM_INFO
	.align		4
.L_1961:
        /*0008*/ 	.byte	0x04, 0x17
        /*000a*/ 	.short	(.L_1963 - .L_1962)
.L_1962:
        /*000c*/ 	.word	0x00000000
        /*0010*/ 	.short	0x0000
        /*0012*/ 	.short	0x0000
        /*0014*/ 	.byte	0x00, 0xf0, 0xe1, 0x02


	//----- nvinfo : EIATTR_SPARSE_MMA_MASK
	.align		4
.L_1963:
        /*0018*/ 	.byte	0x03, 0x50
        /*001a*/ 	.short	0x0000


	//----- nvinfo : EIATTR_MAXREG_COUNT
	.align		4
        /*001c*/ 	.byte	0x03, 0x1b
        /*001e*/ 	.short	0x00ff


	//----- nvinfo : EIATTR_MERCURY_ISA_VERSION
	.align		4
        /*0020*/ 	.byte	0x03, 0x5f
        /*0022*/ 	.short	0x0101


	//----- nvinfo : EIATTR_VRC_CTA_INIT_COUNT
	.align		4
        /*0024*/ 	.byte	0x02, 0x4a
	.zero		1
	.zero		1


	//----- nvinfo : EIATTR_EXIT_INSTR_OFFSETS
	.align		4
        /*0028*/ 	.byte	0x04, 0x1c
        /*002a*/ 	.short	(.L_1965 - .L_1964)


	//   ....[0]....
.L_1964:
        /*002c*/ 	.word	0x00002280


	//   ....[1]....
        /*0030*/ 	.word	0x000022f0


	//   ....[2]....
        /*0034*/ 	.word	0x000024f0


	//----- nvinfo : EIATTR_CRS_STACK_SIZE
	.align		4
.L_1965:
        /*0038*/ 	.byte	0x04, 0x1e
        /*003a*/ 	.short	(.L_1967 - .L_1966)
.L_1966:
        /*003c*/ 	.word	0x00000000


	//----- nvinfo : EIATTR_CBANK_PARAM_SIZE
	.align		4
.L_1967:
        /*0040*/ 	.byte	0x03, 0x19
        /*0042*/ 	.short	0x00b8


	//----- nvinfo : EIATTR_PARAM_CBANK
	.align		4
        /*0044*/ 	.byte	0x04, 0x0a
        /*0046*/ 	.short	(.L_1969 - .L_1968)
	.align		4
.L_1968:
        /*0048*/ 	.word	index@(.nv.constant0._Z32group_norm_nhwc_bwd_scale_kernelI11Fp16IOFp32WLi160EEv26Group_norm_nhwc_bwd_params)
        /*004c*/ 	.short	0x0380
        /*004e*/ 	.short	0x00b8


	//----- nvinfo : EIATTR_SW_WAR
	.align		4
.L_1969:
        /*0050*/ 	.byte	0x04, 0x36
        /*0052*/ 	.short	(.L_1971 - .L_1970)
.L_1970:
        /*0054*/ 	.word	0x00000008
.L_1971:


//--------------------- .nv.info._Z32group_norm_nhwc_bwd_scale_kernelI11Fp16IOBf16WLi196EEv26Group_norm_nhwc_bwd_params --------------------------
	.section	.nv.info._Z32group_norm_nhwc_bwd_scale_kernelI11Fp16IOBf16WLi196EEv26Group_norm_nhwc_bwd_params,"",@"SHT_CUDA_INFO"
	.sectionflags	@""
	.align	4


	//----- nvinfo : EIATTR_CUDA_API_VERSION
	.align		4
        /*0000*/ 	.byte	0x04, 0x37
        /*0002*/ 	.short	(.L_1973 - .L_1972)
.L_1972:
        /*0004*/ 	.word	0x00000082


	//----- nvinfo : EIATTR_KPARAM_INFO
	.align		4
.L_1973:
        /*0008*/ 	.byte	0x04, 0x17
        /*000a*/ 	.short	(.L_1975 - .L_1974)
.L_1974:
        /*000c*/ 	.word	0x00000000
        /*0010*/ 	.short	0x0000
        /*0012*/ 	.short	0x0000
        /*0014*/ 	.byte	0x00, 0xf0, 0xe1, 0x02


	//----- nvinfo : EIATTR_SPARSE_MMA_MASK
	.align		4
.L_1975:
        /*0018*/ 	.byte	0x03, 0x50
        /*001a*/ 	.short	0x0000


	//----- nvinfo : EIATTR_MAXREG_COUNT
	.align		4
        /*001c*/ 	.byte	0x03, 0x1b
        /*001e*/ 	.short	0x00ff


	//----- nvinfo : EIATTR_MERCURY_ISA_VERSION
	.align		4
        /*0020*/ 	.byte	0x03, 0x5f
        /*0022*/ 	.short	0x0101


	//----- nvinfo : EIATTR_VRC_CTA_INIT_COUNT
	.align		4
        /*0024*/ 	.byte	0x02, 0x4a
	.zero		1
	.zero		1


	//----- nvinfo : EIATTR_EXIT_INSTR_OFFSETS
	.align		4
        /*0028*/ 	.byte	0x04, 0x1c
        /*002a*/ 	.short	(.L_1977 - .L_1976)


	//   ....[0]....
.L_1976:
        /*002c*/ 	.word	0x000022e0


	//   ....[1]....
        /*0030*/ 	.word	0x00002350


	//   ....[2]....
        /*0034*/ 	.word	0x00002570


	//----- nvinfo : EIATTR_CRS_STACK_SIZE
	.align		4
.L_1977:
        /*0038*/ 	.byte	0x04, 0x1e
        /*003a*/ 	.short	(.L_1979 - .L_1978)
.L_1978:
        /*003c*/ 	.word	0x00000000


	//----- nvinfo : EIATTR_CBANK_PARAM_SIZE
	.align		4
.L_1979:
        /*0040*/ 	.byte	0x03, 0x19
        /*0042*/ 	.short	0x00b8


	//----- nvinfo : EIATTR_PARAM_CBANK
	.align		4
        /*0044*/ 	.byte	0x04, 0x0a
        /*0046*/ 	.short	(.L_1981 - .L_1980)
	.align		4
.L_1980:
        /*0048*/ 	.word	index@(.nv.constant0._Z32group_norm_nhwc_bwd_scale_kernelI11Fp16IOBf16WLi196EEv26Group_norm_nhwc_bwd_params)
        /*004c*/ 	.short	0x0380
        /*004e*/ 	.short	0x00b8


	//----- nvinfo : EIATTR_SW_WAR
	.align		4
.L_1981:
        /*0050*/ 	.byte	0x04, 0x36
        /*0052*/ 	.short	(.L_1983 - .L_1982)
.L_1982:
        /*0054*/ 	.word	0x00000008
.L_1983:


//--------------------- .nv.info._Z32group_norm_nhwc_bwd_scale_kernelI11Fp16IOBf16WLi168EEv26Group_norm_nhwc_bwd_params --------------------------
	.section	.nv.info._Z32group_norm_nhwc_bwd_scale_kernelI11Fp16IOBf16WLi168EEv26Group_norm_nhwc_bwd_params,"",@"SHT_CUDA_INFO"
	.sectionflags	@""
	.align	4


	//----- nvinfo : EIATTR_CUDA_API_VERSION
	.align		4
        /*0000*/ 	.byte	0x04, 0x37
        /*0002*/ 	.short	(.L_1985 - .L_1984)
.L_1984:
        /*0004*/ 	.word	0x00000082


	//----- nvinfo : EIATTR_KPARAM_INFO
	.align		4
.L_1985:
        /*0008*/ 	.byte	0x04, 0x17
        /*000a*/ 	.short	(.L_1987 - .L_1986)
.L_1986:
        /*000c*/ 	.word	0x00000000
        /*0010*/ 	.short	0x0000
        /*0012*/ 	.short	0x0000
        /*0014*/ 	.byte	0x00, 0xf0, 0xe1, 0x02


	//----- nvinfo : EIATTR_SPARSE_MMA_MASK
	.align		4
.L_1987:
        /*0018*/ 	.byte	0x03, 0x50
        /*001a*/ 	.short	0x0000


	//----- nvinfo : EIATTR_MAXREG_COUNT
	.align		4
        /*001c*/ 	.byte	0x03, 0x1b
        /*001e*/ 	.short	0x00ff


	//----- nvinfo : EIATTR_MERCURY_ISA_VERSION
	.align		4
        /*0020*/ 	.byte	0x03, 0x5f
        /*0022*/ 	.short	0x0101


	//----- nvinfo : EIATTR_VRC_CTA_INIT_COUNT
	.align		4
        /*0024*/ 	.byte	0x02, 0x4a
	.zero		1
	.zero		1


	//----- nvinfo : EIATTR_EXIT_INSTR_OFFSETS
	.align		4
        /*0028*/ 	.byte	0x04, 0x1c
        /*002a*/ 	.short	(.L_1989 - .L_1988)


	//   ....[0]....
.L_1988:
        /*002c*/ 	.word	0x000022e0


	//   ....[1]....
        /*0030*/ 	.word	0x00002350


	//   ....[2]....
        /*0034*/ 	.word	0x00002570


	//----- nvinfo : EIATTR_CRS_STACK_SIZE
	.align		4
.L_1989:
        /*0038*/ 	.byte	0x04, 0x1e
        /*003a*/ 	.short	(.L_1991 - .L_1990)
.L_1990:
        /*003c*/ 	.word	0x00000000


	//----- nvinfo : EIATTR_CBANK_PARAM_SIZE
	.align		4
.L_1991:
        /*0040*/ 	.byte	0x03, 0x19
        /*0042*/ 	.short	0x00b8


	//----- nvinfo : EIATTR_PARAM_CBANK
	.align		4
        /*0044*/ 	.byte	0x04, 0x0a
        /*0046*/ 	.short	(.L_1993 - .L_1992)
	.align		4
.L_1992:
        /*0048*/ 	.word	index@(.nv.constant0._Z32group_norm_nhwc_bwd_scale_kernelI11Fp16IOBf16WLi168EEv26Group_norm_nhwc_bwd_params)
        /*004c*/ 	.short	0x0380
        /*004e*/ 	.short	0x00b8


	//----- nvinfo : EIATTR_SW_WAR
	.align		4
.L_1993:
        /*0050*/ 	.byte	0x04, 0x36
        /*0052*/ 	.short	(.L_1995 - .L_1994)
.L_1994:
        /*0054*/ 	.word	0x00000008
.L_1995:


//--------------------- .nv.info._Z32group_norm_nhwc_bwd_scale_kernelI11Fp16IOBf16WLi64EEv26Group_norm_nhwc_bwd_params --------------------------
	.section	.nv.info._Z32group_norm_nhwc_bwd_scale_kernelI11Fp16IOBf16WLi64EEv26Group_norm_nhwc_bwd_params,"",@"SHT_CUDA_INFO"
	.sectionflags	@""
	.align	4


	//----- nvinfo : EIATTR_CUDA_API_VERSION
	.align		4
        /*0000*/ 	.byte	0x04, 0x37
        /*0002*/ 	.short	(.L_1997 - .L_1996)
.L_1996:
        /*0004*/ 	.word	0x00000082


	//----- nvinfo : EIATTR_KPARAM_INFO
	.align		4
.L_1997:
        /*0008*/ 	.byte	0x04, 0x17
        /*000a*/ 	.short	(.L_1999 - .L_1998)
.L_1998:
        /*000c*/ 	.word	0x00000000
        /*0010*/ 	.short	0x0000
        /*0012*/ 	.short	0x0000
        /*0014*/ 	.byte	0x00, 0xf0, 0xe1, 0x02


	//----- nvinfo : EIATTR_SPARSE_MMA_MASK
	.align		4
.L_1999:
        /*0018*/ 	.byte	0x03, 0x50
        /*001a*/ 	.short	0x0000


	//----- nvinfo : EIATTR_MAXREG_COUNT
	.align		4
        /*001c*/ 	.byte	0x03, 0x1b
        /*001e*/ 	.short	0x00ff


	//----- nvinfo : EIATTR_MERCURY_ISA_VERSION
	.align		4
        /*0020*/ 	.byte	0x03, 0x5f
        /*0022*/ 	.short	0x0101


	//----- nvinfo : EIATTR_VRC_CTA_INIT_COUNT
	.align		4
        /*0024*/ 	.byte	0x02, 0x4a
	.zero		1
	.zero		1


	//----- nvinfo : EIATTR_EXIT_INSTR_OFFSETS
	.align		4
        /*0028*/ 	.byte	0x04, 0x1c
        /*002a*/ 	.short	(.L_2001 - .L_2000)


	//   ....[0]....
.L_2000:
        /*002c*/ 	.word	0x000022e0


	//   ....[1]....
        /*0030*/ 	.word	0x00002350


	//   ....[2]....
        /*0034*/ 	.word	0x00002570


	//----- nvinfo : EIATTR_CRS_STACK_SIZE
	.align		4
.L_2001:
        /*0038*/ 	.byte	0x04, 0x1e
        /*003a*/ 	.short	(.L_2003 - .L_2002)
.L_2002:
        /*003c*/ 	.word	0x00000000


	//----- nvinfo : EIATTR_CBANK_PARAM_SIZE
	.align		4
.L_2003:
        /*0040*/ 	.byte	0x03, 0x19
        /*0042*/ 	.short	0x00b8


	//----- nvinfo : EIATTR_PARAM_CBANK
	.align		4
        /*0044*/ 	.byte	0x04, 0x0a
        /*0046*/ 	.short	(.L_2005 - .L_2004)
	.align		4
.L_2004:
        /*0048*/ 	.word	index@(.nv.constant0._Z32group_norm_nhwc_bwd_scale_kernelI11Fp16IOBf16WLi64EEv26Group_norm_nhwc_bwd_params)
        /*004c*/ 	.short	0x0380
        /*004e*/ 	.short	0x00b8


	//----- nvinfo : EIATTR_SW_WAR
	.align		4
.L_2005:
        /*0050*/ 	.byte	0x04, 0x36
        /*0052*/ 	.short	(.L_2007 - .L_2006)
.L_2006:
        /*0054*/ 	.word	0x00000008
.L_2007:


//--------------------- .nv.info._Z32group_norm_nhwc_bwd_scale_kernelI11Fp16IOBf16WLi128EEv26Group_norm_nhwc_bwd_params --------------------------
	.section	.nv.info._Z32group_norm_nhwc_bwd_scale_kernelI11Fp16IOBf16WLi128EEv26Group_norm_nhwc_bwd_params,"",@"SHT_CUDA_INFO"
	.sectionflags	@""
	.align	4


	//----- nvinfo : EIATTR_CUDA_API_VERSION
	.align		4
        /*0000*/ 	.byte	0x04, 0x37
        /*0002*/ 	.short	(.L_2009 - .L_2008)
.L_2008:
        /*0004*/ 	.word	0x00000082


	//----- nvinfo : EIATTR_KPARAM_INFO
	.align		4
.L_2009:
        /*0008*/ 	.byte	0x04, 0x17
        /*000a*/ 	.short	(.L_2011 - .L_2010)
.L_2010:
        /*000c*/ 	.word	0x00000000
        /*0010*/ 	.short	0x0000
        /*0012*/ 	.short	0x0000
        /*0014*/ 	.byte	0x00, 0xf0, 0xe1, 0x02


	//----- nvinfo : EIATTR_SPARSE_MMA_MASK
	.align		4
.L_2011:
        /*0018*/ 	.byte	0x03, 0x50
        /*001a*/ 	.short	0x0000


	//----- nvinfo : EIATTR_MAXREG_COUNT
	.align		4
        /*001c*/ 	.byte	0x03, 0x1b
        /*001e*/ 	.short	0x00ff


	//----- nvinfo : EIATTR_MERCURY_ISA_VERSION
	.align		4
        /*0020*/ 	.byte	0x03, 0x5f
        /*0022*/ 	.short	0x0101


	//----- nvinfo : EIATTR_VRC_CTA_INIT_COUNT
	.align		4
        /*0024*/ 	.byte	0x02, 0x4a
	.zero		1
	.zero		1


	//----- nvinfo : EIATTR_EXIT_INSTR_OFFSETS
	.align		4
        /*0028*/ 	.byte	0x04, 0x1c
        /*002a*/ 	.short	(.L_2013 - .L_2012)


	//   ....[0]....
.L_2012:
        /*002c*/ 	.word	0x000022e0


	//   ....[1]....
        /*0030*/ 	.word	0x00002350


	//   ....[2]....
        /*0034*/ 	.word	0x00002570


	//----- nvinfo : EIATTR_CRS_STACK_SIZE
	.align		4
.L_2013:
        /*0038*/ 	.byte	0x04, 0x1e
        /*003a*/ 	.short	(.L_2015 - .L_2014)
.L_2014:
        /*003c*/ 	.word	0x00000000


	//----- nvinfo : EIATTR_CBANK_PARAM_SIZE
	.align		4
.L_2015:
        /*0040*/ 	.byte	0x03, 0x19
        /*0042*/ 	.short	0x00b8


	//----- nvinfo : EIATTR_PARAM_CBANK
	.align		4
        /*0044*/ 	.byte	0x04, 0x0a
        /*0046*/ 	.short	(.L_2017 - .L_2016)
	.align		4
.L_2016:
        /*0048*/ 	.word	index@(.nv.constant0._Z32group_norm_nhwc_bwd_scale_kernelI11Fp16IOBf16WLi128EEv26Group_norm_nhwc_bwd_params)
        /*004c*/ 	.short	0x0380
        /*004e*/ 	.short	0x00b8


	//----- nvinfo : EIATTR_SW_WAR
	.align		4
.L_2017:
        /*0050*/ 	.byte	0x04, 0x36
        /*0052*/ 	.short	(.L_2019 - .L_2018)
.L_2018:
        /*0054*/ 	.word	0x00000008
.L_2019:


//--------------------- .nv.info._Z32group_norm_nhwc_bwd_scale_kernelI11Fp16IOBf16WLi192EEv26Group_norm_nhwc_bwd_params --------------------------
	.section	.nv.info._Z32group_norm_nhwc_bwd_scale_kernelI11Fp16IOBf16WLi192EEv26Group_norm_nhwc_bwd_params,"",@"SHT_CUDA_INFO"
	.sectionflags	@""
	.align	4


	//----- nvinfo : EIATTR_CUDA_API_VERSION
	.align		4
        /*0000*/ 	.byte	0x04, 0x37
        /*0002*/ 	.short	(.L_2021 - .L_2020)
.L_2020:
        /*0004*/ 	.word	0x00000082


	//----- nvinfo : EIATTR_KPARAM_INFO
	.align		4
.L_2021:
        /*0008*/ 	.byte	0x04, 0x17
        /*000a*/ 	.short	(.L_2023 - .L_2022)
.L_2022:
        /*000c*/ 	.word	0x00000000
        /*0010*/ 	.short	0x0000
        /*0012*/ 	.short	0x0000
        /*0014*/ 	.byte	0x00, 0xf0, 0xe1, 0x02


	//----- nvinfo : EIATTR_SPARSE_MMA_MASK
	.align		4
.L_2023:
        /*0018*/ 	.byte	0x03, 0x50
        /*001a*/ 	.short	0x0000


	//----- nvinfo : EIATTR_MAXREG_COUNT
	.align		4
        /*001c*/ 	.byte	0x03, 0x1b
        /*001e*/ 	.short	0x00ff


	//----- nvinfo : EIATTR_MERCURY_ISA_VERSION
	.align		4
        /*0020*/ 	.byte	0x03, 0x5f
        /*0022*/ 	.short	0x0101


	//----- nvinfo : EIATTR_VRC_CTA_INIT_COUNT
	.align		4
        /*0024*/ 	.byte	0x02, 0x4a
	.zero		1
	.zero		1


	//----- nvinfo : EIATTR_EXIT_INSTR_OFFSETS
	.align		4
        /*0028*/ 	.byte	0x04, 0x1c
        /*002a*/ 	.short	(.L_2025 - .L_2024)


	//   ....[0]....
.L_2024:
        /*002c*/ 	.word	0x000022e0


	//   ....[1]....
        /*0030*/ 	.word	0x00002350


	//   ....[2]....
        /*0034*/ 	.word	0x00002570


	//----- nvinfo : EIATTR_CRS_STACK_SIZE
	.align		4
.L_2025:
        /*0038*/ 	.byte	0x04, 0x1e
        /*003a*/ 	.short	(.L_2027 - .L_2026)
.L_2026:
        /*003c*/ 	.word	0x00000000


	//----- nvinfo : EIATTR_CBANK_PARAM_SIZE
	.align		4
.L_2027:
        /*0040*/ 	.byte	0x03, 0x19
        /*0042*/ 	.short	0x00b8


	//----- nvinfo : EIATTR_PARAM_CBANK
	.align		4
        /*0044*/ 	.byte	0x04, 0x0a
        /*0046*/ 	.short	(.L_2029 - .L_2028)
	.align		4
.L_2028:
        /*0048*/ 	.word	index@(.nv.constant0._Z32group_norm_nhwc_bwd_scale_kernelI11Fp16IOBf16WLi192EEv26Group_norm_nhwc_bwd_params)
        /*004c*/ 	.short	0x0380
        /*004e*/ 	.short	0x00b8


	//----- nvinfo : EIATTR_SW_WAR
	.align		4
.L_2029:
        /*0050*/ 	.byte	0x04, 0x36
        /*0052*/ 	.short	(.L_2031 - .L_2030)
.L_2030:
        /*0054*/ 	.word	0x00000008
.L_2031:


//--------------------- .nv.info._Z32group_norm_nhwc_bwd_scale_kernelI11Fp16IOBf16WLi448EEv26Group_norm_nhwc_bwd_params --------------------------
	.section	.nv.info._Z32group_norm_nhwc_bwd_scale_kernelI11Fp16IOBf16WLi448EEv26Group_norm_nhwc_bwd_params,"",@"SHT_CUDA_INFO"
	.sectionflags	@""
	.align	4


	//----- nvinfo : EIATTR_CUDA_API_VERSION
	.align		4
        /*0000*/ 	.byte	0x04, 0x37
        /*0002*/ 	.short	(.L_2033 - .L_2032)
.L_2032:
        /*0004*/ 	.word	0x00000082


	//----- nvinfo : EIATTR_KPARAM_INFO
	.align		4
.L_2033:
        /*0008*/ 	.byte	0x04, 0x17
        /*000a*/ 	.short	(.L_2035 - .L_2034)
.L_2034:
        /*000c*/ 	.word	0x00000000
        /*0010*/ 	.short	0x0000
        /*0012*/ 	.short	0x0000
        /*0014*/ 	.byte	0x00, 0xf0, 0xe1, 0x02


	//----- nvinfo : EIATTR_SPARSE_MMA_MASK
	.align		4
.L_2035:
        /*0018*/ 	.byte	0x03, 0x50
        /*001a*/ 	.short	0x0000


	//----- nvinfo : EIATTR_MAXREG_COUNT
	.align		4
        /*001c*/ 	.byte	0x03, 0x1b
        /*001e*/ 	.short	0x00ff


	//----- nvinfo : EIATTR_MERCURY_ISA_VERSION
	.align		4
        /*0020*/ 	.byte	0x03, 0x5f
        /*0022*/ 	.short	0x0101


	//----- nvinfo : EIATTR_VRC_CTA_INIT_COUNT
	.align		4
        /*0024*/ 	.byte	0x02, 0x4a
	.zero		1
	.zero		1


	//----- nvinfo : EIATTR_EXIT_INSTR_OFFSETS
	.align		4
        /*0028*/ 	.byte	0x04, 0x1c
        /*002a*/ 	.short	(.L_2037 - .L_2036)


	//   ....[0]....
.L_2036:
        /*002c*/ 	.word	0x000022e0


	//   ....[1]....
        /*0030*/ 	.word	0x00002350


	//   ....[2]....
        /*0034*/ 	.word	0x00002570


	//----- nvinfo : EIATTR_CRS_STACK_SIZE
	.align		4
.L_2037:
        /*0038*/ 	.byte	0x04, 0x1e
        /*003a*/ 	.short	(.L_2039 - .L_2038)
.L_2038:
        /*003c*/ 	.word	0x00000000


	//----- nvinfo : EIATTR_CBANK_PARAM_SIZE
	.align		4
.L_2039:
        /*0040*/ 	.byte	0x03, 0x19
        /*0042*/ 	.short	0x00b8


	//----- nvinfo : EIATTR_PARAM_CBANK
	.align		4
        /*0044*/ 	.byte	0x04, 0x0a
        /*0046*/ 	.short	(.L_2041 - .L_2040)
	.align		4
.L_2040:
        /*0048*/ 	.word	index@(.nv.constant0._Z32group_norm_nhwc_bwd_scale_kernelI11Fp16IOBf16WLi448EEv26Group_norm_nhwc_bwd_params)
        /*004c*/ 	.short	0x0380
        /*004e*/ 	.short	0x00b8


	//----- nvinfo : EIATTR_SW_WAR
	.align		4
.L_2041:
        /*0050*/ 	.byte	0x04, 0x36
        /*0052*/ 	.short	(.L_2043 - .L_2042)
.L_2042:
        /*0054*/ 	.word	0x00000008
.L_2043:


//--------------------- .nv.info._Z32group_norm_nhwc_bwd_scale_kernelI11Fp16IOBf16WLi256EEv26Group_norm_nhwc_bwd_params --------------------------
	.section	.nv.info._Z32group_norm_nhwc_bwd_scale_kernelI11Fp16IOBf16WLi256EEv26Group_norm_nhwc_bwd_params,"",@"SHT_CUDA_INFO"
	.sectionflags	@""
	.align	4


	//----- nvinfo : EIATTR_CUDA_API_VERSION
	.align		4
        /*0000*/ 	.byte	0x04, 0x37
        /*0002*/ 	.short	(.L_2045 - .L_2044)
.L_2044:
        /*0004*/ 	.word	0x00000082


	//----- nvinfo : EIATTR_KPARAM_INFO
	.align		4
.L_2045:
        /*0008*/ 	.byte	0x04, 0x17
        /*000a*/ 	.short	(.L_2047 - .L_2046)
.L_2046:
        /*000c*/ 	.word	0x00000000
        /*0010*/ 	.short	0x0000
        /*0012*/ 	.short	0x0000
        /*0014*/ 	.byte	0x00, 0xf0, 0xe1, 0x02


	//----- nvinfo : EIATTR_SPARSE_MMA_MASK
	.align		4
.L_2047:
        /*0018*/ 	.byte	0x03, 0x50
        /*001a*/ 	.short	0x0000


	//----- nvinfo : EIATTR_MAXREG_COUNT
	.align		4
        /*001c*/ 	.byte	0x03, 0x1b
        /*001e*/ 	.short	0x00ff


	//----- nvinfo : EIATTR_MERCURY_ISA_VERSION
	.align		4
        /*0020*/ 	.byte	0x03, 0x5f
        /*0022*/ 	.short	0x0101


	//----- nvinfo : EIATTR_VRC_CTA_INIT_COUNT
	.align		4
        /*0024*/ 	.byte	0x02, 0x4a
	.zero		1
	.zero		1


	//----- nvinfo : EIATTR_EXIT_INSTR_OFFSETS
	.align		4
        /*0028*/ 	.byte	0x04, 0x1c
        /*002a*/ 	.short	(.L_2049 - .L_2048)


	//   ....[0]....
.L_2048:
        /*002c*/ 	.word	0x000022e0


	//   ....[1]....
        /*0030*/ 	.word	0x00002350


	//   ....[2]....
        /*0034*/ 	.word	0x00002570


	//----- nvinfo : EIATTR_CRS_STACK_SIZE
	.align		4
.L_2049:
        /*0038*/ 	.byte	0x04, 0x1e
        /*003a*/ 	.short	(.L_2051 - .L_2050)
.L_2050:
        /*003c*/ 	.word	0x00000000


	//----- nvinfo : EIATTR_CBANK_PARAM_SIZE
	.align		4
.L_2051:
        /*0040*/ 	.byte	0x03, 0x19
        /*0042*/ 	.short	0x00b8


	//----- nvinfo : EIATTR_PARAM_CBANK
	.align		4
        /*0044*/ 	.byte	0x04, 0x0a
        /*0046*/ 	.short	(.L_2053 - .L_2052)
	.align		4
.L_2052:
        /*0048*/ 	.word	index@(.nv.constant0._Z32group_norm_nhwc_bwd_scale_kernelI11Fp16IOBf16WLi256EEv26Group_norm_nhwc_bwd_params)
        /*004c*/ 	.short	0x0380
        /*004e*/ 	.short	0x00b8


	//----- nvinfo : EIATTR_SW_WAR
	.align		4
.L_2053:
        /*0050*/ 	.byte	0x04, 0x36
        /*0052*/ 	.short	(.L_2055 - .L_2054)
.L_2054:
        /*0054*/ 	.word	0x00000008
.L_2055:


//--------------------- .nv.info._Z32group_norm_nhwc_bwd_scale_kernelI11Fp16IOBf16WLi120EEv26Group_norm_nhwc_bwd_params --------------------------
	.section	.nv.info._Z32group_norm_nhwc_bwd_scale_kernelI11Fp16IOBf16WLi120EEv26Group_norm_nhwc_bwd_params,"",@"SHT_CUDA_INFO"
	.sectionflags	@""
	.align	4


	//----- nvinfo : EIATTR_CUDA_API_VERSION
	.align		4
        /*0000*/ 	.byte	0x04, 0x37
        /*0002*/ 	.short	(.L_2057 - .L_2056)
.L_2056:
        /*0004*/ 	.word	0x00000082


	//----- nvinfo : EIATTR_KPARAM_INFO
	.align		4
.L_2057:
        /*0008*/ 	.byte	0x04, 0x17
        /*000a*/ 	.short	(.L_2059 - .L_2058)
.L_2058:
        /*000c*/ 	.word	0x00000000
        /*0010*/ 	.short	0x0000
        /*0012*/ 	.short	0x0000
        /*0014*/ 	.byte	0x00, 0xf0, 0xe1, 0x02


	//----- nvinfo : EIATTR_SPARSE_MMA_MASK
	.align		4
.L_2059:
        /*0018*/ 	.byte	0x03, 0x50
        /*001a*/ 	.short	0x0000


	//----- nvinfo : EIATTR_MAXREG_COUNT
	.align		4
        /*001c*/ 	.byte	0x03, 0x1b
        /*001e*/ 	.short	0x00ff


	//----- nvinfo : EIATTR_MERCURY_ISA_VERSION
	.align		4
        /*0020*/ 	.byte	0x03, 0x5f
        /*0022*/ 	.short	0x0101


	//----- nvinfo : EIATTR_VRC_CTA_INIT_COUNT
	.align		4
        /*0024*/ 	.byte	0x02, 0x4a
	.zero		1
	.zero		1


	//----- nvinfo : EIATTR_EXIT_INSTR_OFFSETS
	.align		4
        /*0028*/ 	.byte	0x04, 0x1c
        /*002a*/ 	.short	(.L_2061 - .L_2060)


	//   ....[0]....
.L_2060:
        /*002c*/ 	.word	0x000022e0


	//   ....[1]....
        /*0030*/ 	.word	0x00002350


	//   ....[2]....
        /*0034*/ 	.word	0x00002570


	//----- nvinfo : EIATTR_CRS_STACK_SIZE
	.align		4
.L_2061:
        /*0038*/ 	.byte	0x04, 0x1e
        /*003a*/ 	.short	(.L_2063 - .L_2062)
.L_2062:
        /*003c*/ 	.word	0x00000000


	//----- nvinfo : EIATTR_CBANK_PARAM_SIZE
	.align		4
.L_2063:
        /*0040*/ 	.byte	0x03, 0x19
        /*0042*/ 	.short	0x00b8


	//----- nvinfo : EIATTR_PARAM_CBANK
	.align		4
        /*0044*/ 	.byte	0x04, 0x0a
        /*0046*/ 	.short	(.L_2065 - .L_2064)
	.align		4
.L_2064:
        /*0048*/ 	.word	index@(.nv.constant0._Z32group_norm_nhwc_bwd_scale_kernelI11Fp16IOBf16WLi120EEv26Group_norm_nhwc_bwd_params)
        /*004c*/ 	.short	0x0380
        /*004e*/ 	.short	0x00b8


	//----- nvinfo : EIATTR_SW_WAR
	.align		4
.L_2065:
        /*0050*/ 	.byte	0x04, 0x36
        /*0052*/ 	.short	(.L_2067 - .L_2066)
.L_2066:
        /*0054*/ 	.word	0x00000008
.L_2067:


//--------------------- .nv.info._Z32group_norm_nhwc_bwd_scale_kernelI11Fp16IOBf16WLi140EEv26Group_norm_nhwc_bwd_params --------------------------
	.section	.nv.info._Z32group_norm_nhwc_bwd_scale_kernelI11Fp16IOBf16WLi140EEv26Group_norm_nhwc_bwd_params,"",@"SHT_CUDA_INFO"
	.sectionflags	@""
	.align	4


	//----- nvinfo : EIATTR_CUDA_API_VERSION
	.align		4
        /*0000*/ 	.byte	0x04, 0x37
        /*0002*/ 	.short	(.L_2069 - .L_2068)
.L_2068:
        /*0004*/ 	.word	0x00000082


	//----- nvinfo : EIATTR_KPARAM_INFO
	.align		4
.L_2069:
        /*0008*/ 	.byte	0x04, 0x17
        /*000a*/ 	.short	(.L_2071 - .L_2070)
.L_2070:
        /*000c*/ 	.word	0x00000000
        /*0010*/ 	.short	0x0000
        /*0012*/ 	.short	0x0000
        /*0014*/ 	.byte	0x00, 0xf0, 0xe1, 0x02


	//----- nvinfo : EIATTR_SPARSE_MMA_MASK
	.align		4
.L_2071:
        /*0018*/ 	.byte	0x03, 0x50
        /*001a*/ 	.short	0x0000


	//----- nvinfo : EIATTR_MAXREG_COUNT
	.align		4
        /*001c*/ 	.byte	0x03, 0x1b
        /*001e*/ 	.short	0x00ff


	//----- nvinfo : EIATTR_MERCURY_ISA_VERSION
	.align		4
        /*0020*/ 	.byte	0x03, 0x5f
        /*0022*/ 	.short	0x0101


	//----- nvinfo : EIATTR_VRC_CTA_INIT_COUNT
	.align		4
        /*0024*/ 	.byte	0x02, 0x4a
	.zero		1
	.zero		1


	//----- nvinfo : EIATTR_EXIT_INSTR_OFFSETS
	.align		4
        /*0028*/ 	.byte	0x04, 0x1c
        /*002a*/ 	.short	(.L_2073 - .L_2072)


	//   ....[0]....
.L_2072:
        /*002c*/ 	.word	0x000022e0


	//   ....[1]....
        /*0030*/ 	.word	0x00002350


	//   ....[2]....
        /*0034*/ 	.word	0x00002570


	//----- nvinfo : EIATTR_CRS_STACK_SIZE
	.align		4
.L_2073:
        /*0038*/ 	.byte	0x04, 0x1e
        /*003a*/ 	.short	(.L_2075 - .L_2074)
.L_2074:
        /*003c*/ 	.word	0x00000000


	//----- nvinfo : EIATTR_CBANK_PARAM_SIZE
	.align		4
.L_2075:
        /*0040*/ 	.byte	0x03, 0x19
        /*0042*/ 	.short	0x00b8


	//----- nvinfo : EIATTR_PARAM_CBANK
	.align		4
        /*0044*/ 	.byte	0x04, 0x0a
        /*0046*/ 	.short	(.L_2077 - .L_2076)
	.align		4
.L_2076:
        /*0048*/ 	.word	index@(.nv.constant0._Z32group_norm_nhwc_bwd_scale_kernelI11Fp16IOBf16WLi140EEv26Group_norm_nhwc_bwd_params)
        /*004c*/ 	.short	0x0380
        /*004e*/ 	.short	0x00b8


	//----- nvinfo : EIATTR_SW_WAR
	.align		4
.L_2077:
        /*0050*/ 	.byte	0x04, 0x36
        /*0052*/ 	.short	(.L_2079 - .L_2078)
.L_2078:
        /*0054*/ 	.word	0x00000008
.L_2079:


//--------------------- .nv.info._Z32group_norm_nhwc_bwd_scale_kernelI11Fp16IOBf16WLi160EEv26Group_norm_nhwc_bwd_params --------------------------
	.section	.nv.info._Z32group_norm_nhwc_bwd_scale_kernelI11Fp16IOBf16WLi160EEv26Group_norm_nhwc_bwd_params,"",@"SHT_CUDA_INFO"
	.sectionflags	@""
	.align	4


	//----- nvinfo : EIATTR_CUDA_API_VERSION
	.align		4
        /*0000*/ 	.byte	0x04, 0x37
        /*0002*/ 	.short	(.L_2081 - .L_2080)
.L_2080:
        /*0004*/ 	.word	0x00000082


	//----- nvinfo : EIATTR_KPARAM_INFO
	.align		4
.L_2081:
        /*0008*/ 	.byte	0x04, 0x17
        /*000a*/ 	.short	(.L_2083 - .L_2082)
.L_2082:
        /*000c*/ 	.word	0x00000000
        /*0010*/ 	.short	0x0000
        /*0012*/ 	.short	0x0000
        /*0014*/ 	.byte	0x00, 0xf0, 0xe1, 0x02


	//----- nvinfo : EIATTR_SPARSE_MMA_MASK
	.align		4
.L_2083:
        /*0018*/ 	.byte	0x03, 0x50
        /*001a*/ 	.short	0x0000


	//----- nvinfo : EIATTR_MAXREG_COUNT
	.align		4
        /*001c*/ 	.byte	0x03, 0x1b
        /*001e*/ 	.short	0x00ff


	//----- nvinfo : EIATTR_MERCURY_ISA_VERSION
	.align		4
        /*0020*/ 	.byte	0x03, 0x5f
        /*0022*/ 	.short	0x0101


	//----- nvinfo : EIATTR_VRC_CTA_INIT_COUNT
	.align		4
        /*0024*/ 	.byte	0x02, 0x4a
	.zero		1
	.zero		1


	//----- nvinfo : EIATTR_EXIT_INSTR_OFFSETS
	.align		4
        /*0028*/ 	.byte	0x04, 0x1c
        /*002a*/ 	.short	(.L_2085 - .L_2084)


	//   ....[0]....
.L_2084:
        /*002c*/ 	.word	0x000022e0


	//   ....[1]....
        /*0030*/ 	.word	0x00002350


	//   ....[2]....
        /*0034*/ 	.word	0x00002570


	//----- nvinfo : EIATTR_CRS_STACK_SIZE
	.align		4
.L_2085:
        /*0038*/ 	.byte	0x04, 0x1e
        /*003a*/ 	.short	(.L_2087 - .L_2086)
.L_2086:
        /*003c*/ 	.word	0x00000000


	//----- nvinfo : EIATTR_CBANK_PARAM_SIZE
	.align		4
.L_2087:
        /*0040*/ 	.byte	0x03, 0x19
        /*0042*/ 	.short	0x00b8


	//----- nvinfo : EIATTR_PARAM_CBANK
	.align		4
        /*0044*/ 	.byte	0x04, 0x0a
        /*0046*/ 	.short	(.L_2089 - .L_2088)
	.align		4
.L_2088:
        /*0048*/ 	.word	index@(.nv.constant0._Z32group_norm_nhwc_bwd_scale_kernelI11Fp16IOBf16WLi160EEv26Group_norm_nhwc_bwd_params)
        /*004c*/ 	.short	0x0380
        /*004e*/ 	.short	0x00b8


	//----- nvinfo : EIATTR_SW_WAR
	.align		4
.L_2089:
        /*0050*/ 	.byte	0x04, 0x36
        /*0052*/ 	.short	(.L_2091 - .L_2090)
.L_2090:
        /*0054*/ 	.word	0x00000008
.L_2091:


//--------------------- .nv.info._Z32group_norm_nhwc_bwd_scale_kernelI11Fp16IOFp16WLi196EEv26Group_norm_nhwc_bwd_params --------------------------
	.section	.nv.info._Z32group_norm_nhwc_bwd_scale_kernelI11Fp16IOFp16WLi196EEv26Group_norm_nhwc_bwd_params,"",@"SHT_CUDA_INFO"
	.sectionflags	@""
	.align	4


	//----- nvinfo : EIATTR_CUDA_API_VERSION
	.align		4
        /*0000*/ 	.byte	0x04, 0x37
        /*0002*/ 	.short	(.L_2093 - .L_2092)
.L_2092:
        /*0004*/ 	.word	0x00000082


	//----- nvinfo : EIATTR_KPARAM_INFO
	.align		4
.L_2093:
        /*0008*/ 	.byte	0x04, 0x17
        /*000a*/ 	.short	(.L_2095 - .L_2094)
.L_2094:
        /*000c*/ 	.word	0x00000000
        /*0010*/ 	.short	0x0000
        /*0012*/ 	.short	0x0000
        /*0014*/ 	.byte	0x00, 0xf0, 0xe1, 0x02


	//----- nvinfo : EIATTR_SPARSE_MMA_MASK
	.align		4
.L_2095:
        /*0018*/ 	.byte	0x03, 0x50
        /*001a*/ 	.short	0x0000


	//----- nvinfo : EIATTR_MAXREG_COUNT
	.align		4
        /*001c*/ 	.byte	0x03, 0x1b
        /*001e*/ 	.short	0x00ff


	//----- nvinfo : EIATTR_MERCURY_ISA_VERSION
	.align		4
        /*0020*/ 	.byte	0x03, 0x5f
        /*0022*/ 	.short	0x0101


	//----- nvinfo : EIATTR_VRC_CTA_INIT_COUNT
	.align		4
        /*0024*/ 	.byte	0x02, 0x4a
	.zero		1
	.zero		1


	//----- nvinfo : EIATTR_EXIT_INSTR_OFFSETS
	.align		4
        /*0028*/ 	.byte	0x04, 0x1c
        /*002a*/ 	.short	(.L_2097 - .L_2096)


	//   ....[0]....
.L_2096:
        /*002c*/ 	.word	0x000022e0


	//   ....[1]....
        /*0030*/ 	.word	0x00002350


	//   ....[2]....
        /*0034*/ 	.word	0x00002570


	//----- nvinfo : EIATTR_CRS_STACK_SIZE
	.align		4
.L_2097:
        /*0038*/ 	.byte	0x04, 0x1e
        /*003a*/ 	.short	(.L_2099 - .L_2098)
.L_2098:
        /*003c*/ 	.word	0x00000000


	//----- nvinfo : EIATTR_CBANK_PARAM_SIZE
	.align		4
.L_2099:
        /*0040*/ 	.byte	0x03, 0x19
        /*0042*/ 	.short	0x00b8


	//----- nvinfo : EIATTR_PARAM_CBANK
	.align		4
        /*0044*/ 	.byte	0x04, 0x0a
        /*0046*/ 	.short	(.L_2101 - .L_2100)
	.align		4
.L_2100:
        /*0048*/ 	.word	index@(.nv.constant0._Z32group_norm_nhwc_bwd_scale_kernelI11Fp16IOFp16WLi196EEv26Group_norm_nhwc_bwd_params)
        /*004c*/ 	.short	0x0380
        /*004e*/ 	.short	0x00b8


	//----- nvinfo : EIATTR_SW_WAR
	.align		4
.L_2101:
        /*0050*/ 	.byte	0x04, 0x36
        /*0052*/ 	.short	(.L_2103 - .L_2102)
.L_2102:
        /*0054*/ 	.word	0x00000008
.L_2103:


//--------------------- .nv.info._Z32group_norm_nhwc_bwd_scale_kernelI11Fp16IOFp16WLi168EEv26Group_norm_nhwc_bwd_params --------------------------
	.section	.nv.info._Z32group_norm_nhwc_bwd_scale_kernelI11Fp16IOFp16WLi168EEv26Group_norm_nhwc_bwd_params,"",@"SHT_CUDA_INFO"
	.sectionflags	@""
	.align	4


	//----- nvinfo : EIATTR_CUDA_API_VERSION
	.align		4
        /*0000*/ 	.byte	0x04, 0x37
        /*0002*/ 	.short	(.L_2105 - .L_2104)
.L_2104:
        /*0004*/ 	.word	0x00000082


	//----- nvinfo : EIATTR_KPARAM_INFO
	.align		4
.L_2105:
        /*0008*/ 	.byte	0x04, 0x17
        /*000a*/ 	.short	(.L_2107 - .L_2106)
.L_2106:
        /*000c*/ 	.word	0x00000000
        /*0010*/ 	.short	0x0000
        /*0012*/ 	.short	0x0000
        /*0014*/ 	.byte	0x00, 0xf0, 0xe1, 0x02


	//----- nvinfo : EIATTR_SPARSE_MMA_MASK
	.align		4
.L_2107:
        /*0018*/ 	.byte	0x03, 0x50
        /*001a*/ 	.short	0x0000


	//----- nvinfo : EIATTR_MAXREG_COUNT
	.align		4
        /*001c*/ 	.byte	0x03, 0x1b
        /*001e*/ 	.short	0x00ff


	//----- nvinfo : EIATTR_MERCURY_ISA_VERSION
	.align		4
        /*0020*/ 	.byte	0x03, 0x5f
        /*0022*/ 	.short	0x0101


	//----- nvinfo : EIATTR_VRC_CTA_INIT_COUNT
	.align		4
        /*0024*/ 	.byte	0x02, 0x4a
	.zero		1
	.zero		1


	//----- nvinfo : EIATTR_EXIT_INSTR_OFFSETS
	.align		4
        /*0028*/ 	.byte	0x04, 0x1c
        /*002a*/ 	.short	(.L_2109 - .L_2108)


	//   ....[0]....
.L_2108:
        /*002c*/ 	.word	0x000022e0


	//   ....[1]....
        /*0030*/ 	.word	0x00002350


	//   ....[2]....
        /*0034*/ 	.word	0x00002570


	//----- nvinfo : EIATTR_CRS_STACK_SIZE
	.align		4
.L_2109:
        /*0038*/ 	.byte	0x04, 0x1e
        /*003a*/ 	.short	(.L_2111 - .L_2110)
.L_2110:
        /*003c*/ 	.word	0x00000000


	//----- nvinfo : EIATTR_CBANK_PARAM_SIZE
	.align		4
.L_2111:
        /*0040*/ 	.byte	0x03, 0x19
        /*0042*/ 	.short	0x00b8


	//----- nvinfo : EIATTR_PARAM_CBANK
	.align		4
        /*0044*/ 	.byte	0x04, 0x0a
        /*0046*/ 	.short	(.L_2113 - .L_2112)
	.align		4
.L_2112:
        /*0048*/ 	.word	index@(.nv.constant0._Z32group_norm_nhwc_bwd_scale_kernelI11Fp16IOFp16WLi168EEv26Group_norm_nhwc_bwd_params)
        /*004c*/ 	.short	0x0380
        /*004e*/ 	.short	0x00b8


	//----- nvinfo : EIATTR_SW_WAR
	.align		4
.L_2113:
        /*0050*/ 	.byte	0x04, 0x36
        /*0052*/ 	.short	(.L_2115 - .L_2114)
.L_2114:
        /*0054*/ 	.word	0x00000008
.L_2115:


//--------------------- .nv.info._Z32group_norm_nhwc_bwd_scale_kernelI11Fp16IOFp16WLi64EEv26Group_norm_nhwc_bwd_params --------------------------
	.section	.nv.info._Z32group_norm_nhwc_bwd_scale_kernelI11Fp16IOFp16WLi64EEv26Group_norm_nhwc_bwd_params,"",@"SHT_CUDA_INFO"
	.sectionflags	@""
	.align	4


	//----- nvinfo : EIATTR_CUDA_API_VERSION
	.align		4
        /*0000*/ 	.byte	0x04, 0x37
        /*0002*/ 	.short	(.L_2117 - .L_2116)
.L_2116:
        /*0004*/ 	.word	0x00000082


	//----- nvinfo : EIATTR_KPARAM_INFO
	.align		4
.L_2117:
        /*0008*/ 	.byte	0x04, 0x17
        /*000a*/ 	.short	(.L_2119 - .L_2118)
.L_2118:
        /*000c*/ 	.word	0x00000000
        /*0010*/ 	.short	0x0000
        /*0012*/ 	.short	0x0000
        /*0014*/ 	.byte	0x00, 0xf0, 0xe1, 0x02


	//----- nvinfo : EIATTR_SPARSE_MMA_MASK
	.align		4
.L_2119:
        /*0018*/ 	.byte	0x03, 0x50
        /*001a*/ 	.short	0x0000


	//----- nvinfo : EIATTR_MAXREG_COUNT
	.align		4
        /*001c*/ 	.byte	0x03, 0x1b
        /*001e*/ 	.short	0x00ff


	//----- nvinfo : EIATTR_MERCURY_ISA_VERSION
	.align		4
        /*0020*/ 	.byte	0x03, 0x5f
        /*0022*/ 	.short	0x0101


	//----- nvinfo : EIATTR_VRC_CTA_INIT_COUNT
	.align		4
        /*0024*/ 	.byte	0x02, 0x4a
	.zero		1
	.zero		1


	//----- nvinfo : EIATTR_EXIT_INSTR_OFFSETS
	.align		4
        /*0028*/ 	.byte	0x04, 0x1c
        /*002a*/ 	.short	(.L_2121 - .L_2120)


	//   ....[0]....
.L_2120:
        /*002c*/ 	.word	0x000022e0


	//   ....[1]....
        /*0030*/ 	.word	0x00002350


	//   ....[2]....
        /*0034*/ 	.word	0x00002570


	//----- nvinfo : EIATTR_CRS_STACK_SIZE
	.align		4
.L_2121:
        /*0038*/ 	.byte	0x04, 0x1e
        /*003a*/ 	.short	(.L_2123 - .L_2122)
.L_2122:
        /*003c*/ 	.word	0x00000000


	//----- nvinfo : EIATTR_CBANK_PARAM_SIZE
	.align		4
.L_2123:
        /*0040*/ 	.byte	0x03, 0x19
        /*0042*/ 	.short	0x00b8


	//----- nvinfo : EIATTR_PARAM_CBANK
	.align		4
        /*0044*/ 	.byte	0x04, 0x0a
        /*0046*/ 	.short	(.L_2125 - .L_2124)
	.align		4
.L_2124:
        /*0048*/ 	.word	index@(.nv.constant0._Z32group_norm_nhwc_bwd_scale_kernelI11Fp16IOFp16WLi64EEv26Group_norm_nhwc_bwd_params)
        /*004c*/ 	.short	0x0380
        /*004e*/ 	.short	0x00b8


	//----- nvinfo : EIATTR_SW_WAR
	.align		4
.L_2125:
        /*0050*/ 	.byte	0x04, 0x36
        /*0052*/ 	.short	(.L_2127 - .L_2126)
.L_2126:
        /*0054*/ 	.word	0x00000008
.L_2127:


//--------------------- .nv.info._Z32group_norm_nhwc_bwd_scale_kernelI11Fp16IOFp16WLi128EEv26Group_norm_nhwc_bwd_params --------------------------
	.section	.nv.info._Z32group_norm_nhwc_bwd_scale_kernelI11Fp16IOFp16WLi128EEv26Group_norm_nhwc_bwd_params,"",@"SHT_CUDA_INFO"
	.sectionflags	@""
	.align	4


	//----- nvinfo : EIATTR_CUDA_API_VERSION
	.align		4
        /*0000*/ 	.byte	0x04, 0x37
        /*0002*/ 	.short	(.L_2129 - .L_2128)
.L_2128:
        /*0004*/ 	.word	0x00000082


	//----- nvinfo : EIATTR_KPARAM_INFO
	.align		4
.L_2129:
        /*0008*/ 	.byte	0x04, 0x17
        /*000a*/ 	.short	(.L_2131 - .L_2130)
.L_2130:
        /*000c*/ 	.word	0x00000000
        /*0010*/ 	.short	0x0000
        /*0012*/ 	.short	0x0000
        /*0014*/ 	.byte	0x00, 0xf0, 0xe1, 0x02


	//----- nvinfo : EIATTR_SPARSE_MMA_MASK
	.align		4
.L_2131:
        /*0018*/ 	.byte	0x03, 0x50
        /*001a*/ 	.short	0x0000


	//----- nvinfo : EIATTR_MAXREG_COUNT
	.align		4
        /*001c*/ 	.byte	0x03, 0x1b
        /*001e*/ 	.short	0x00ff


	//----- nvinfo : EIATTR_MERCURY_ISA_VERSION
	.align		4
        /*0020*/ 	.byte	0x03, 0x5f
        /*0022*/ 	.short	0x0101


	//----- nvinfo : EIATTR_VRC_CTA_INIT_COUNT
	.align		4
        /*0024*/ 	.byte	0x02, 0x4a
	.zero		1
	.zero		1


	//----- nvinfo : EIATTR_EXIT_INSTR_OFFSETS
	.align		4
        /*0028*/ 	.byte	0x04, 0x1c
        /*002a*/ 	.short	(.L_2133 - .L_2132)


	//   ....[0]....
.L_2132:
        /*002c*/ 	.word	0x000022e0


	//   ....[1]....
        /*0030*/ 	.word	0x00002350


	//   ....[2]....
        /*0034*/ 	.word	0x00002570


	//----- nvinfo : EIATTR_CRS_STACK_SIZE
	.align		4
.L_2133:
        /*0038*/ 	.byte	0x04, 0x1e
        /*003a*/ 	.short	(.L_2135 - .L_2134)
.L_2134:
        /*003c*/ 	.word	0x00000000


	//----- nvinfo : EIATTR_CBANK_PARAM_SIZE
	.align		4
.L_2135:
        /*0040*/ 	.byte	0x03, 0x19
        /*0042*/ 	.short	0x00b8


	//----- nvinfo : EIATTR_PARAM_CBANK
	.align		4
        /*0044*/ 	.byte	0x04, 0x0a
        /*0046*/ 	.short	(.L_2137 - .L_2136)
	.align		4
.L_2136:
        /*0048*/ 	.word	index@(.nv.constant0._Z32group_norm_nhwc_bwd_scale_kernelI11Fp16IOFp16WLi128EEv26Group_norm_nhwc_bwd_params)
        /*004c*/ 	.short	0x0380
        /*004e*/ 	.short	0x00b8


	//----- nvinfo : EIATTR_SW_WAR
	.align		4
.L_2137:
        /*0050*/ 	.byte	0x04, 0x36
        /*0052*/ 	.short	(.L_2139 - .L_2138)
.L_2138:
        /*0054*/ 	.word	0x00000008
.L_2139:


//--------------------- .nv.info._Z32group_norm_nhwc_bwd_scale_kernelI11Fp16IOFp16WLi192EEv26Group_norm_nhwc_bwd_params --------------------------
	.section	.nv.info._Z32group_norm_nhwc_bwd_scale_kernelI11Fp16IOFp16WLi192EEv26Group_norm_nhwc_bwd_params,"",@"SHT_CUDA_INFO"
	.sectionflags	@""
	.align	4


	//----- nvinfo : EIATTR_CUDA_API_VERSION
	.align		4
        /*0000*/ 	.byte	0x04, 0x37
        /*0002*/ 	.short	(.L_2141 - .L_2140)
.L_2140:
        /*0004*/ 	.word	0x00000082


	//----- nvinfo : EIATTR_KPARAM_INFO
	.align		4
.L_2141:
        /*0008*/ 	.byte	0x04, 0x17
        /*000a*/ 	.short	(.L_2143 - .L_2142)
.L_2142:
        /*000c*/ 	.word	0x00000000
        /*0010*/ 	.short	0x0000
        /*0012*/ 	.short	0x0000
        /*0014*/ 	.byte	0x00, 0xf0, 0xe1, 0x02


	//----- nvinfo : EIATTR_SPARSE_MMA_MASK
	.align		4
.L_2143:
        /*0018*/ 	.byte	0x03, 0x50
        /*001a*/ 	.short	0x0000


	//----- nvinfo : EIATTR_MAXREG_COUNT
	.align		4
        /*001c*/ 	.byte	0x03, 0x1b
        /*001e*/ 	.short	0x00ff


	//----- nvinfo : EIATTR_MERCURY_ISA_VERSION
	.align		4
        /*0020*/ 	.byte	0x03, 0x5f
        /*0022*/ 	.short	0x0101


	//----- nvinfo : EIATTR_VRC_CTA_INIT_COUNT
	.align		4
        /*0024*/ 	.byte	0x02, 0x4a
	.zero		1
	.zero		1


	//----- nvinfo : EIATTR_EXIT_INSTR_OFFSETS
	.align		4
        /*0028*/ 	.byte	0x04, 0x1c
        /*002a*/ 	.short	(.L_2145 - .L_2144)


	//   ....[0]....
.L_2144:
        /*002c*/ 	.word	0x000022e0


	//   ....[1]....
        /*0030*/ 	.word	0x00002350


	//   ....[2]....
        /*0034*/ 	.word	0x00002570


	//----- nvinfo : EIATTR_CRS_STACK_SIZE
	.align		4
.L_2145:
        /*0038*/ 	.byte	0x04, 0x1e
        /*003a*/ 	.short	(.L_2147 - .L_2146)
.L_2146:
        /*003c*/ 	.word	0x00000000


	//----- nvinfo : EIATTR_CBANK_PARAM_SIZE
	.align		4
.L_2147:
        /*0040*/ 	.byte	0x03, 0x19
        /*0042*/ 	.short	0x00b8


	//----- nvinfo : EIATTR_PARAM_CBANK
	.align		4
        /*0044*/ 	.byte	0x04, 0x0a
        /*0046*/ 	.short	(.L_2149 - .L_2148)
	.align		4
.L_2148:
        /*0048*/ 	.word	index@(.nv.constant0._Z32group_norm_nhwc_bwd_scale_kernelI11Fp16IOFp16WLi192EEv26Group_norm_nhwc_bwd_params)
        /*004c*/ 	.short	0x0380
        /*004e*/ 	.short	0x00b8


	//----- nvinfo : EIATTR_SW_WAR
	.align		4
.L_2149:
        /*0050*/ 	.byte	0x04, 0x36
        /*0052*/ 	.short	(.L_2151 - .L_2150)
.L_2150:
        /*0054*/ 	.word	0x00000008
.L_2151:


//--------------------- .nv.info._Z32group_norm_nhwc_bwd_scale_kernelI11Fp16IOFp16WLi448EEv26Group_norm_nhwc_bwd_params --------------------------
	.section	.nv.info._Z32group_norm_nhwc_bwd_scale_kernelI11Fp16IOFp16WLi448EEv26Group_norm_nhwc_bwd_params,"",@"SHT_CUDA_INFO"
	.sectionflags	@""
	.align	4


	//----- nvinfo : EIATTR_CUDA_API_VERSION
	.align		4
        /*0000*/ 	.byte	0x04, 0x37
        /*0002*/ 	.short	(.L_2153 - .L_2152)
.L_2152:
        /*0004*/ 	.word	0x00000082


	//----- nvinfo : EIATTR_KPARAM_INFO
	.align		4
.L_2153:
        /*0008*/ 	.byte	0x04, 0x17
        /*000a*/ 	.short	(.L_2155 - .L_2154)
.L_2154:
        /*000c*/ 	.word	0x00000000
        /*0010*/ 	.short	0x0000
        /*0012*/ 	.short	0x0000
        /*0014*/ 	.byte	0x00, 0xf0, 0xe1, 0x02


	//----- nvinfo : EIATTR_SPARSE_MMA_MASK
	.align		4
.L_2155:
        /*0018*/ 	.byte	0x03, 0x50
        /*001a*/ 	.short	0x0000


	//----- nvinfo : EIATTR_MAXREG_COUNT
	.align		4
        /*001c*/ 	.byte	0x03, 0x1b
        /*001e*/ 	.short	0x00ff


	//----- nvinfo : EIATTR_MERCURY_ISA_VERSION
	.align		4
        /*0020*/ 	.byte	0x03, 0x5f
        /*0022*/ 	.short	0x0101


	//----- nvinfo : EIATTR_VRC_CTA_INIT_COUNT
	.align		4
        /*0024*/ 	.byte	0x02, 0x4a
	.zero		1
	.zero		1


	//----- nvinfo : EIATTR_EXIT_INSTR_OFFSETS
	.align		4
        /*0028*/ 	.byte	0x04, 0x1c
        /*002a*/ 	.short	(.L_2157 - .L_2156)


	//   ....[0]....
.L_2156:
        /*002c*/ 	.word	0x000022e0


	//   ....[1]....
        /*0030*/ 	.word	0x00002350


	//   ....[2]....
        /*0034*/ 	.word	0x00002570


	//----- nvinfo : EIATTR_CRS_STACK_SIZE
	.align		4
.L_2157:
        /*0038*/ 	.byte	0x04, 0x1e
        /*003a*/ 	.short	(.L_2159 - .L_2158)
.L_2158:
        /*003c*/ 	.word	0x00000000


	//----- nvinfo : EIATTR_CBANK_PARAM_SIZE
	.align		4
.L_2159:
        /*0040*/ 	.byte	0x03, 0x19
        /*0042*/ 	.short	0x00b8


	//----- nvinfo : EIATTR_PARAM_CBANK
	.align		4
        /*0044*/ 	.byte	0x04, 0x0a
        /*0046*/ 	.short	(.L_2161 - .L_2160)
	.align		4
.L_2160:
        /*0048*/ 	.word	index@(.nv.constant0._Z32group_norm_nhwc_bwd_scale_kernelI11Fp16IOFp16WLi448EEv26Group_norm_nhwc_bwd_params)
        /*004c*/ 	.short	0x0380
        /*004e*/ 	.short	0x00b8


	//----- nvinfo : EIATTR_SW_WAR
	.align		4
.L_2161:
        /*0050*/ 	.byte	0x04, 0x36
        /*0052*/ 	.short	(.L_2163 - .L_2162)
.L_2162:
        /*0054*/ 	.word	0x00000008
.L_2163:


//--------------------- .nv.info._Z32group_norm_nhwc_bwd_scale_kernelI11Fp16IOFp16WLi256EEv26Group_norm_nhwc_bwd_params --------------------------
	.section	.nv.info._Z32group_norm_nhwc_bwd_scale_kernelI11Fp16IOFp16WLi256EEv26Group_norm_nhwc_bwd_params,"",@"SHT_CUDA_INFO"
	.sectionflags	@""
	.align	4


	//----- nvinfo : EIATTR_CUDA_API_VERSION
	.align		4
        /*0000*/ 	.byte	0x04, 0x37
        /*0002*/ 	.short	(.L_2165 - .L_2164)
.L_2164:
        /*0004*/ 	.word	0x00000082


	//----- nvinfo : EIATTR_KPARAM_INFO
	.align		4
.L_2165:
        /*0008*/ 	.byte	0x04, 0x17
        /*000a*/ 	.short	(.L_2167 - .L_2166)
.L_2166:
        /*000c*/ 	.word	0x00000000
        /*0010*/ 	.short	0x0000
        /*0012*/ 	.short	0x0000
        /*0014*/ 	.byte	0x00, 0xf0, 0xe1, 0x02


	//----- nvinfo : EIATTR_SPARSE_MMA_MASK
	.align		4
.L_2167:
        /*0018*/ 	.byte	0x03, 0x50
        /*001a*/ 	.short	0x0000


	//----- nvinfo : EIATTR_MAXREG_COUNT
	.align		4
        /*001c*/ 	.byte	0x03, 0x1b
        /*001e*/ 	.short	0x00ff


	//----- nvinfo : EIATTR_MERCURY_ISA_VERSION
	.align		4
        /*0020*/ 	.byte	0x03, 0x5f
        /*0022*/ 	.short	0x0101


	//----- nvinfo : EIATTR_VRC_CTA_INIT_COUNT
	.align		4
        /*0024*/ 	.byte	0x02, 0x4a
	.zero		1
	.zero		1


	//----- nvinfo : EIATTR_EXIT_INSTR_OFFSETS
	.align		4
        /*0028*/ 	.byte	0x04, 0x1c
        /*002a*/ 	.short	(.L_2169 - .L_2168)


	//   ....[0]....
.L_2168:
        /*002c*/ 	.word	0x000022e0


	//   ....[1]....
        /*0030*/ 	.word	0x00002350


	//   ....[2]....
        /*0034*/ 	.word	0x00002570


	//----- nvinfo : EIATTR_CRS_STACK_SIZE
	.align		4
.L_2169:
        /*0038*/ 	.byte	0x04, 0x1e
        /*003a*/ 	.short	(.L_2171 - .L_2170)
.L_2170:
        /*003c*/ 	.word	0x00000000


	//----- nvinfo : EIATTR_CBANK_PARAM_SIZE
	.align		4
.L_2171:
        /*0040*/ 	.byte	0x03, 0x19
        /*0042*/ 	.short	0x00b8


	//----- nvinfo : EIATTR_PARAM_CBANK
	.align		4
        /*0044*/ 	.byte	0x04, 0x0a
        /*0046*/ 	.short	(.L_2173 - .L_2172)
	.align		4
.L_2172:
        /*0048*/ 	.word	index@(.nv.constant0._Z32group_norm_nhwc_bwd_scale_kernelI11Fp16IOFp16WLi256EEv26Group_norm_nhwc_bwd_params)
        /*004c*/ 	.short	0x0380
        /*004e*/ 	.short	0x00b8


	//----- nvinfo : EIATTR_SW_WAR
	.align		4
.L_2173:
        /*0050*/ 	.byte	0x04, 0x36
        /*0052*/ 	.short	(.L_2175 - .L_2174)
.L_2174:
        /*0054*/ 	.word	0x00000008
.L_2175:


//--------------------- .nv.info._Z32group_norm_nhwc_bwd_scale_kernelI11Fp16IOFp16WLi120EEv26Group_norm_nhwc_bwd_params --------------------------
	.section	.nv.info._Z32group_norm_nhwc_bwd_scale_kernelI11Fp16IOFp16WLi120EEv26Group_norm_nhwc_bwd_params,"",@"SHT_CUDA_INFO"
	.sectionflags	@""
	.align	4


	//----- nvinfo : EIATTR_CUDA_API_VERSION
	.align		4
        /*0000*/ 	.byte	0x04, 0x37
        /*0002*/ 	.short	(.L_2177 - .L_2176)
.L_2176:
        /*0004*/ 	.word	0x00000082


	//----- nvinfo : EIATTR_KPARAM_INFO
	.align		4
.L_2177:
        /*0008*/ 	.byte	0x04, 0x17
        /*000a*/ 	.short	(.L_2179 - .L_2178)
.L_2178:
        /*000c*/ 	.word	0x00000000
        /*0010*/ 	.short	0x0000
        /*0012*/ 	.short	0x0000
        /*0014*/ 	.byte	0x00, 0xf0, 0xe1, 0x02


	//----- nvinfo : EIATTR_SPARSE_MMA_MASK
	.align		4
.L_2179:
        /*0018*/ 	.byte	0x03, 0x50
        /*001a*/ 	.short	0x0000


	//----- nvinfo : EIATTR_MAXREG_COUNT
	.align		4
        /*001c*/ 	.byte	0x03, 0x1b
        /*001e*/ 	.short	0x00ff


	//----- nvinfo : EIATTR_MERCURY_ISA_VERSION
	.align		4
        /*0020*/ 	.byte	0x03, 0x5f
        /*0022*/ 	.short	0x0101


	//----- nvinfo : EIATTR_VRC_CTA_INIT_COUNT
	.align		4
        /*0024*/ 	.byte	0x02, 0x4a
	.zero		1
	.zero		1


	//----- nvinfo : EIATTR_EXIT_INSTR_OFFSETS
	.align		4
        /*0028*/ 	.byte	0x04, 0x1c
        /*002a*/ 	.short	(.L_2181 - .L_2180)


	//   ....[0]....
.L_2180:
        /*002c*/ 	.word	0x000022e0


	//   ....[1]....
        /*0030*/ 	.word	0x00002350


	//   ....[2]....
        /*0034*/ 	.word	0x00002570


	//----- nvinfo : EIATTR_CRS_STACK_SIZE
	.align		4
.L_2181:
        /*0038*/ 	.byte	0x04, 0x1e
        /*003a*/ 	.short	(.L_2183 - .L_2182)
.L_2182:
        /*003c*/ 	.word	0x00000000


	//----- nvinfo : EIATTR_CBANK_PARAM_SIZE
	.align		4
.L_2183:
        /*0040*/ 	.byte	0x03, 0x19
        /*0042*/ 	.short	0x00b8


	//----- nvinfo : EIATTR_PARAM_CBANK
	.align		4
        /*0044*/ 	.byte	0x04, 0x0a
        /*0046*/ 	.short	(.L_2185 - .L_2184)
	.align		4
.L_2184:
        /*0048*/ 	.word	index@(.nv.constant0._Z32group_norm_nhwc_bwd_scale_kernelI11Fp16IOFp16WLi120EEv26Group_norm_nhwc_bwd_params)
        /*004c*/ 	.short	0x0380
        /*004e*/ 	.short	0x00b8


	//----- nvinfo : EIATTR_SW_WAR
	.align		4
.L_2185:
        /*0050*/ 	.byte	0x04, 0x36
        /*0052*/ 	.short	(.L_2187 - .L_2186)
.L_2186:
        /*0054*/ 	.word	0x00000008
.L_2187:


//--------------------- .nv.info._Z32group_norm_nhwc_bwd_scale_kernelI11Fp16IOFp16WLi140EEv26Group_norm_nhwc_bwd_params --------------------------
	.section	.nv.info._Z32group_norm_nhwc_bwd_scale_kernelI11Fp16IOFp16WLi140EEv26Group_norm_nhwc_bwd_params,"",@"SHT_CUDA_INFO"
	.sectionflags	@""
	.align	4


	//----- nvinfo : EIATTR_CUDA_API_VERSION
	.align		4
        /*0000*/ 	.byte	0x04, 0x37
        /*0002*/ 	.short	(.L_2189 - .L_2188)
.L_2188:
        /*0004*/ 	.word	0x00000082


	//----- nvinfo : EIATTR_KPARAM_INFO
	.align		4
.L_2189:
        /*0008*/ 	.byte	0x04, 0x17
        /*000a*/ 	.short	(.L_2191 - .L_2190)
.L_2190:
        /*000c*/ 	.word	0x00000000
        /*0010*/ 	.short	0x0000
        /*0012*/ 	.short	0x0000
        /*0014*/ 	.byte	0x00, 0xf0, 0xe1, 0x02


	//----- nvinfo : EIATTR_SPARSE_MMA_MASK
	.align		4
.L_2191:
        /*0018*/ 	.byte	0x03, 0x50
        /*001a*/ 	.short	0x0000


	//----- nvinfo : EIATTR_MAXREG_COUNT
	.align		4
        /*001c*/ 	.byte	0x03, 0x1b
        /*001e*/ 	.short	0x00ff


	//----- nvinfo : EIATTR_MERCURY_ISA_VERSION
	.align		4
        /*0020*/ 	.byte	0x03, 0x5f
        /*0022*/ 	.short	0x0101


	//----- nvinfo : EIATTR_VRC_CTA_INIT_COUNT
	.align		4
        /*0024*/ 	.byte	0x02, 0x4a
	.zero		1
	.zero		1


	//----- nvinfo : EIATTR_EXIT_INSTR_OFFSETS
	.align		4
        /*0028*/ 	.byte	0x04, 0x1c
        /*002a*/ 	.short	(.L_2193 - .L_2192)


	//   ....[0]....
.L_2192:
        /*002c*/ 	.word	0x000022e0


	//   ....[1]....
        /*0030*/ 	.word	0x00002350


	//   ....[2]....
        /*0034*/ 	.word	0x00002570


	//----- nvinfo : EIATTR_CRS_STACK_SIZE
	.align		4
.L_2193:
        /*0038*/ 	.byte	0x04, 0x1e
        /*003a*/ 	.short	(.L_2195 - .L_2194)
.L_2194:
        /*003c*/ 	.word	0x00000000


	//----- nvinfo : EIATTR_CBANK_PARAM_SIZE
	.align		4
.L_2195:
        /*0040*/ 	.byte	0x03, 0x19
        /*0042*/ 	.short	0x00b8


	//----- nvinfo : EIATTR_PARAM_CBANK
	.align		4
        /*0044*/ 	.byte	0x04, 0x0a
        /*0046*/ 	.short	(.L_2197 - .L_2196)
	.align		4
.L_2196:
        /*0048*/ 	.word	index@(.nv.constant0._Z32group_norm_nhwc_bwd_scale_kernelI11Fp16IOFp16WLi140EEv26Group_norm_nhwc_bwd_params)
        /*004c*/ 	.short	0x0380
        /*004e*/ 	.short	0x00b8


	//----- nvinfo : EIATTR_SW_WAR
	.align		4
.L_2197:
        /*0050*/ 	.byte	0x04, 0x36
        /*0052*/ 	.short	(.L_2199 - .L_2198)
.L_2198:
        /*0054*/ 	.word	0x00000008
.L_2199:


//--------------------- .nv.info._Z32group_norm_nhwc_bwd_scale_kernelI11Fp16IOFp16WLi160EEv26Group_norm_nhwc_bwd_params --------------------------
	.section	.nv.info._Z32group_norm_nhwc_bwd_scale_kernelI11Fp16IOFp16WLi160EEv26Group_norm_nhwc_bwd_params,"",@"SHT_CUDA_INFO"
	.sectionflags	@""
	.align	4


	//----- nvinfo : EIATTR_CUDA_API_VERSION
	.align		4
        /*0000*/ 	.byte	0x04, 0x37
        /*0002*/ 	.short	(.L_2201 - .L_2200)
.L_2200:
        /*0004*/ 	.word	0x00000082


	//----- nvinfo : EIATTR_KPARAM_INFO
	.align		4
.L_2201:
        /*0008*/ 	.byte	0x04, 0x17
        /*000a*/ 	.short	(.L_2203 - .L_2202)
.L_2202:
        /*000c*/ 	.word	0x00000000
        /*0010*/ 	.short	0x0000
        /*0012*/ 	.short	0x0000
        /*0014*/ 	.byte	0x00, 0xf0, 0xe1, 0x02


	//----- nvinfo : EIATTR_SPARSE_MMA_MASK
	.align		4
.L_2203:
        /*0018*/ 	.byte	0x03, 0x50
        /*001a*/ 	.short	0x0000


	//----- nvinfo : EIATTR_MAXREG_COUNT
	.align		4
        /*001c*/ 	.byte	0x03, 0x1b
        /*001e*/ 	.short	0x00ff


	//----- nvinfo : EIATTR_MERCURY_ISA_VERSION
	.align		4
        /*0020*/ 	.byte	0x03, 0x5f
        /*0022*/ 	.short	0x0101


	//----- nvinfo : EIATTR_VRC_CTA_INIT_COUNT
	.align		4
        /*0024*/ 	.byte	0x02, 0x4a
	.zero		1
	.zero		1


	//----- nvinfo : EIATTR_EXIT_INSTR_OFFSETS
	.align		4
        /*0028*/ 	.byte	0x04, 0x1c
        /*002a*/ 	.short	(.L_2205 - .L_2204)


	//   ....[0]....
.L_2204:
        /*002c*/ 	.word	0x000022e0


	//   ....[1]....
        /*0030*/ 	.word	0x00002350


	//   ....[2]....
        /*0034*/ 	.word	0x00002570


	//----- nvinfo : EIATTR_CRS_STACK_SIZE
	.align		4
.L_2205:
        /*0038*/ 	.byte	0x04, 0x1e
        /*003a*/ 	.short	(.L_2207 - .L_2206)
.L_2206:
        /*003c*/ 	.word	0x00000000


	//----- nvinfo : EIATTR_CBANK_PARAM_SIZE
	.align		4
.L_2207:
        /*0040*/ 	.byte	0x03, 0x19
        /*0042*/ 	.short	0x00b8


	//----- nvinfo : EIATTR_PARAM_CBANK
	.align		4
        /*0044*/ 	.byte	0x04, 0x0a
        /*0046*/ 	.short	(.L_2209 - .L_2208)
	.align		4
.L_2208:
        /*0048*/ 	.word	index@(.nv.constant0._Z32group_norm_nhwc_bwd_scale_kernelI11Fp16IOFp16WLi160EEv26Group_norm_nhwc_bwd_params)
        /*004c*/ 	.short	0x0380
        /*004e*/ 	.short	0x00b8


	//----- nvinfo : EIATTR_SW_WAR
	.align		4
.L_2209:
        /*0050*/ 	.byte	0x04, 0x36
        /*0052*/ 	.short	(.L_2211 - .L_2210)
.L_2210:
        /*0054*/ 	.word	0x00000008
.L_2211:


//--------------------- .nv.info._Z30group_norm_nhwc_bwd_sum_kernelI11Fp32IOFp32WLi196EEv26Group_norm_nhwc_bwd_params --------------------------
	.section	.nv.info._Z30group_norm_nhwc_bwd_sum_kernelI11Fp32IOFp32WLi196EEv26Group_norm_nhwc_bwd_params,"",@"SHT_CUDA_INFO"
	.sectionflags	@""
	.align	4


	//----- nvinfo : EIATTR_CUDA_API_VERSION
	.align		4
        /*0000*/ 	.byte	0x04, 0x37
        /*0002*/ 	.short	(.L_2213 - .L_2212)
.L_2212:
        /*0004*/ 	.word	0x00000082


	//----- nvinfo : EIATTR_KPARAM_INFO
	.align		4
.L_2213:
        /*0008*/ 	.byte	0x04, 0x17
        /*000a*/ 	.short	(.L_2215 - .L_2214)
.L_2214:
        /*000c*/ 	.word	0x00000000
        /*0010*/ 	.short	0x0000
        /*0012*/ 	.short	0x0000
        /*0014*/ 	.byte	0x00, 0xf0, 0xe1, 0x02


	//----- nvinfo : EIATTR_SPARSE_MMA_MASK
	.align		4
.L_2215:
        /*0018*/ 	.byte	0x03, 0x50
        /*001a*/ 	.short	0x0000


	//----- nvinfo : EIATTR_MAXREG_COUNT
	.align		4
        /*001c*/ 	.byte	0x03, 0x1b
        /*001e*/ 	.short	0x00ff


	//----- nvinfo : EIATTR_NUM_BARRIERS
	.align		4
        /*0020*/ 	.byte	0x02, 0x4c
        /*0022*/ 	.byte	0x01
	.zero		1


	//----- nvinfo : EIATTR_MERCURY_ISA_VERSION
	.align		4
        /*0024*/ 	.byte	0x03, 0x5f
        /*0026*/ 	.short	0x0101


	//----- nvinfo : EIATTR_COOP_GROUP_MASK_REGIDS
	.align		4
        /*0028*/ 	.byte	0x04, 0x29
        /*002a*/ 	.short	(.L_2217 - .L_2216)


	//   ....[0]....
.L_2216:
        /*002c*/ 	.word	0x05000008


	//   ....[1]....
        /*0030*/ 	.word	0x05000008


	//   ....[2]....
        /*0034*/ 	.word	0x05000008


	//   ....[3]....
        /*0038*/ 	.word	0x05000008


	//   ....[4]....
        /*003c*/ 	.word	0x05000008


	//   ....[5]....
        /*0040*/ 	.word	0x05000008


	//   ....[6]....
        /*0044*/ 	.word	0x05000008


	//   ....[7]....
        /*0048*/ 	.word	0x05000008


	//   ....[8]....
        /*004c*/ 	.word	0x05000008


	//   ....[9]....
        /*0050*/ 	.word	0x05000008


	//   ....[10]....
        /*0054*/ 	.word	0x05000008


	//   ....[11]....
        /*0058*/ 	.word	0x05000008


	//   ....[12]....
        /*005c*/ 	.word	0x05000008


	//   ....[13]....
        /*0060*/ 	.word	0x05000008


	//   ....[14]....
        /*0064*/ 	.word	0x05000008


	//   ....[15]....
        /*0068*/ 	.word	0x05000008


	//   ....[16]....
        /*006c*/ 	.word	0x05000008


	//   ....[17]....
        /*0070*/ 	.word	0x05000008


	//   ....[18]....
        /*0074*/ 	.word	0x05000008


	//   ....[19]....
        /*0078*/ 	.word	0x05000008


	//   ....[20]....
        /*007c*/ 	.word	0x05000008


	//   ....[21]....
        /*0080*/ 	.word	0x05000008


	//----- nvinfo : EIATTR_COOP_GROUP_INSTR_OFFSETS
	.align		4
.L_2217:
        /*0084*/ 	.byte	0x04, 0x28
        /*0086*/ 	.short	(.L_2219 - .L_2218)


	//   ....[0]....
.L_2218:
        /*0088*/ 	.word	0x000026e0


	//   ....[1]....
        /*008c*/ 	.word	0x00002790


	//   ....[2]....
        /*0090*/ 	.word	0x00002800


	//   ....[3]....
        /*0094*/ 	.word	0x00002890


	//   ....[4]....
        /*0098*/ 	.word	0x00002900


	//   ....[5]....
        /*009c*/ 	.word	0x00002980


	//   ....[6]....
        /*00a0*/ 	.word	0x000029f0


	//   ....[7]....
        /*00a4*/ 	.word	0x00002a90


	//   ....[8]....
        /*00a8*/ 	.word	0x00002b10


	//   ....[9]....
        /*00ac*/ 	.word	0x00002b80


	//   ....[10]....
        /*00b0*/ 	.word	0x00002bd0


	//   ....[11]....
        /*00b4*/ 	.word	0x000034e0


	//   ....[12]....
        /*00b8*/ 	.word	0x000035b0


	//   ....[13]....
        /*00bc*/ 	.word	0x00003640


	//   ....[14]....
        /*00c0*/ 	.word	0x000036f0


	//   ....[15]....
        /*00c4*/ 	.word	0x00003780


	//   ....[16]....
        /*00c8*/ 	.word	0x00003830


	//   ....[17]....
        /*00cc*/ 	.word	0x000038c0


	//   ....[18]....
        /*00d0*/ 	.word	0x00003980


	//   ....[19]....
        /*00d4*/ 	.word	0x00003a20


	//   ....[20]....
        /*00d8*/ 	.word	0x00003ab0


	//   ....[21]....
        /*00dc*/ 	.word	0x00003b20


	//----- nvinfo : EIATTR_VRC_CTA_INIT_COUNT
	.align		4
.L_2219:
        /*00e0*/ 	.byte	0x02, 0x4a
	.zero		1
	.zero		1


	//----- nvinfo : EIATTR_EXIT_INSTR_OFFSETS
	.align		4
        /*00e4*/ 	.byte	0x04, 0x1c
        /*00e6*/ 	.short	(.L_2221 - .L_2220)


	//   ....[0]....
.L_2220:
        /*00e8*/ 	.word	0x00003360


	//   ....[1]....
        /*00ec*/ 	.word	0x000034c0


	//----- nvinfo : EIATTR_CRS_STACK_SIZE
	.align		4
.L_2221:
        /*00f0*/ 	.byte	0x04, 0x1e
        /*00f2*/ 	.short	(.L_2223 - .L_2222)
.L_2222:
        /*00f4*/ 	.word	0x00000000


	//----- nvinfo : EIATTR_CBANK_PARAM_SIZE
	.align		4
.L_2223:
        /*00f8*/ 	.byte	0x03, 0x19
        /*00fa*/ 	.short	0x00b8


	//----- nvinfo : EIATTR_PARAM_CBANK
	.align		4
        /*00fc*/ 	.byte	0x04, 0x0a
        /*00fe*/ 	.short	(.L_2225 - .L_2224)
	.align		4
.L_2224:
        /*0100*/ 	.word	index@(.nv.constant0._Z30group_norm_nhwc_bwd_sum_kernelI11Fp32IOFp32WLi196EEv26Group_norm_nhwc_bwd_params)
        /*0104*/ 	.short	0x0380
        /*0106*/ 	.short	0x00b8


	//----- nvinfo : EIATTR_SW_WAR
	.align		4
.L_2225:
        /*0108*/ 	.byte	0x04, 0x36
        /*010a*/ 	.short	(.L_2227 - .L_2226)
.L_2226:
        /*010c*/ 	.word	0x00000008
.L_2227:


//--------------------- .nv.info._Z30group_norm_nhwc_bwd_sum_kernelI11Fp32IOFp32WLi168EEv26Group_norm_nhwc_bwd_params --------------------------
	.section	.nv.info._Z30group_norm_nhwc_bwd_sum_kernelI11Fp32IOFp32WLi168EEv26Group_norm_nhwc_bwd_params,"",@"SHT_CUDA_INFO"
	.sectionflags	@""
	.align	4


	//----- nvinfo : EIATTR_CUDA_API_VERSION
	.align		4
        /*0000*/ 	.byte	0x04, 0x37
        /*0002*/ 	.short	(.L_2229 - .L_2228)
.L_2228:
        /*0004*/ 	.word	0x00000082


	//----- nvinfo : EIATTR_KPARAM_INFO
	.align		4
.L_2229:
        /*0008*/ 	.byte	0x04, 0x17
        /*000a*/ 	.short	(.L_2231 - .L_2230)
.L_2230:
        /*000c*/ 	.word	0x00000000
        /*0010*/ 	.short	0x0000
        /*0012*/ 	.short	0x0000
        /*0014*/ 	.byte	0x00, 0xf0, 0xe1, 0x02


	//----- nvinfo : EIATTR_SPARSE_MMA_MASK
	.align		4
.L_2231:
        /*0018*/ 	.byte	0x03, 0x50
        /*001a*/ 	.short	0x0000


	//----- nvinfo : EIATTR_MAXREG_COUNT
	.align		4
        /*001c*/ 	.byte	0x03, 0x1b
        /*001e*/ 	.short	0x00ff


	//----- nvinfo : EIATTR_NUM_BARRIERS
	.align		4
        /*0020*/ 	.byte	0x02, 0x4c
        /*0022*/ 	.byte	0x01
	.zero		1


	//----- nvinfo : EIATTR_MERCURY_ISA_VERSION
	.align		4
        /*0024*/ 	.byte	0x03, 0x5f
        /*0026*/ 	.short	0x0101


	//----- nvinfo : EIATTR_INT_WARP_WIDE_INSTR_OFFSETS
	.align		4
        /*0028*/ 	.byte	0x04, 0x31
        /*002a*/ 	.short	(.L_2233 - .L_2232)


	//   ....[0]....
.L_2232:
        /*002c*/ 	.word	0x00001160


	//   ....[1]....
        /*0030*/ 	.word	0x00001920


	//----- nvinfo : EIATTR_COOP_GROUP_MASK_REGIDS
	.align		4
.L_2233:
        /*0034*/ 	.byte	0x04, 0x29
        /*0036*/ 	.short	(.L_2235 - .L_2234)


	//   ....[0]....
.L_2234:
        /*0038*/ 	.word	0x0500000b


	//   ....[1]....
        /*003c*/ 	.word	0x0500000b


	//   ....[2]....
        /*0040*/ 	.word	0x0500000b


	//   ....[3]....
        /*0044*/ 	.word	0x0500000b


	//   ....[4]....
        /*0048*/ 	.word	0x0500000b


	//   ....[5]....
        /*004c*/ 	.word	0x0500000b


	//   ....[6]....
        /*0050*/ 	.word	0x0500000b


	//   ....[7]....
        /*0054*/ 	.word	0x0500000b


	//   ....[8]....
        /*0058*/ 	.word	0x0500000b


	//   ....[9]....
        /*005c*/ 	.word	0x0500000b


	//   ....[10]....
        /*0060*/ 	.word	0x0500000b


	//   ....[11]....
        /*0064*/ 	.word	0x0500000b


	//   ....[12]....
        /*0068*/ 	.word	0x0500000b


	//   ....[13]....
        /*006c*/ 	.word	0x0500000b


	//   ....[14]....
        /*0070*/ 	.word	0x0500000b


	//   ....[15]....
        /*0074*/ 	.word	0x0500000b


	//   ....[16]....
        /*0078*/ 	.word	0x0500000b


	//   ....[17]....
        /*007c*/ 	.word	0x0500000b


	//   ....[18]....
        /*0080*/ 	.word	0x0500000b


	//   ....[19]....
        /*0084*/ 	.word	0x0500000b


	//   ....[20]....
        /*0088*/ 	.word	0x0500000b


	//   ....[21]....
        /*008c*/ 	.word	0x0500000b


	//----- nvinfo : EIATTR_COOP_GROUP_INSTR_OFFSETS
	.align		4
.L_2235:
        /*0090*/ 	.byte	0x04, 0x28
        /*0092*/ 	.short	(.L_2237 - .L_2236)


	//   ....[0]....
.L_2236:
        /*0094*/ 	.word	0x00002750


	//   ....[1]....
        /*0098*/ 	.word	0x00002800


	//   ....[2]....
        /*009c*/ 	.word	0x00002870


	//   ....[3]....
        /*00a0*/ 	.word	0x00002900


	//   ....[4]....
        /*00a4*/ 	.word	0x00002970


	//   ....[5]....
        /*00a8*/ 	.word	0x00002a00


	//   ....[6]....
        /*00ac*/ 	.word	0x00002a70


	//   ....[7]....
        /*00b0*/ 	.word	0x00002b00


	//   ....[8]....
        /*00b4*/ 	.word	0x00002b80


	//   ....[9]....
        /*00b8*/ 	.word	0x00002bf0


	//   ....[10]....
        /*00bc*/ 	.word	0x00002c40


	//   ....[11]....
        /*00c0*/ 	.word	0x000034c0


	//   ....[12]....
        /*00c4*/ 	.word	0x00003590


	//   ....[13]....
        /*00c8*/ 	.word	0x00003620


	//   ....[14]....
        /*00cc*/ 	.word	0x000036d0


	//   ....[15]....
        /*00d0*/ 	.word	0x00003760


	//   ....[16]....
        /*00d4*/ 	.word	0x00003810


	//   ....[17]....
        /*00d8*/ 	.word	0x000038a0


	//   ....[18]....
        /*00dc*/ 	.word	0x00003960


	//   ....[19]....
        /*00e0*/ 	.word	0x00003a00


	//   ....[20]....
        /*00e4*/ 	.word	0x00003a90


	//   ....[21]....
        /*00e8*/ 	.word	0x00003b00


	//----- nvinfo : EIATTR_VRC_CTA_INIT_COUNT
	.align		4
.L_2237:
        /*00ec*/ 	.byte	0x02, 0x4a
	.zero		1
	.zero		1


	//----- nvinfo : EIATTR_EXIT_INSTR_OFFSETS
	.align		4
        /*00f0*/ 	.byte	0x04, 0x1c
        /*00f2*/ 	.short	(.L_2239 - .L_2238)


	//   ....[0]....
.L_2238:
        /*00f4*/ 	.word	0x00003340


	//   ....[1]....
        /*00f8*/ 	.word	0x000034a0


	//----- nvinfo : EIATTR_CRS_STACK_SIZE
	.align		4
.L_2239:
        /*00fc*/ 	.byte	0x04, 0x1e
        /*00fe*/ 	.short	(.L_2241 - .L_2240)
.L_2240:
        /*0100*/ 	.word	0x00000000


	//----- nvinfo : EIATTR_CBANK_PARAM_SIZE
	.align		4
.L_2241:
        /*0104*/ 	.byte	0x03, 0x19
        /*0106*/ 	.short	0x00b8


	//----- nvinfo : EIATTR_PARAM_CBANK
	.align		4
        /*0108*/ 	.byte	0x04, 0x0a
        /*010a*/ 	.short	(.L_2243 - .L_2242)
	.align		4
.L_2242:
        /*010c*/ 	.word	index@(.nv.constant0._Z30group_norm_nhwc_bwd_sum_kernelI11Fp32IOFp32WLi168EEv26Group_norm_nhwc_bwd_params)
        /*0110*/ 	.short	0x0380
        /*0112*/ 	.short	0x00b8


	//----- nvinfo : EIATTR_SW_WAR
	.align		4
.L_2243:
        /*0114*/ 	.byte	0x04, 0x36
        /*0116*/ 	.short	(.L_2245 - .L_2244)
.L_2244:
        /*0118*/ 	.word	0x00000008
.L_2245:


//--------------------- .nv.info._Z30group_norm_nhwc_bwd_sum_kernelI11Fp32IOFp32WLi64EEv26Group_norm_nhwc_bwd_params --------------------------
	.section	.nv.info._Z30group_norm_nhwc_bwd_sum_kernelI11Fp32IOFp32WLi64EEv26Group_norm_nhwc_bwd_params,"",@"SHT_CUDA_INFO"
	.sectionflags	@""
	.align	4


	//----- nvinfo : EIATTR_CUDA_API_VERSION
	.align		4
        /*0000*/ 	.byte	0x04, 0x37
        /*0002*/ 	.short	(.L_2247 - .L_2246)
.L_2246:
        /*0004*/ 	.word	0x00000082


	//----- nvinfo : EIATTR_KPARAM_INFO
	.align		4
.L_2247:
        /*0008*/ 	.byte	0x04, 0x17
        /*000a*/ 	.short	(.L_2249 - .L_2248)
.L_2248:
        /*000c*/ 	.word	0x00000000
        /*0010*/ 	.short	0x0000
        /*0012*/ 	.short	0x0000
        /*0014*/ 	.byte	0x00, 0xf0, 0xe1, 0x02


	//----- nvinfo : EIATTR_SPARSE_MMA_MASK
	.align		4
.L_2249:
        /*0018*/ 	.byte	0x03, 0x50
        /*001a*/ 	.short	0x0000


	//----- nvinfo : EIATTR_MAXREG_COUNT
	.align		4
        /*001c*/ 	.byte	0x03, 0x1b
        /*001e*/ 	.short	0x00ff


	//----- nvinfo : EIATTR_NUM_BARRIERS
	.align		4
        /*0020*/ 	.byte	0x02, 0x4c
        /*0022*/ 	.byte	0x01
	.zero		1


	//----- nvinfo : EIATTR_MERCURY_ISA_VERSION
	.align		4
        /*0024*/ 	.byte	0x03, 0x5f
        /*0026*/ 	.short	0x0101


	//----- nvinfo : EIATTR_INT_WARP_WIDE_INSTR_OFFSETS
	.align		4
        /*0028*/ 	.byte	0x04, 0x31
        /*002a*/ 	.short	(.L_2251 - .L_2250)


	//   ....[0]....
.L_2250:
        /*002c*/ 	.word	0x00001160


	//   ....[1]....
        /*0030*/ 	.word	0x00001920


	//   ....[2]....
        /*0034*/ 	.word	0x00002a60


	//----- nvinfo : EIATTR_COOP_GROUP_MASK_REGIDS
	.align		4
.L_2251:
        /*0038*/ 	.byte	0x04, 0x29
        /*003a*/ 	.short	(.L_2253 - .L_2252)


	//   ....[0]....
.L_2252:
        /*003c*/ 	.word	0xffffffff


	//   ....[1]....
        /*0040*/ 	.word	0xffffffff


	//   ....[2]....
        /*0044*/ 	.word	0xffffffff


	//   ....[3]....
        /*0048*/ 	.word	0xffffffff


	//   ....[4]....
        /*004c*/ 	.word	0xffffffff


	//   ....[5]....
        /*0050*/ 	.word	0xffffffff


	//   ....[6]....
        /*0054*/ 	.word	0xffffffff


	//   ....[7]....
        /*0058*/ 	.word	0xffffffff


	//   ....[8]....
        /*005c*/ 	.word	0xffffffff


	//   ....[9]....
        /*0060*/ 	.word	0xffffffff


	//   ....[10]....
        /*0064*/ 	.word	0xffffffff


	//   ....[11]....
        /*0068*/ 	.word	0xffffffff


	//   ....[12]....
        /*006c*/ 	.word	0xffffffff


	//   ....[13]....
        /*0070*/ 	.word	0xffffffff


	//   ....[14]....
        /*0074*/ 	.word	0xffffffff


	//   ....[15]....
        /*0078*/ 	.word	0xffffffff


	//   ....[16]....
        /*007c*/ 	.word	0xffffffff


	//   ....[17]....
        /*0080*/ 	.word	0xffffffff


	//   ....[18]....
        /*0084*/ 	.word	0x05000017


	//   ....[19]....
        /*0088*/ 	.word	0x05000017


	//   ....[20]....
        /*008c*/ 	.word	0x05000017


	//   ....[21]....
        /*0090*/ 	.word	0x05000017


	//   ....[22]....
        /*0094*/ 	.word	0x05000017


	//   ....[23]....
        /*0098*/ 	.word	0x05000017


	//   ....[24]....
        /*009c*/ 	.word	0x05000017


	//   ....[25]....
        /*00a0*/ 	.word	0x05000017


	//   ....[26]....
        /*00a4*/ 	.word	0x05000017


	//   ....[27]....
        /*00a8*/ 	.word	0x05000017


	//   ....[28]....
        /*00ac*/ 	.word	0x05000017


	//   ....[29]....
        /*00b0*/ 	.word	0x05000017


	//   ....[30]....
        /*00b4*/ 	.word	0x05000017


	//   ....[31]....
        /*00b8*/ 	.word	0x05000017


	//   ....[32]....
        /*00bc*/ 	.word	0x05000017


	//   ....[33]....
        /*00c0*/ 	.word	0x05000017


	//   ....[34]....
        /*00c4*/ 	.word	0x05000017


	//   ....[35]....
        /*00c8*/ 	.word	0x05000017


	//----- nvinfo : EIATTR_COOP_GROUP_INSTR_OFFSETS
	.align		4
.L_2253:
        /*00cc*/ 	.byte	0x04, 0x28
        /*00ce*/ 	.short	(.L_2255 - .L_2254)


	//   ....[0]....
.L_2254:
        /*00d0*/ 	.word	0x00002530


	//   ....[1]....
        /*00d4*/ 	.word	0x00002560


	//   ....[2]....
        /*00d8*/ 	.word	0x00002570


	//   ....[3]....
        /*00dc*/ 	.word	0x000025d0


	//   ....[4]....
        /*00e0*/ 	.word	0x00002600


	//   ....[5]....
        /*00e4*/ 	.word	0x00002620


	//   ....[6]....
        /*00e8*/ 	.word	0x00002680


	//   ....[7]....
        /*00ec*/ 	.word	0x000026b0


	//   ....[8]....
        /*00f0*/ 	.word	0x000026d0


	//   ....[9]....
        /*00f4*/ 	.word	0x00002730


	//   ....[10]....
        /*00f8*/ 	.word	0x00002760


	//   ....[11]....
        /*00fc*/ 	.word	0x00002780


	//   ....[12]....
        /*0100*/ 	.word	0x000027e0


	//   ....[13]....
        /*0104*/ 	.word	0x00002810


	//   ....[14]....
        /*0108*/ 	.word	0x00002830


	//   ....[15]....
        /*010c*/ 	.word	0x00002890


	//   ....[16]....
        /*0110*/ 	.word	0x000028b0


	//   ....[17]....
        /*0114*/ 	.word	0x000028c0


	//   ....[18]....
        /*0118*/ 	.word	0x00002e00


	//   ....[19]....
        /*011c*/ 	.word	0x00002e60


	//   ....[20]....
        /*0120*/ 	.word	0x00002ed0


	//   ....[21]....
        /*0124*/ 	.word	0x00002f60


	//   ....[22]....
        /*0128*/ 	.word	0x00002fd0


	//   ....[23]....
        /*012c*/ 	.word	0x00003040


	//   ....[24]....
        /*0130*/ 	.word	0x000030d0


	//   ....[25]....
        /*0134*/ 	.word	0x00003140


	//   ....[26]....
        /*0138*/ 	.word	0x000031b0


	//   ....[27]....
        /*013c*/ 	.word	0x00003240


	//   ....[28]....
        /*0140*/ 	.word	0x000032b0


	//   ....[29]....
        /*0144*/ 	.word	0x00003320


	//   ....[30]....
        /*0148*/ 	.word	0x000033b0


	//   ....[31]....
        /*014c*/ 	.word	0x00003410


	//   ....[32]....
        /*0150*/ 	.word	0x00003480


	//   ....[33]....
        /*0154*/ 	.word	0x00003510


	//   ....[34]....
        /*0158*/ 	.word	0x00003560


	//   ....[35]....
        /*015c*/ 	.word	0x000035b0


	//----- nvinfo : EIATTR_VRC_CTA_INIT_COUNT
	.align		4
.L_2255:
        /*0160*/ 	.byte	0x02, 0x4a
	.zero		1
	.zero		1


	//----- nvinfo : EIATTR_EXIT_INSTR_OFFSETS
	.align		4
        /*0164*/ 	.byte	0x04, 0x1c
        /*0166*/ 	.short	(.L_2257 - .L_2256)


	//   ....[0]....
.L_2256:
        /*0168*/ 	.word	0x00002c20


	//   ....[1]....
        /*016c*/ 	.word	0x00002d80


	//----- nvinfo : EIATTR_CRS_STACK_SIZE
	.align		4
.L_2257:
        /*0170*/ 	.byte	0x04, 0x1e
        /*0172*/ 	.short	(.L_2259 - .L_2258)
.L_2258:
        /*0174*/ 	.word	0x00000000


	//----- nvinfo : EIATTR_CBANK_PARAM_SIZE
	.align		4
.L_2259:
        /*0178*/ 	.byte	0x03, 0x19
        /*017a*/ 	.short	0x00b8


	//----- nvinfo : EIATTR_PARAM_CBANK
	.align		4
        /*017c*/ 	.byte	0x04, 0x0a
        /*017e*/ 	.short	(.L_2261 - .L_2260)
	.align		4
.L_2260:
        /*0180*/ 	.word	index@(.nv.constant0._Z30group_norm_nhwc_bwd_sum_kernelI11Fp32IOFp32WLi64EEv26Group_norm_nhwc_bwd_params)
        /*0184*/ 	.short	0x0380
        /*0186*/ 	.short	0x00b8


	//----- nvinfo : EIATTR_SW_WAR
	.align		4
.L_2261:
        /*0188*/ 	.byte	0x04, 0x36
        /*018a*/ 	.short	(.L_2263 - .L_2262)
.L_2262:
        /*018c*/ 	.word	0x00000008
.L_2263:


//--------------------- .nv.info._Z30group_norm_nhwc_bwd_sum_kernelI11Fp32IOFp32WLi128EEv26Group_norm_nhwc_bwd_params --------------------------
	.section	.nv.info._Z30group_norm_nhwc_bwd_sum_kernelI11Fp32IOFp32WLi128EEv26Group_norm_nhwc_bwd_params,"",@"SHT_CUDA_INFO"
	.sectionflags	@""
	.align	4


	//----- nvinfo : EIATTR_CUDA_API_VERSION
	.align		4
        /*0000*/ 	.byte	0x04, 0x37
        /*0002*/ 	.short	(.L_2265 - .L_2264)
.L_2264:
        /*0004*/ 	.word	0x00000082


	//----- nvinfo : EIATTR_KPARAM_INFO
	.align		4
.L_2265:
        /*0008*/ 	.byte	0x04, 0x17
        /*000a*/ 	.short	(.L_2267 - .L_2266)
.L_2266:
        /*000c*/ 	.word	0x00000000
        /*0010*/ 	.short	0x0000
        /*0012*/ 	.short	0x0000
        /*0014*/ 	.byte	0x00, 0xf0, 0xe1, 0x02


	//----- nvinfo : EIATTR_SPARSE_MMA_MASK
	.align		4
.L_2267:
        /*0018*/ 	.byte	0x03, 0x50
        /*001a*/ 	.short	0x0000


	//----- nvinfo : EIATTR_MAXREG_COUNT
	.align		4
        /*001c*/ 	.byte	0x03, 0x1b
        /*001e*/ 	.short	0x00ff


	//----- nvinfo : EIATTR_NUM_BARRIERS
	.align		4
        /*0020*/ 	.byte	0x02, 0x4c
        /*0022*/ 	.byte	0x01
	.zero		1


	//----- nvinfo : EIATTR_MERCURY_ISA_VERSION
	.align		4
        /*0024*/ 	.byte	0x03, 0x5f
        /*0026*/ 	.short	0x0101


	//----- nvinfo : EIATTR_INT_WARP_WIDE_INSTR_OFFSETS
	.align		4
        /*0028*/ 	.byte	0x04, 0x31
        /*002a*/ 	.short	(.L_2269 - .L_2268)


	//   ....[0]....
.L_2268:
        /*002c*/ 	.word	0x00001160


	//   ....[1]....
        /*0030*/ 	.word	0x00001920


	//----- nvinfo : EIATTR_COOP_GROUP_MASK_REGIDS
	.align		4
.L_2269:
        /*0034*/ 	.byte	0x04, 0x29
        /*0036*/ 	.short	(.L_2271 - .L_2270)


	//   ....[0]....
.L_2270:
        /*0038*/ 	.word	0xffffffff


	//   ....[1]....
        /*003c*/ 	.word	0xffffffff


	//   ....[2]....
        /*0040*/ 	.word	0xffffffff


	//   ....[3]....
        /*0044*/ 	.word	0xffffffff


	//   ....[4]....
        /*0048*/ 	.word	0xffffffff


	//   ....[5]....
        /*004c*/ 	.word	0xffffffff


	//   ....[6]....
        /*0050*/ 	.word	0xffffffff


	//   ....[7]....
        /*0054*/ 	.word	0xffffffff


	//   ....[8]....
        /*0058*/ 	.word	0xffffffff


	//   ....[9]....
        /*005c*/ 	.word	0xffffffff


	//   ....[10]....
        /*0060*/ 	.word	0xffffffff


	//   ....[11]....
        /*0064*/ 	.word	0xffffffff


	//   ....[12]....
        /*0068*/ 	.word	0xffffffff


	//   ....[13]....
        /*006c*/ 	.word	0xffffffff


	//   ....[14]....
        /*0070*/ 	.word	0xffffffff


	//   ....[15]....
        /*0074*/ 	.word	0xffffffff


	//   ....[16]....
        /*0078*/ 	.word	0xffffffff


	//   ....[17]....
        /*007c*/ 	.word	0xffffffff


	//   ....[18]....
        /*0080*/ 	.word	0x05000018


	//   ....[19]....
        /*0084*/ 	.word	0x05000018


	//   ....[20]....
        /*0088*/ 	.word	0x05000018


	//   ....[21]....
        /*008c*/ 	.word	0x05000018


	//   ....[22]....
        /*0090*/ 	.word	0x05000018


	//   ....[23]....
        /*0094*/ 	.word	0x05000018


	//   ....[24]....
        /*0098*/ 	.word	0x05000018


	//   ....[25]....
        /*009c*/ 	.word	0x05000018


	//   ....[26]....
        /*00a0*/ 	.word	0x05000018


	//   ....[27]....
        /*00a4*/ 	.word	0x05000018


	//   ....[28]....
        /*00a8*/ 	.word	0x05000018


	//   ....[29]....
        /*00ac*/ 	.word	0x05000018


	//   ....[30]....
        /*00b0*/ 	.word	0x05000018


	//   ....[31]....
        /*00b4*/ 	.word	0x05000018


	//   ....[32]....
        /*00b8*/ 	.word	0x05000018


	//   ....[33]....
        /*00bc*/ 	.word	0x05000018


	//   ....[34]....
        /*00c0*/ 	.word	0x05000018


	//   ....[35]....
        /*00c4*/ 	.word	0x05000018


	//----- nvinfo : EIATTR_COOP_GROUP_INSTR_OFFSETS
	.align		4
.L_2271:
        /*00c8*/ 	.byte	0x04, 0x28
        /*00ca*/ 	.short	(.L_2273 - .L_2272)


	//   ....[0]....
.L_2272:
        /*00cc*/ 	.word	0x00002640


	//   ....[1]....
        /*00d0*/ 	.word	0x00002670


	//   ....[2]....
        /*00d4*/ 	.word	0x000026d0


	//   ....[3]....
        /*00d8*/ 	.word	0x000026e0


	//   ....[4]....
        /*00dc*/ 	.word	0x00002720


	//   ....[5]....
        /*00e0*/ 	.word	0x00002750


	//   ....[6]....
        /*00e4*/ 	.word	0x00002770


	//   ....[7]....
        /*00e8*/ 	.word	0x000027b0


	//   ....[8]....
        /*00ec*/ 	.word	0x00002810


	//   ....[9]....
        /*00f0*/ 	.word	0x00002830


	//   ....[10]....
        /*00f4*/ 	.word	0x00002890


	//   ....[11]....
        /*00f8*/ 	.word	0x000028c0


	//   ....[12]....
        /*00fc*/ 	.word	0x00002910


	//   ....[13]....
        /*0100*/ 	.word	0x00002930


	//   ....[14]....
        /*0104*/ 	.word	0x00002940


	//   ....[15]....
        /*0108*/ 	.word	0x000029a0


	//   ....[16]....
        /*010c*/ 	.word	0x000029c0


	//   ....[17]....
        /*0110*/ 	.word	0x000029d0


	//   ....[18]....
        /*0114*/ 	.word	0x00003050


	//   ....[19]....
        /*0118*/ 	.word	0x000030c0


	//   ....[20]....
        /*011c*/ 	.word	0x00003110


	//   ....[21]....
        /*0120*/ 	.word	0x00003190


	//   ....[22]....
        /*0124*/ 	.word	0x00003230


	//   ....[23]....
        /*0128*/ 	.word	0x00003290


	//   ....[24]....
        /*012c*/ 	.word	0x000032f0


	//   ....[25]....
        /*0130*/ 	.word	0x00003380


	//   ....[26]....
        /*0134*/ 	.word	0x000033e0


	//   ....[27]....
        /*0138*/ 	.word	0x00003470


	//   ....[28]....
        /*013c*/ 	.word	0x000034f0


	//   ....[29]....
        /*0140*/ 	.word	0x00003540


	//   ....[30]....
        /*0144*/ 	.word	0x000035c0


	//   ....[31]....
        /*0148*/ 	.word	0x00003640


	//   ....[32]....
        /*014c*/ 	.word	0x000036a0


	//   ....[33]....
        /*0150*/ 	.word	0x00003720


	//   ....[34]....
        /*0154*/ 	.word	0x00003790


	//   ....[35]....
        /*0158*/ 	.word	0x000037e0


	//----- nvinfo : EIATTR_VRC_CTA_INIT_COUNT
	.align		4
.L_2273:
        /*015c*/ 	.byte	0x02, 0x4a
	.zero		1
	.zero		1


	//----- nvinfo : EIATTR_EXIT_INSTR_OFFSETS
	.align		4
        /*0160*/ 	.byte	0x04, 0x1c
        /*0162*/ 	.short	(.L_2275 - .L_2274)


	//   ....[0]....
.L_2274:
        /*0164*/ 	.word	0x00002e80


	//   ....[1]....
        /*0168*/ 	.word	0x00002fe0


	//----- nvinfo : EIATTR_CRS_STACK_SIZE
	.align		4
.L_2275:
        /*016c*/ 	.byte	0x04, 0x1e
        /*016e*/ 	.short	(.L_2277 - .L_2276)
.L_2276:
        /*0170*/ 	.word	0x00000000


	//----- nvinfo : EIATTR_CBANK_PARAM_SIZE
	.align		4
.L_2277:
        /*0174*/ 	.byte	0x03, 0x19
        /*0176*/ 	.short	0x00b8


	//----- nvinfo : EIATTR_PARAM_CBANK
	.align		4
        /*0178*/ 	.byte	0x04, 0x0a
        /*017a*/ 	.short	(.L_2279 - .L_2278)
	.align		4
.L_2278:
        /*017c*/ 	.word	index@(.nv.constant0._Z30group_norm_nhwc_bwd_sum_kernelI11Fp32IOFp32WLi128EEv26Group_norm_nhwc_bwd_params)
        /*0180*/ 	.short	0x0380
        /*0182*/ 	.short	0x00b8


	//----- nvinfo : EIATTR_SW_WAR
	.align		4
.L_2279:
        /*0184*/ 	.byte	0x04, 0x36
        /*0186*/ 	.short	(.L_2281 - .L_2280)
.L_2280:
        /*0188*/ 	.word	0x00000008
.L_2281:


//--------------------- .nv.info._Z30group_norm_nhwc_bwd_sum_kernelI11Fp32IOFp32WLi192EEv26Group_norm_nhwc_bwd_params --------------------------
	.section	.nv.info._Z30group_norm_nhwc_bwd_sum_kernelI11Fp32IOFp32WLi192EEv26Group_norm_nhwc_bwd_params,"",@"SHT_CUDA_INFO"
	.sectionflags	@""
	.align	4


	//----- nvinfo : EIATTR_CUDA_API_VERSION
	.align		4
        /*0000*/ 	.byte	0x04, 0x37
        /*0002*/ 	.short	(.L_2283 - .L_2282)
.L_2282:
        /*0004*/ 	.word	0x00000082


	//----- nvinfo : EIATTR_KPARAM_INFO
	.align		4
.L_2283:
        /*0008*/ 	.byte	0x04, 0x17
        /*000a*/ 	.short	(.L_2285 - .L_2284)
.L_2284:
        /*000c*/ 	.word	0x00000000
        /*0010*/ 	.short	0x0000
        /*0012*/ 	.short	0x0000
        /*0014*/ 	.byte	0x00, 0xf0, 0xe1, 0x02


	//----- nvinfo : EIATTR_SPARSE_MMA_MASK
	.align		4
.L_2285:
        /*0018*/ 	.byte	0x03, 0x50
        /*001a*/ 	.short	0x0000


	//----- nvinfo : EIATTR_MAXREG_COUNT
	.align		4
        /*001c*/ 	.byte	0x03, 0x1b
        /*001e*/ 	.short	0x00ff


	//----- nvinfo : EIATTR_NUM_BARRIERS
	.align		4
        /*0020*/ 	.byte	0x02, 0x4c
        /*0022*/ 	.byte	0x01
	.zero		1


	//----- nvinfo : EIATTR_MERCURY_ISA_VERSION
	.align		4
        /*0024*/ 	.byte	0x03, 0x5f
        /*0026*/ 	.short	0x0101


	//----- nvinfo : EIATTR_COOP_GROUP_MASK_REGIDS
	.align		4
        /*0028*/ 	.byte	0x04, 0x29
        /*002a*/ 	.short	(.L_2287 - .L_2286)


	//   ....[0]....
.L_2286:
        /*002c*/ 	.word	0xffffffff


	//   ....[1]....
        /*0030*/ 	.word	0xffffffff


	//   ....[2]....
        /*0034*/ 	.word	0xffffffff


	//   ....[3]....
        /*0038*/ 	.word	0xffffffff


	//   ....[4]....
        /*003c*/ 	.word	0xffffffff


	//   ....[5]....
        /*0040*/ 	.word	0xffffffff


	//   ....[6]....
        /*0044*/ 	.word	0xffffffff


	//   ....[7]....
        /*0048*/ 	.word	0xffffffff


	//   ....[8]....
        /*004c*/ 	.word	0xffffffff


	//   ....[9]....
        /*0050*/ 	.word	0xffffffff


	//   ....[10]....
        /*0054*/ 	.word	0xffffffff


	//   ....[11]....
        /*0058*/ 	.word	0xffffffff


	//   ....[12]....
        /*005c*/ 	.word	0xffffffff


	//   ....[13]....
        /*0060*/ 	.word	0xffffffff


	//   ....[14]....
        /*0064*/ 	.word	0xffffffff


	//   ....[15]....
        /*0068*/ 	.word	0xffffffff


	//   ....[16]....
        /*006c*/ 	.word	0xffffffff


	//   ....[17]....
        /*0070*/ 	.word	0xffffffff


	//   ....[18]....
        /*0074*/ 	.word	0x05000018


	//   ....[19]....
        /*0078*/ 	.word	0x05000018


	//   ....[20]....
        /*007c*/ 	.word	0x05000018


	//   ....[21]....
        /*0080*/ 	.word	0x05000018


	//   ....[22]....
        /*0084*/ 	.word	0x05000018


	//   ....[23]....
        /*0088*/ 	.word	0x05000018


	//   ....[24]....
        /*008c*/ 	.word	0x05000018


	//   ....[25]....
        /*0090*/ 	.word	0x05000018


	//   ....[26]....
        /*0094*/ 	.word	0x05000018


	//   ....[27]....
        /*0098*/ 	.word	0x05000018


	//   ....[28]....
        /*009c*/ 	.word	0x05000018


	//   ....[29]....
        /*00a0*/ 	.word	0x05000018


	//   ....[30]....
        /*00a4*/ 	.word	0x05000018


	//   ....[31]....
        /*00a8*/ 	.word	0x05000018


	//   ....[32]....
        /*00ac*/ 	.word	0x05000018


	//   ....[33]....
        /*00b0*/ 	.word	0x05000018


	//   ....[34]....
        /*00b4*/ 	.word	0x05000018


	//   ....[35]....
        /*00b8*/ 	.word	0x05000018


	//----- nvinfo : EIATTR_COOP_GROUP_INSTR_OFFSETS
	.align		4
.L_2287:
        /*00bc*/ 	.byte	0x04, 0x28
        /*00be*/ 	.short	(.L_2289 - .L_2288)


	//   ....[0]....
.L_2288:
        /*00c0*/ 	.word	0x000026b0


	//   ....[1]....
        /*00c4*/ 	.word	0x000026e0


	//   ....[2]....
        /*00c8*/ 	.word	0x000026f0


	//   ....[3]....
        /*00cc*/ 	.word	0x00002750


	//   ....[4]....
        /*00d0*/ 	.word	0x00002780


	//   ....[5]....
        /*00d4*/ 	.word	0x000027a0


	//   ....[6]....
        /*00d8*/ 	.word	0x00002800


	//   ....[7]....
        /*00dc*/ 	.word	0x00002830


	//   ....[8]....
        /*00e0*/ 	.word	0x00002850


	//   ....[9]....
        /*00e4*/ 	.word	0x000028b0


	//   ....[10]....
        /*00e8*/ 	.word	0x000028e0


	//   ....[11]....
        /*00ec*/ 	.word	0x00002900


	//   ....[12]....
        /*00f0*/ 	.word	0x00002960


	//   ....[13]....
        /*00f4*/ 	.word	0x00002990


	//   ....[14]....
        /*00f8*/ 	.word	0x000029b0


	//   ....[15]....
        /*00fc*/ 	.word	0x00002a10


	//   ....[16]....
        /*0100*/ 	.word	0x00002a30


	//   ....[17]....
        /*0104*/ 	.word	0x00002a40


	//   ....[18]....
        /*0108*/ 	.word	0x00003240


	//   ....[19]....
        /*010c*/ 	.word	0x000032c0


	//   ....[20]....
        /*0110*/ 	.word	0x00003340


	//   ....[21]....
        /*0114*/ 	.word	0x000033c0


	//   ....[22]....
        /*0118*/ 	.word	0x00003420


	//   ....[23]....
        /*011c*/ 	.word	0x000034d0


	//   ....[24]....
        /*0120*/ 	.word	0x00003550


	//   ....[25]....
        /*0124*/ 	.word	0x000035b0


	//   ....[26]....
        /*0128*/ 	.word	0x00003660


	//   ....[27]....
        /*012c*/ 	.word	0x000036e0


	//   ....[28]....
        /*0130*/ 	.word	0x00003740


	//   ....[29]....
        /*0134*/ 	.word	0x000037f0


	//   ....[30]....
        /*0138*/ 	.word	0x00003870


	//   ....[31]....
        /*013c*/ 	.word	0x000038d0


	//   ....[32]....
        /*0140*/ 	.word	0x00003980


	//   ....[33]....
        /*0144*/ 	.word	0x00003a00


	//   ....[34]....
        /*0148*/ 	.word	0x00003a50


	//   ....[35]....
        /*014c*/ 	.word	0x00003aa0


	//----- nvinfo : EIATTR_VRC_CTA_INIT_COUNT
	.align		4
.L_2289:
        /*0150*/ 	.byte	0x02, 0x4a
	.zero		1
	.zero		1


	//----- nvinfo : EIATTR_EXIT_INSTR_OFFSETS
	.align		4
        /*0154*/ 	.byte	0x04, 0x1c
        /*0156*/ 	.short	(.L_2291 - .L_2290)


	//   ....[0]....
.L_2290:
        /*0158*/ 	.word	0x00003080


	//   ....[1]....
        /*015c*/ 	.word	0x000031e0


	//----- nvinfo : EIATTR_CRS_STACK_SIZE
	.align		4
.L_2291:
        /*0160*/ 	.byte	0x04, 0x1e
        /*0162*/ 	.short	(.L_2293 - .L_2292)
.L_2292:
        /*0164*/ 	.word	0x00000000


	//----- nvinfo : EIATTR_CBANK_PARAM_SIZE
	.align		4
.L_2293:
        /*0168*/ 	.byte	0x03, 0x19
        /*016a*/ 	.short	0x00b8


	//----- nvinfo : EIATTR_PARAM_CBANK
	.align		4
        /*016c*/ 	.byte	0x04, 0x0a
        /*016e*/ 	.short	(.L_2295 - .L_2294)
	.align		4
.L_2294:
        /*0170*/ 	.word	index@(.nv.constant0._Z30group_norm_nhwc_bwd_sum_kernelI11Fp32IOFp32WLi192EEv26Group_norm_nhwc_bwd_params)
        /*0174*/ 	.short	0x0380
        /*0176*/ 	.short	0x00b8


	//----- nvinfo : EIATTR_SW_WAR
	.align		4
.L_2295:
        /*0178*/ 	.byte	0x04, 0x36
        /*017a*/ 	.short	(.L_2297 - .L_2296)
.L_2296:
        /*017c*/ 	.word	0x00000008
.L_2297:


//--------------------- .nv.info._Z30group_norm_nhwc_bwd_sum_kernelI11Fp32IOFp32WLi448EEv26Group_norm_nhwc_bwd_params --------------------------
	.section	.nv.info._Z30group_norm_nhwc_bwd_sum_kernelI11Fp32IOFp32WLi448EEv26Group_norm_nhwc_bwd_params,"",@"SHT_CUDA_INFO"
	.sectionflags	@""
	.align	4


	//----- nvinfo : EIATTR_CUDA_API_VERSION
	.align		4
        /*0000*/ 	.byte	0x04, 0x37
        /*0002*/ 	.short	(.L_2299 - .L_2298)
.L_2298:
        /*0004*/ 	.word	0x00000082


	//----- nvinfo : EIATTR_KPARAM_INFO
	.align		4
.L_2299:
        /*0008*/ 	.byte	0x04, 0x17
        /*000a*/ 	.short	(.L_2301 - .L_2300)
.L_2300:
        /*000c*/ 	.word	0x00000000
        /*0010*/ 	.short	0x0000
        /*0012*/ 	.short	0x0000
        /*0014*/ 	.byte	0x00, 0xf0, 0xe1, 0x02


	//----- nvinfo : EIATTR_SPARSE_MMA_MASK
	.align		4
.L_2301:
        /*0018*/ 	.byte	0x03, 0x50
        /*001a*/ 	.short	0x0000


	//----- nvinfo : EIATTR_MAXREG_COUNT
	.align		4
        /*001c*/ 	.byte	0x03, 0x1b
        /*001e*/ 	.short	0x00ff


	//----- nvinfo : EIATTR_NUM_BARRIERS
	.align		4
        /*0020*/ 	.byte	0x02, 0x4c
        /*0022*/ 	.byte	0x01
	.zero		1


	//----- nvinfo : EIATTR_MERCURY_ISA_VERSION
	.align		4
        /*0024*/ 	.byte	0x03, 0x5f
        /*0026*/ 	.short	0x0101


	//----- nvinfo : EIATTR_COOP_GROUP_MASK_REGIDS
	.align		4
        /*0028*/ 	.byte	0x04, 0x29
        /*002a*/ 	.short	(.L_2303 - .L_2302)


	//   ....[0]....
.L_2302:
        /*002c*/ 	.word	0xffffffff


	//   ....[1]....
        /*0030*/ 	.word	0xffffffff


	//   ....[2]....
        /*0034*/ 	.word	0xffffffff


	//   ....[3]....
        /*0038*/ 	.word	0xffffffff


	//   ....[4]....
        /*003c*/ 	.word	0xffffffff


	//   ....[5]....
        /*0040*/ 	.word	0xffffffff


	//   ....[6]....
        /*0044*/ 	.word	0xffffffff


	//   ....[7]....
        /*0048*/ 	.word	0xffffffff


	//   ....[8]....
        /*004c*/ 	.word	0xffffffff


	//   ....[9]....
        /*0050*/ 	.word	0xffffffff


	//   ....[10]....
        /*0054*/ 	.word	0xffffffff


	//   ....[11]....
        /*0058*/ 	.word	0xffffffff


	//   ....[12]....
        /*005c*/ 	.word	0xffffffff


	//   ....[13]....
        /*0060*/ 	.word	0xffffffff


	//   ....[14]....
        /*0064*/ 	.word	0xffffffff


	//   ....[15]....
        /*0068*/ 	.word	0xffffffff


	//   ....[16]....
        /*006c*/ 	.word	0xffffffff


	//   ....[17]....
        /*0070*/ 	.word	0xffffffff


	//   ....[18]....
        /*0074*/ 	.word	0x05000036


	//   ....[19]....
        /*0078*/ 	.word	0x05000036


	//   ....[20]....
        /*007c*/ 	.word	0x05000036


	//   ....[21]....
        /*0080*/ 	.word	0x05000036


	//   ....[22]....
        /*0084*/ 	.word	0x05000036


	//   ....[23]....
        /*0088*/ 	.word	0x05000036


	//   ....[24]....
        /*008c*/ 	.word	0x05000036


	//   ....[25]....
        /*0090*/ 	.word	0x05000036


	//   ....[26]....
        /*0094*/ 	.word	0x05000036


	//   ....[27]....
        /*0098*/ 	.word	0x05000036


	//   ....[28]....
        /*009c*/ 	.word	0x05000036


	//   ....[29]....
        /*00a0*/ 	.word	0x05000036


	//   ....[30]....
        /*00a4*/ 	.word	0x05000036


	//   ....[31]....
        /*00a8*/ 	.word	0x05000036


	//   ....[32]....
        /*00ac*/ 	.word	0x05000036


	//   ....[33]....
        /*00b0*/ 	.word	0x05000036


	//   ....[34]....
        /*00b4*/ 	.word	0x05000036


	//   ....[35]....
        /*00b8*/ 	.word	0x05000036


	//----- nvinfo : EIATTR_COOP_GROUP_INSTR_OFFSETS
	.align		4
.L_2303:
        /*00bc*/ 	.byte	0x04, 0x28
        /*00be*/ 	.short	(.L_2305 - .L_2304)


	//   ....[0]....
.L_2304:
        /*00c0*/ 	.word	0x00002c20


	//   ....[1]....
        /*00c4*/ 	.word	0x00002c50


	//   ....[2]....
        /*00c8*/ 	.word	0x00002ca0


	//   ....[3]....
        /*00cc*/ 	.word	0x00002cc0


	//   ....[4]....
        /*00d0*/ 	.word	0x00002cd0


	//   ....[5]....
        /*00d4*/ 	.word	0x00002d30


	//   ....[6]....
        /*00d8*/ 	.word	0x00002d70


	//   ....[7]....
        /*00dc*/ 	.word	0x00002d80


	//   ....[8]....
        /*00e0*/ 	.word	0x00002dd0


	//   ....[9]....
        /*00e4*/ 	.word	0x00002e20


	//   ....[10]....
        /*00e8*/ 	.word	0x00002e40


	//   ....[11]....
        /*00ec*/ 	.word	0x00002eb0


	//   ....[12]....
        /*00f0*/ 	.word	0x00002ed0


	//   ....[13]....
        /*00f4*/ 	.word	0x00002ee0


	//   ....[14]....
        /*00f8*/ 	.word	0x00002f50


	//   ....[15]....
        /*00fc*/ 	.word	0x00002f90


	//   ....[16]....
        /*0100*/ 	.word	0x00002fc0


	//   ....[17]....
        /*0104*/ 	.word	0x00002fe0


	//   ....[18]....
        /*0108*/ 	.word	0x00003be0


	//   ....[19]....
        /*010c*/ 	.word	0x00003c60


	//   ....[20]....
        /*0110*/ 	.word	0x00003cc0


	//   ....[21]....
        /*0114*/ 	.word	0x00003d20


	//   ....[22]....
        /*0118*/ 	.word	0x00003dc0


	//   ....[23]....
        /*011c*/ 	.word	0x00003e30


	//   ....[24]....
        /*0120*/ 	.word	0x00003ec0


	//   ....[25]....
        /*0124*/ 	.word	0x00003f30


	//   ....[26]....
        /*0128*/ 	.word	0x00003fb0


	//   ....[27]....
        /*012c*/ 	.word	0x00004040


	//   ....[28]....
        /*0130*/ 	.word	0x000040d0


	//   ....[29]....
        /*0134*/ 	.word	0x00004140


	//   ....[30]....
        /*0138*/ 	.word	0x000041d0


	//   ....[31]....
        /*013c*/ 	.word	0x00004230


	//   ....[32]....
        /*0140*/ 	.word	0x000042d0


	//   ....[33]....
        /*0144*/ 	.word	0x00004360


	//   ....[34]....
        /*0148*/ 	.word	0x000043c0


	//   ....[35]....
        /*014c*/ 	.word	0x00004410


	//----- nvinfo : EIATTR_VRC_CTA_INIT_COUNT
	.align		4
.L_2305:
        /*0150*/ 	.byte	0x02, 0x4a
	.zero		1
	.zero		1


	//----- nvinfo : EIATTR_EXIT_INSTR_OFFSETS
	.align		4
        /*0154*/ 	.byte	0x04, 0x1c
        /*0156*/ 	.short	(.L_2307 - .L_2306)


	//   ....[0]....
.L_2306:
        /*0158*/ 	.word	0x00003a10


	//   ....[1]....
        /*015c*/ 	.word	0x00003b70


	//----- nvinfo : EIATTR_CRS_STACK_SIZE
	.align		4
.L_2307:
        /*0160*/ 	.byte	0x04, 0x1e
        /*0162*/ 	.short	(.L_2309 - .L_2308)
.L_2308:
        /*0164*/ 	.word	0x00000000


	//----- nvinfo : EIATTR_CBANK_PARAM_SIZE
	.align		4
.L_2309:
        /*0168*/ 	.byte	0x03, 0x19
        /*016a*/ 	.short	0x00b8


	//----- nvinfo : EIATTR_PARAM_CBANK
	.align		4
        /*016c*/ 	.byte	0x04, 0x0a
        /*016e*/ 	.short	(.L_2311 - .L_2310)
	.align		4
.L_2310:
        /*0170*/ 	.word	index@(.nv.constant0._Z30group_norm_nhwc_bwd_sum_kernelI11Fp32IOFp32WLi448EEv26Group_norm_nhwc_bwd_params)
        /*0174*/ 	.short	0x0380
        /*0176*/ 	.short	0x00b8


	//----- nvinfo : EIATTR_SW_WAR
	.align		4
.L_2311:
        /*0178*/ 	.byte	0x04, 0x36
        /*017a*/ 	.short	(.L_2313 - .L_2312)
.L_2312:
        /*017c*/ 	.word	0x00000008
.L_2313:


//--------------------- .nv.info._Z30group_norm_nhwc_bwd_sum_kernelI11Fp32IOFp32WLi256EEv26Group_norm_nhwc_bwd_params --------------------------
	.section	.nv.info._Z30group_norm_nhwc_bwd_sum_kernelI11Fp32IOFp32WLi256EEv26Group_norm_nhwc_bwd_params,"",@"SHT_CUDA_INFO"
	.sectionflags	@""
	.align	4


	//----- nvinfo : EIATTR_CUDA_API_VERSION
	.align		4
        /*0000*/ 	.byte	0x04, 0x37
        /*0002*/ 	.short	(.L_2315 - .L_2314)
.L_2314:
        /*0004*/ 	.word	0x00000082


	//----- nvinfo : EIATTR_KPARAM_INFO
	.align		4
.L_2315:
        /*0008*/ 	.byte	0x04, 0x17
        /*000a*/ 	.short	(.L_2317 - .L_2316)
.L_2316:
        /*000c*/ 	.word	0x00000000
        /*0010*/ 	.short	0x0000
        /*0012*/ 	.short	0x0000
        /*0014*/ 	.byte	0x00, 0xf0, 0xe1, 0x02


	//----- nvinfo : EIATTR_SPARSE_MMA_MASK
	.align		4
.L_2317:
        /*0018*/ 	.byte	0x03, 0x50
        /*001a*/ 	.short	0x0000


	//----- nvinfo : EIATTR_MAXREG_COUNT
	.align		4
        /*001c*/ 	.byte	0x03, 0x1b
        /*001e*/ 	.short	0x00ff


	//----- nvinfo : EIATTR_NUM_BARRIERS
	.align		4
        /*0020*/ 	.byte	0x02, 0x4c
        /*0022*/ 	.byte	0x01
	.zero		1


	//----- nvinfo : EIATTR_MERCURY_ISA_VERSION
	.align		4
        /*0024*/ 	.byte	0x03, 0x5f
        /*0026*/ 	.short	0x0101


	//----- nvinfo : EIATTR_COOP_GROUP_MASK_REGIDS
	.align		4
        /*0028*/ 	.byte	0x04, 0x29
        /*002a*/ 	.short	(.L_2319 - .L_2318)


	//   ....[0]....
.L_2318:
        /*002c*/ 	.word	0xffffffff


	//   ....[1]....
        /*0030*/ 	.word	0xffffffff


	//   ....[2]....
        /*0034*/ 	.word	0xffffffff


	//   ....[3]....
        /*0038*/ 	.word	0xffffffff


	//   ....[4]....
        /*003c*/ 	.word	0xffffffff


	//   ....[5]....
        /*0040*/ 	.word	0xffffffff


	//   ....[6]....
        /*0044*/ 	.word	0xffffffff


	//   ....[7]....
        /*0048*/ 	.word	0xffffffff


	//   ....[8]....
        /*004c*/ 	.word	0xffffffff


	//   ....[9]....
        /*0050*/ 	.word	0xffffffff


	//   ....[10]....
        /*0054*/ 	.word	0xffffffff


	//   ....[11]....
        /*0058*/ 	.word	0xffffffff


	//   ....[12]....
        /*005c*/ 	.word	0xffffffff


	//   ....[13]....
        /*0060*/ 	.word	0xffffffff


	//   ....[14]....
        /*0064*/ 	.word	0xffffffff


	//   ....[15]....
        /*0068*/ 	.word	0xffffffff


	//   ....[16]....
        /*006c*/ 	.word	0xffffffff


	//   ....[17]....
        /*0070*/ 	.word	0xffffffff


	//   ....[18]....
        /*0074*/ 	.word	0x05000021


	//   ....[19]....
        /*0078*/ 	.word	0x05000021


	//   ....[20]....
        /*007c*/ 	.word	0x05000021


	//   ....[21]....
        /*0080*/ 	.word	0x05000021


	//   ....[22]....
        /*0084*/ 	.word	0x05000021


	//   ....[23]....
        /*0088*/ 	.word	0x05000021


	//   ....[24]....
        /*008c*/ 	.word	0x05000021


	//   ....[25]....
        /*0090*/ 	.word	0x05000021


	//   ....[26]....
        /*0094*/ 	.word	0x05000021


	//   ....[27]....
        /*0098*/ 	.word	0x05000021


	//   ....[28]....
        /*009c*/ 	.word	0x05000021


	//   ....[29]....
        /*00a0*/ 	.word	0x05000021


	//   ....[30]....
        /*00a4*/ 	.word	0x05000021


	//   ....[31]....
        /*00a8*/ 	.word	0x05000021


	//   ....[32]....
        /*00ac*/ 	.word	0x05000021


	//   ....[33]....
        /*00b0*/ 	.word	0x05000021


	//   ....[34]....
        /*00b4*/ 	.word	0x05000021


	//   ....[35]....
        /*00b8*/ 	.word	0x05000021


	//----- nvinfo : EIATTR_COOP_GROUP_INSTR_OFFSETS
	.align		4
.L_2319:
        /*00bc*/ 	.byte	0x04, 0x28
        /*00be*/ 	.short	(.L_2321 - .L_2320)


	//   ....[0]....
.L_2320:
        /*00c0*/ 	.word	0x000027d0


	//   ....[1]....
        /*00c4*/ 	.word	0x00002800


	//   ....[2]....
        /*00c8*/ 	.word	0x00002850


	//   ....[3]....
        /*00cc*/ 	.word	0x00002870


	//   ....[4]....
        /*00d0*/ 	.word	0x000028c0


	//   ....[5]....
        /*00d4*/ 	.word	0x000028f0


	//   ....[6]....
        /*00d8*/ 	.word	0x00002920


	//   ....[7]....
        /*00dc*/ 	.word	0x00002950


	//   ....[8]....
        /*00e0*/ 	.word	0x000029a0


	//   ....[9]....
        /*00e4*/ 	.word	0x000029d0


	//   ....[10]....
        /*00e8*/ 	.word	0x00002a00


	//   ....[11]....
        /*00ec*/ 	.word	0x00002a50


	//   ....[12]....
        /*00f0*/ 	.word	0x00002a80


	//   ....[13]....
        /*00f4*/ 	.word	0x00002ab0


	//   ....[14]....
        /*00f8*/ 	.word	0x00002b00


	//   ....[15]....
        /*00fc*/ 	.word	0x00002b40


	//   ....[16]....
        /*0100*/ 	.word	0x00002b70


	//   ....[17]....
        /*0104*/ 	.word	0x00002b90


	//   ....[18]....
        /*0108*/ 	.word	0x00003450


	//   ....[19]....
        /*010c*/ 	.word	0x000034e0


	//   ....[20]....
        /*0110*/ 	.word	0x00003530


	//   ....[21]....
        /*0114*/ 	.word	0x000035b0


	//   ....[22]....
        /*0118*/ 	.word	0x00003640


	//   ....[23]....
        /*011c*/ 	.word	0x000036c0


	//   ....[24]....
        /*0120*/ 	.word	0x00003730


	//   ....[25]....
        /*0124*/ 	.word	0x000037a0


	//   ....[26]....
        /*0128*/ 	.word	0x00003820


	//   ....[27]....
        /*012c*/ 	.word	0x00003890


	//   ....[28]....
        /*0130*/ 	.word	0x00003900


	//   ....[29]....
        /*0134*/ 	.word	0x000039a0


	//   ....[30]....
        /*0138*/ 	.word	0x00003a20


	//   ....[31]....
        /*013c*/ 	.word	0x00003a80


	//   ....[32]....
        /*0140*/ 	.word	0x00003b20


	//   ....[33]....
        /*0144*/ 	.word	0x00003ba0


	//   ....[34]....
        /*0148*/ 	.word	0x00003c00


	//   ....[35]....
        /*014c*/ 	.word	0x00003c50


	//----- nvinfo : EIATTR_VRC_CTA_INIT_COUNT
	.align		4
.L_2321:
        /*0150*/ 	.byte	0x02, 0x4a
	.zero		1
	.zero		1


	//----- nvinfo : EIATTR_EXIT_INSTR_OFFSETS
	.align		4
        /*0154*/ 	.byte	0x04, 0x1c
        /*0156*/ 	.short	(.L_2323 - .L_2322)


	//   ....[0]....
.L_2322:
        /*0158*/ 	.word	0x00003280


	//   ....[1]....
        /*015c*/ 	.word	0x000033e0


	//----- nvinfo : EIATTR_CRS_STACK_SIZE
	.align		4
.L_2323:
        /*0160*/ 	.byte	0x04, 0x1e
        /*0162*/ 	.short	(.L_2325 - .L_2324)
.L_2324:
        /*0164*/ 	.word	0x00000000


	//----- nvinfo : EIATTR_CBANK_PARAM_SIZE
	.align		4
.L_2325:
        /*0168*/ 	.byte	0x03, 0x19
        /*016a*/ 	.short	0x00b8


	//----- nvinfo : EIATTR_PARAM_CBANK
	.align		4
        /*016c*/ 	.byte	0x04, 0x0a
        /*016e*/ 	.short	(.L_2327 - .L_2326)
	.align		4
.L_2326:
        /*0170*/ 	.word	index@(.nv.constant0._Z30group_norm_nhwc_bwd_sum_kernelI11Fp32IOFp32WLi256EEv26Group_norm_nhwc_bwd_params)
        /*0174*/ 	.short	0x0380
        /*0176*/ 	.short	0x00b8


	//----- nvinfo : EIATTR_SW_WAR
	.align		4
.L_2327:
        /*0178*/ 	.byte	0x04, 0x36
        /*017a*/ 	.short	(.L_2329 - .L_2328)
.L_2328:
        /*017c*/ 	.word	0x00000008
.L_2329:


//--------------------- .nv.info._Z30group_norm_nhwc_bwd_sum_kernelI11Fp32IOFp32WLi120EEv26Group_norm_nhwc_bwd_params --------------------------
	.section	.nv.info._Z30group_norm_nhwc_bwd_sum_kernelI11Fp32IOFp32WLi120EEv26Group_norm_nhwc_bwd_params,"",@"SHT_CUDA_INFO"
	.sectionflags	@""
	.align	4


	//----- nvinfo : EIATTR_CUDA_API_VERSION
	.align		4
        /*0000*/ 	.byte	0x04, 0x37
        /*0002*/ 	.short	(.L_2331 - .L_2330)
.L_2330:
        /*0004*/ 	.word	0x00000082


	//----- nvinfo : EIATTR_KPARAM_INFO
	.align		4
.L_2331:
        /*0008*/ 	.byte	0x04, 0x17
        /*000a*/ 	.short	(.L_2333 - .L_2332)
.L_2332:
        /*000c*/ 	.word	0x00000000
        /*0010*/ 	.short	0x0000
        /*0012*/ 	.short	0x0000
        /*0014*/ 	.byte	0x00, 0xf0, 0xe1, 0x02


	//----- nvinfo : EIATTR_SPARSE_MMA_MASK
	.align		4
.L_2333:
        /*0018*/ 	.byte	0x03, 0x50
        /*001a*/ 	.short	0x0000


	//----- nvinfo : EIATTR_MAXREG_COUNT
	.align		4
        /*001c*/ 	.byte	0x03, 0x1b
        /*001e*/ 	.short	0x00ff


	//----- nvinfo : EIATTR_NUM_BARRIERS
	.align		4
        /*0020*/ 	.byte	0x02, 0x4c
        /*0022*/ 	.byte	0x01
	.zero		1


	//----- nvinfo : EIATTR_MERCURY_ISA_VERSION
	.align		4
        /*0024*/ 	.byte	0x03, 0x5f
        /*0026*/ 	.short	0x0101


	//----- nvinfo : EIATTR_INT_WARP_WIDE_INSTR_OFFSETS
	.align		4
        /*0028*/ 	.byte	0x04, 0x31
        /*002a*/ 	.short	(.L_2335 - .L_2334)


	//   ....[0]....
.L_2334:
        /*002c*/ 	.word	0x00001160


	//   ....[1]....
        /*0030*/ 	.word	0x00001920


	//----- nvinfo : EIATTR_COOP_GROUP_MASK_REGIDS
	.align		4
.L_2335:
        /*0034*/ 	.byte	0x04, 0x29
        /*0036*/ 	.short	(.L_2337 - .L_2336)


	//   ....[0]....
.L_2336:
        /*0038*/ 	.word	0x0500000d


	//   ....[1]....
        /*003c*/ 	.word	0x0500000d


	//   ....[2]....
        /*0040*/ 	.word	0x0500000d


	//   ....[3]....
        /*0044*/ 	.word	0x0500000d


	//   ....[4]....
        /*0048*/ 	.word	0x0500000d


	//   ....[5]....
        /*004c*/ 	.word	0x0500000d


	//   ....[6]....
        /*0050*/ 	.word	0x0500000d


	//   ....[7]....
        /*0054*/ 	.word	0x0500000d


	//   ....[8]....
        /*0058*/ 	.word	0x0500000d


	//   ....[9]....
        /*005c*/ 	.word	0x0500000d


	//   ....[10]....
        /*0060*/ 	.word	0x0500000d


	//   ....[11]....
        /*0064*/ 	.word	0x0500000d


	//   ....[12]....
        /*0068*/ 	.word	0x0500000d


	//   ....[13]....
        /*006c*/ 	.word	0x0500000d


	//   ....[14]....
        /*0070*/ 	.word	0x0500000d


	//   ....[15]....
        /*0074*/ 	.word	0x0500000d


	//   ....[16]....
        /*0078*/ 	.word	0x0500000d


	//   ....[17]....
        /*007c*/ 	.word	0x0500000d


	//   ....[18]....
        /*0080*/ 	.word	0x0500000d


	//   ....[19]....
        /*0084*/ 	.word	0x0500000d


	//   ....[20]....
        /*0088*/ 	.word	0x0500000d


	//   ....[21]....
        /*008c*/ 	.word	0x0500000d


	//----- nvinfo : EIATTR_COOP_GROUP_INSTR_OFFSETS
	.align		4
.L_2337:
        /*0090*/ 	.byte	0x04, 0x28
        /*0092*/ 	.short	(.L_2339 - .L_2338)


	//   ....[0]....
.L_2338:
        /*0094*/ 	.word	0x00002670


	//   ....[1]....
        /*0098*/ 	.word	0x00002730


	//   ....[2]....
        /*009c*/ 	.word	0x000027a0


	//   ....[3]....
        /*00a0*/ 	.word	0x00002830


	//   ....[4]....
        /*00a4*/ 	.word	0x000028a0


	//   ....[5]....
        /*00a8*/ 	.word	0x00002930


	//   ....[6]....
        /*00ac*/ 	.word	0x000029a0


	//   ....[7]....
        /*00b0*/ 	.word	0x00002a20


	//   ....[8]....
        /*00b4*/ 	.word	0x00002aa0


	//   ....[9]....
        /*00b8*/ 	.word	0x00002b10


	//   ....[10]....
        /*00bc*/ 	.word	0x00002b60


	//   ....[11]....
        /*00c0*/ 	.word	0x00003240


	//   ....[12]....
        /*00c4*/ 	.word	0x00003320


	//   ....[13]....
        /*00c8*/ 	.word	0x000033b0


	//   ....[14]....
        /*00cc*/ 	.word	0x00003460


	//   ....[15]....
        /*00d0*/ 	.word	0x000034f0


	//   ....[16]....
        /*00d4*/ 	.word	0x000035a0


	//   ....[17]....
        /*00d8*/ 	.word	0x00003630


	//   ....[18]....
        /*00dc*/ 	.word	0x000036e0


	//   ....[19]....
        /*00e0*/ 	.word	0x00003780


	//   ....[20]....
        /*00e4*/ 	.word	0x00003810


	//   ....[21]....
        /*00e8*/ 	.word	0x00003880


	//----- nvinfo : EIATTR_VRC_CTA_INIT_COUNT
	.align		4
.L_2339:
        /*00ec*/ 	.byte	0x02, 0x4a
	.zero		1
	.zero		1


	//----- nvinfo : EIATTR_EXIT_INSTR_OFFSETS
	.align		4
        /*00f0*/ 	.byte	0x04, 0x1c
        /*00f2*/ 	.short	(.L_2341 - .L_2340)


	//   ....[0]....
.L_2340:
        /*00f4*/ 	.word	0x000030c0


	//   ....[1]....
        /*00f8*/ 	.word	0x00003220


	//----- nvinfo : EIATTR_CRS_STACK_SIZE
	.align		4
.L_2341:
        /*00fc*/ 	.byte	0x04, 0x1e
        /*00fe*/ 	.short	(.L_2343 - .L_2342)
.L_2342:
        /*0100*/ 	.word	0x00000000


	//----- nvinfo : EIATTR_CBANK_PARAM_SIZE
	.align		4
.L_2343:
        /*0104*/ 	.byte	0x03, 0x19
        /*0106*/ 	.short	0x00b8


	//----- nvinfo : EIATTR_PARAM_CBANK
	.align		4
        /*0108*/ 	.byte	0x04, 0x0a
        /*010a*/ 	.short	(.L_2345 - .L_2344)
	.align		4
.L_2344:
        /*010c*/ 	.word	index@(.nv.constant0._Z30group_norm_nhwc_bwd_sum_kernelI11Fp32IOFp32WLi120EEv26Group_norm_nhwc_bwd_params)
        /*0110*/ 	.short	0x0380
        /*0112*/ 	.short	0x00b8


	//----- nvinfo : EIATTR_SW_WAR
	.align		4
.L_2345:
        /*0114*/ 	.byte	0x04, 0x36
        /*0116*/ 	.short	(.L_2347 - .L_2346)
.L_2346:
        /*0118*/ 	.word	0x00000008
.L_2347:


//--------------------- .nv.info._Z30group_norm_nhwc_bwd_sum_kernelI11Fp32IOFp32WLi140EEv26Group_norm_nhwc_bwd_params --------------------------
	.section	.nv.info._Z30group_norm_nhwc_bwd_sum_kernelI11Fp32IOFp32WLi140EEv26Group_norm_nhwc_bwd_params,"",@"SHT_CUDA_INFO"
	.sectionflags	@""
	.align	4


	//----- nvinfo : EIATTR_CUDA_API_VERSION
	.align		4
        /*0000*/ 	.byte	0x04, 0x37
        /*0002*/ 	.short	(.L_2349 - .L_2348)
.L_2348:
        /*0004*/ 	.word	0x00000082


	//----- nvinfo : EIATTR_KPARAM_INFO
	.align		4
.L_2349:
        /*0008*/ 	.byte	0x04, 0x17
        /*000a*/ 	.short	(.L_2351 - .L_2350)
.L_2350:
        /*000c*/ 	.word	0x00000000
        /*0010*/ 	.short	0x0000
        /*0012*/ 	.short	0x0000
        /*0014*/ 	.byte	0x00, 0xf0, 0xe1, 0x02


	//----- nvinfo : EIATTR_SPARSE_MMA_MASK
	.align		4
.L_2351:
        /*0018*/ 	.byte	0x03, 0x50
        /*001a*/ 	.short	0x0000


	//----- nvinfo : EIATTR_MAXREG_COUNT
	.align		4
        /*001c*/ 	.byte	0x03, 0x1b
        /*001e*/ 	.short	0x00ff


	//----- nvinfo : EIATTR_NUM_BARRIERS
	.align		4
        /*0020*/ 	.byte	0x02, 0x4c
        /*0022*/ 	.byte	0x01
	.zero		1


	//----- nvinfo : EIATTR_MERCURY_ISA_VERSION
	.align		4
        /*0024*/ 	.byte	0x03, 0x5f
        /*0026*/ 	.short	0x0101


	//----- nvinfo : EIATTR_INT_WARP_WIDE_INSTR_OFFSETS
	.align		4
        /*0028*/ 	.byte	0x04, 0x31
        /*002a*/ 	.short	(.L_2353 - .L_2352)


	//   ....[0]....
.L_2352:
        /*002c*/ 	.word	0x00001160


	//   ....[1]....
        /*0030*/ 	.word	0x00001920


	//   ....[2]....
        /*0034*/ 	.word	0x00003060


	//----- nvinfo : EIATTR_COOP_GROUP_MASK_REGIDS
	.align		4
.L_2353:
        /*0038*/ 	.byte	0x04, 0x29
        /*003a*/ 	.short	(.L_2355 - .L_2354)


	//   ....[0]....
.L_2354:
        /*003c*/ 	.word	0x0500000d


	//   ....[1]....
        /*0040*/ 	.word	0x0500000d


	//   ....[2]....
        /*0044*/ 	.word	0x0500000d


	//   ....[3]....
        /*0048*/ 	.word	0x0500000d


	//   ....[4]....
        /*004c*/ 	.word	0x0500000d


	//   ....[5]....
        /*0050*/ 	.word	0x0500000d


	//   ....[6]....
        /*0054*/ 	.word	0x0500000d


	//   ....[7]....
        /*0058*/ 	.word	0x0500000d


	//   ....[8]....
        /*005c*/ 	.word	0x0500000d


	//   ....[9]....
        /*0060*/ 	.word	0x0500000d


	//   ....[10]....
        /*0064*/ 	.word	0x0500000d


	//   ....[11]....
        /*0068*/ 	.word	0x0500000d


	//   ....[12]....
        /*006c*/ 	.word	0x0500000d


	//   ....[13]....
        /*0070*/ 	.word	0x0500000d


	//   ....[14]....
        /*0074*/ 	.word	0x0500000d


	//   ....[15]....
        /*0078*/ 	.word	0x0500000d


	//   ....[16]....
        /*007c*/ 	.word	0x0500000d


	//   ....[17]....
        /*0080*/ 	.word	0x0500000d


	//   ....[18]....
        /*0084*/ 	.word	0x0500000d


	//   ....[19]....
        /*0088*/ 	.word	0x0500000d


	//   ....[20]....
        /*008c*/ 	.word	0x0500000d


	//   ....[21]....
        /*0090*/ 	.word	0x0500000d


	//----- nvinfo : EIATTR_COOP_GROUP_INSTR_OFFSETS
	.align		4
.L_2355:
        /*0094*/ 	.byte	0x04, 0x28
        /*0096*/ 	.short	(.L_2357 - .L_2356)


	//   ....[0]....
.L_2356:
        /*0098*/ 	.word	0x00002700


	//   ....[1]....
        /*009c*/ 	.word	0x000027c0


	//   ....[2]....
        /*00a0*/ 	.word	0x00002830


	//   ....[3]....
        /*00a4*/ 	.word	0x000028c0


	//   ....[4]....
        /*00a8*/ 	.word	0x00002930


	//   ....[5]....
        /*00ac*/ 	.word	0x000029c0


	//   ....[6]....
        /*00b0*/ 	.word	0x00002a30


	//   ....[7]....
        /*00b4*/ 	.word	0x00002ab0


	//   ....[8]....
        /*00b8*/ 	.word	0x00002b30


	//   ....[9]....
        /*00bc*/ 	.word	0x00002ba0


	//   ....[10]....
        /*00c0*/ 	.word	0x00002bf0


	//   ....[11]....
        /*00c4*/ 	.word	0x000033a0


	//   ....[12]....
        /*00c8*/ 	.word	0x00003480


	//   ....[13]....
        /*00cc*/ 	.word	0x00003510


	//   ....[14]....
        /*00d0*/ 	.word	0x000035c0


	//   ....[15]....
        /*00d4*/ 	.word	0x00003650


	//   ....[16]....
        /*00d8*/ 	.word	0x00003700


	//   ....[17]....
        /*00dc*/ 	.word	0x00003790


	//   ....[18]....
        /*00e0*/ 	.word	0x00003840


	//   ....[19]....
        /*00e4*/ 	.word	0x000038e0


	//   ....[20]....
        /*00e8*/ 	.word	0x00003970


	//   ....[21]....
        /*00ec*/ 	.word	0x000039e0


	//----- nvinfo : EIATTR_VRC_CTA_INIT_COUNT
	.align		4
.L_2357:
        /*00f0*/ 	.byte	0x02, 0x4a
	.zero		1
	.zero		1


	//----- nvinfo : EIATTR_EXIT_INSTR_OFFSETS
	.align		4
        /*00f4*/ 	.byte	0x04, 0x1c
        /*00f6*/ 	.short	(.L_2359 - .L_2358)


	//   ....[0]....
.L_2358:
        /*00f8*/ 	.word	0x00003220


	//   ....[1]....
        /*00fc*/ 	.word	0x00003380


	//----- nvinfo : EIATTR_CRS_STACK_SIZE
	.align		4
.L_2359:
        /*0100*/ 	.byte	0x04, 0x1e
        /*0102*/ 	.short	(.L_2361 - .L_2360)
.L_2360:
        /*0104*/ 	.word	0x00000000


	//----- nvinfo : EIATTR_CBANK_PARAM_SIZE
	.align		4
.L_2361:
        /*0108*/ 	.byte	0x03, 0x19
        /*010a*/ 	.short	0x00b8


	//----- nvinfo : EIATTR_PARAM_CBANK
	.align		4
        /*010c*/ 	.byte	0x04, 0x0a
        /*010e*/ 	.short	(.L_2363 - .L_2362)
	.align		4
.L_2362:
        /*0110*/ 	.word	index@(.nv.constant0._Z30group_norm_nhwc_bwd_sum_kernelI11Fp32IOFp32WLi140EEv26Group_norm_nhwc_bwd_params)
        /*0114*/ 	.short	0x0380
        /*0116*/ 	.short	0x00b8


	//----- nvinfo : EIATTR_SW_WAR
	.align		4
.L_2363:
        /*0118*/ 	.byte	0x04, 0x36
        /*011a*/ 	.short	(.L_2365 - .L_2364)
.L_2364:
        /*011c*/ 	.word	0x00000008
.L_2365:


//--------------------- .nv.info._Z30group_norm_nhwc_bwd_sum_kernelI11Fp32IOFp32WLi160EEv26Group_norm_nhwc_bwd_params --------------------------
	.section	.nv.info._Z30group_norm_nhwc_bwd_sum_kernelI11Fp32IOFp32WLi160EEv26Group_norm_nhwc_bwd_params,"",@"SHT_CUDA_INFO"
	.sectionflags	@""
	.align	4


	//----- nvinfo : EIATTR_CUDA_API_VERSION
	.align		4
        /*0000*/ 	.byte	0x04, 0x37
        /*0002*/ 	.short	(.L_2367 - .L_2366)
.L_2366:
        /*0004*/ 	.word	0x00000082


	//----- nvinfo : EIATTR_KPARAM_INFO
	.align		4
.L_2367:
        /*0008*/ 	.byte	0x04, 0x17
        /*000a*/ 	.short	(.L_2369 - .L_2368)
.L_2368:
        /*000c*/ 	.word	0x00000000
        /*0010*/ 	.short	0x0000
        /*0012*/ 	.short	0x0000
        /*0014*/ 	.byte	0x00, 0xf0, 0xe1, 0x02


	//----- nvinfo : EIATTR_SPARSE_MMA_MASK
	.align		4
.L_2369:
        /*0018*/ 	.byte	0x03, 0x50
        /*001a*/ 	.short	0x0000


	//----- nvinfo : EIATTR_MAXREG_COUNT
	.align		4
        /*001c*/ 	.byte	0x03, 0x1b
        /*001e*/ 	.short	0x00ff


	//----- nvinfo : EIATTR_NUM_BARRIERS
	.align		4
        /*0020*/ 	.byte	0x02, 0x4c
        /*0022*/ 	.byte	0x01
	.zero		1


	//----- nvinfo : EIATTR_MERCURY_ISA_VERSION
	.align		4
        /*0024*/ 	.byte	0x03, 0x5f
        /*0026*/ 	.short	0x0101


	//----- nvinfo : EIATTR_COOP_GROUP_MASK_REGIDS
	.align		4
        /*0028*/ 	.byte	0x04, 0x29
        /*002a*/ 	.short	(.L_2371 - .L_2370)


	//   ....[0]....
.L_2370:
        /*002c*/ 	.word	0xffffffff


	//   ....[1]....
        /*0030*/ 	.word	0xffffffff


	//   ....[2]....
        /*0034*/ 	.word	0xffffffff


	//   ....[3]....
        /*0038*/ 	.word	0xffffffff


	//   ....[4]....
        /*003c*/ 	.word	0xffffffff


	//   ....[5]....
        /*0040*/ 	.word	0xffffffff


	//   ....[6]....
        /*0044*/ 	.word	0xffffffff


	//   ....[7]....
        /*0048*/ 	.word	0xffffffff


	//   ....[8]....
        /*004c*/ 	.word	0xffffffff


	//   ....[9]....
        /*0050*/ 	.word	0xffffffff


	//   ....[10]....
        /*0054*/ 	.word	0xffffffff


	//   ....[11]....
        /*0058*/ 	.word	0xffffffff


	//   ....[12]....
        /*005c*/ 	.word	0xffffffff


	//   ....[13]....
        /*0060*/ 	.word	0xffffffff


	//   ....[14]....
        /*0064*/ 	.word	0xffffffff


	//   ....[15]....
        /*0068*/ 	.word	0xffffffff


	//   ....[16]....
        /*006c*/ 	.word	0xffffffff


	//   ....[17]....
        /*0070*/ 	.word	0xffffffff


	//   ....[18]....
        /*0074*/ 	.word	0x0500001e


	//   ....[19]....
        /*0078*/ 	.word	0x0500001e


	//   ....[20]....
        /*007c*/ 	.word	0x0500001e


	//   ....[21]....
        /*0080*/ 	.word	0x0500001e


	//   ....[22]....
        /*0084*/ 	.word	0x0500001e


	//   ....[23]....
        /*0088*/ 	.word	0x0500001e


	//   ....[24]....
        /*008c*/ 	.word	0x0500001e


	//   ....[25]....
        /*0090*/ 	.word	0x0500001e


	//   ....[26]....
        /*0094*/ 	.word	0x0500001e


	//   ....[27]....
        /*0098*/ 	.word	0x0500001e


	//   ....[28]....
        /*009c*/ 	.word	0x0500001e


	//   ....[29]....
        /*00a0*/ 	.word	0x0500001e


	//   ....[30]....
        /*00a4*/ 	.word	0x0500001e


	//   ....[31]....
        /*00a8*/ 	.word	0x0500001e


	//   ....[32]....
        /*00ac*/ 	.word	0x0500001e


	//   ....[33]....
        /*00b0*/ 	.word	0x0500001e


	//   ....[34]....
        /*00b4*/ 	.word	0x0500001e


	//   ....[35]....
        /*00b8*/ 	.word	0x0500001e


	//----- nvinfo : EIATTR_COOP_GROUP_INSTR_OFFSETS
	.align		4
.L_2371:
        /*00bc*/ 	.byte	0x04, 0x28
        /*00be*/ 	.short	(.L_2373 - .L_2372)


	//   ....[0]....
.L_2372:
        /*00c0*/ 	.word	0x00002630


	//   ....[1]....
        /*00c4*/ 	.word	0x00002660


	//   ....[2]....
        /*00c8*/ 	.word	0x00002670


	//   ....[3]....
        /*00cc*/ 	.word	0x000026d0


	//   ....[4]....
        /*00d0*/ 	.word	0x00002700


	//   ....[5]....
        /*00d4*/ 	.word	0x00002720


	//   ....[6]....
        /*00d8*/ 	.word	0x00002780


	//   ....[7]....
        /*00dc*/ 	.word	0x000027b0


	//   ....[8]....
        /*00e0*/ 	.word	0x000027d0


	//   ....[9]....
        /*00e4*/ 	.word	0x00002830


	//   ....[10]....
        /*00e8*/ 	.word	0x00002860


	//   ....[11]....
        /*00ec*/ 	.word	0x00002880


	//   ....[12]....
        /*00f0*/ 	.word	0x000028e0


	//   ....[13]....
        /*00f4*/ 	.word	0x00002910


	//   ....[14]....
        /*00f8*/ 	.word	0x00002930


	//   ....[15]....
        /*00fc*/ 	.word	0x00002990


	//   ....[16]....
        /*0100*/ 	.word	0x000029b0


	//   ....[17]....
        /*0104*/ 	.word	0x000029c0


	//   ....[18]....
        /*0108*/ 	.word	0x000030c0


	//   ....[19]....
        /*010c*/ 	.word	0x00003110


	//   ....[20]....
        /*0110*/ 	.word	0x00003180


	//   ....[21]....
        /*0114*/ 	.word	0x00003210


	//   ....[22]....
        /*0118*/ 	.word	0x00003280


	//   ....[23]....
        /*011c*/ 	.word	0x000032f0


	//   ....[24]....
        /*0120*/ 	.word	0x00003380


	//   ....[25]....
        /*0124*/ 	.word	0x000033f0


	//   ....[26]....
        /*0128*/ 	.word	0x00003460


	//   ....[27]....
        /*012c*/ 	.word	0x000034f0


	//   ....[28]....
        /*0130*/ 	.word	0x00003560


	//   ....[29]....
        /*0134*/ 	.word	0x00003610


	//   ....[30]....
        /*0138*/ 	.word	0x00003690


	//   ....[31]....
        /*013c*/ 	.word	0x000036f0


	//   ....[32]....
        /*0140*/ 	.word	0x00003760


	//   ....[33]....
        /*0144*/ 	.word	0x000037f0


	//   ....[34]....
        /*0148*/ 	.word	0x00003840


	//   ....[35]....
        /*014c*/ 	.word	0x00003890


	//----- nvinfo : EIATTR_VRC_CTA_INIT_COUNT
	.align		4
.L_2373:
        /*0150*/ 	.byte	0x02, 0x4a
	.zero		1
	.zero		1


	//----- nvinfo : EIATTR_EXIT_INSTR_OFFSETS
	.align		4
        /*0154*/ 	.byte	0x04, 0x1c
        /*0156*/ 	.short	(.L_2375 - .L_2374)


	//   ....[0]....
.L_2374:
        /*0158*/ 	.word	0x00002ee0


	//   ....[1]....
        /*015c*/ 	.word	0x00003040


	//----- nvinfo : EIATTR_CRS_STACK_SIZE
	.align		4
.L_2375:
        /*0160*/ 	.byte	0x04, 0x1e
        /*0162*/ 	.short	(.L_2377 - .L_2376)
.L_2376:
        /*0164*/ 	.word	0x00000000


	//----- nvinfo : EIATTR_CBANK_PARAM_SIZE
	.align		4
.L_2377:
        /*0168*/ 	.byte	0x03, 0x19
        /*016a*/ 	.short	0x00b8


	//----- nvinfo : EIATTR_PARAM_CBANK
	.align		4
        /*016c*/ 	.byte	0x04, 0x0a
        /*016e*/ 	.short	(.L_2379 - .L_2378)
	.align		4
.L_2378:
        /*0170*/ 	.word	index@(.nv.constant0._Z30group_norm_nhwc_bwd_sum_kernelI11Fp32IOFp32WLi160EEv26Group_norm_nhwc_bwd_params)
        /*0174*/ 	.short	0x0380
        /*0176*/ 	.short	0x00b8


	//----- nvinfo : EIATTR_SW_WAR
	.align		4
.L_2379:
        /*0178*/ 	.byte	0x04, 0x36
        /*017a*/ 	.short	(.L_2381 - .L_2380)
.L_2380:
        /*017c*/ 	.word	0x00000008
.L_2381:


//--------------------- .nv.info._Z30group_norm_nhwc_bwd_sum_kernelI11Fp32IOBf16WLi196EEv26Group_norm_nhwc_bwd_params --------------------------
	.section	.nv.info._Z30group_norm_nhwc_bwd_sum_kernelI11Fp32IOBf16WLi196EEv26Group_norm_nhwc_bwd_params,"",@"SHT_CUDA_INFO"
	.sectionflags	@""
	.align	4


	//----- nvinfo : EIATTR_CUDA_API_VERSION
	.align		4
        /*0000*/ 	.byte	0x04, 0x37
        /*0002*/ 	.short	(.L_2383 - .L_2382)
.L_2382:
        /*0004*/ 	.word	0x00000082


	//----- nvinfo : EIATTR_KPARAM_INFO
	.align		4
.L_2383:
        /*0008*/ 	.byte	0x04, 0x17
        /*000a*/ 	.short	(.L_2385 - .L_2384)
.L_2384:
        /*000c*/ 	.word	0x00000000
        /*0010*/ 	.short	0x0000
        /*0012*/ 	.short	0x0000
        /*0014*/ 	.byte	0x00, 0xf0, 0xe1, 0x02


	//----- nvinfo : EIATTR_SPARSE_MMA_MASK
	.align		4
.L_2385:
        /*0018*/ 	.byte	0x03, 0x50
        /*001a*/ 	.short	0x0000


	//----- nvinfo : EIATTR_MAXREG_COUNT
	.align		4
        /*001c*/ 	.byte	0x03, 0x1b
        /*001e*/ 	.short	0x00ff


	//----- nvinfo : EIATTR_NUM_BARRIERS
	.align		4
        /*0020*/ 	.byte	0x02, 0x4c
        /*0022*/ 	.byte	0x01
	.zero		1


	//----- nvinfo : EIATTR_MERCURY_ISA_VERSION
	.align		4
        /*0024*/ 	.byte	0x03, 0x5f
        /*0026*/ 	.short	0x0101


	//----- nvinfo : EIATTR_COOP_GROUP_MASK_REGIDS
	.align		4
        /*0028*/ 	.byte	0x04, 0x29
        /*002a*/ 	.short	(.L_2387 - .L_2386)


	//   ....[0]....
.L_2386:
        /*002c*/ 	.word	0x05000007


	//   ....[1]....
        /*0030*/ 	.word	0x05000007


	//   ....[2]....
        /*0034*/ 	.word	0x05000007


	//   ....[3]....
        /*0038*/ 	.word	0x05000007


	//   ....[4]....
        /*003c*/ 	.word	0x05000007


	//   ....[5]....
        /*0040*/ 	.word	0x05000007


	//   ....[6]....
        /*0044*/ 	.word	0x05000007


	//   ....[7]....
        /*0048*/ 	.word	0x05000007


	//   ....[8]....
        /*004c*/ 	.word	0x05000007


	//   ....[9]....
        /*0050*/ 	.word	0x05000007


	//   ....[10]....
        /*0054*/ 	.word	0x05000007


	//   ....[11]....
        /*0058*/ 	.word	0x05000007


	//   ....[12]....
        /*005c*/ 	.word	0x05000007


	//   ....[13]....
        /*0060*/ 	.word	0x05000007


	//   ....[14]....
        /*0064*/ 	.word	0x05000007


	//   ....[15]....
        /*0068*/ 	.word	0x05000007


	//   ....[16]....
        /*006c*/ 	.word	0x05000007


	//   ....[17]....
        /*0070*/ 	.word	0x05000007


	//   ....[18]....
        /*0074*/ 	.word	0x05000007


	//   ....[19]....
        /*0078*/ 	.word	0x05000007


	//   ....[20]....
        /*007c*/ 	.word	0x05000007


	//   ....[21]....
        /*0080*/ 	.word	0x05000007


	//----- nvinfo : EIATTR_COOP_GROUP_INSTR_OFFSETS
	.align		4
.L_2387:
        /*0084*/ 	.byte	0x04, 0x28
        /*0086*/ 	.short	(.L_2389 - .L_2388)


	//   ....[0]....
.L_2388:
        /*0088*/ 	.word	0x00002750


	//   ....[1]....
        /*008c*/ 	.word	0x00002800


	//   ....[2]....
        /*0090*/ 	.word	0x00002870


	//   ....[3]....
        /*0094*/ 	.word	0x00002900


	//   ....[4]....
        /*0098*/ 	.word	0x00002970


	//   ....[5]....
        /*009c*/ 	.word	0x000029f0


	//   ....[6]....
        /*00a0*/ 	.word	0x00002a60


	//   ....[7]....
        /*00a4*/ 	.word	0x00002b00


	//   ....[8]....
        /*00a8*/ 	.word	0x00002b80


	//   ....[9]....
        /*00ac*/ 	.word	0x00002bf0


	//   ....[10]....
        /*00b0*/ 	.word	0x00002c40


	//   ....[11]....
        /*00b4*/ 	.word	0x00003550


	//   ....[12]....
        /*00b8*/ 	.word	0x00003620


	//   ....[13]....
        /*00bc*/ 	.word	0x000036b0


	//   ....[14]....
        /*00c0*/ 	.word	0x00003760


	//   ....[15]....
        /*00c4*/ 	.word	0x000037f0


	//   ....[16]....
        /*00c8*/ 	.word	0x000038a0


	//   ....[17]....
        /*00cc*/ 	.word	0x00003930


	//   ....[18]....
        /*00d0*/ 	.word	0x000039f0


	//   ....[19]....
        /*00d4*/ 	.word	0x00003a90


	//   ....[20]....
        /*00d8*/ 	.word	0x00003b20


	//   ....[21]....
        /*00dc*/ 	.word	0x00003b90


	//----- nvinfo : EIATTR_VRC_CTA_INIT_COUNT
	.align		4
.L_2389:
        /*00e0*/ 	.byte	0x02, 0x4a
	.zero		1
	.zero		1


	//----- nvinfo : EIATTR_EXIT_INSTR_OFFSETS
	.align		4
        /*00e4*/ 	.byte	0x04, 0x1c
        /*00e6*/ 	.short	(.L_2391 - .L_2390)


	//   ....[0]....
.L_2390:
        /*00e8*/ 	.word	0x000033d0


	//   ....[1]....
        /*00ec*/ 	.word	0x00003530


	//----- nvinfo : EIATTR_CRS_STACK_SIZE
	.align		4
.L_2391:
        /*00f0*/ 	.byte	0x04, 0x1e
        /*00f2*/ 	.short	(.L_2393 - .L_2392)
.L_2392:
        /*00f4*/ 	.word	0x00000000


	//----- nvinfo : EIATTR_CBANK_PARAM_SIZE
	.align		4
.L_2393:
        /*00f8*/ 	.byte	0x03, 0x19
        /*00fa*/ 	.short	0x00b8


	//----- nvinfo : EIATTR_PARAM_CBANK
	.align		4
        /*00fc*/ 	.byte	0x04, 0x0a
        /*00fe*/ 	.short	(.L_2395 - .L_2394)
	.align		4
.L_2394:
        /*0100*/ 	.word	index@(.nv.constant0._Z30group_norm_nhwc_bwd_sum_kernelI11Fp32IOBf16WLi196EEv26Group_norm_nhwc_bwd_params)
        /*0104*/ 	.short	0x0380
        /*0106*/ 	.short	0x00b8


	//----- nvinfo : EIATTR_SW_WAR
	.align		4
.L_2395:
        /*0108*/ 	.byte	0x04, 0x36
        /*010a*/ 	.short	(.L_2397 - .L_2396)
.L_2396:
        /*010c*/ 	.word	0x00000008
.L_2397:


//--------------------- .nv.info._Z30group_norm_nhwc_bwd_sum_kernelI11Fp32IOBf16WLi168EEv26Group_norm_nhwc_bwd_params --------------------------
	.section	.nv.info._Z30group_norm_nhwc_bwd_sum_kernelI11Fp32IOBf16WLi168EEv26Group_norm_nhwc_bwd_params,"",@"SHT_CUDA_INFO"
	.sectionflags	@""
	.align	4


	//----- nvinfo : EIATTR_CUDA_API_VERSION
	.align		4
        /*0000*/ 	.byte	0x04, 0x37
        /*0002*/ 	.short	(.L_2399 - .L_2398)
.L_2398:
        /*0004*/ 	.word	0x00000082


	//----- nvinfo : EIATTR_KPARAM_INFO
	.align		4
.L_2399:
        /*0008*/ 	.byte	0x04, 0x17
        /*000a*/ 	.short	(.L_2401 - .L_2400)
.L_2400:
        /*000c*/ 	.word	0x00000000
        /*0010*/ 	.short	0x0000
        /*0012*/ 	.short	0x0000
        /*0014*/ 	.byte	0x00, 0xf0, 0xe1, 0x02


	//----- nvinfo : EIATTR_SPARSE_MMA_MASK
	.align		4
.L_2401:
        /*0018*/ 	.byte	0x03, 0x50
        /*001a*/ 	.short	0x0000


	//----- nvinfo : EIATTR_MAXREG_COUNT
	.align		4
        /*001c*/ 	.byte	0x03, 0x1b
        /*001e*/ 	.short	0x00ff


	//----- nvinfo : EIATTR_NUM_BARRIERS
	.align		4
        /*0020*/ 	.byte	0x02, 0x4c
        /*0022*/ 	.byte	0x01
	.zero		1


	//----- nvinfo : EIATTR_MERCURY_ISA_VERSION
	.align		4
        /*0024*/ 	.byte	0x03, 0x5f
        /*0026*/ 	.short	0x0101


	//----- nvinfo : EIATTR_INT_WARP_WIDE_INSTR_OFFSETS
	.align		4
        /*0028*/ 	.byte	0x04, 0x31
        /*002a*/ 	.short	(.L_2403 - .L_2402)


	//   ....[0]....
.L_2402:
        /*002c*/ 	.word	0x000011d0


	//   ....[1]....
        /*0030*/ 	.word	0x00001990


	//----- nvinfo : EIATTR_COOP_GROUP_MASK_REGIDS
	.align		4
.L_2403:
        /*0034*/ 	.byte	0x04, 0x29
        /*0036*/ 	.short	(.L_2405 - .L_2404)


	//   ....[0]....
.L_2404:
        /*0038*/ 	.word	0x0500000d


	//   ....[1]....
        /*003c*/ 	.word	0x0500000d


	//   ....[2]....
        /*0040*/ 	.word	0x0500000d


	//   ....[3]....
        /*0044*/ 	.word	0x0500000d


	//   ....[4]....
        /*0048*/ 	.word	0x0500000d


	//   ....[5]....
        /*004c*/ 	.word	0x0500000d


	//   ....[6]....
        /*0050*/ 	.word	0x0500000d


	//   ....[7]....
        /*0054*/ 	.word	0x0500000d


	//   ....[8]....
        /*0058*/ 	.word	0x0500000d


	//   ....[9]....
        /*005c*/ 	.word	0x0500000d


	//   ....[10]....
        /*0060*/ 	.word	0x0500000d


	//   ....[11]....
        /*0064*/ 	.word	0x0500000d


	//   ....[12]....
        /*0068*/ 	.word	0x0500000d


	//   ....[13]....
        /*006c*/ 	.word	0x0500000d


	//   ....[14]....
        /*0070*/ 	.word	0x0500000d


	//   ....[15]....
        /*0074*/ 	.word	0x0500000d


	//   ....[16]....
        /*0078*/ 	.word	0x0500000d


	//   ....[17]....
        /*007c*/ 	.word	0x0500000d


	//   ....[18]....
        /*0080*/ 	.word	0x0500000d


	//   ....[19]....
        /*0084*/ 	.word	0x0500000d


	//   ....[20]....
        /*0088*/ 	.word	0x0500000d


	//   ....[21]....
        /*008c*/ 	.word	0x0500000d


	//----- nvinfo : EIATTR_COOP_GROUP_INSTR_OFFSETS
	.align		4
.L_2405:
        /*0090*/ 	.byte	0x04, 0x28
        /*0092*/ 	.short	(.L_2407 - .L_2406)


	//   ....[0]....
.L_2406:
        /*0094*/ 	.word	0x000027c0


	//   ....[1]....
        /*0098*/ 	.word	0x00002870


	//   ....[2]....
        /*009c*/ 	.word	0x000028e0


	//   ....[3]....
        /*00a0*/ 	.word	0x00002970


	//   ....[4]....
        /*00a4*/ 	.word	0x000029e0


	//   ....[5]....
        /*00a8*/ 	.word	0x00002a70


	//   ....[6]....
        /*00ac*/ 	.word	0x00002ae0


	//   ....[7]....
        /*00b0*/ 	.word	0x00002b70


	//   ....[8]....
        /*00b4*/ 	.word	0x00002bf0


	//   ....[9]....
        /*00b8*/ 	.word	0x00002c60


	//   ....[10]....
        /*00bc*/ 	.word	0x00002cb0


	//   ....[11]....
        /*00c0*/ 	.word	0x00003530


	//   ....[12]....
        /*00c4*/ 	.word	0x00003600


	//   ....[13]....
        /*00c8*/ 	.word	0x00003690


	//   ....[14]....
        /*00cc*/ 	.word	0x00003740


	//   ....[15]....
        /*00d0*/ 	.word	0x000037d0


	//   ....[16]....
        /*00d4*/ 	.word	0x00003880


	//   ....[17]....
        /*00d8*/ 	.word	0x00003910


	//   ....[18]....
        /*00dc*/ 	.word	0x000039d0


	//   ....[19]....
        /*00e0*/ 	.word	0x00003a70


	//   ....[20]....
        /*00e4*/ 	.word	0x00003b00


	//   ....[21]....
        /*00e8*/ 	.word	0x00003b70


	//----- nvinfo : EIATTR_VRC_CTA_INIT_COUNT
	.align		4
.L_2407:
        /*00ec*/ 	.byte	0x02, 0x4a
	.zero		1
	.zero		1


	//----- nvinfo : EIATTR_EXIT_INSTR_OFFSETS
	.align		4
        /*00f0*/ 	.byte	0x04, 0x1c
        /*00f2*/ 	.short	(.L_2409 - .L_2408)


	//   ....[0]....
.L_2408:
        /*00f4*/ 	.word	0x000033b0


	//   ....[1]....
        /*00f8*/ 	.word	0x00003510


	//----- nvinfo : EIATTR_CRS_STACK_SIZE
	.align		4
.L_2409:
        /*00fc*/ 	.byte	0x04, 0x1e
        /*00fe*/ 	.short	(.L_2411 - .L_2410)
.L_2410:
        /*0100*/ 	.word	0x00000000


	//----- nvinfo : EIATTR_CBANK_PARAM_SIZE
	.align		4
.L_2411:
        /*0104*/ 	.byte	0x03, 0x19
        /*0106*/ 	.short	0x00b8


	//----- nvinfo : EIATTR_PARAM_CBANK
	.align		4
        /*0108*/ 	.byte	0x04, 0x0a
        /*010a*/ 	.short	(.L_2413 - .L_2412)
	.align		4
.L_2412:
        /*010c*/ 	.word	index@(.nv.constant0._Z30group_norm_nhwc_bwd_sum_kernelI11Fp32IOBf16WLi168EEv26Group_norm_nhwc_bwd_params)
        /*0110*/ 	.short	0x0380
        /*0112*/ 	.short	0x00b8


	//----- nvinfo : EIATTR_SW_WAR
	.align		4
.L_2413:
        /*0114*/ 	.byte	0x04, 0x36
        /*0116*/ 	.short	(.L_2415 - .L_2414)
.L_2414:
        /*0118*/ 	.word	0x00000008
.L_2415:


//--------------------- .nv.info._Z30group_norm_nhwc_bwd_sum_kernelI11Fp32IOBf16WLi64EEv26Group_norm_nhwc_bwd_params --------------------------
	.section	.nv.info._Z30group_norm_nhwc_bwd_sum_kernelI11Fp32IOBf16WLi64EEv26Group_norm_nhwc_bwd_params,"",@"SHT_CUDA_INFO"
	.sectionflags	@""
	.align	4


	//----- nvinfo : EIATTR_CUDA_API_VERSION
	.align		4
        /*0000*/ 	.byte	0x04, 0x37
        /*0002*/ 	.short	(.L_2417 - .L_2416)
.L_2416:
        /*0004*/ 	.word	0x00000082


	//----- nvinfo : EIATTR_KPARAM_INFO
	.align		4
.L_2417:
        /*0008*/ 	.byte	0x04, 0x17
        /*000a*/ 	.short	(.L_2419 - .L_2418)
.L_2418:
        /*000c*/ 	.word	0x00000000
        /*0010*/ 	.short	0x0000
        /*0012*/ 	.short	0x0000
        /*0014*/ 	.byte	0x00, 0xf0, 0xe1, 0x02


	//----- nvinfo : EIATTR_SPARSE_MMA_MASK
	.align		4
.L_2419:
        /*0018*/ 	.byte	0x03, 0x50
        /*001a*/ 	.short	0x0000


	//----- nvinfo : EIATTR_MAXREG_COUNT
	.align		4
        /*001c*/ 	.byte	0x03, 0x1b
        /*001e*/ 	.short	0x00ff


	//----- nvinfo : EIATTR_NUM_BARRIERS
	.align		4
        /*0020*/ 	.byte	0x02, 0x4c
        /*0022*/ 	.byte	0x01
	.zero		1


	//----- nvinfo : EIATTR_MERCURY_ISA_VERSION
	.align		4
        /*0024*/ 	.byte	0x03, 0x5f
        /*0026*/ 	.short	0x0101


	//----- nvinfo : EIATTR_INT_WARP_WIDE_INSTR_OFFSETS
	.align		4
        /*0028*/ 	.byte	0x04, 0x31
        /*002a*/ 	.short	(.L_2421 - .L_2420)


	//   ....[0]....
.L_2420:
        /*002c*/ 	.word	0x00001200


	//   ....[1]....
        /*0030*/ 	.word	0x000019c0


	//   ....[2]....
        /*0034*/ 	.word	0x00002b00


	//----- nvinfo : EIATTR_COOP_GROUP_MASK_REGIDS
	.align		4
.L_2421:
        /*0038*/ 	.byte	0x04, 0x29
        /*003a*/ 	.short	(.L_2423 - .L_2422)


	//   ....[0]....
.L_2422:
        /*003c*/ 	.word	0xffffffff


	//   ....[1]....
        /*0040*/ 	.word	0xffffffff


	//   ....[2]....
        /*0044*/ 	.word	0xffffffff


	//   ....[3]....
        /*0048*/ 	.word	0xffffffff


	//   ....[4]....
        /*004c*/ 	.word	0xffffffff


	//   ....[5]....
        /*0050*/ 	.word	0xffffffff


	//   ....[6]....
        /*0054*/ 	.word	0xffffffff


	//   ....[7]....
        /*0058*/ 	.word	0xffffffff


	//   ....[8]....
        /*005c*/ 	.word	0xffffffff


	//   ....[9]....
        /*0060*/ 	.word	0xffffffff


	//   ....[10]....
        /*0064*/ 	.word	0xffffffff


	//   ....[11]....
        /*0068*/ 	.word	0xffffffff


	//   ....[12]....
        /*006c*/ 	.word	0xffffffff


	//   ....[13]....
        /*0070*/ 	.word	0xffffffff


	//   ....[14]....
        /*0074*/ 	.word	0xffffffff


	//   ....[15]....
        /*0078*/ 	.word	0xffffffff


	//   ....[16]....
        /*007c*/ 	.word	0xffffffff


	//   ....[17]....
        /*0080*/ 	.word	0xffffffff


	//   ....[18]....
        /*0084*/ 	.word	0x05000017


	//   ....[19]....
        /*0088*/ 	.word	0x05000017


	//   ....[20]....
        /*008c*/ 	.word	0x05000017


	//   ....[21]....
        /*0090*/ 	.word	0x05000017


	//   ....[22]....
        /*0094*/ 	.word	0x05000017


	//   ....[23]....
        /*0098*/ 	.word	0x05000017


	//   ....[24]....
        /*009c*/ 	.word	0x05000017


	//   ....[25]....
        /*00a0*/ 	.word	0x05000017


	//   ....[26]....
        /*00a4*/ 	.word	0x05000017


	//   ....[27]....
        /*00a8*/ 	.word	0x05000017


	//   ....[28]....
        /*00ac*/ 	.word	0x05000017


	//   ....[29]....
        /*00b0*/ 	.word	0x05000017


	//   ....[30]....
        /*00b4*/ 	.word	0x05000017


	//   ....[31]....
        /*00b8*/ 	.word	0x05000017


	//   ....[32]....
        /*00bc*/ 	.word	0x05000017


	//   ....[33]....
        /*00c0*/ 	.word	0x05000017


	//   ....[34]....
        /*00c4*/ 	.word	0x05000017


	//   ....[35]....
        /*00c8*/ 	.word	0x05000017


	//----- nvinfo : EIATTR_COOP_GROUP_INSTR_OFFSETS
	.align		4
.L_2423:
        /*00cc*/ 	.byte	0x04, 0x28
        /*00ce*/ 	.short	(.L_2425 - .L_2424)


	//   ....[0]....
.L_2424:
        /*00d0*/ 	.word	0x000025d0


	//   ....[1]....
        /*00d4*/ 	.word	0x00002600


	//   ....[2]....
        /*00d8*/ 	.word	0x00002610


	//   ....[3]....
        /*00dc*/ 	.word	0x00002670


	//   ....[4]....
        /*00e0*/ 	.word	0x000026a0


	//   ....[5]....
        /*00e4*/ 	.word	0x000026c0


	//   ....[6]....
        /*00e8*/ 	.word	0x00002720


	//   ....[7]....
        /*00ec*/ 	.word	0x00002750


	//   ....[8]....
        /*00f0*/ 	.word	0x00002770


	//   ....[9]....
        /*00f4*/ 	.word	0x000027d0


	//   ....[10]....
        /*00f8*/ 	.word	0x00002800


	//   ....[11]....
        /*00fc*/ 	.word	0x00002820


	//   ....[12]....
        /*0100*/ 	.word	0x00002880


	//   ....[13]....
        /*0104*/ 	.word	0x000028b0


	//   ....[14]....
        /*0108*/ 	.word	0x000028d0


	//   ....[15]....
        /*010c*/ 	.word	0x00002930


	//   ....[16]....
        /*0110*/ 	.word	0x00002950


	//   ....[17]....
        /*0114*/ 	.word	0x00002960


	//   ....[18]....
        /*0118*/ 	.word	0x00002ea0


	//   ....[19]....
        /*011c*/ 	.word	0x00002f00


	//   ....[20]....
        /*0120*/ 	.word	0x00002f70


	//   ....[21]....
        /*0124*/ 	.word	0x00003000


	//   ....[22]....
        /*0128*/ 	.word	0x00003070


	//   ....[23]....
        /*012c*/ 	.word	0x000030e0


	//   ....[24]....
        /*0130*/ 	.word	0x00003170


	//   ....[25]....
        /*0134*/ 	.word	0x000031e0


	//   ....[26]....
        /*0138*/ 	.word	0x00003250


	//   ....[27]....
        /*013c*/ 	.word	0x000032e0


	//   ....[28]....
        /*0140*/ 	.word	0x00003350


	//   ....[29]....
        /*0144*/ 	.word	0x000033c0


	//   ....[30]....
        /*0148*/ 	.word	0x00003450


	//   ....[31]....
        /*014c*/ 	.word	0x000034b0


	//   ....[32]....
        /*0150*/ 	.word	0x00003520


	//   ....[33]....
        /*0154*/ 	.word	0x000035b0


	//   ....[34]....
        /*0158*/ 	.word	0x00003600


	//   ....[35]....
        /*015c*/ 	.word	0x00003650


	//----- nvinfo : EIATTR_VRC_CTA_INIT_COUNT
	.align		4
.L_2425:
        /*0160*/ 	.byte	0x02, 0x4a
	.zero		1
	.zero		1


	//----- nvinfo : EIATTR_EXIT_INSTR_OFFSETS
	.align		4
        /*0164*/ 	.byte	0x04, 0x1c
        /*0166*/ 	.short	(.L_2427 - .L_2426)


	//   ....[0]....
.L_2426:
        /*0168*/ 	.word	0x00002cc0


	//   ....[1]....
        /*016c*/ 	.word	0x00002e20


	//----- nvinfo : EIATTR_CRS_STACK_SIZE
	.align		4
.L_2427:
        /*0170*/ 	.byte	0x04, 0x1e
        /*0172*/ 	.short	(.L_2429 - .L_2428)
.L_2428:
        /*0174*/ 	.word	0x00000000


	//----- nvinfo : EIATTR_CBANK_PARAM_SIZE
	.align		4
.L_2429:
        /*0178*/ 	.byte	0x03, 0x19
        /*017a*/ 	.short	0x00b8


	//----- nvinfo : EIATTR_PARAM_CBANK
	.align		4
        /*017c*/ 	.byte	0x04, 0x0a
        /*017e*/ 	.short	(.L_2431 - .L_2430)
	.align		4
.L_2430:
        /*0180*/ 	.word	index@(.nv.constant0._Z30group_norm_nhwc_bwd_sum_kernelI11Fp32IOBf16WLi64EEv26Group_norm_nhwc_bwd_params)
        /*0184*/ 	.short	0x0380
        /*0186*/ 	.short	0x00b8


	//----- nvinfo : EIATTR_SW_WAR
	.align		4
.L_2431:
        /*0188*/ 	.byte	0x04, 0x36
        /*018a*/ 	.short	(.L_2433 - .L_2432)
.L_2432:
        /*018c*/ 	.word	0x00000008
.L_2433:


//--------------------- .nv.info._Z30group_norm_nhwc_bwd_sum_kernelI11Fp32IOBf16WLi128EEv26Group_norm_nhwc_bwd_params --------------------------
	.section	.nv.info._Z30group_norm_nhwc_bwd_sum_kernelI11Fp32IOBf16WLi128EEv26Group_norm_nhwc_bwd_params,"",@"SHT_CUDA_INFO"
	.sectionflags	@""
	.align	4


	//----- nvinfo : EIATTR_CUDA_API_VERSION
	.align		4
        /*0000*/ 	.byte	0x04, 0x37
        /*0002*/ 	.short	(.L_2435 - .L_2434)
.L_2434:
        /*0004*/ 	.word	0x00000082


	//----- nvinfo : EIATTR_KPARAM_INFO
	.align		4
.L_2435:
        /*0008*/ 	.byte	0x04, 0x17
        /*000a*/ 	.short	(.L_2437 - .L_2436)
.L_2436:
        /*000c*/ 	.word	0x00000000
        /*0010*/ 	.short	0x0000
        /*0012*/ 	.short	0x0000
        /*0014*/ 	.byte	0x00, 0xf0, 0xe1, 0x02


	//----- nvinfo : EIATTR_SPARSE_MMA_MASK
	.align		4
.L_2437:
        /*0018*/ 	.byte	0x03, 0x50
        /*001a*/ 	.short	0x0000


	//----- nvinfo : EIATTR_MAXREG_COUNT
	.align		4
        /*001c*/ 	.byte	0x03, 0x1b
        /*001e*/ 	.short	0x00ff


	//----- nvinfo : EIATTR_NUM_BARRIERS
	.align		4
        /*0020*/ 	.byte	0x02, 0x4c
        /*0022*/ 	.byte	0x01
	.zero		1


	//----- nvinfo : EIATTR_MERCURY_ISA_VERSION
	.align		4
        /*0024*/ 	.byte	0x03, 0x5f
        /*0026*/ 	.short	0x0101


	//----- nvinfo : EIATTR_INT_WARP_WIDE_INSTR_OFFSETS
	.align		4
        /*0028*/ 	.byte	0x04, 0x31
        /*002a*/ 	.short	(.L_2439 - .L_2438)


	//   ....[0]....
.L_2438:
        /*002c*/ 	.word	0x000011a0


	//   ....[1]....
        /*0030*/ 	.word	0x00001920


	//----- nvinfo : EIATTR_COOP_GROUP_MASK_REGIDS
	.align		4
.L_2439:
        /*0034*/ 	.byte	0x04, 0x29
        /*0036*/ 	.short	(.L_2441 - .L_2440)


	//   ....[0]....
.L_2440:
        /*0038*/ 	.word	0xffffffff


	//   ....[1]....
        /*003c*/ 	.word	0xffffffff


	//   ....[2]....
        /*0040*/ 	.word	0xffffffff


	//   ....[3]....
        /*0044*/ 	.word	0xffffffff


	//   ....[4]....
        /*0048*/ 	.word	0xffffffff


	//   ....[5]....
        /*004c*/ 	.word	0xffffffff


	//   ....[6]....
        /*0050*/ 	.word	0xffffffff


	//   ....[7]....
        /*0054*/ 	.word	0xffffffff


	//   ....[8]....
        /*0058*/ 	.word	0xffffffff


	//   ....[9]....
        /*005c*/ 	.word	0xffffffff


	//   ....[10]....
        /*0060*/ 	.word	0xffffffff


	//   ....[11]....
        /*0064*/ 	.word	0xffffffff


	//   ....[12]....
        /*0068*/ 	.word	0xffffffff


	//   ....[13]....
        /*006c*/ 	.word	0xffffffff


	//   ....[14]....
        /*0070*/ 	.word	0xffffffff


	//   ....[15]....
        /*0074*/ 	.word	0xffffffff


	//   ....[16]....
        /*0078*/ 	.word	0xffffffff


	//   ....[17]....
        /*007c*/ 	.word	0xffffffff


	//   ....[18]....
        /*0080*/ 	.word	0x05000018


	//   ....[19]....
        /*0084*/ 	.word	0x05000018


	//   ....[20]....
        /*0088*/ 	.word	0x05000018


	//   ....[21]....
        /*008c*/ 	.word	0x05000018


	//   ....[22]....
        /*0090*/ 	.word	0x05000018


	//   ....[23]....
        /*0094*/ 	.word	0x05000018


	//   ....[24]....
        /*0098*/ 	.word	0x05000018


	//   ....[25]....
        /*009c*/ 	.word	0x05000018


	//   ....[26]....
        /*00a0*/ 	.word	0x05000018


	//   ....[27]....
        /*00a4*/ 	.word	0x05000018


	//   ....[28]....
        /*00a8*/ 	.word	0x05000018


	//   ....[29]....
        /*00ac*/ 	.word	0x05000018


	//   ....[30]....
        /*00b0*/ 	.word	0x05000018


	//   ....[31]....
        /*00b4*/ 	.word	0x05000018


	//   ....[32]....
        /*00b8*/ 	.word	0x05000018


	//   ....[33]....
        /*00bc*/ 	.word	0x05000018


	//   ....[34]....
        /*00c0*/ 	.word	0x05000018


	//   ....[35]....
        /*00c4*/ 	.word	0x05000018


	//----- nvinfo : EIATTR_COOP_GROUP_INSTR_OFFSETS
	.align		4
.L_2441:
        /*00c8*/ 	.byte	0x04, 0x28
        /*00ca*/ 	.short	(.L_2443 - .L_2442)


	//   ....[0]....
.L_2442:
        /*00cc*/ 	.word	0x00002650


	//   ....[1]....
        /*00d0*/ 	.word	0x00002680


	//   ....[2]....
        /*00d4*/ 	.word	0x000026a0


	//   ....[3]....
        /*00d8*/ 	.word	0x00002700


	//   ....[4]....
        /*00dc*/ 	.word	0x00002740


	//   ....[5]....
        /*00e0*/ 	.word	0x00002760


	//   ....[6]....
        /*00e4*/ 	.word	0x00002790


	//   ....[7]....
        /*00e8*/ 	.word	0x000027f0


	//   ....[8]....
        /*00ec*/ 	.word	0x00002830


	//   ....[9]....
        /*00f0*/ 	.word	0x00002850


	//   ....[10]....
        /*00f4*/ 	.word	0x00002870


	//   ....[11]....
        /*00f8*/ 	.word	0x000028c0


	//   ....[12]....
        /*00fc*/ 	.word	0x000028e0


	//   ....[13]....
        /*0100*/ 	.word	0x00002920


	//   ....[14]....
        /*0104*/ 	.word	0x00002960


	//   ....[15]....
        /*0108*/ 	.word	0x00002980


	//   ....[16]....
        /*010c*/ 	.word	0x000029c0


	//   ....[17]....
        /*0110*/ 	.word	0x000029e0


	//   ....[18]....
        /*0114*/ 	.word	0x00003060


	//   ....[19]....
        /*0118*/ 	.word	0x000030d0


	//   ....[20]....
        /*011c*/ 	.word	0x00003150


	//   ....[21]....
        /*0120*/ 	.word	0x000031e0


	//   ....[22]....
        /*0124*/ 	.word	0x00003260


	//   ....[23]....
        /*0128*/ 	.word	0x000032c0


	//   ....[24]....
        /*012c*/ 	.word	0x00003350


	//   ....[25]....
        /*0130*/ 	.word	0x000033d0


	//   ....[26]....
        /*0134*/ 	.word	0x00003450


	//   ....[27]....
        /*0138*/ 	.word	0x000034c0


	//   ....[28]....
        /*013c*/ 	.word	0x00003540


	//   ....[29]....
        /*0140*/ 	.word	0x000035c0


	//   ....[30]....
        /*0144*/ 	.word	0x00003650


	//   ....[31]....
        /*0148*/ 	.word	0x000036b0


	//   ....[32]....
        /*014c*/ 	.word	0x00003740


	//   ....[33]....
        /*0150*/ 	.word	0x000037d0


	//   ....[34]....
        /*0154*/ 	.word	0x00003820


	//   ....[35]....
        /*0158*/ 	.word	0x00003870


	//----- nvinfo : EIATTR_VRC_CTA_INIT_COUNT
	.align		4
.L_2443:
        /*015c*/ 	.byte	0x02, 0x4a
	.zero		1
	.zero		1


	//----- nvinfo : EIATTR_EXIT_INSTR_OFFSETS
	.align		4
        /*0160*/ 	.byte	0x04, 0x1c
        /*0162*/ 	.short	(.L_2445 - .L_2444)


	//   ....[0]....
.L_2444:
        /*0164*/ 	.word	0x00002e90


	//   ....[1]....
        /*0168*/ 	.word	0x00002ff0


	//----- nvinfo : EIATTR_CRS_STACK_SIZE
	.align		4
.L_2445:
        /*016c*/ 	.byte	0x04, 0x1e
        /*016e*/ 	.short	(.L_2447 - .L_2446)
.L_2446:
        /*0170*/ 	.word	0x00000000


	//----- nvinfo : EIATTR_CBANK_PARAM_SIZE
	.align		4
.L_2447:
        /*0174*/ 	.byte	0x03, 0x19
        /*0176*/ 	.short	0x00b8


	//----- nvinfo : EIATTR_PARAM_CBANK
	.align		4
        /*0178*/ 	.byte	0x04, 0x0a
        /*017a*/ 	.short	(.L_2449 - .L_2448)
	.align		4
.L_2448:
        /*017c*/ 	.word	index@(.nv.constant0._Z30group_norm_nhwc_bwd_sum_kernelI11Fp32IOBf16WLi128EEv26Group_norm_nhwc_bwd_params)
        /*0180*/ 	.short	0x0380
        /*0182*/ 	.short	0x00b8


	//----- nvinfo : EIATTR_SW_WAR
	.align		4
.L_2449:
        /*0184*/ 	.byte	0x04, 0x36
        /*0186*/ 	.short	(.L_2451 - .L_2450)
.L_2450:
        /*0188*/ 	.word	0x00000008
.L_2451:


//--------------------- .nv.info._Z30group_norm_nhwc_bwd_sum_kernelI11Fp32IOBf16WLi192EEv26Group_norm_nhwc_bwd_params --------------------------
	.section	.nv.info._Z30group_norm_nhwc_bwd_sum_kernelI11Fp32IOBf16WLi192EEv26Group_norm_nhwc_bwd_params,"",@"SHT_CUDA_INFO"
	.sectionflags	@""
	.align	4


	//----- nvinfo : EIATTR_CUDA_API_VERSION
	.align		4
        /*0000*/ 	.byte	0x04, 0x37
        /*0002*/ 	.short	(.L_2453 - .L_2452)
.L_2452:
        /*0004*/ 	.word	0x00000082


	//----- nvinfo : EIATTR_KPARAM_INFO
	.align		4
.L_2453:
        /*0008*/ 	.byte	0x04, 0x17
        /*000a*/ 	.short	(.L_2455 - .L_2454)
.L_2454:
        /*000c*/ 	.word	0x00000000
        /*0010*/ 	.short	0x0000
        /*0012*/ 	.short	0x0000
        /*0014*/ 	.byte	0x00, 0xf0, 0xe1, 0x02


	//----- nvinfo : EIATTR_SPARSE_MMA_MASK
	.align		4
.L_2455:
        /*0018*/ 	.byte	0x03, 0x50
        /*001a*/ 	.short	0x0000


	//----- nvinfo : EIATTR_MAXREG_COUNT
	.align		4
        /*001c*/ 	.byte	0x03, 0x1b
        /*001e*/ 	.short	0x00ff


	//----- nvinfo : EIATTR_NUM_BARRIERS
	.align		4
        /*0020*/ 	.byte	0x02, 0x4c
        /*0022*/ 	.byte	0x01
	.zero		1


	//----- nvinfo : EIATTR_MERCURY_ISA_VERSION
	.align		4
        /*0024*/ 	.byte	0x03, 0x5f
        /*0026*/ 	.short	0x0101


	//----- nvinfo : EIATTR_COOP_GROUP_MASK_REGIDS
	.align		4
        /*0028*/ 	.byte	0x04, 0x29
        /*002a*/ 	.short	(.L_2457 - .L_2456)


	//   ....[0]....
.L_2456:
        /*002c*/ 	.word	0xffffffff


	//   ....[1]....
        /*0030*/ 	.word	0xffffffff


	//   ....[2]....
        /*0034*/ 	.word	0xffffffff


	//   ....[3]....
        /*0038*/ 	.word	0xffffffff


	//   ....[4]....
        /*003c*/ 	.word	0xffffffff


	//   ....[5]....
        /*0040*/ 	.word	0xffffffff


	//   ....[6]....
        /*0044*/ 	.word	0xffffffff


	//   ....[7]....
        /*0048*/ 	.word	0xffffffff


	//   ....[8]....
        /*004c*/ 	.word	0xffffffff


	//   ....[9]....
        /*0050*/ 	.word	0xffffffff


	//   ....[10]....
        /*0054*/ 	.word	0xffffffff


	//   ....[11]....
        /*0058*/ 	.word	0xffffffff


	//   ....[12]....
        /*005c*/ 	.word	0xffffffff


	//   ....[13]....
        /*0060*/ 	.word	0xffffffff


	//   ....[14]....
        /*0064*/ 	.word	0xffffffff


	//   ....[15]....
        /*0068*/ 	.word	0xffffffff


	//   ....[16]....
        /*006c*/ 	.word	0xffffffff


	//   ....[17]....
        /*0070*/ 	.word	0xffffffff


	//   ....[18]....
        /*0074*/ 	.word	0x0500001a


	//   ....[19]....
        /*0078*/ 	.word	0x0500001a


	//   ....[20]....
        /*007c*/ 	.word	0x0500001a


	//   ....[21]....
        /*0080*/ 	.word	0x0500001a


	//   ....[22]....
        /*0084*/ 	.word	0x0500001a


	//   ....[23]....
        /*0088*/ 	.word	0x0500001a


	//   ....[24]....
        /*008c*/ 	.word	0x0500001a


	//   ....[25]....
        /*0090*/ 	.word	0x0500001a


	//   ....[26]....
        /*0094*/ 	.word	0x0500001a


	//   ....[27]....
        /*0098*/ 	.word	0x0500001a


	//   ....[28]....
        /*009c*/ 	.word	0x0500001a


	//   ....[29]....
        /*00a0*/ 	.word	0x0500001a


	//   ....[30]....
        /*00a4*/ 	.word	0x0500001a


	//   ....[31]....
        /*00a8*/ 	.word	0x0500001a


	//   ....[32]....
        /*00ac*/ 	.word	0x0500001a


	//   ....[33]....
        /*00b0*/ 	.word	0x0500001a


	//   ....[34]....
        /*00b4*/ 	.word	0x0500001a


	//   ....[35]....
        /*00b8*/ 	.word	0x0500001a


	//----- nvinfo : EIATTR_COOP_GROUP_INSTR_OFFSETS
	.align		4
.L_2457:
        /*00bc*/ 	.byte	0x04, 0x28
        /*00be*/ 	.short	(.L_2459 - .L_2458)


	//   ....[0]....
.L_2458:
        /*00c0*/ 	.word	0x00002750


	//   ....[1]....
        /*00c4*/ 	.word	0x00002780


	//   ....[2]....
        /*00c8*/ 	.word	0x00002790


	//   ....[3]....
        /*00cc*/ 	.word	0x000027f0


	//   ....[4]....
        /*00d0*/ 	.word	0x00002820


	//   ....[5]....
        /*00d4*/ 	.word	0x00002840


	//   ....[6]....
        /*00d8*/ 	.word	0x000028a0


	//   ....[7]....
        /*00dc*/ 	.word	0x000028d0


	//   ....[8]....
        /*00e0*/ 	.word	0x000028f0


	//   ....[9]....
        /*00e4*/ 	.word	0x00002950


	//   ....[10]....
        /*00e8*/ 	.word	0x00002980


	//   ....[11]....
        /*00ec*/ 	.word	0x000029a0


	//   ....[12]....
        /*00f0*/ 	.word	0x00002a00


	//   ....[13]....
        /*00f4*/ 	.word	0x00002a30


	//   ....[14]....
        /*00f8*/ 	.word	0x00002a50


	//   ....[15]....
        /*00fc*/ 	.word	0x00002ab0


	//   ....[16]....
        /*0100*/ 	.word	0x00002ad0


	//   ....[17]....
        /*0104*/ 	.word	0x00002ae0


	//   ....[18]....
        /*0108*/ 	.word	0x000032e0


	//   ....[19]....
        /*010c*/ 	.word	0x00003360


	//   ....[20]....
        /*0110*/ 	.word	0x000033d0


	//   ....[21]....
        /*0114*/ 	.word	0x00003460


	//   ....[22]....
        /*0118*/ 	.word	0x000034c0


	//   ....[23]....
        /*011c*/ 	.word	0x00003560


	//   ....[24]....
        /*0120*/ 	.word	0x000035f0


	//   ....[25]....
        /*0124*/ 	.word	0x00003650


	//   ....[26]....
        /*0128*/ 	.word	0x000036f0


	//   ....[27]....
        /*012c*/ 	.word	0x00003780


	//   ....[28]....
        /*0130*/ 	.word	0x000037e0


	//   ....[29]....
        /*0134*/ 	.word	0x00003880


	//   ....[30]....
        /*0138*/ 	.word	0x00003910


	//   ....[31]....
        /*013c*/ 	.word	0x00003970


	//   ....[32]....
        /*0140*/ 	.word	0x00003a10


	//   ....[33]....
        /*0144*/ 	.word	0x00003aa0


	//   ....[34]....
        /*0148*/ 	.word	0x00003af0


	//   ....[35]....
        /*014c*/ 	.word	0x00003b40


	//----- nvinfo : EIATTR_VRC_CTA_INIT_COUNT
	.align		4
.L_2459:
        /*0150*/ 	.byte	0x02, 0x4a
	.zero		1
	.zero		1


	//----- nvinfo : EIATTR_EXIT_INSTR_OFFSETS
	.align		4
        /*0154*/ 	.byte	0x04, 0x1c
        /*0156*/ 	.short	(.L_2461 - .L_2460)


	//   ....[0]....
.L_2460:
        /*0158*/ 	.word	0x00003120


	//   ....[1]....
        /*015c*/ 	.word	0x00003280


	//----- nvinfo : EIATTR_CRS_STACK_SIZE
	.align		4
.L_2461:
        /*0160*/ 	.byte	0x04, 0x1e
        /*0162*/ 	.short	(.L_2463 - .L_2462)
.L_2462:
        /*0164*/ 	.word	0x00000000


	//----- nvinfo : EIATTR_CBANK_PARAM_SIZE
	.align		4
.L_2463:
        /*0168*/ 	.byte	0x03, 0x19
        /*016a*/ 	.short	0x00b8


	//----- nvinfo : EIATTR_PARAM_CBANK
	.align		4
        /*016c*/ 	.byte	0x04, 0x0a
        /*016e*/ 	.short	(.L_2465 - .L_2464)
	.align		4
.L_2464:
        /*0170*/ 	.word	index@(.nv.constant0._Z30group_norm_nhwc_bwd_sum_kernelI11Fp32IOBf16WLi192EEv26Group_norm_nhwc_bwd_params)
        /*0174*/ 	.short	0x0380
        /*0176*/ 	.short	0x00b8


	//----- nvinfo : EIATTR_SW_WAR
	.align		4
.L_2465:
        /*0178*/ 	.byte	0x04, 0x36
        /*017a*/ 	.short	(.L_2467 - .L_2466)
.L_2466:
        /*017c*/ 	.word	0x00000008
.L_2467:


//--------------------- .nv.info._Z30group_norm_nhwc_bwd_sum_kernelI11Fp32IOBf16WLi448EEv26Group_norm_nhwc_bwd_params --------------------------
	.section	.nv.info._Z30group_norm_nhwc_bwd_sum_kernelI11Fp32IOBf16WLi448EEv26Group_norm_nhwc_bwd_params,"",@"SHT_CUDA_INFO"
	.sectionflags	@""
	.align	4


	//----- nvinfo : EIATTR_CUDA_API_VERSION
	.align		4
        /*0000*/ 	.byte	0x04, 0x37
        /*0002*/ 	.short	(.L_2469 - .L_2468)
.L_2468:
        /*0004*/ 	.word	0x00000082


	//----- nvinfo : EIATTR_KPARAM_INFO
	.align		4
.L_2469:
        /*0008*/ 	.byte	0x04, 0x17
        /*000a*/ 	.short	(.L_2471 - .L_2470)
.L_2470:
        /*000c*/ 	.word	0x00000000
        /*0010*/ 	.short	0x0000
        /*0012*/ 	.short	0x0000
        /*0014*/ 	.byte	0x00, 0xf0, 0xe1, 0x02


	//----- nvinfo : EIATTR_SPARSE_MMA_MASK
	.align		4
.L_2471:
        /*0018*/ 	.byte	0x03, 0x50
        /*001a*/ 	.short	0x0000


	//----- nvinfo : EIATTR_MAXREG_COUNT
	.align		4
        /*001c*/ 	.byte	0x03, 0x1b
        /*001e*/ 	.short	0x00ff


	//----- nvinfo : EIATTR_NUM_BARRIERS
	.align		4
        /*0020*/ 	.byte	0x02, 0x4c
        /*0022*/ 	.byte	0x01
	.zero		1


	//----- nvinfo : EIATTR_MERCURY_ISA_VERSION
	.align		4
        /*0024*/ 	.byte	0x03, 0x5f
        /*0026*/ 	.short	0x0101


	//----- nvinfo : EIATTR_COOP_GROUP_MASK_REGIDS
	.align		4
        /*0028*/ 	.byte	0x04, 0x29
        /*002a*/ 	.short	(.L_2473 - .L_2472)


	//   ....[0]....
.L_2472:
        /*002c*/ 	.word	0xffffffff


	//   ....[1]....
        /*0030*/ 	.word	0xffffffff


	//   ....[2]....
        /*0034*/ 	.word	0xffffffff


	//   ....[3]....
        /*0038*/ 	.word	0xffffffff


	//   ....[4]....
        /*003c*/ 	.word	0xffffffff


	//   ....[5]....
        /*0040*/ 	.word	0xffffffff


	//   ....[6]....
        /*0044*/ 	.word	0xffffffff


	//   ....[7]....
        /*0048*/ 	.word	0xffffffff


	//   ....[8]....
        /*004c*/ 	.word	0xffffffff


	//   ....[9]....
        /*0050*/ 	.word	0xffffffff


	//   ....[10]....
        /*0054*/ 	.word	0xffffffff


	//   ....[11]....
        /*0058*/ 	.word	0xffffffff


	//   ....[12]....
        /*005c*/ 	.word	0xffffffff


	//   ....[13]....
        /*0060*/ 	.word	0xffffffff


	//   ....[14]....
        /*0064*/ 	.word	0xffffffff


	//   ....[15]....
        /*0068*/ 	.word	0xffffffff


	//   ....[16]....
        /*006c*/ 	.word	0xffffffff


	//   ....[17]....
        /*0070*/ 	.word	0xffffffff


	//   ....[18]....
        /*0074*/ 	.word	0x05000036


	//   ....[19]....
        /*0078*/ 	.word	0x05000036


	//   ....[20]....
        /*007c*/ 	.word	0x05000036


	//   ....[21]....
        /*0080*/ 	.word	0x05000036


	//   ....[22]....
        /*0084*/ 	.word	0x05000036


	//   ....[23]....
        /*0088*/ 	.word	0x05000036


	//   ....[24]....
        /*008c*/ 	.word	0x05000036


	//   ....[25]....
        /*0090*/ 	.word	0x05000036


	//   ....[26]....
        /*0094*/ 	.word	0x05000036


	//   ....[27]....
        /*0098*/ 	.word	0x05000036


	//   ....[28]....
        /*009c*/ 	.word	0x05000036


	//   ....[29]....
        /*00a0*/ 	.word	0x05000036


	//   ....[30]....
        /*00a4*/ 	.word	0x05000036


	//   ....[31]....
        /*00a8*/ 	.word	0x05000036


	//   ....[32]....
        /*00ac*/ 	.word	0x05000036


	//   ....[33]....
        /*00b0*/ 	.word	0x05000036


	//   ....[34]....
        /*00b4*/ 	.word	0x05000036


	//   ....[35]....
        /*00b8*/ 	.word	0x05000036


	//----- nvinfo : EIATTR_COOP_GROUP_INSTR_OFFSETS
	.align		4
.L_2473:
        /*00bc*/ 	.byte	0x04, 0x28
        /*00be*/ 	.short	(.L_2475 - .L_2474)


	//   ....[0]....
.L_2474:
        /*00c0*/ 	.word	0x00002cd0


	//   ....[1]....
        /*00c4*/ 	.word	0x00002d00


	//   ....[2]....
        /*00c8*/ 	.word	0x00002d30


	//   ....[3]....
        /*00cc*/ 	.word	0x00002d70


	//   ....[4]....
        /*00d0*/ 	.word	0x00002d80


	//   ....[5]....
        /*00d4*/ 	.word	0x00002dd0


	//   ....[6]....
        /*00d8*/ 	.word	0x00002e20


	//   ....[7]....
        /*00dc*/ 	.word	0x00002e30


	//   ....[8]....
        /*00e0*/ 	.word	0x00002e80


	//   ....[9]....
        /*00e4*/ 	.word	0x00002ed0


	//   ....[10]....
        /*00e8*/ 	.word	0x00002ef0


	//   ....[11]....
        /*00ec*/ 	.word	0x00002f60


	//   ....[12]....
        /*00f0*/ 	.word	0x00002f70


	//   ....[13]....
        /*00f4*/ 	.word	0x00002f90


	//   ....[14]....
        /*00f8*/ 	.word	0x00003000


	//   ....[15]....
        /*00fc*/ 	.word	0x00003040


	//   ....[16]....
        /*0100*/ 	.word	0x00003070


	//   ....[17]....
        /*0104*/ 	.word	0x00003090


	//   ....[18]....
        /*0108*/ 	.word	0x00003c90


	//   ....[19]....
        /*010c*/ 	.word	0x00003d10


	//   ....[20]....
        /*0110*/ 	.word	0x00003d60


	//   ....[21]....
        /*0114*/ 	.word	0x00003dd0


	//   ....[22]....
        /*0118*/ 	.word	0x00003e70


	//   ....[23]....
        /*011c*/ 	.word	0x00003ec0


	//   ....[24]....
        /*0120*/ 	.word	0x00003f70


	//   ....[25]....
        /*0124*/ 	.word	0x00003fe0


	//   ....[26]....
        /*0128*/ 	.word	0x00004040


	//   ....[27]....
        /*012c*/ 	.word	0x000040f0


	//   ....[28]....
        /*0130*/ 	.word	0x00004180


	//   ....[29]....
        /*0134*/ 	.word	0x000041f0


	//   ....[30]....
        /*0138*/ 	.word	0x00004280


	//   ....[31]....
        /*013c*/ 	.word	0x000042e0


	//   ....[32]....
        /*0140*/ 	.word	0x00004380


	//   ....[33]....
        /*0144*/ 	.word	0x00004410


	//   ....[34]....
        /*0148*/ 	.word	0x00004470


	//   ....[35]....
        /*014c*/ 	.word	0x000044c0


	//----- nvinfo : EIATTR_VRC_CTA_INIT_COUNT
	.align		4
.L_2475:
        /*0150*/ 	.byte	0x02, 0x4a
	.zero		1
	.zero		1


	//----- nvinfo : EIATTR_EXIT_INSTR_OFFSETS
	.align		4
        /*0154*/ 	.byte	0x04, 0x1c
        /*0156*/ 	.short	(.L_2477 - .L_2476)


	//   ....[0]....
.L_2476:
        /*0158*/ 	.word	0x00003ac0


	//   ....[1]....
        /*015c*/ 	.word	0x00003c20


	//----- nvinfo : EIATTR_CRS_STACK_SIZE
	.align		4
.L_2477:
        /*0160*/ 	.byte	0x04, 0x1e
        /*0162*/ 	.short	(.L_2479 - .L_2478)
.L_2478:
        /*0164*/ 	.word	0x00000000


	//----- nvinfo : EIATTR_CBANK_PARAM_SIZE
	.align		4
.L_2479:
        /*0168*/ 	.byte	0x03, 0x19
        /*016a*/ 	.short	0x00b8


	//----- nvinfo : EIATTR_PARAM_CBANK
	.align		4
        /*016c*/ 	.byte	0x04, 0x0a
        /*016e*/ 	.short	(.L_2481 - .L_2480)
	.align		4
.L_2480:
        /*0170*/ 	.word	index@(.nv.constant0._Z30group_norm_nhwc_bwd_sum_kernelI11Fp32IOBf16WLi448EEv26Group_norm_nhwc_bwd_params)
        /*0174*/ 	.short	0x0380
        /*0176*/ 	.short	0x00b8


	//----- nvinfo : EIATTR_SW_WAR
	.align		4
.L_2481:
        /*0178*/ 	.byte	0x04, 0x36
        /*017a*/ 	.short	(.L_2483 - .L_2482)
.L_2482:
        /*017c*/ 	.word	0x00000008
.L_2483:


//--------------------- .nv.info._Z30group_norm_nhwc_bwd_sum_kernelI11Fp32IOBf16WLi256EEv26Group_norm_nhwc_bwd_params --------------------------
	.section	.nv.info._Z30group_norm_nhwc_bwd_sum_kernelI11Fp32IOBf16WLi256EEv26Group_norm_nhwc_bwd_params,"",@"SHT_CUDA_INFO"
	.sectionflags	@""
	.align	4


	//----- nvinfo : EIATTR_CUDA_API_VERSION
	.align		4
        /*0000*/ 	.byte	0x04, 0x37
        /*0002*/ 	.short	(.L_2485 - .L_2484)
.L_2484:
        /*0004*/ 	.word	0x00000082


	//----- nvinfo : EIATTR_KPARAM_INFO
	.align		4
.L_2485:
        /*0008*/ 	.byte	0x04, 0x17
        /*000a*/ 	.short	(.L_2487 - .L_2486)
.L_2486:
        /*000c*/ 	.word	0x00000000
        /*0010*/ 	.short	0x0000
        /*0012*/ 	.short	0x0000
        /*0014*/ 	.byte	0x00, 0xf0, 0xe1, 0x02


	//----- nvinfo : EIATTR_SPARSE_MMA_MASK
	.align		4
.L_2487:
        /*0018*/ 	.byte	0x03, 0x50
        /*001a*/ 	.short	0x0000


	//----- nvinfo : EIATTR_MAXREG_COUNT
	.align		4
        /*001c*/ 	.byte	0x03, 0x1b
        /*001e*/ 	.short	0x00ff


	//----- nvinfo : EIATTR_NUM_BARRIERS
	.align		4
        /*0020*/ 	.byte	0x02, 0x4c
        /*0022*/ 	.byte	0x01
	.zero		1


	//----- nvinfo : EIATTR_MERCURY_ISA_VERSION
	.align		4
        /*0024*/ 	.byte	0x03, 0x5f
        /*0026*/ 	.short	0x0101


	//----- nvinfo : EIATTR_COOP_GROUP_MASK_REGIDS
	.align		4
        /*0028*/ 	.byte	0x04, 0x29
        /*002a*/ 	.short	(.L_2489 - .L_2488)


	//   ....[0]....
.L_2488:
        /*002c*/ 	.word	0xffffffff


	//   ....[1]....
        /*0030*/ 	.word	0xffffffff


	//   ....[2]....
        /*0034*/ 	.word	0xffffffff


	//   ....[3]....
        /*0038*/ 	.word	0xffffffff


	//   ....[4]....
        /*003c*/ 	.word	0xffffffff


	//   ....[5]....
        /*0040*/ 	.word	0xffffffff


	//   ....[6]....
        /*0044*/ 	.word	0xffffffff


	//   ....[7]....
        /*0048*/ 	.word	0xffffffff


	//   ....[8]....
        /*004c*/ 	.word	0xffffffff


	//   ....[9]....
        /*0050*/ 	.word	0xffffffff


	//   ....[10]....
        /*0054*/ 	.word	0xffffffff


	//   ....[11]....
        /*0058*/ 	.word	0xffffffff


	//   ....[12]....
        /*005c*/ 	.word	0xffffffff


	//   ....[13]....
        /*0060*/ 	.word	0xffffffff


	//   ....[14]....
        /*0064*/ 	.word	0xffffffff


	//   ....[15]....
        /*0068*/ 	.word	0xffffffff


	//   ....[16]....
        /*006c*/ 	.word	0xffffffff


	//   ....[17]....
        /*0070*/ 	.word	0xffffffff


	//   ....[18]....
        /*0074*/ 	.word	0x05000020


	//   ....[19]....
        /*0078*/ 	.word	0x05000020


	//   ....[20]....
        /*007c*/ 	.word	0x05000020


	//   ....[21]....
        /*0080*/ 	.word	0x05000020


	//   ....[22]....
        /*0084*/ 	.word	0x05000020


	//   ....[23]....
        /*0088*/ 	.word	0x05000020


	//   ....[24]....
        /*008c*/ 	.word	0x05000020


	//   ....[25]....
        /*0090*/ 	.word	0x05000020


	//   ....[26]....
        /*0094*/ 	.word	0x05000020


	//   ....[27]....
        /*0098*/ 	.word	0x05000020


	//   ....[28]....
        /*009c*/ 	.word	0x05000020


	//   ....[29]....
        /*00a0*/ 	.word	0x05000020


	//   ....[30]....
        /*00a4*/ 	.word	0x05000020


	//   ....[31]....
        /*00a8*/ 	.word	0x05000020


	//   ....[32]....
        /*00ac*/ 	.word	0x05000020


	//   ....[33]....
        /*00b0*/ 	.word	0x05000020


	//   ....[34]....
        /*00b4*/ 	.word	0x05000020


	//   ....[35]....
        /*00b8*/ 	.word	0x05000020


	//----- nvinfo : EIATTR_COOP_GROUP_INSTR_OFFSETS
	.align		4
.L_2489:
        /*00bc*/ 	.byte	0x04, 0x28
        /*00be*/ 	.short	(.L_2491 - .L_2490)


	//   ....[0]....
.L_2490:
        /*00c0*/ 	.word	0x00002840


	//   ....[1]....
        /*00c4*/ 	.word	0x00002870


	//   ....[2]....
        /*00c8*/ 	.word	0x000028c0


	//   ....[3]....
        /*00cc*/ 	.word	0x000028e0


	//   ....[4]....
        /*00d0*/ 	.word	0x00002910


	//   ....[5]....
        /*00d4*/ 	.word	0x00002960


	//   ....[6]....
        /*00d8*/ 	.word	0x00002990


	//   ....[7]....
        /*00dc*/ 	.word	0x000029c0


	//   ....[8]....
        /*00e0*/ 	.word	0x00002a10


	//   ....[9]....
        /*00e4*/ 	.word	0x00002a40


	//   ....[10]....
        /*00e8*/ 	.word	0x00002a70


	//   ....[11]....
        /*00ec*/ 	.word	0x00002ac0


	//   ....[12]....
        /*00f0*/ 	.word	0x00002af0


	//   ....[13]....
        /*00f4*/ 	.word	0x00002b00


	//   ....[14]....
        /*00f8*/ 	.word	0x00002b70


	//   ....[15]....
        /*00fc*/ 	.word	0x00002bb0


	//   ....[16]....
        /*0100*/ 	.word	0x00002be0


	//   ....[17]....
        /*0104*/ 	.word	0x00002c00


	//   ....[18]....
        /*0108*/ 	.word	0x000034c0


	//   ....[19]....
        /*010c*/ 	.word	0x00003550


	//   ....[20]....
        /*0110*/ 	.word	0x000035b0


	//   ....[21]....
        /*0114*/ 	.word	0x00003620


	//   ....[22]....
        /*0118*/ 	.word	0x00003690


	//   ....[23]....
        /*011c*/ 	.word	0x00003710


	//   ....[24]....
        /*0120*/ 	.word	0x00003780


	//   ....[25]....
        /*0124*/ 	.word	0x000037f0


	//   ....[26]....
        /*0128*/ 	.word	0x00003870


	//   ....[27]....
        /*012c*/ 	.word	0x000038e0


	//   ....[28]....
        /*0130*/ 	.word	0x00003950


	//   ....[29]....
        /*0134*/ 	.word	0x000039f0


	//   ....[30]....
        /*0138*/ 	.word	0x00003a70


	//   ....[31]....
        /*013c*/ 	.word	0x00003ad0


	//   ....[32]....
        /*0140*/ 	.word	0x00003b80


	//   ....[33]....
        /*0144*/ 	.word	0x00003c10


	//   ....[34]....
        /*0148*/ 	.word	0x00003c70


	//   ....[35]....
        /*014c*/ 	.word	0x00003cc0


	//----- nvinfo : EIATTR_VRC_CTA_INIT_COUNT
	.align		4
.L_2491:
        /*0150*/ 	.byte	0x02, 0x4a
	.zero		1
	.zero		1


	//----- nvinfo : EIATTR_EXIT_INSTR_OFFSETS
	.align		4
        /*0154*/ 	.byte	0x04, 0x1c
        /*0156*/ 	.short	(.L_2493 - .L_2492)


	//   ....[0]....
.L_2492:
        /*0158*/ 	.word	0x000032f0


	//   ....[1]....
        /*015c*/ 	.word	0x00003450


	//----- nvinfo : EIATTR_CRS_STACK_SIZE
	.align		4
.L_2493:
        /*0160*/ 	.byte	0x04, 0x1e
        /*0162*/ 	.short	(.L_2495 - .L_2494)
.L_2494:
        /*0164*/ 	.word	0x00000000


	//----- nvinfo : EIATTR_CBANK_PARAM_SIZE
	.align		4
.L_2495:
        /*0168*/ 	.byte	0x03, 0x19
        /*016a*/ 	.short	0x00b8


	//----- nvinfo : EIATTR_PARAM_CBANK
	.align		4
        /*016c*/ 	.byte	0x04, 0x0a
        /*016e*/ 	.short	(.L_2497 - .L_2496)
	.align		4
.L_2496:
        /*0170*/ 	.word	index@(.nv.constant0._Z30group_norm_nhwc_bwd_sum_kernelI11Fp32IOBf16WLi256EEv26Group_norm_nhwc_bwd_params)
        /*0174*/ 	.short	0x0380
        /*0176*/ 	.short	0x00b8


	//----- nvinfo : EIATTR_SW_WAR
	.align		4
.L_2497:
        /*0178*/ 	.byte	0x04, 0x36
        /*017a*/ 	.short	(.L_2499 - .L_2498)
.L_2498:
        /*017c*/ 	.word	0x00000008
.L_2499:


//--------------------- .nv.info._Z30group_norm_nhwc_bwd_sum_kernelI11Fp32IOBf16WLi120EEv26Group_norm_nhwc_bwd_params --------------------------
	.section	.nv.info._Z30group_norm_nhwc_bwd_sum_kernelI11Fp32IOBf16WLi120EEv26Group_norm_nhwc_bwd_params,"",@"SHT_CUDA_INFO"
	.sectionflags	@""
	.align	4


	//----- nvinfo : EIATTR_CUDA_API_VERSION
	.align		4
        /*0000*/ 	.byte	0x04, 0x37
        /*0002*/ 	.short	(.L_2501 - .L_2500)
.L_2500:
        /*0004*/ 	.word	0x00000082


	//----- nvinfo : EIATTR_KPARAM_INFO
	.align		4
.L_2501:
        /*0008*/ 	.byte	0x04, 0x17
        /*000a*/ 	.short	(.L_2503 - .L_2502)
.L_2502:
        /*000c*/ 	.word	0x00000000
        /*0010*/ 	.short	0x0000
        /*0012*/ 	.short	0x0000
        /*0014*/ 	.byte	0x00, 0xf0, 0xe1, 0x02


	//----- nvinfo : EIATTR_SPARSE_MMA_MASK
	.align		4
.L_2503:
        /*0018*/ 	.byte	0x03, 0x50
        /*001a*/ 	.short	0x0000


	//----- nvinfo : EIATTR_MAXREG_COUNT
	.align		4
        /*001c*/ 	.byte	0x03, 0x1b
        /*001e*/ 	.short	0x00ff


	//----- nvinfo : EIATTR_NUM_BARRIERS
	.align		4
        /*0020*/ 	.byte	0x02, 0x4c
        /*0022*/ 	.byte	0x01
	.zero		1


	//----- nvinfo : EIATTR_MERCURY_ISA_VERSION
	.align		4
        /*0024*/ 	.byte	0x03, 0x5f
        /*0026*/ 	.short	0x0101


	//----- nvinfo : EIATTR_INT_WARP_WIDE_INSTR_OFFSETS
	.align		4
        /*0028*/ 	.byte	0x04, 0x31
        /*002a*/ 	.short	(.L_2505 - .L_2504)


	//   ....[0]....
.L_2504:
        /*002c*/ 	.word	0x000011a0


	//   ....[1]....
        /*0030*/ 	.word	0x00001920


	//----- nvinfo : EIATTR_COOP_GROUP_MASK_REGIDS
	.align		4
.L_2505:
        /*0034*/ 	.byte	0x04, 0x29
        /*0036*/ 	.short	(.L_2507 - .L_2506)


	//   ....[0]....
.L_2506:
        /*0038*/ 	.word	0x05000011


	//   ....[1]....
        /*003c*/ 	.word	0x05000011


	//   ....[2]....
        /*0040*/ 	.word	0x05000011


	//   ....[3]....
        /*0044*/ 	.word	0x05000011


	//   ....[4]....
        /*0048*/ 	.word	0x05000011


	//   ....[5]....
        /*004c*/ 	.word	0x05000011


	//   ....[6]....
        /*0050*/ 	.word	0x05000011


	//   ....[7]....
        /*0054*/ 	.word	0x05000011


	//   ....[8]....
        /*0058*/ 	.word	0x05000011


	//   ....[9]....
        /*005c*/ 	.word	0x05000011


	//   ....[10]....
        /*0060*/ 	.word	0x05000011


	//   ....[11]....
        /*0064*/ 	.word	0x05000011


	//   ....[12]....
        /*0068*/ 	.word	0x05000011


	//   ....[13]....
        /*006c*/ 	.word	0x05000011


	//   ....[14]....
        /*0070*/ 	.word	0x05000011


	//   ....[15]....
        /*0074*/ 	.word	0x05000011


	//   ....[16]....
        /*0078*/ 	.word	0x05000011


	//   ....[17]....
        /*007c*/ 	.word	0x05000011


	//   ....[18]....
        /*0080*/ 	.word	0x05000011


	//   ....[19]....
        /*0084*/ 	.word	0x05000011


	//   ....[20]....
        /*0088*/ 	.word	0x05000011


	//   ....[21]....
        /*008c*/ 	.word	0x05000011


	//----- nvinfo : EIATTR_COOP_GROUP_INSTR_OFFSETS
	.align		4
.L_2507:
        /*0090*/ 	.byte	0x04, 0x28
        /*0092*/ 	.short	(.L_2509 - .L_2508)


	//   ....[0]....
.L_2508:
        /*0094*/ 	.word	0x00002680


	//   ....[1]....
        /*0098*/ 	.word	0x00002740


	//   ....[2]....
        /*009c*/ 	.word	0x000027b0


	//   ....[3]....
        /*00a0*/ 	.word	0x00002840


	//   ....[4]....
        /*00a4*/ 	.word	0x000028b0


	//   ....[5]....
        /*00a8*/ 	.word	0x00002940


	//   ....[6]....
        /*00ac*/ 	.word	0x000029b0


	//   ....[7]....
        /*00b0*/ 	.word	0x00002a30


	//   ....[8]....
        /*00b4*/ 	.word	0x00002ab0


	//   ....[9]....
        /*00b8*/ 	.word	0x00002b20


	//   ....[10]....
        /*00bc*/ 	.word	0x00002b70


	//   ....[11]....
        /*00c0*/ 	.word	0x00003250


	//   ....[12]....
        /*00c4*/ 	.word	0x00003330


	//   ....[13]....
        /*00c8*/ 	.word	0x000033c0


	//   ....[14]....
        /*00cc*/ 	.word	0x00003470


	//   ....[15]....
        /*00d0*/ 	.word	0x00003500


	//   ....[16]....
        /*00d4*/ 	.word	0x000035b0


	//   ....[17]....
        /*00d8*/ 	.word	0x00003640


	//   ....[18]....
        /*00dc*/ 	.word	0x000036f0


	//   ....[19]....
        /*00e0*/ 	.word	0x00003790


	//   ....[20]....
        /*00e4*/ 	.word	0x00003820


	//   ....[21]....
        /*00e8*/ 	.word	0x00003890


	//----- nvinfo : EIATTR_VRC_CTA_INIT_COUNT
	.align		4
.L_2509:
        /*00ec*/ 	.byte	0x02, 0x4a
	.zero		1
	.zero		1


	//----- nvinfo : EIATTR_EXIT_INSTR_OFFSETS
	.align		4
        /*00f0*/ 	.byte	0x04, 0x1c
        /*00f2*/ 	.short	(.L_2511 - .L_2510)


	//   ....[0]....
.L_2510:
        /*00f4*/ 	.word	0x000030d0


	//   ....[1]....
        /*00f8*/ 	.word	0x00003230


	//----- nvinfo : EIATTR_CRS_STACK_SIZE
	.align		4
.L_2511:
        /*00fc*/ 	.byte	0x04, 0x1e
        /*00fe*/ 	.short	(.L_2513 - .L_2512)
.L_2512:
        /*0100*/ 	.word	0x00000000


	//----- nvinfo : EIATTR_CBANK_PARAM_SIZE
	.align		4
.L_2513:
        /*0104*/ 	.byte	0x03, 0x19
        /*0106*/ 	.short	0x00b8


	//----- nvinfo : EIATTR_PARAM_CBANK
	.align		4
        /*0108*/ 	.byte	0x04, 0x0a
        /*010a*/ 	.short	(.L_2515 - .L_2514)
	.align		4
.L_2514:
        /*010c*/ 	.word	index@(.nv.constant0._Z30group_norm_nhwc_bwd_sum_kernelI11Fp32IOBf16WLi120EEv26Group_norm_nhwc_bwd_params)
        /*0110*/ 	.short	0x0380
        /*0112*/ 	.short	0x00b8


	//----- nvinfo : EIATTR_SW_WAR
	.align		4
.L_2515:
        /*0114*/ 	.byte	0x04, 0x36
        /*0116*/ 	.short	(.L_2517 - .L_2516)
.L_2516:
        /*0118*/ 	.word	0x00000008
.L_2517:


//--------------------- .nv.info._Z30group_norm_nhwc_bwd_sum_kernelI11Fp32IOBf16WLi140EEv26Group_norm_nhwc_bwd_params --------------------------
	.section	.nv.info._Z30group_norm_nhwc_bwd_sum_kernelI11Fp32IOBf16WLi140EEv26Group_norm_nhwc_bwd_params,"",@"SHT_CUDA_INFO"
	.sectionflags	@""
	.align	4


	//----- nvinfo : EIATTR_CUDA_API_VERSION
	.align		4
        /*0000*/ 	.byte	0x04, 0x37
        /*0002*/ 	.short	(.L_2519 - .L_2518)
.L_2518:
        /*0004*/ 	.word	0x00000082


	//----- nvinfo : EIATTR_KPARAM_INFO
	.align		4
.L_2519:
        /*0008*/ 	.byte	0x04, 0x17
        /*000a*/ 	.short	(.L_2521 - .L_2520)
.L_2520:
        /*000c*/ 	.word	0x00000000
        /*0010*/ 	.short	0x0000
        /*0012*/ 	.short	0x0000
        /*0014*/ 	.byte	0x00, 0xf0, 0xe1, 0x02


	//----- nvinfo : EIATTR_SPARSE_MMA_MASK
	.align		4
.L_2521:
        /*0018*/ 	.byte	0x03, 0x50
        /*001a*/ 	.short	0x0000


	//----- nvinfo : EIATTR_MAXREG_COUNT
	.align		4
        /*001c*/ 	.byte	0x03, 0x1b
        /*001e*/ 	.short	0x00ff


	//----- nvinfo : EIATTR_NUM_BARRIERS
	.align		4
        /*0020*/ 	.byte	0x02, 0x4c
        /*0022*/ 	.byte	0x01
	.zero		1


	//----- nvinfo : EIATTR_MERCURY_ISA_VERSION
	.align		4
        /*0024*/ 	.byte	0x03, 0x5f
        /*0026*/ 	.short	0x0101


	//----- nvinfo : EIATTR_INT_WARP_WIDE_INSTR_OFFSETS
	.align		4
        /*0028*/ 	.byte	0x04, 0x31
        /*002a*/ 	.short	(.L_2523 - .L_2522)


	//   ....[0]....
.L_2522:
        /*002c*/ 	.word	0x000011a0


	//   ....[1]....
        /*0030*/ 	.word	0x00001920


	//   ....[2]....
        /*0034*/ 	.word	0x00003070


	//----- nvinfo : EIATTR_COOP_GROUP_MASK_REGIDS
	.align		4
.L_2523:
        /*0038*/ 	.byte	0x04, 0x29
        /*003a*/ 	.short	(.L_2525 - .L_2524)


	//   ....[0]....
.L_2524:
        /*003c*/ 	.word	0x0500000e


	//   ....[1]....
        /*0040*/ 	.word	0x0500000e


	//   ....[2]....
        /*0044*/ 	.word	0x0500000e


	//   ....[3]....
        /*0048*/ 	.word	0x0500000e


	//   ....[4]....
        /*004c*/ 	.word	0x0500000e


	//   ....[5]....
        /*0050*/ 	.word	0x0500000e


	//   ....[6]....
        /*0054*/ 	.word	0x0500000e


	//   ....[7]....
        /*0058*/ 	.word	0x0500000e


	//   ....[8]....
        /*005c*/ 	.word	0x0500000e


	//   ....[9]....
        /*0060*/ 	.word	0x0500000e


	//   ....[10]....
        /*0064*/ 	.word	0x0500000e


	//   ....[11]....
        /*0068*/ 	.word	0x0500000e


	//   ....[12]....
        /*006c*/ 	.word	0x0500000e


	//   ....[13]....
        /*0070*/ 	.word	0x0500000e


	//   ....[14]....
        /*0074*/ 	.word	0x0500000e


	//   ....[15]....
        /*0078*/ 	.word	0x0500000e


	//   ....[16]....
        /*007c*/ 	.word	0x0500000e


	//   ....[17]....
        /*0080*/ 	.word	0x0500000e


	//   ....[18]....
        /*0084*/ 	.word	0x0500000e


	//   ....[19]....
        /*0088*/ 	.word	0x0500000e


	//   ....[20]....
        /*008c*/ 	.word	0x0500000e


	//   ....[21]....
        /*0090*/ 	.word	0x0500000e


	//----- nvinfo : EIATTR_COOP_GROUP_INSTR_OFFSETS
	.align		4
.L_2525:
        /*0094*/ 	.byte	0x04, 0x28
        /*0096*/ 	.short	(.L_2527 - .L_2526)


	//   ....[0]....
.L_2526:
        /*0098*/ 	.word	0x00002710


	//   ....[1]....
        /*009c*/ 	.word	0x000027d0


	//   ....[2]....
        /*00a0*/ 	.word	0x00002840


	//   ....[3]....
        /*00a4*/ 	.word	0x000028d0


	//   ....[4]....
        /*00a8*/ 	.word	0x00002940


	//   ....[5]....
        /*00ac*/ 	.word	0x000029d0


	//   ....[6]....
        /*00b0*/ 	.word	0x00002a40


	//   ....[7]....
        /*00b4*/ 	.word	0x00002ac0


	//   ....[8]....
        /*00b8*/ 	.word	0x00002b40


	//   ....[9]....
        /*00bc*/ 	.word	0x00002bb0


	//   ....[10]....
        /*00c0*/ 	.word	0x00002c00


	//   ....[11]....
        /*00c4*/ 	.word	0x000033b0


	//   ....[12]....
        /*00c8*/ 	.word	0x00003490


	//   ....[13]....
        /*00cc*/ 	.word	0x00003520


	//   ....[14]....
        /*00d0*/ 	.word	0x000035d0


	//   ....[15]....
        /*00d4*/ 	.word	0x00003660


	//   ....[16]....
        /*00d8*/ 	.word	0x00003710


	//   ....[17]....
        /*00dc*/ 	.word	0x000037a0


	//   ....[18]....
        /*00e0*/ 	.word	0x00003850


	//   ....[19]....
        /*00e4*/ 	.word	0x000038f0


	//   ....[20]....
        /*00e8*/ 	.word	0x00003980


	//   ....[21]....
        /*00ec*/ 	.word	0x000039f0


	//----- nvinfo : EIATTR_VRC_CTA_INIT_COUNT
	.align		4
.L_2527:
        /*00f0*/ 	.byte	0x02, 0x4a
	.zero		1
	.zero		1


	//----- nvinfo : EIATTR_EXIT_INSTR_OFFSETS
	.align		4
        /*00f4*/ 	.byte	0x04, 0x1c
        /*00f6*/ 	.short	(.L_2529 - .L_2528)


	//   ....[0]....
.L_2528:
        /*00f8*/ 	.word	0x00003230


	//   ....[1]....
        /*00fc*/ 	.word	0x00003390


	//----- nvinfo : EIATTR_CRS_STACK_SIZE
	.align		4
.L_2529:
        /*0100*/ 	.byte	0x04, 0x1e
        /*0102*/ 	.short	(.L_2531 - .L_2530)
.L_2530:
        /*0104*/ 	.word	0x00000000


	//----- nvinfo : EIATTR_CBANK_PARAM_SIZE
	.align		4
.L_2531:
        /*0108*/ 	.byte	0x03, 0x19
        /*010a*/ 	.short	0x00b8


	//----- nvinfo : EIATTR_PARAM_CBANK
	.align		4
        /*010c*/ 	.byte	0x04, 0x0a
        /*010e*/ 	.short	(.L_2533 - .L_2532)
	.align		4
.L_2532:
        /*0110*/ 	.word	index@(.nv.constant0._Z30group_norm_nhwc_bwd_sum_kernelI11Fp32IOBf16WLi140EEv26Group_norm_nhwc_bwd_params)
        /*0114*/ 	.short	0x0380
        /*0116*/ 	.short	0x00b8


	//----- nvinfo : EIATTR_SW_WAR
	.align		4
.L_2533:
        /*0118*/ 	.byte	0x04, 0x36
        /*011a*/ 	.short	(.L_2535 - .L_2534)
.L_2534:
        /*011c*/ 	.word	0x00000008
.L_2535:


//--------------------- .nv.info._Z30group_norm_nhwc_bwd_sum_kernelI11Fp32IOBf16WLi160EEv26Group_norm_nhwc_bwd_params --------------------------
	.section	.nv.info._Z30group_norm_nhwc_bwd_sum_kernelI11Fp32IOBf16WLi160EEv26Group_norm_nhwc_bwd_params,"",@"SHT_CUDA_INFO"
	.sectionflags	@""
	.align	4


	//----- nvinfo : EIATTR_CUDA_API_VERSION
	.align		4
        /*0000*/ 	.byte	0x04, 0x37
        /*0002*/ 	.short	(.L_2537 - .L_2536)
.L_2536:
        /*0004*/ 	.word	0x00000082


	//----- nvinfo : EIATTR_KPARAM_INFO
	.align		4
.L_2537:
        /*0008*/ 	.byte	0x04, 0x17
        /*000a*/ 	.short	(.L_2539 - .L_2538)
.L_2538:
        /*000c*/ 	.word	0x00000000
        /*0010*/ 	.short	0x0000
        /*0012*/ 	.short	0x0000
        /*0014*/ 	.byte	0x00, 0xf0, 0xe1, 0x02


	//----- nvinfo : EIATTR_SPARSE_MMA_MASK
	.align		4
.L_2539:
        /*0018*/ 	.byte	0x03, 0x50
        /*001a*/ 	.short	0x0000


	//----- nvinfo : EIATTR_MAXREG_COUNT
	.align		4
        /*001c*/ 	.byte	0x03, 0x1b
        /*001e*/ 	.short	0x00ff


	//----- nvinfo : EIATTR_NUM_BARRIERS
	.align		4
        /*0020*/ 	.byte	0x02, 0x4c
        /*0022*/ 	.byte	0x01
	.zero		1


	//----- nvinfo : EIATTR_MERCURY_ISA_VERSION
	.align		4
        /*0024*/ 	.byte	0x03, 0x5f
        /*0026*/ 	.short	0x0101


	//----- nvinfo : EIATTR_COOP_GROUP_MASK_REGIDS
	.align		4
        /*0028*/ 	.byte	0x04, 0x29
        /*002a*/ 	.short	(.L_2541 - .L_2540)


	//   ....[0]....
.L_2540:
        /*002c*/ 	.word	0xffffffff


	//   ....[1]....
        /*0030*/ 	.word	0xffffffff


	//   ....[2]....
        /*0034*/ 	.word	0xffffffff


	//   ....[3]....
        /*0038*/ 	.word	0xffffffff


	//   ....[4]....
        /*003c*/ 	.word	0xffffffff


	//   ....[5]....
        /*0040*/ 	.word	0xffffffff


	//   ....[6]....
        /*0044*/ 	.word	0xffffffff


	//   ....[7]....
        /*0048*/ 	.word	0xffffffff


	//   ....[8]....
        /*004c*/ 	.word	0xffffffff


	//   ....[9]....
        /*0050*/ 	.word	0xffffffff


	//   ....[10]....
        /*0054*/ 	.word	0xffffffff


	//   ....[11]....
        /*0058*/ 	.word	0xffffffff


	//   ....[12]....
        /*005c*/ 	.word	0xffffffff


	//   ....[13]....
        /*0060*/ 	.word	0xffffffff


	//   ....[14]....
        /*0064*/ 	.word	0xffffffff


	//   ....[15]....
        /*0068*/ 	.word	0xffffffff


	//   ....[16]....
        /*006c*/ 	.word	0xffffffff


	//   ....[17]....
        /*0070*/ 	.word	0xffffffff


	//   ....[18]....
        /*0074*/ 	.word	0x0500001e


	//   ....[19]....
        /*0078*/ 	.word	0x0500001e


	//   ....[20]....
        /*007c*/ 	.word	0x0500001e


	//   ....[21]....
        /*0080*/ 	.word	0x0500001e


	//   ....[22]....
        /*0084*/ 	.word	0x0500001e


	//   ....[23]....
        /*0088*/ 	.word	0x0500001e


	//   ....[24]....
        /*008c*/ 	.word	0x0500001e


	//   ....[25]....
        /*0090*/ 	.word	0x0500001e


	//   ....[26]....
        /*0094*/ 	.word	0x0500001e


	//   ....[27]....
        /*0098*/ 	.word	0x0500001e


	//   ....[28]....
        /*009c*/ 	.word	0x0500001e


	//   ....[29]....
        /*00a0*/ 	.word	0x0500001e


	//   ....[30]....
        /*00a4*/ 	.word	0x0500001e


	//   ....[31]....
        /*00a8*/ 	.word	0x0500001e


	//   ....[32]....
        /*00ac*/ 	.word	0x0500001e


	//   ....[33]....
        /*00b0*/ 	.word	0x0500001e


	//   ....[34]....
        /*00b4*/ 	.word	0x0500001e


	//   ....[35]....
        /*00b8*/ 	.word	0x0500001e


	//----- nvinfo : EIATTR_COOP_GROUP_INSTR_OFFSETS
	.align		4
.L_2541:
        /*00bc*/ 	.byte	0x04, 0x28
        /*00be*/ 	.short	(.L_2543 - .L_2542)


	//   ....[0]....
.L_2542:
        /*00c0*/ 	.word	0x000026d0


	//   ....[1]....
        /*00c4*/ 	.word	0x00002700


	//   ....[2]....
        /*00c8*/ 	.word	0x00002710


	//   ....[3]....
        /*00cc*/ 	.word	0x00002770


	//   ....[4]....
        /*00d0*/ 	.word	0x000027a0


	//   ....[5]....
        /*00d4*/ 	.word	0x000027c0


	//   ....[6]....
        /*00d8*/ 	.word	0x00002820


	//   ....[7]....
        /*00dc*/ 	.word	0x00002850


	//   ....[8]....
        /*00e0*/ 	.word	0x00002870


	//   ....[9]....
        /*00e4*/ 	.word	0x000028d0


	//   ....[10]....
        /*00e8*/ 	.word	0x00002900


	//   ....[11]....
        /*00ec*/ 	.word	0x00002920


	//   ....[12]....
        /*00f0*/ 	.word	0x00002980


	//   ....[13]....
        /*00f4*/ 	.word	0x000029b0


	//   ....[14]....
        /*00f8*/ 	.word	0x000029d0


	//   ....[15]....
        /*00fc*/ 	.word	0x00002a30


	//   ....[16]....
        /*0100*/ 	.word	0x00002a50


	//   ....[17]....
        /*0104*/ 	.word	0x00002a60


	//   ....[18]....
        /*0108*/ 	.word	0x00003160


	//   ....[19]....
        /*010c*/ 	.word	0x000031b0


	//   ....[20]....
        /*0110*/ 	.word	0x00003230


	//   ....[21]....
        /*0114*/ 	.word	0x00003290


	//   ....[22]....
        /*0118*/ 	.word	0x00003320


	//   ....[23]....
        /*011c*/ 	.word	0x000033a0


	//   ....[24]....
        /*0120*/ 	.word	0x00003400


	//   ....[25]....
        /*0124*/ 	.word	0x00003490


	//   ....[26]....
        /*0128*/ 	.word	0x00003510


	//   ....[27]....
        /*012c*/ 	.word	0x00003570


	//   ....[28]....
        /*0130*/ 	.word	0x00003600


	//   ....[29]....
        /*0134*/ 	.word	0x000036a0


	//   ....[30]....
        /*0138*/ 	.word	0x00003730


	//   ....[31]....
        /*013c*/ 	.word	0x00003790


	//   ....[32]....
        /*0140*/ 	.word	0x00003810


	//   ....[33]....
        /*0144*/ 	.word	0x00003870


	//   ....[34]....
        /*0148*/ 	.word	0x000038e0


	//   ....[35]....
        /*014c*/ 	.word	0x00003930


	//----- nvinfo : EIATTR_VRC_CTA_INIT_COUNT
	.align		4
.L_2543:
        /*0150*/ 	.byte	0x02, 0x4a
	.zero		1
	.zero		1


	//----- nvinfo : EIATTR_EXIT_INSTR_OFFSETS
	.align		4
        /*0154*/ 	.byte	0x04, 0x1c
        /*0156*/ 	.short	(.L_2545 - .L_2544)


	//   ....[0]....
.L_2544:
        /*0158*/ 	.word	0x00002f80


	//   ....[1]....
        /*015c*/ 	.word	0x000030e0


	//----- nvinfo : EIATTR_CRS_STACK_SIZE
	.align		4
.L_2545:
        /*0160*/ 	.byte	0x04, 0x1e
        /*0162*/ 	.short	(.L_2547 - .L_2546)
.L_2546:
        /*0164*/ 	.word	0x00000000


	//----- nvinfo : EIATTR_CBANK_PARAM_SIZE
	.align		4
.L_2547:
        /*0168*/ 	.byte	0x03, 0x19
        /*016a*/ 	.short	0x00b8


	//----- nvinfo : EIATTR_PARAM_CBANK
	.align		4
        /*016c*/ 	.byte	0x04, 0x0a
        /*016e*/ 	.short	(.L_2549 - .L_2548)
	.align		4
.L_2548:
        /*0170*/ 	.word	index@(.nv.constant0._Z30group_norm_nhwc_bwd_sum_kernelI11Fp32IOBf16WLi160EEv26Group_norm_nhwc_bwd_params)
        /*0174*/ 	.short	0x0380
        /*0176*/ 	.short	0x00b8


	//----- nvinfo : EIATTR_SW_WAR
	.align		4
.L_2549:
        /*0178*/ 	.byte	0x04, 0x36
        /*017a*/ 	.short	(.L_2551 - .L_2550)
.L_2550:
        /*017c*/ 	.word	0x00000008
.L_2551:


//--------------------- .nv.info._Z30group_norm_nhwc_bwd_sum_kernelI11Fp32IOFp16WLi196EEv26Group_norm_nhwc_bwd_params --------------------------
	.section	.nv.info._Z30group_norm_nhwc_bwd_sum_kernelI11Fp32IOFp16WLi196EEv26Group_norm_nhwc_bwd_params,"",@"SHT_CUDA_INFO"
	.sectionflags	@""
	.align	4


	//----- nvinfo : EIATTR_CUDA_API_VERSION
	.align		4
        /*0000*/ 	.byte	0x04, 0x37
        /*0002*/ 	.short	(.L_2553 - .L_2552)
.L_2552:
        /*0004*/ 	.word	0x00000082


	//----- nvinfo : EIATTR_KPARAM_INFO
	.align		4
.L_2553:
        /*0008*/ 	.byte	0x04, 0x17
        /*000a*/ 	.short	(.L_2555 - .L_2554)
.L_2554:
        /*000c*/ 	.word	0x00000000
        /*0010*/ 	.short	0x0000
        /*0012*/ 	.short	0x0000
        /*0014*/ 	.byte	0x00, 0xf0, 0xe1, 0x02


	//----- nvinfo : EIATTR_SPARSE_MMA_MASK
	.align		4
.L_2555:
        /*0018*/ 	.byte	0x03, 0x50
        /*001a*/ 	.short	0x0000


	//----- nvinfo : EIATTR_MAXREG_COUNT
	.align		4
        /*001c*/ 	.byte	0x03, 0x1b
        /*001e*/ 	.short	0x00ff


	//----- nvinfo : EIATTR_NUM_BARRIERS
	.align		4
        /*0020*/ 	.byte	0x02, 0x4c
        /*0022*/ 	.byte	0x01
	.zero		1


	//----- nvinfo : EIATTR_MERCURY_ISA_VERSION
	.align		4
        /*0024*/ 	.byte	0x03, 0x5f
        /*0026*/ 	.short	0x0101


	//----- nvinfo : EIATTR_COOP_GROUP_MASK_REGIDS
	.align		4
        /*0028*/ 	.byte	0x04, 0x29
        /*002a*/ 	.short	(.L_2557 - .L_2556)


	//   ....[0]....
.L_2556:
        /*002c*/ 	.word	0x05000007


	//   ....[1]....
        /*0030*/ 	.word	0x05000007


	//   ....[2]....
        /*0034*/ 	.word	0x05000007


	//   ....[3]....
        /*0038*/ 	.word	0x05000007


	//   ....[4]....
        /*003c*/ 	.word	0x05000007


	//   ....[5]....
        /*0040*/ 	.word	0x05000007


	//   ....[6]....
        /*0044*/ 	.word	0x05000007


	//   ....[7]....
        /*0048*/ 	.word	0x05000007


	//   ....[8]....
        /*004c*/ 	.word	0x05000007


	//   ....[9]....
        /*0050*/ 	.word	0x05000007


	//   ....[10]....
        /*0054*/ 	.word	0x05000007


	//   ....[11]....
        /*0058*/ 	.word	0x05000007


	//   ....[12]....
        /*005c*/ 	.word	0x05000007


	//   ....[13]....
        /*0060*/ 	.word	0x05000007


	//   ....[14]....
        /*0064*/ 	.word	0x05000007


	//   ....[15]....
        /*0068*/ 	.word	0x05000007


	//   ....[16]....
        /*006c*/ 	.word	0x05000007


	//   ....[17]....
        /*0070*/ 	.word	0x05000007


	//   ....[18]....
        /*0074*/ 	.word	0x05000007


	//   ....[19]....
        /*0078*/ 	.word	0x05000007


	//   ....[20]....
        /*007c*/ 	.word	0x05000007


	//   ....[21]....
        /*0080*/ 	.word	0x05000007


	//----- nvinfo : EIATTR_COOP_GROUP_INSTR_OFFSETS
	.align		4
.L_2557:
        /*0084*/ 	.byte	0x04, 0x28
        /*0086*/ 	.short	(.L_2559 - .L_2558)


	//   ....[0]....
.L_2558:
        /*0088*/ 	.word	0x00002750


	//   ....[1]....
        /*008c*/ 	.word	0x00002800


	//   ....[2]....
        /*0090*/ 	.word	0x00002870


	//   ....[3]....
        /*0094*/ 	.word	0x00002900


	//   ....[4]....
        /*0098*/ 	.word	0x00002970


	//   ....[5]....
        /*009c*/ 	.word	0x000029f0


	//   ....[6]....
        /*00a0*/ 	.word	0x00002a60


	//   ....[7]....
        /*00a4*/ 	.word	0x00002b00


	//   ....[8]....
        /*00a8*/ 	.word	0x00002b80


	//   ....[9]....
        /*00ac*/ 	.word	0x00002bf0


	//   ....[10]....
        /*00b0*/ 	.word	0x00002c40


	//   ....[11]....
        /*00b4*/ 	.word	0x00003550


	//   ....[12]....
        /*00b8*/ 	.word	0x00003620


	//   ....[13]....
        /*00bc*/ 	.word	0x000036b0


	//   ....[14]....
        /*00c0*/ 	.word	0x00003760


	//   ....[15]....
        /*00c4*/ 	.word	0x000037f0


	//   ....[16]....
        /*00c8*/ 	.word	0x000038a0


	//   ....[17]....
        /*00cc*/ 	.word	0x00003930


	//   ....[18]....
        /*00d0*/ 	.word	0x000039f0


	//   ....[19]....
        /*00d4*/ 	.word	0x00003a90


	//   ....[20]....
        /*00d8*/ 	.word	0x00003b20


	//   ....[21]....
        /*00dc*/ 	.word	0x00003b90


	//----- nvinfo : EIATTR_VRC_CTA_INIT_COUNT
	.align		4
.L_2559:
        /*00e0*/ 	.byte	0x02, 0x4a
	.zero		1
	.zero		1


	//----- nvinfo : EIATTR_EXIT_INSTR_OFFSETS
	.align		4
        /*00e4*/ 	.byte	0x04, 0x1c
        /*00e6*/ 	.short	(.L_2561 - .L_2560)


	//   ....[0]....
.L_2560:
        /*00e8*/ 	.word	0x000033d0


	//   ....[1]....
        /*00ec*/ 	.word	0x00003530


	//----- nvinfo : EIATTR_CRS_STACK_SIZE
	.align		4
.L_2561:
        /*00f0*/ 	.byte	0x04, 0x1e
        /*00f2*/ 	.short	(.L_2563 - .L_2562)
.L_2562:
        /*00f4*/ 	.word	0x00000000


	//----- nvinfo : EIATTR_CBANK_PARAM_SIZE
	.align		4
.L_2563:
        /*00f8*/ 	.byte	0x03, 0x19
        /*00fa*/ 	.short	0x00b8


	//----- nvinfo : EIATTR_PARAM_CBANK
	.align		4
        /*00fc*/ 	.byte	0x04, 0x0a
        /*00fe*/ 	.short	(.L_2565 - .L_2564)
	.align		4
.L_2564:
        /*0100*/ 	.word	index@(.nv.constant0._Z30group_norm_nhwc_bwd_sum_kernelI11Fp32IOFp16WLi196EEv26Group_norm_nhwc_bwd_params)
        /*0104*/ 	.short	0x0380
        /*0106*/ 	.short	0x00b8


	//----- nvinfo : EIATTR_SW_WAR
	.align		4
.L_2565:
        /*0108*/ 	.byte	0x04, 0x36
        /*010a*/ 	.short	(.L_2567 - .L_2566)
.L_2566:
        /*010c*/ 	.word	0x00000008
.L_2567:


//--------------------- .nv.info._Z30group_norm_nhwc_bwd_sum_kernelI11Fp32IOFp16WLi168EEv26Group_norm_nhwc_bwd_params --------------------------
	.section	.nv.info._Z30group_norm_nhwc_bwd_sum_kernelI11Fp32IOFp16WLi168EEv26Group_norm_nhwc_bwd_params,"",@"SHT_CUDA_INFO"
	.sectionflags	@""
	.align	4


	//----- nvinfo : EIATTR_CUDA_API_VERSION
	.align		4
        /*0000*/ 	.byte	0x04, 0x37
        /*0002*/ 	.short	(.L_2569 - .L_2568)
.L_2568:
        /*0004*/ 	.word	0x00000082


	//----- nvinfo : EIATTR_KPARAM_INFO
	.align		4
.L_2569:
        /*0008*/ 	.byte	0x04, 0x17
        /*000a*/ 	.short	(.L_2571 - .L_2570)
.L_2570:
        /*000c*/ 	.word	0x00000000
        /*0010*/ 	.short	0x0000
        /*0012*/ 	.short	0x0000
        /*0014*/ 	.byte	0x00, 0xf0, 0xe1, 0x02


	//----- nvinfo : EIATTR_SPARSE_MMA_MASK
	.align		4
.L_2571:
        /*0018*/ 	.byte	0x03, 0x50
        /*001a*/ 	.short	0x0000


	//----- nvinfo : EIATTR_MAXREG_COUNT
	.align		4
        /*001c*/ 	.byte	0x03, 0x1b
        /*001e*/ 	.short	0x00ff


	//----- nvinfo : EIATTR_NUM_BARRIERS
	.align		4
        /*0020*/ 	.byte	0x02, 0x4c
        /*0022*/ 	.byte	0x01
	.zero		1


	//----- nvinfo : EIATTR_MERCURY_ISA_VERSION
	.align		4
        /*0024*/ 	.byte	0x03, 0x5f
        /*0026*/ 	.short	0x0101


	//----- nvinfo : EIATTR_INT_WARP_WIDE_INSTR_OFFSETS
	.align		4
        /*0028*/ 	.byte	0x04, 0x31
        /*002a*/ 	.short	(.L_2573 - .L_2572)


	//   ....[0]....
.L_2572:
        /*002c*/ 	.word	0x000011d0


	//   ....[1]....
        /*0030*/ 	.word	0x00001990


	//----- nvinfo : EIATTR_COOP_GROUP_MASK_REGIDS
	.align		4
.L_2573:
        /*0034*/ 	.byte	0x04, 0x29
        /*0036*/ 	.short	(.L_2575 - .L_2574)


	//   ....[0]....
.L_2574:
        /*0038*/ 	.word	0x0500000d


	//   ....[1]....
        /*003c*/ 	.word	0x0500000d


	//   ....[2]....
        /*0040*/ 	.word	0x0500000d


	//   ....[3]....
        /*0044*/ 	.word	0x0500000d


	//   ....[4]....
        /*0048*/ 	.word	0x0500000d


	//   ....[5]....
        /*004c*/ 	.word	0x0500000d


	//   ....[6]....
        /*0050*/ 	.word	0x0500000d


	//   ....[7]....
        /*0054*/ 	.word	0x0500000d


	//   ....[8]....
        /*0058*/ 	.word	0x0500000d


	//   ....[9]....
        /*005c*/ 	.word	0x0500000d


	//   ....[10]....
        /*0060*/ 	.word	0x0500000d


	//   ....[11]....
        /*0064*/ 	.word	0x0500000d


	//   ....[12]....
        /*0068*/ 	.word	0x0500000d


	//   ....[13]....
        /*006c*/ 	.word	0x0500000d


	//   ....[14]....
        /*0070*/ 	.word	0x0500000d


	//   ....[15]....
        /*0074*/ 	.word	0x0500000d


	//   ....[16]....
        /*0078*/ 	.word	0x0500000d


	//   ....[17]....
        /*007c*/ 	.word	0x0500000d


	//   ....[18]....
        /*0080*/ 	.word	0x0500000d


	//   ....[19]....
        /*0084*/ 	.word	0x0500000d


	//   ....[20]....
        /*0088*/ 	.word	0x0500000d


	//   ....[21]....
        /*008c*/ 	.word	0x0500000d


	//----- nvinfo : EIATTR_COOP_GROUP_INSTR_OFFSETS
	.align		4
.L_2575:
        /*0090*/ 	.byte	0x04, 0x28
        /*0092*/ 	.short	(.L_2577 - .L_2576)


	//   ....[0]....
.L_2576:
        /*0094*/ 	.word	0x000027c0


	//   ....[1]....
        /*0098*/ 	.word	0x00002870


	//   ....[2]....
        /*009c*/ 	.word	0x000028e0


	//   ....[3]....
        /*00a0*/ 	.word	0x00002970


	//   ....[4]....
        /*00a4*/ 	.word	0x000029e0


	//   ....[5]....
        /*00a8*/ 	.word	0x00002a70


	//   ....[6]....
        /*00ac*/ 	.word	0x00002ae0


	//   ....[7]....
        /*00b0*/ 	.word	0x00002b70


	//   ....[8]....
        /*00b4*/ 	.word	0x00002bf0


	//   ....[9]....
        /*00b8*/ 	.word	0x00002c60


	//   ....[10]....
        /*00bc*/ 	.word	0x00002cb0


	//   ....[11]....
        /*00c0*/ 	.word	0x00003530


	//   ....[12]....
        /*00c4*/ 	.word	0x00003600


	//   ....[13]....
        /*00c8*/ 	.word	0x00003690


	//   ....[14]....
        /*00cc*/ 	.word	0x00003740


	//   ....[15]....
        /*00d0*/ 	.word	0x000037d0


	//   ....[16]....
        /*00d4*/ 	.word	0x00003880


	//   ....[17]....
        /*00d8*/ 	.word	0x00003910


	//   ....[18]....
        /*00dc*/ 	.word	0x000039d0


	//   ....[19]....
        /*00e0*/ 	.word	0x00003a70


	//   ....[20]....
        /*00e4*/ 	.word	0x00003b00


	//   ....[21]....
        /*00e8*/ 	.word	0x00003b70


	//----- nvinfo : EIATTR_VRC_CTA_INIT_COUNT
	.align		4
.L_2577:
        /*00ec*/ 	.byte	0x02, 0x4a
	.zero		1
	.zero		1


	//----- nvinfo : EIATTR_EXIT_INSTR_OFFSETS
	.align		4
        /*00f0*/ 	.byte	0x04, 0x1c
        /*00f2*/ 	.short	(.L_2579 - .L_2578)


	//   ....[0]....
.L_2578:
        /*00f4*/ 	.word	0x000033b0


	//   ....[1]....
        /*00f8*/ 	.word	0x00003510


	//----- nvinfo : EIATTR_CRS_STACK_SIZE
	.align		4
.L_2579:
        /*00fc*/ 	.byte	0x04, 0x1e
        /*00fe*/ 	.short	(.L_2581 - .L_2580)
.L_2580:
        /*0100*/ 	.word	0x00000000


	//----- nvinfo : EIATTR_CBANK_PARAM_SIZE
	.align		4
.L_2581:
        /*0104*/ 	.byte	0x03, 0x19
        /*0106*/ 	.short	0x00b8


	//----- nvinfo : EIATTR_PARAM_CBANK
	.align		4
        /*0108*/ 	.byte	0x04, 0x0a
        /*010a*/ 	.short	(.L_2583 - .L_2582)
	.align		4
.L_2582:
        /*010c*/ 	.word	index@(.nv.constant0._Z30group_norm_nhwc_bwd_sum_kernelI11Fp32IOFp16WLi168EEv26Group_norm_nhwc_bwd_params)
        /*0110*/ 	.short	0x0380
        /*0112*/ 	.short	0x00b8


	//----- nvinfo : EIATTR_SW_WAR
	.align		4
.L_2583:
        /*0114*/ 	.byte	0x04, 0x36
        /*0116*/ 	.short	(.L_2585 - .L_2584)
.L_2584:
        /*0118*/ 	.word	0x00000008
.L_2585:


//--------------------- .nv.info._Z30group_norm_nhwc_bwd_sum_kernelI11Fp32IOFp16WLi64EEv26Group_norm_nhwc_bwd_params --------------------------
	.section	.nv.info._Z30group_norm_nhwc_bwd_sum_kernelI11Fp32IOFp16WLi64EEv26Group_norm_nhwc_bwd_params,"",@"SHT_CUDA_INFO"
	.sectionflags	@""
	.align	4


	//----- nvinfo : EIATTR_CUDA_API_VERSION
	.align		4
        /*0000*/ 	.byte	0x04, 0x37
        /*0002*/ 	.short	(.L_2587 - .L_2586)
.L_2586:
        /*0004*/ 	.word	0x00000082


	//----- nvinfo : EIATTR_KPARAM_INFO
	.align		4
.L_2587:
        /*0008*/ 	.byte	0x04, 0x17
        /*000a*/ 	.short	(.L_2589 - .L_2588)
.L_2588:
        /*000c*/ 	.word	0x00000000
        /*0010*/ 	.short	0x0000
        /*0012*/ 	.short	0x0000
        /*0014*/ 	.byte	0x00, 0xf0, 0xe1, 0x02


	//----- nvinfo : EIATTR_SPARSE_MMA_MASK
	.align		4
.L_2589:
        /*0018*/ 	.byte	0x03, 0x50
        /*001a*/ 	.short	0x0000


	//----- nvinfo : EIATTR_MAXREG_COUNT
	.align		4
        /*001c*/ 	.byte	0x03, 0x1b
        /*001e*/ 	.short	0x00ff


	//----- nvinfo : EIATTR_NUM_BARRIERS
	.align		4
        /*0020*/ 	.byte	0x02, 0x4c
        /*0022*/ 	.byte	0x01
	.zero		1


	//----- nvinfo : EIATTR_MERCURY_ISA_VERSION
	.align		4
        /*0024*/ 	.byte	0x03, 0x5f
        /*0026*/ 	.short	0x0101


	//----- nvinfo : EIATTR_INT_WARP_WIDE_INSTR_OFFSETS
	.align		4
        /*0028*/ 	.byte	0x04, 0x31
        /*002a*/ 	.short	(.L_2591 - .L_2590)


	//   ....[0]....
.L_2590:
        /*002c*/ 	.word	0x00001200


	//   ....[1]....
        /*0030*/ 	.word	0x000019c0


	//   ....[2]....
        /*0034*/ 	.word	0x00002b00


	//----- nvinfo : EIATTR_COOP_GROUP_MASK_REGIDS
	.align		4
.L_2591:
        /*0038*/ 	.byte	0x04, 0x29
        /*003a*/ 	.short	(.L_2593 - .L_2592)


	//   ....[0]....
.L_2592:
        /*003c*/ 	.word	0xffffffff


	//   ....[1]....
        /*0040*/ 	.word	0xffffffff


	//   ....[2]....
        /*0044*/ 	.word	0xffffffff


	//   ....[3]....
        /*0048*/ 	.word	0xffffffff


	//   ....[4]....
        /*004c*/ 	.word	0xffffffff


	//   ....[5]....
        /*0050*/ 	.word	0xffffffff


	//   ....[6]....
        /*0054*/ 	.word	0xffffffff


	//   ....[7]....
        /*0058*/ 	.word	0xffffffff


	//   ....[8]....
        /*005c*/ 	.word	0xffffffff


	//   ....[9]....
        /*0060*/ 	.word	0xffffffff


	//   ....[10]....
        /*0064*/ 	.word	0xffffffff


	//   ....[11]....
        /*0068*/ 	.word	0xffffffff


	//   ....[12]....
        /*006c*/ 	.word	0xffffffff


	//   ....[13]....
        /*0070*/ 	.word	0xffffffff


	//   ....[14]....
        /*0074*/ 	.word	0xffffffff


	//   ....[15]....
        /*0078*/ 	.word	0xffffffff


	//   ....[16]....
        /*007c*/ 	.word	0xffffffff


	//   ....[17]....
        /*0080*/ 	.word	0xffffffff


	//   ....[18]....
        /*0084*/ 	.word	0x05000017


	//   ....[19]....
        /*0088*/ 	.word	0x05000017


	//   ....[20]....
        /*008c*/ 	.word	0x05000017


	//   ....[21]....
        /*0090*/ 	.word	0x05000017


	//   ....[22]....
        /*0094*/ 	.word	0x05000017


	//   ....[23]....
        /*0098*/ 	.word	0x05000017


	//   ....[24]....
        /*009c*/ 	.word	0x05000017


	//   ....[25]....
        /*00a0*/ 	.word	0x05000017


	//   ....[26]....
        /*00a4*/ 	.word	0x05000017


	//   ....[27]....
        /*00a8*/ 	.word	0x05000017


	//   ....[28]....
        /*00ac*/ 	.word	0x05000017


	//   ....[29]....
        /*00b0*/ 	.word	0x05000017


	//   ....[30]....
        /*00b4*/ 	.word	0x05000017


	//   ....[31]....
        /*00b8*/ 	.word	0x05000017


	//   ....[32]....
        /*00bc*/ 	.word	0x05000017


	//   ....[33]....
        /*00c0*/ 	.word	0x05000017


	//   ....[34]....
        /*00c4*/ 	.word	0x05000017


	//   ....[35]....
        /*00c8*/ 	.word	0x05000017


	//----- nvinfo : EIATTR_COOP_GROUP_INSTR_OFFSETS
	.align		4
.L_2593:
        /*00cc*/ 	.byte	0x04, 0x28
        /*00ce*/ 	.short	(.L_2595 - .L_2594)


	//   ....[0]....
.L_2594:
        /*00d0*/ 	.word	0x000025d0


	//   ....[1]....
        /*00d4*/ 	.word	0x00002600


	//   ....[2]....
        /*00d8*/ 	.word	0x00002610


	//   ....[3]....
        /*00dc*/ 	.word	0x00002670


	//   ....[4]....
        /*00e0*/ 	.word	0x000026a0


	//   ....[5]....
        /*00e4*/ 	.word	0x000026c0


	//   ....[6]....
        /*00e8*/ 	.word	0x00002720


	//   ....[7]....
        /*00ec*/ 	.word	0x00002750


	//   ....[8]....
        /*00f0*/ 	.word	0x00002770


	//   ....[9]....
        /*00f4*/ 	.word	0x000027d0


	//   ....[10]....
        /*00f8*/ 	.word	0x00002800


	//   ....[11]....
        /*00fc*/ 	.word	0x00002820


	//   ....[12]....
        /*0100*/ 	.word	0x00002880


	//   ....[13]....
        /*0104*/ 	.word	0x000028b0


	//   ....[14]....
        /*0108*/ 	.word	0x000028d0


	//   ....[15]....
        /*010c*/ 	.word	0x00002930


	//   ....[16]....
        /*0110*/ 	.word	0x00002950


	//   ....[17]....
        /*0114*/ 	.word	0x00002960


	//   ....[18]....
        /*0118*/ 	.word	0x00002ea0


	//   ....[19]....
        /*011c*/ 	.word	0x00002f00


	//   ....[20]....
        /*0120*/ 	.word	0x00002f70


	//   ....[21]....
        /*0124*/ 	.word	0x00003000


	//   ....[22]....
        /*0128*/ 	.word	0x00003070


	//   ....[23]....
        /*012c*/ 	.word	0x000030e0


	//   ....[24]....
        /*0130*/ 	.word	0x00003170


	//   ....[25]....
        /*0134*/ 	.word	0x000031e0


	//   ....[26]....
        /*0138*/ 	.word	0x00003250


	//   ....[27]....
        /*013c*/ 	.word	0x000032e0


	//   ....[28]....
        /*0140*/ 	.word	0x00003350


	//   ....[29]....
        /*0144*/ 	.word	0x000033c0


	//   ....[30]....
        /*0148*/ 	.word	0x00003450


	//   ....[31]....
        /*014c*/ 	.word	0x000034b0


	//   ....[32]....
        /*0150*/ 	.word	0x00003520


	//   ....[33]....
        /*0154*/ 	.word	0x000035b0


	//   ....[34]....
        /*0158*/ 	.word	0x00003600


	//   ....[35]....
        /*015c*/ 	.word	0x00003650


	//----- nvinfo : EIATTR_VRC_CTA_INIT_COUNT
	.align		4
.L_2595:
        /*0160*/ 	.byte	0x02, 0x4a
	.zero		1
	.zero		1


	//----- nvinfo : EIATTR_EXIT_INSTR_OFFSETS
	.align		4
        /*0164*/ 	.byte	0x04, 0x1c
        /*0166*/ 	.short	(.L_2597 - .L_2596)


	//   ....[0]....
.L_2596:
        /*0168*/ 	.word	0x00002cc0


	//   ....[1]....
        /*016c*/ 	.word	0x00002e20


	//----- nvinfo : EIATTR_CRS_STACK_SIZE
	.align		4
.L_2597:
        /*0170*/ 	.byte	0x04, 0x1e
        /*0172*/ 	.short	(.L_2599 - .L_2598)
.L_2598:
        /*0174*/ 	.word	0x00000000


	//----- nvinfo : EIATTR_CBANK_PARAM_SIZE
	.align		4
.L_2599:
        /*0178*/ 	.byte	0x03, 0x19
        /*017a*/ 	.short	0x00b8


	//----- nvinfo : EIATTR_PARAM_CBANK
	.align		4
        /*017c*/ 	.byte	0x04, 0x0a
        /*017e*/ 	.short	(.L_2601 - .L_2600)
	.align		4
.L_2600:
        /*0180*/ 	.word	index@(.nv.constant0._Z30group_norm_nhwc_bwd_sum_kernelI11Fp32IOFp16WLi64EEv26Group_norm_nhwc_bwd_params)
        /*0184*/ 	.short	0x0380
        /*0186*/ 	.short	0x00b8


	//----- nvinfo : EIATTR_SW_WAR
	.align		4
.L_2601:
        /*0188*/ 	.byte	0x04, 0x36
        /*018a*/ 	.short	(.L_2603 - .L_2602)
.L_2602:
        /*018c*/ 	.word	0x00000008
.L_2603:


//--------------------- .nv.info._Z30group_norm_nhwc_bwd_sum_kernelI11Fp32IOFp16WLi128EEv26Group_norm_nhwc_bwd_params --------------------------
	.section	.nv.info._Z30group_norm_nhwc_bwd_sum_kernelI11Fp32IOFp16WLi128EEv26Group_norm_nhwc_bwd_params,"",@"SHT_CUDA_INFO"
	.sectionflags	@""
	.align	4


	//----- nvinfo : EIATTR_CUDA_API_VERSION
	.align		4
        /*0000*/ 	.byte	0x04, 0x37
        /*0002*/ 	.short	(.L_2605 - .L_2604)
.L_2604:
        /*0004*/ 	.word	0x00000082


	//----- nvinfo : EIATTR_KPARAM_INFO
	.align		4
.L_2605:
        /*0008*/ 	.byte	0x04, 0x17
        /*000a*/ 	.short	(.L_2607 - .L_2606)
.L_2606:
        /*000c*/ 	.word	0x00000000
        /*0010*/ 	.short	0x0000
        /*0012*/ 	.short	0x0000
        /*0014*/ 	.byte	0x00, 0xf0, 0xe1, 0x02


	//----- nvinfo : EIATTR_SPARSE_MMA_MASK
	.align		4
.L_2607:
        /*0018*/ 	.byte	0x03, 0x50
        /*001a*/ 	.short	0x0000


	//----- nvinfo : EIATTR_MAXREG_COUNT
	.align		4
        /*001c*/ 	.byte	0x03, 0x1b
        /*001e*/ 	.short	0x00ff


	//----- nvinfo : EIATTR_NUM_BARRIERS
	.align		4
        /*0020*/ 	.byte	0x02, 0x4c
        /*0022*/ 	.byte	0x01
	.zero		1


	//----- nvinfo : EIATTR_MERCURY_ISA_VERSION
	.align		4
        /*0024*/ 	.byte	0x03, 0x5f
        /*0026*/ 	.short	0x0101


	//----- nvinfo : EIATTR_INT_WARP_WIDE_INSTR_OFFSETS
	.align		4
        /*0028*/ 	.byte	0x04, 0x31
        /*002a*/ 	.short	(.L_2609 - .L_2608)


	//   ....[0]....
.L_2608:
        /*002c*/ 	.word	0x000011a0


	//   ....[1]....
        /*0030*/ 	.word	0x00001920


	//----- nvinfo : EIATTR_COOP_GROUP_MASK_REGIDS
	.align		4
.L_2609:
        /*0034*/ 	.byte	0x04, 0x29
        /*0036*/ 	.short	(.L_2611 - .L_2610)


	//   ....[0]....
.L_2610:
        /*0038*/ 	.word	0xffffffff


	//   ....[1]....
        /*003c*/ 	.word	0xffffffff


	//   ....[2]....
        /*0040*/ 	.word	0xffffffff


	//   ....[3]....
        /*0044*/ 	.word	0xffffffff


	//   ....[4]....
        /*0048*/ 	.word	0xffffffff


	//   ....[5]....
        /*004c*/ 	.word	0xffffffff


	//   ....[6]....
        /*0050*/ 	.word	0xffffffff


	//   ....[7]....
        /*0054*/ 	.word	0xffffffff


	//   ....[8]....
        /*0058*/ 	.word	0xffffffff


	//   ....[9]....
        /*005c*/ 	.word	0xffffffff


	//   ....[10]....
        /*0060*/ 	.word	0xffffffff


	//   ....[11]....
        /*0064*/ 	.word	0xffffffff


	//   ....[12]....
        /*0068*/ 	.word	0xffffffff


	//   ....[13]....
        /*006c*/ 	.word	0xffffffff


	//   ....[14]....
        /*0070*/ 	.word	0xffffffff


	//   ....[15]....
        /*0074*/ 	.word	0xffffffff


	//   ....[16]....
        /*0078*/ 	.word	0xffffffff


	//   ....[17]....
        /*007c*/ 	.word	0xffffffff


	//   ....[18]....
        /*0080*/ 	.word	0x05000018


	//   ....[19]....
        /*0084*/ 	.word	0x05000018


	//   ....[20]....
        /*0088*/ 	.word	0x05000018


	//   ....[21]....
        /*008c*/ 	.word	0x05000018


	//   ....[22]....
        /*0090*/ 	.word	0x05000018


	//   ....[23]....
        /*0094*/ 	.word	0x05000018


	//   ....[24]....
        /*0098*/ 	.word	0x05000018


	//   ....[25]....
        /*009c*/ 	.word	0x05000018


	//   ....[26]....
        /*00a0*/ 	.word	0x05000018


	//   ....[27]....
        /*00a4*/ 	.word	0x05000018


	//   ....[28]....
        /*00a8*/ 	.word	0x05000018


	//   ....[29]....
        /*00ac*/ 	.word	0x05000018


	//   ....[30]....
        /*00b0*/ 	.word	0x05000018


	//   ....[31]....
        /*00b4*/ 	.word	0x05000018


	//   ....[32]....
        /*00b8*/ 	.word	0x05000018


	//   ....[33]....
        /*00bc*/ 	.word	0x05000018


	//   ....[34]....
        /*00c0*/ 	.word	0x05000018


	//   ....[35]....
        /*00c4*/ 	.word	0x05000018


	//----- nvinfo : EIATTR_COOP_GROUP_INSTR_OFFSETS
	.align		4
.L_2611:
        /*00c8*/ 	.byte	0x04, 0x28
        /*00ca*/ 	.short	(.L_2613 - .L_2612)


	//   ....[0]....
.L_2612:
        /*00cc*/ 	.word	0x00002650


	//   ....[1]....
        /*00d0*/ 	.word	0x00002680


	//   ....[2]....
        /*00d4*/ 	.word	0x000026a0


	//   ....[3]....
        /*00d8*/ 	.word	0x00002700


	//   ....[4]....
        /*00dc*/ 	.word	0x00002740


	//   ....[5]....
        /*00e0*/ 	.word	0x00002760


	//   ....[6]....
        /*00e4*/ 	.word	0x00002790


	//   ....[7]....
        /*00e8*/ 	.word	0x000027f0


	//   ....[8]....
        /*00ec*/ 	.word	0x00002830


	//   ....[9]....
        /*00f0*/ 	.word	0x00002850


	//   ....[10]....
        /*00f4*/ 	.word	0x00002870


	//   ....[11]....
        /*00f8*/ 	.word	0x000028c0


	//   ....[12]....
        /*00fc*/ 	.word	0x000028e0


	//   ....[13]....
        /*0100*/ 	.word	0x00002920


	//   ....[14]....
        /*0104*/ 	.word	0x00002960


	//   ....[15]....
        /*0108*/ 	.word	0x00002980


	//   ....[16]....
        /*010c*/ 	.word	0x000029c0


	//   ....[17]....
        /*0110*/ 	.word	0x000029e0


	//   ....[18]....
        /*0114*/ 	.word	0x00003060


	//   ....[19]....
        /*0118*/ 	.word	0x000030d0


	//   ....[20]....
        /*011c*/ 	.word	0x00003150


	//   ....[21]....
        /*0120*/ 	.word	0x000031e0


	//   ....[22]....
        /*0124*/ 	.word	0x00003260


	//   ....[23]....
        /*0128*/ 	.word	0x000032c0


	//   ....[24]....
        /*012c*/ 	.word	0x00003350


	//   ....[25]....
        /*0130*/ 	.word	0x000033d0


	//   ....[26]....
        /*0134*/ 	.word	0x00003450


	//   ....[27]....
        /*0138*/ 	.word	0x000034c0


	//   ....[28]....
        /*013c*/ 	.word	0x00003540


	//   ....[29]....
        /*0140*/ 	.word	0x000035c0


	//   ....[30]....
        /*0144*/ 	.word	0x00003650


	//   ....[31]....
        /*0148*/ 	.word	0x000036b0


	//   ....[32]....
        /*014c*/ 	.word	0x00003740


	//   ....[33]....
        /*0150*/ 	.word	0x000037d0


	//   ....[34]....
        /*0154*/ 	.word	0x00003820


	//   ....[35]....
        /*0158*/ 	.word	0x00003870


	//----- nvinfo : EIATTR_VRC_CTA_INIT_COUNT
	.align		4
.L_2613:
        /*015c*/ 	.byte	0x02, 0x4a
	.zero		1
	.zero		1


	//----- nvinfo : EIATTR_EXIT_INSTR_OFFSETS
	.align		4
        /*0160*/ 	.byte	0x04, 0x1c
        /*0162*/ 	.short	(.L_2615 - .L_2614)


	//   ....[0]....
.L_2614:
        /*0164*/ 	.word	0x00002e90


	//   ....[1]....
        /*0168*/ 	.word	0x00002ff0


	//----- nvinfo : EIATTR_CRS_STACK_SIZE
	.align		4
.L_2615:
        /*016c*/ 	.byte	0x04, 0x1e
        /*016e*/ 	.short	(.L_2617 - .L_2616)
.L_2616:
        /*0170*/ 	.word	0x00000000


	//----- nvinfo : EIATTR_CBANK_PARAM_SIZE
	.align		4
.L_2617:
        /*0174*/ 	.byte	0x03, 0x19
        /*0176*/ 	.short	0x00b8


	//----- nvinfo : EIATTR_PARAM_CBANK
	.align		4
        /*0178*/ 	.byte	0x04, 0x0a
        /*017a*/ 	.short	(.L_2619 - .L_2618)
	.align		4
.L_2618:
        /*017c*/ 	.word	index@(.nv.constant0._Z30group_norm_nhwc_bwd_sum_kernelI11Fp32IOFp16WLi128EEv26Group_norm_nhwc_bwd_params)
        /*0180*/ 	.short	0x0380
        /*0182*/ 	.short	0x00b8


	//----- nvinfo : EIATTR_SW_WAR
	.align		4
.L_2619:
        /*0184*/ 	.byte	0x04, 0x36
        /*0186*/ 	.short	(.L_2621 - .L_2620)
.L_2620:
        /*0188*/ 	.word	0x00000008
.L_2621:


//--------------------- .nv.info._Z30group_norm_nhwc_bwd_sum_kernelI11Fp32IOFp16WLi192EEv26Group_norm_nhwc_bwd_params --------------------------
	.section	.nv.info._Z30group_norm_nhwc_bwd_sum_kernelI11Fp32IOFp16WLi192EEv26Group_norm_nhwc_bwd_params,"",@"SHT_CUDA_INFO"
	.sectionflags	@""
	.align	4


	//----- nvinfo : EIATTR_CUDA_API_VERSION
	.align		4
        /*0000*/ 	.byte	0x04, 0x37
        /*0002*/ 	.short	(.L_2623 - .L_2622)
.L_2622:
        /*0004*/ 	.word	0x00000082


	//----- nvinfo : EIATTR_KPARAM_INFO
	.align		4
.L_2623:
        /*0008*/ 	.byte	0x04, 0x17
        /*000a*/ 	.short	(.L_2625 - .L_2624)
.L_2624:
        /*000c*/ 	.word	0x00000000
        /*0010*/ 	.short	0x0000
        /*0012*/ 	.short	0x0000
        /*0014*/ 	.byte	0x00, 0xf0, 0xe1, 0x02


	//----- nvinfo : EIATTR_SPARSE_MMA_MASK
	.align		4
.L_2625:
        /*0018*/ 	.byte	0x03, 0x50
        /*001a*/ 	.short	0x0000


	//----- nvinfo : EIATTR_MAXREG_COUNT
	.align		4
        /*001c*/ 	.byte	0x03, 0x1b
        /*001e*/ 	.short	0x00ff


	//----- nvinfo : EIATTR_NUM_BARRIERS
	.align		4
        /*0020*/ 	.byte	0x02, 0x4c
        /*0022*/ 	.byte	0x01
	.zero		1


	//----- nvinfo : EIATTR_MERCURY_ISA_VERSION
	.align		4
        /*0024*/ 	.byte	0x03, 0x5f
        /*0026*/ 	.short	0x0101


	//----- nvinfo : EIATTR_COOP_GROUP_MASK_REGIDS
	.align		4
        /*0028*/ 	.byte	0x04, 0x29
        /*002a*/ 	.short	(.L_2627 - .L_2626)


	//   ....[0]....
.L_2626:
        /*002c*/ 	.word	0xffffffff


	//   ....[1]....
        /*0030*/ 	.word	0xffffffff


	//   ....[2]....
        /*0034*/ 	.word	0xffffffff


	//   ....[3]....
        /*0038*/ 	.word	0xffffffff


	//   ....[4]....
        /*003c*/ 	.word	0xffffffff


	//   ....[5]....
        /*0040*/ 	.word	0xffffffff


	//   ....[6]....
        /*0044*/ 	.word	0xffffffff


	//   ....[7]....
        /*0048*/ 	.word	0xffffffff


	//   ....[8]....
        /*004c*/ 	.word	0xffffffff


	//   ....[9]....
        /*0050*/ 	.word	0xffffffff


	//   ....[10]....
        /*0054*/ 	.word	0xffffffff


	//   ....[11]....
        /*0058*/ 	.word	0xffffffff


	//   ....[12]....
        /*005c*/ 	.word	0xffffffff


	//   ....[13]....
        /*0060*/ 	.word	0xffffffff


	//   ....[14]....
        /*0064*/ 	.word	0xffffffff


	//   ....[15]....
        /*0068*/ 	.word	0xffffffff


	//   ....[16]....
        /*006c*/ 	.word	0xffffffff


	//   ....[17]....
        /*0070*/ 	.word	0xffffffff


	//   ....[18]....
        /*0074*/ 	.word	0x0500001a


	//   ....[19]....
        /*0078*/ 	.word	0x0500001a


	//   ....[20]....
        /*007c*/ 	.word	0x0500001a


	//   ....[21]....
        /*0080*/ 	.word	0x0500001a


	//   ....[22]....
        /*0084*/ 	.word	0x0500001a


	//   ....[23]....
        /*0088*/ 	.word	0x0500001a


	//   ....[24]....
        /*008c*/ 	.word	0x0500001a


	//   ....[25]....
        /*0090*/ 	.word	0x0500001a


	//   ....[26]....
        /*0094*/ 	.word	0x0500001a


	//   ....[27]....
        /*0098*/ 	.word	0x0500001a


	//   ....[28]....
        /*009c*/ 	.word	0x0500001a


	//   ....[29]....
        /*00a0*/ 	.word	0x0500001a


	//   ....[30]....
        /*00a4*/ 	.word	0x0500001a


	//   ....[31]....
        /*00a8*/ 	.word	0x0500001a


	//   ....[32]....
        /*00ac*/ 	.word	0x0500001a


	//   ....[33]....
        /*00b0*/ 	.word	0x0500001a


	//   ....[34]....
        /*00b4*/ 	.word	0x0500001a


	//   ....[35]....
        /*00b8*/ 	.word	0x0500001a


	//----- nvinfo : EIATTR_COOP_GROUP_INSTR_OFFSETS
	.align		4
.L_2627:
        /*00bc*/ 	.byte	0x04, 0x28
        /*00be*/ 	.short	(.L_2629 - .L_2628)


	//   ....[0]....
.L_2628:
        /*00c0*/ 	.word	0x00002750


	//   ....[1]....
        /*00c4*/ 	.word	0x00002780


	//   ....[2]....
        /*00c8*/ 	.word	0x00002790


	//   ....[3]....
        /*00cc*/ 	.word	0x000027f0


	//   ....[4]....
        /*00d0*/ 	.word	0x00002820


	//   ....[5]....
        /*00d4*/ 	.word	0x00002840


	//   ....[6]....
        /*00d8*/ 	.word	0x000028a0


	//   ....[7]....
        /*00dc*/ 	.word	0x000028d0


	//   ....[8]....
        /*00e0*/ 	.word	0x000028f0


	//   ....[9]....
        /*00e4*/ 	.word	0x00002950


	//   ....[10]....
        /*00e8*/ 	.word	0x00002980


	//   ....[11]....
        /*00ec*/ 	.word	0x000029a0


	//   ....[12]....
        /*00f0*/ 	.word	0x00002a00


	//   ....[13]....
        /*00f4*/ 	.word	0x00002a30


	//   ....[14]....
        /*00f8*/ 	.word	0x00002a50


	//   ....[15]....
        /*00fc*/ 	.word	0x00002ab0


	//   ....[16]....
        /*0100*/ 	.word	0x00002ad0


	//   ....[17]....
        /*0104*/ 	.word	0x00002ae0


	//   ....[18]....
        /*0108*/ 	.word	0x000032e0


	//   ....[19]....
        /*010c*/ 	.word	0x00003360


	//   ....[20]....
        /*0110*/ 	.word	0x000033d0


	//   ....[21]....
        /*0114*/ 	.word	0x00003460


	//   ....[22]....
        /*0118*/ 	.word	0x000034c0


	//   ....[23]....
        /*011c*/ 	.word	0x00003560


	//   ....[24]....
        /*0120*/ 	.word	0x000035f0


	//   ....[25]....
        /*0124*/ 	.word	0x00003650


	//   ....[26]....
        /*0128*/ 	.word	0x000036f0


	//   ....[27]....
        /*012c*/ 	.word	0x00003780


	//   ....[28]....
        /*0130*/ 	.word	0x000037e0


	//   ....[29]....
        /*0134*/ 	.word	0x00003880


	//   ....[30]....
        /*0138*/ 	.word	0x00003910


	//   ....[31]....
        /*013c*/ 	.word	0x00003970


	//   ....[32]....
        /*0140*/ 	.word	0x00003a10


	//   ....[33]....
        /*0144*/ 	.word	0x00003aa0


	//   ....[34]....
        /*0148*/ 	.word	0x00003af0


	//   ....[35]....
        /*014c*/ 	.word	0x00003b40


	//----- nvinfo : EIATTR_VRC_CTA_INIT_COUNT
	.align		4
.L_2629:
        /*0150*/ 	.byte	0x02, 0x4a
	.zero		1
	.zero		1


	//----- nvinfo : EIATTR_EXIT_INSTR_OFFSETS
	.align		4
        /*0154*/ 	.byte	0x04, 0x1c
        /*0156*/ 	.short	(.L_2631 - .L_2630)


	//   ....[0]....
.L_2630:
        /*0158*/ 	.word	0x00003120


	//   ....[1]....
        /*015c*/ 	.word	0x00003280


	//----- nvinfo : EIATTR_CRS_STACK_SIZE
	.align		4
.L_2631:
        /*0160*/ 	.byte	0x04, 0x1e
        /*0162*/ 	.short	(.L_2633 - .L_2632)
.L_2632:
        /*0164*/ 	.word	0x00000000


	//----- nvinfo : EIATTR_CBANK_PARAM_SIZE
	.align		4
.L_2633:
        /*0168*/ 	.byte	0x03, 0x19
        /*016a*/ 	.short	0x00b8


	//----- nvinfo : EIATTR_PARAM_CBANK
	.align		4
        /*016c*/ 	.byte	0x04, 0x0a
        /*016e*/ 	.short	(.L_2635 - .L_2634)
	.align		4
.L_2634:
        /*0170*/ 	.word	index@(.nv.constant0._Z30group_norm_nhwc_bwd_sum_kernelI11Fp32IOFp16WLi192EEv26Group_norm_nhwc_bwd_params)
        /*0174*/ 	.short	0x0380
        /*0176*/ 	.short	0x00b8


	//----- nvinfo : EIATTR_SW_WAR
	.align		4
.L_2635:
        /*0178*/ 	.byte	0x04, 0x36
        /*017a*/ 	.short	(.L_2637 - .L_2636)
.L_2636:
        /*017c*/ 	.word	0x00000008
.L_2637:


//--------------------- .nv.info._Z30group_norm_nhwc_bwd_sum_kernelI11Fp32IOFp16WLi448EEv26Group_norm_nhwc_bwd_params --------------------------
	.section	.nv.info._Z30group_norm_nhwc_bwd_sum_kernelI11Fp32IOFp16WLi448EEv26Group_norm_nhwc_bwd_params,"",@"SHT_CUDA_INFO"
	.sectionflags	@""
	.align	4


	//----- nvinfo : EIATTR_CUDA_API_VERSION
	.align		4
        /*0000*/ 	.byte	0x04, 0x37
        /*0002*/ 	.short	(.L_2639 - .L_2638)
.L_2638:
        /*0004*/ 	.word	0x00000082


	//----- nvinfo : EIATTR_KPARAM_INFO
	.align		4
.L_2639:
        /*0008*/ 	.byte	0x04, 0x17
        /*000a*/ 	.short	(.L_2641 - .L_2640)
.L_2640:
        /*000c*/ 	.word	0x00000000
        /*0010*/ 	.short	0x0000
        /*0012*/ 	.short	0x0000
        /*0014*/ 	.byte	0x00, 0xf0, 0xe1, 0x02


	//----- nvinfo : EIATTR_SPARSE_MMA_MASK
	.align		4
.L_2641:
        /*0018*/ 	.byte	0x03, 0x50
        /*001a*/ 	.short	0x0000


	//----- nvinfo : EIATTR_MAXREG_COUNT
	.align		4
        /*001c*/ 	.byte	0x03, 0x1b
        /*001e*/ 	.short	0x00ff


	//----- nvinfo : EIATTR_NUM_BARRIERS
	.align		4
        /*0020*/ 	.byte	0x02, 0x4c
        /*0022*/ 	.byte	0x01
	.zero		1


	//----- nvinfo : EIATTR_MERCURY_ISA_VERSION
	.align		4
        /*0024*/ 	.byte	0x03, 0x5f
        /*0026*/ 	.short	0x0101


	//----- nvinfo : EIATTR_COOP_GROUP_MASK_REGIDS
	.align		4
        /*0028*/ 	.byte	0x04, 0x29
        /*002a*/ 	.short	(.L_2643 - .L_2642)


	//   ....[0]....
.L_2642:
        /*002c*/ 	.word	0xffffffff


	//   ....[1]....
        /*0030*/ 	.word	0xffffffff


	//   ....[2]....
        /*0034*/ 	.word	0xffffffff


	//   ....[3]....
        /*0038*/ 	.word	0xffffffff


	//   ....[4]....
        /*003c*/ 	.word	0xffffffff


	//   ....[5]....
        /*0040*/ 	.word	0xffffffff


	//   ....[6]....
        /*0044*/ 	.word	0xffffffff


	//   ....[7]....
        /*0048*/ 	.word	0xffffffff


	//   ....[8]....
        /*004c*/ 	.word	0xffffffff


	//   ....[9]....
        /*0050*/ 	.word	0xffffffff


	//   ....[10]....
        /*0054*/ 	.word	0xffffffff


	//   ....[11]....
        /*0058*/ 	.word	0xffffffff


	//   ....[12]....
        /*005c*/ 	.word	0xffffffff


	//   ....[13]....
        /*0060*/ 	.word	0xffffffff


	//   ....[14]....
        /*0064*/ 	.word	0xffffffff


	//   ....[15]....
        /*0068*/ 	.word	0xffffffff


	//   ....[16]....
        /*006c*/ 	.word	0xffffffff


	//   ....[17]....
        /*0070*/ 	.word	0xffffffff


	//   ....[18]....
        /*0074*/ 	.word	0x05000036


	//   ....[19]....
        /*0078*/ 	.word	0x05000036


	//   ....[20]....
        /*007c*/ 	.word	0x05000036


	//   ....[21]....
        /*0080*/ 	.word	0x05000036


	//   ....[22]....
        /*0084*/ 	.word	0x05000036


	//   ....[23]....
        /*0088*/ 	.word	0x05000036


	//   ....[24]....
        /*008c*/ 	.word	0x05000036


	//   ....[25]....
        /*0090*/ 	.word	0x05000036


	//   ....[26]....
        /*0094*/ 	.word	0x05000036


	//   ....[27]....
        /*0098*/ 	.word	0x05000036


	//   ....[28]....
        /*009c*/ 	.word	0x05000036


	//   ....[29]....
        /*00a0*/ 	.word	0x05000036


	//   ....[30]....
        /*00a4*/ 	.word	0x05000036


	//   ....[31]....
        /*00a8*/ 	.word	0x05000036


	//   ....[32]....
        /*00ac*/ 	.word	0x05000036


	//   ....[33]....
        /*00b0*/ 	.word	0x05000036


	//   ....[34]....
        /*00b4*/ 	.word	0x05000036


	//   ....[35]....
        /*00b8*/ 	.word	0x05000036


	//----- nvinfo : EIATTR_COOP_GROUP_INSTR_OFFSETS
	.align		4
.L_2643:
        /*00bc*/ 	.byte	0x04, 0x28
        /*00be*/ 	.short	(.L_2645 - .L_2644)


	//   ....[0]....
.L_2644:
        /*00c0*/ 	.word	0x00002cd0


	//   ....[1]....
        /*00c4*/ 	.word	0x00002d00


	//   ....[2]....
        /*00c8*/ 	.word	0x00002d30


	//   ....[3]....
        /*00cc*/ 	.word	0x00002d70


	//   ....[4]....
        /*00d0*/ 	.word	0x00002d80


	//   ....[5]....
        /*00d4*/ 	.word	0x00002dd0


	//   ....[6]....
        /*00d8*/ 	.word	0x00002e20


	//   ....[7]....
        /*00dc*/ 	.word	0x00002e30


	//   ....[8]....
        /*00e0*/ 	.word	0x00002e80


	//   ....[9]....
        /*00e4*/ 	.word	0x00002ed0


	//   ....[10]....
        /*00e8*/ 	.word	0x00002ef0


	//   ....[11]....
        /*00ec*/ 	.word	0x00002f60


	//   ....[12]....
        /*00f0*/ 	.word	0x00002f70


	//   ....[13]....
        /*00f4*/ 	.word	0x00002f90


	//   ....[14]....
        /*00f8*/ 	.word	0x00003000


	//   ....[15]....
        /*00fc*/ 	.word	0x00003040


	//   ....[16]....
        /*0100*/ 	.word	0x00003070


	//   ....[17]....
        /*0104*/ 	.word	0x00003090


	//   ....[18]....
        /*0108*/ 	.word	0x00003c90


	//   ....[19]....
        /*010c*/ 	.word	0x00003d10


	//   ....[20]....
        /*0110*/ 	.word	0x00003d60


	//   ....[21]....
        /*0114*/ 	.word	0x00003dd0


	//   ....[22]....
        /*0118*/ 	.word	0x00003e70


	//   ....[23]....
        /*011c*/ 	.word	0x00003ec0


	//   ....[24]....
        /*0120*/ 	.word	0x00003f70


	//   ....[25]....
        /*0124*/ 	.word	0x00003fe0


	//   ....[26]....
        /*0128*/ 	.word	0x00004040


	//   ....[27]....
        /*012c*/ 	.word	0x000040f0


	//   ....[28]....
        /*0130*/ 	.word	0x00004180


	//   ....[29]....
        /*0134*/ 	.word	0x000041f0


	//   ....[30]....
        /*0138*/ 	.word	0x00004280


	//   ....[31]....
        /*013c*/ 	.word	0x000042e0


	//   ....[32]....
        /*0140*/ 	.word	0x00004380


	//   ....[33]....
        /*0144*/ 	.word	0x00004410


	//   ....[34]....
        /*0148*/ 	.word	0x00004470


	//   ....[35]....
        /*014c*/ 	.word	0x000044c0


	//----- nvinfo : EIATTR_VRC_CTA_INIT_COUNT
	.align		4
.L_2645:
        /*0150*/ 	.byte	0x02, 0x4a
	.zero		1
	.zero		1


	//----- nvinfo : EIATTR_EXIT_INSTR_OFFSETS
	.align		4
        /*0154*/ 	.byte	0x04, 0x1c
        /*0156*/ 	.short	(.L_2647 - .L_2646)


	//   ....[0]....
.L_2646:
        /*0158*/ 	.word	0x00003ac0


	//   ....[1]....
        /*015c*/ 	.word	0x00003c20


	//----- nvinfo : EIATTR_CRS_STACK_SIZE
	.align		4
.L_2647:
        /*0160*/ 	.byte	0x04, 0x1e
        /*0162*/ 	.short	(.L_2649 - .L_2648)
.L_2648:
        /*0164*/ 	.word	0x00000000


	//----- nvinfo : EIATTR_CBANK_PARAM_SIZE
	.align		4
.L_2649:
        /*0168*/ 	.byte	0x03, 0x19
        /*016a*/ 	.short	0x00b8


	//----- nvinfo : EIATTR_PARAM_CBANK
	.align		4
        /*016c*/ 	.byte	0x04, 0x0a
        /*016e*/ 	.short	(.L_2651 - .L_2650)
	.align		4
.L_2650:
        /*0170*/ 	.word	index@(.nv.constant0._Z30group_norm_nhwc_bwd_sum_kernelI11Fp32IOFp16WLi448EEv26Group_norm_nhwc_bwd_params)
        /*0174*/ 	.short	0x0380
        /*0176*/ 	.short	0x00b8


	//----- nvinfo : EIATTR_SW_WAR
	.align		4
.L_2651:
        /*0178*/ 	.byte	0x04, 0x36
        /*017a*/ 	.short	(.L_2653 - .L_2652)
.L_2652:
        /*017c*/ 	.word	0x00000008
.L_2653:


//--------------------- .nv.info._Z30group_norm_nhwc_bwd_sum_kernelI11Fp32IOFp16WLi256EEv26Group_norm_nhwc_bwd_params --------------------------
	.section	.nv.info._Z30group_norm_nhwc_bwd_sum_kernelI11Fp32IOFp16WLi256EEv26Group_norm_nhwc_bwd_params,"",@"SHT_CUDA_INFO"
	.sectionflags	@""
	.align	4


	//----- nvinfo : EIATTR_CUDA_API_VERSION
	.align		4
        /*0000*/ 	.byte	0x04, 0x37
        /*0002*/ 	.short	(.L_2655 - .L_2654)
.L_2654:
        /*0004*/ 	.word	0x00000082


	//----- nvinfo : EIATTR_KPARAM_INFO
	.align		4
.L_2655:
        /*0008*/ 	.byte	0x04, 0x17
        /*000a*/ 	.short	(.L_2657 - .L_2656)
.L_2656:
        /*000c*/ 	.word	0x00000000
        /*0010*/ 	.short	0x0000
        /*0012*/ 	.short	0x0000
        /*0014*/ 	.byte	0x00, 0xf0, 0xe1, 0x02


	//----- nvinfo : EIATTR_SPARSE_MMA_MASK
	.align		4
.L_2657:
        /*0018*/ 	.byte	0x03, 0x50
        /*001a*/ 	.short	0x0000


	//----- nvinfo : EIATTR_MAXREG_COUNT
	.align		4
        /*001c*/ 	.byte	0x03, 0x1b
        /*001e*/ 	.short	0x00ff


	//----- nvinfo : EIATTR_NUM_BARRIERS
	.align		4
        /*0020*/ 	.byte	0x02, 0x4c
        /*0022*/ 	.byte	0x01
	.zero		1


	//----- nvinfo : EIATTR_MERCURY_ISA_VERSION
	.align		4
        /*0024*/ 	.byte	0x03, 0x5f
        /*0026*/ 	.short	0x0101


	//----- nvinfo : EIATTR_COOP_GROUP_MASK_REGIDS
	.align		4
        /*0028*/ 	.byte	0x04, 0x29
        /*002a*/ 	.short	(.L_2659 - .L_2658)


	//   ....[0]....
.L_2658:
        /*002c*/ 	.word	0xffffffff


	//   ....[1]....
        /*0030*/ 	.word	0xffffffff


	//   ....[2]....
        /*0034*/ 	.word	0xffffffff


	//   ....[3]....
        /*0038*/ 	.word	0xffffffff


	//   ....[4]....
        /*003c*/ 	.word	0xffffffff


	//   ....[5]....
        /*0040*/ 	.word	0xffffffff


	//   ....[6]....
        /*0044*/ 	.word	0xffffffff


	//   ....[7]....
        /*0048*/ 	.word	0xffffffff


	//   ....[8]....
        /*004c*/ 	.word	0xffffffff


	//   ....[9]....
        /*0050*/ 	.word	0xffffffff


	//   ....[10]....
        /*0054*/ 	.word	0xffffffff


	//   ....[11]....
        /*0058*/ 	.word	0xffffffff


	//   ....[12]....
        /*005c*/ 	.word	0xffffffff


	//   ....[13]....
        /*0060*/ 	.word	0xffffffff


	//   ....[14]....
        /*0064*/ 	.word	0xffffffff


	//   ....[15]....
        /*0068*/ 	.word	0xffffffff


	//   ....[16]....
        /*006c*/ 	.word	0xffffffff


	//   ....[17]....
        /*0070*/ 	.word	0xffffffff


	//   ....[18]....
        /*0074*/ 	.word	0x05000020


	//   ....[19]....
        /*0078*/ 	.word	0x05000020


	//   ....[20]....
        /*007c*/ 	.word	0x05000020


	//   ....[21]....
        /*0080*/ 	.word	0x05000020


	//   ....[22]....
        /*0084*/ 	.word	0x05000020


	//   ....[23]....
        /*0088*/ 	.word	0x05000020


	//   ....[24]....
        /*008c*/ 	.word	0x05000020


	//   ....[25]....
        /*0090*/ 	.word	0x05000020


	//   ....[26]....
        /*0094*/ 	.word	0x05000020


	//   ....[27]....
        /*0098*/ 	.word	0x05000020


	//   ....[28]....
        /*009c*/ 	.word	0x05000020


	//   ....[29]....
        /*00a0*/ 	.word	0x05000020


	//   ....[30]....
        /*00a4*/ 	.word	0x05000020


	//   ....[31]....
        /*00a8*/ 	.word	0x05000020


	//   ....[32]....
        /*00ac*/ 	.word	0x05000020


	//   ....[33]....
        /*00b0*/ 	.word	0x05000020


	//   ....[34]....
        /*00b4*/ 	.word	0x05000020


	//   ....[35]....
        /*00b8*/ 	.word	0x05000020


	//----- nvinfo : EIATTR_COOP_GROUP_INSTR_OFFSETS
	.align		4
.L_2659:
        /*00bc*/ 	.byte	0x04, 0x28
        /*00be*/ 	.short	(.L_2661 - .L_2660)


	//   ....[0]....
.L_2660:
        /*00c0*/ 	.word	0x00002840


	//   ....[1]....
        /*00c4*/ 	.word	0x00002870


	//   ....[2]....
        /*00c8*/ 	.word	0x000028c0


	//   ....[3]....
        /*00cc*/ 	.word	0x000028e0


	//   ....[4]....
        /*00d0*/ 	.word	0x00002910


	//   ....[5]....
        /*00d4*/ 	.word	0x00002960


	//   ....[6]....
        /*00d8*/ 	.word	0x00002990


	//   ....[7]....
        /*00dc*/ 	.word	0x000029c0


	//   ....[8]....
        /*00e0*/ 	.word	0x00002a10


	//   ....[9]....
        /*00e4*/ 	.word	0x00002a40


	//   ....[10]....
        /*00e8*/ 	.word	0x00002a70


	//   ....[11]....
        /*00ec*/ 	.word	0x00002ac0


	//   ....[12]....
        /*00f0*/ 	.word	0x00002af0


	//   ....[13]....
        /*00f4*/ 	.word	0x00002b00


	//   ....[14]....
        /*00f8*/ 	.word	0x00002b70


	//   ....[15]....
        /*00fc*/ 	.word	0x00002bb0


	//   ....[16]....
        /*0100*/ 	.word	0x00002be0


	//   ....[17]....
        /*0104*/ 	.word	0x00002c00


	//   ....[18]....
        /*0108*/ 	.word	0x000034c0


	//   ....[19]....
        /*010c*/ 	.word	0x00003550


	//   ....[20]....
        /*0110*/ 	.word	0x000035b0


	//   ....[21]....
        /*0114*/ 	.word	0x00003620


	//   ....[22]....
        /*0118*/ 	.word	0x00003690


	//   ....[23]....
        /*011c*/ 	.word	0x00003710


	//   ....[24]....
        /*0120*/ 	.word	0x00003780


	//   ....[25]....
        /*0124*/ 	.word	0x000037f0


	//   ....[26]....
        /*0128*/ 	.word	0x00003870


	//   ....[27]....
        /*012c*/ 	.word	0x000038e0


	//   ....[28]....
        /*0130*/ 	.word	0x00003950


	//   ....[29]....
        /*0134*/ 	.word	0x000039f0


	//   ....[30]....
        /*0138*/ 	.word	0x00003a70


	//   ....[31]....
        /*013c*/ 	.word	0x00003ad0


	//   ....[32]....
        /*0140*/ 	.word	0x00003b80


	//   ....[33]....
        /*0144*/ 	.word	0x00003c10


	//   ....[34]....
        /*0148*/ 	.word	0x00003c70


	//   ....[35]....
        /*014c*/ 	.word	0x00003cc0


	//----- nvinfo : EIATTR_VRC_CTA_INIT_COUNT
	.align		4
.L_2661:
        /*0150*/ 	.byte	0x02, 0x4a
	.zero		1
	.zero		1


	//----- nvinfo : EIATTR_EXIT_INSTR_OFFSETS
	.align		4
        /*0154*/ 	.byte	0x04, 0x1c
        /*0156*/ 	.short	(.L_2663 - .L_2662)


	//   ....[0]....
.L_2662:
        /*0158*/ 	.word	0x000032f0


	//   ....[1]....
        /*015c*/ 	.word	0x00003450


	//----- nvinfo : EIATTR_CRS_STACK_SIZE
	.align		4
.L_2663:
        /*0160*/ 	.byte	0x04, 0x1e
        /*0162*/ 	.short	(.L_2665 - .L_2664)
.L_2664:
        /*0164*/ 	.word	0x00000000


	//----- nvinfo : EIATTR_CBANK_PARAM_SIZE
	.align		4
.L_2665:
        /*0168*/ 	.byte	0x03, 0x19
        /*016a*/ 	.short	0x00b8


	//----- nvinfo : EIATTR_PARAM_CBANK
	.align		4
        /*016c*/ 	.byte	0x04, 0x0a
        /*016e*/ 	.short	(.L_2667 - .L_2666)
	.align		4
.L_2666:
        /*0170*/ 	.word	index@(.nv.constant0._Z30group_norm_nhwc_bwd_sum_kernelI11Fp32IOFp16WLi256EEv26Group_norm_nhwc_bwd_params)
        /*0174*/ 	.short	0x0380
        /*0176*/ 	.short	0x00b8


	//----- nvinfo : EIATTR_SW_WAR
	.align		4
.L_2667:
        /*0178*/ 	.byte	0x04, 0x36
        /*017a*/ 	.short	(.L_2669 - .L_2668)
.L_2668:
        /*017c*/ 	.word	0x00000008
.L_2669:


//--------------------- .nv.info._Z30group_norm_nhwc_bwd_sum_kernelI11Fp32IOFp16WLi120EEv26Group_norm_nhwc_bwd_params --------------------------
	.section	.nv.info._Z30group_norm_nhwc_bwd_sum_kernelI11Fp32IOFp16WLi120EEv26Group_norm_nhwc_bwd_params,"",@"SHT_CUDA_INFO"
	.sectionflags	@""
	.align	4


	//----- nvinfo : EIATTR_CUDA_API_VERSION
	.align		4
        /*0000*/ 	.byte	0x04, 0x37
        /*0002*/ 	.short	(.L_2671 - .L_2670)
.L_2670:
        /*0004*/ 	.word	0x00000082


	//----- nvinfo : EIATTR_KPARAM_INFO
	.align		4
.L_2671:
        /*0008*/ 	.byte	0x04, 0x17
        /*000a*/ 	.short	(.L_2673 - .L_2672)
.L_2672:
        /*000c*/ 	.word	0x00000000
        /*0010*/ 	.short	0x0000
        /*0012*/ 	.short	0x0000
        /*0014*/ 	.byte	0x00, 0xf0, 0xe1, 0x02


	//----- nvinfo : EIATTR_SPARSE_MMA_MASK
	.align		4
.L_2673:
        /*0018*/ 	.byte	0x03, 0x50
        /*001a*/ 	.short	0x0000


	//----- nvinfo : EIATTR_MAXREG_COUNT
	.align		4
        /*001c*/ 	.byte	0x03, 0x1b
        /*001e*/ 	.short	0x00ff


	//----- nvinfo : EIATTR_NUM_BARRIERS
	.align		4
        /*0020*/ 	.byte	0x02, 0x4c
        /*0022*/ 	.byte	0x01
	.zero		1


	//----- nvinfo : EIATTR_MERCURY_ISA_VERSION
	.align		4
        /*0024*/ 	.byte	0x03, 0x5f
        /*0026*/ 	.short	0x0101


	//----- nvinfo : EIATTR_INT_WARP_WIDE_INSTR_OFFSETS
	.align		4
        /*0028*/ 	.byte	0x04, 0x31
        /*002a*/ 	.short	(.L_2675 - .L_2674)


	//   ....[0]....
.L_2674:
        /*002c*/ 	.word	0x000011a0


	//   ....[1]....
        /*0030*/ 	.word	0x00001920


	//----- nvinfo : EIATTR_COOP_GROUP_MASK_REGIDS
	.align		4
.L_2675:
        /*0034*/ 	.byte	0x04, 0x29
        /*0036*/ 	.short	(.L_2677 - .L_2676)


	//   ....[0]....
.L_2676:
        /*0038*/ 	.word	0x05000011


	//   ....[1]....
        /*003c*/ 	.word	0x05000011


	//   ....[2]....
        /*0040*/ 	.word	0x05000011


	//   ....[3]....
        /*0044*/ 	.word	0x05000011


	//   ....[4]....
        /*0048*/ 	.word	0x05000011


	//   ....[5]....
        /*004c*/ 	.word	0x05000011


	//   ....[6]....
        /*0050*/ 	.word	0x05000011


	//   ....[7]....
        /*0054*/ 	.word	0x05000011


	//   ....[8]....
        /*0058*/ 	.word	0x05000011


	//   ....[9]....
        /*005c*/ 	.word	0x05000011


	//   ....[10]....
        /*0060*/ 	.word	0x05000011


	//   ....[11]....
        /*0064*/ 	.word	0x05000011


	//   ....[12]....
        /*0068*/ 	.word	0x05000011


	//   ....[13]....
        /*006c*/ 	.word	0x05000011


	//   ....[14]....
        /*0070*/ 	.word	0x05000011


	//   ....[15]....
        /*0074*/ 	.word	0x05000011


	//   ....[16]....
        /*0078*/ 	.word	0x05000011


	//   ....[17]....
        /*007c*/ 	.word	0x05000011


	//   ....[18]....
        /*0080*/ 	.word	0x05000011


	//   ....[19]....
        /*0084*/ 	.word	0x05000011


	//   ....[20]....
        /*0088*/ 	.word	0x05000011


	//   ....[21]....
        /*008c*/ 	.word	0x05000011


	//----- nvinfo : EIATTR_COOP_GROUP_INSTR_OFFSETS
	.align		4
.L_2677:
        /*0090*/ 	.byte	0x04, 0x28
        /*0092*/ 	.short	(.L_2679 - .L_2678)


	//   ....[0]....
.L_2678:
        /*0094*/ 	.word	0x00002680


	//   ....[1]....
        /*0098*/ 	.word	0x00002740


	//   ....[2]....
        /*009c*/ 	.word	0x000027b0


	//   ....[3]....
        /*00a0*/ 	.word	0x00002840


	//   ....[4]....
        /*00a4*/ 	.word	0x000028b0


	//   ....[5]....
        /*00a8*/ 	.word	0x00002940


	//   ....[6]....
        /*00ac*/ 	.word	0x000029b0


	//   ....[7]....
        /*00b0*/ 	.word	0x00002a30


	//   ....[8]....
        /*00b4*/ 	.word	0x00002ab0


	//   ....[9]....
        /*00b8*/ 	.word	0x00002b20


	//   ....[10]....
        /*00bc*/ 	.word	0x00002b70


	//   ....[11]....
        /*00c0*/ 	.word	0x00003250


	//   ....[12]....
        /*00c4*/ 	.word	0x00003330


	//   ....[13]....
        /*00c8*/ 	.word	0x000033c0


	//   ....[14]....
        /*00cc*/ 	.word	0x00003470


	//   ....[15]....
        /*00d0*/ 	.word	0x00003500


	//   ....[16]....
        /*00d4*/ 	.word	0x000035b0


	//   ....[17]....
        /*00d8*/ 	.word	0x00003640


	//   ....[18]....
        /*00dc*/ 	.word	0x000036f0


	//   ....[19]....
        /*00e0*/ 	.word	0x00003790


	//   ....[20]....
        /*00e4*/ 	.word	0x00003820


	//   ....[21]....
        /*00e8*/ 	.word	0x00003890


	//----- nvinfo : EIATTR_VRC_CTA_INIT_COUNT
	.align		4
.L_2679:
        /*00ec*/ 	.byte	0x02, 0x4a
	.zero		1
	.zero		1


	//----- nvinfo : EIATTR_EXIT_INSTR_OFFSETS
	.align		4
        /*00f0*/ 	.byte	0x04, 0x1c
        /*00f2*/ 	.short	(.L_2681 - .L_2680)


	//   ....[0]....
.L_2680:
        /*00f4*/ 	.word	0x000030d0


	//   ....[1]....
        /*00f8*/ 	.word	0x00003230


	//----- nvinfo : EIATTR_CRS_STACK_SIZE
	.align		4
.L_2681:
        /*00fc*/ 	.byte	0x04, 0x1e
        /*00fe*/ 	.short	(.L_2683 - .L_2682)
.L_2682:
        /*0100*/ 	.word	0x00000000


	//----- nvinfo : EIATTR_CBANK_PARAM_SIZE
	.align		4
.L_2683:
        /*0104*/ 	.byte	0x03, 0x19
        /*0106*/ 	.short	0x00b8


	//----- nvinfo : EIATTR_PARAM_CBANK
	.align		4
        /*0108*/ 	.byte	0x04, 0x0a
        /*010a*/ 	.short	(.L_2685 - .L_2684)
	.align		4
.L_2684:
        /*010c*/ 	.word	index@(.nv.constant0._Z30group_norm_nhwc_bwd_sum_kernelI11Fp32IOFp16WLi120EEv26Group_norm_nhwc_bwd_params)
        /*0110*/ 	.short	0x0380
        /*0112*/ 	.short	0x00b8


	//----- nvinfo : EIATTR_SW_WAR
	.align		4
.L_2685:
        /*0114*/ 	.byte	0x04, 0x36
        /*0116*/ 	.short	(.L_2687 - .L_2686)
.L_2686:
        /*0118*/ 	.word	0x00000008
.L_2687:


//--------------------- .nv.info._Z30group_norm_nhwc_bwd_sum_kernelI11Fp32IOFp16WLi140EEv26Group_norm_nhwc_bwd_params --------------------------
	.section	.nv.info._Z30group_norm_nhwc_bwd_sum_kernelI11Fp32IOFp16WLi140EEv26Group_norm_nhwc_bwd_params,"",@"SHT_CUDA_INFO"
	.sectionflags	@""
	.align	4


	//----- nvinfo : EIATTR_CUDA_API_VERSION
	.align		4
        /*0000*/ 	.byte	0x04, 0x37
        /*0002*/ 	.short	(.L_2689 - .L_2688)
.L_2688:
        /*0004*/ 	.word	0x00000082


	//----- nvinfo : EIATTR_KPARAM_INFO
	.align		4
.L_2689:
        /*0008*/ 	.byte	0x04, 0x17
        /*000a*/ 	.short	(.L_2691 - .L_2690)
.L_2690:
        /*000c*/ 	.word	0x00000000
        /*0010*/ 	.short	0x0000
        /*0012*/ 	.short	0x0000
        /*0014*/ 	.byte	0x00, 0xf0, 0xe1, 0x02


	//----- nvinfo : EIATTR_SPARSE_MMA_MASK
	.align		4
.L_2691:
        /*0018*/ 	.byte	0x03, 0x50
        /*001a*/ 	.short	0x0000


	//----- nvinfo : EIATTR_MAXREG_COUNT
	.align		4
        /*001c*/ 	.byte	0x03, 0x1b
        /*001e*/ 	.short	0x00ff


	//----- nvinfo : EIATTR_NUM_BARRIERS
	.align		4
        /*0020*/ 	.byte	0x02, 0x4c
        /*0022*/ 	.byte	0x01
	.zero		1


	//----- nvinfo : EIATTR_MERCURY_ISA_VERSION
	.align		4
        /*0024*/ 	.byte	0x03, 0x5f
        /*0026*/ 	.short	0x0101


	//----- nvinfo : EIATTR_INT_WARP_WIDE_INSTR_OFFSETS
	.align		4
        /*0028*/ 	.byte	0x04, 0x31
        /*002a*/ 	.short	(.L_2693 - .L_2692)


	//   ....[0]....
.L_2692:
        /*002c*/ 	.word	0x000011a0


	//   ....[1]....
        /*0030*/ 	.word	0x00001920


	//   ....[2]....
        /*0034*/ 	.word	0x00003070


	//----- nvinfo : EIATTR_COOP_GROUP_MASK_REGIDS
	.align		4
.L_2693:
        /*0038*/ 	.byte	0x04, 0x29
        /*003a*/ 	.short	(.L_2695 - .L_2694)


	//   ....[0]....
.L_2694:
        /*003c*/ 	.word	0x0500000e


	//   ....[1]....
        /*0040*/ 	.word	0x0500000e


	//   ....[2]....
        /*0044*/ 	.word	0x0500000e


	//   ....[3]....
        /*0048*/ 	.word	0x0500000e


	//   ....[4]....
        /*004c*/ 	.word	0x0500000e


	//   ....[5]....
        /*0050*/ 	.word	0x0500000e


	//   ....[6]....
        /*0054*/ 	.word	0x0500000e


	//   ....[7]....
        /*0058*/ 	.word	0x0500000e


	//   ....[8]....
        /*005c*/ 	.word	0x0500000e


	//   ....[9]....
        /*0060*/ 	.word	0x0500000e


	//   ....[10]....
        /*0064*/ 	.word	0x0500000e


	//   ....[11]....
        /*0068*/ 	.word	0x0500000e


	//   ....[12]....
        /*006c*/ 	.word	0x0500000e


	//   ....[13]....
        /*0070*/ 	.word	0x0500000e


	//   ....[14]....
        /*0074*/ 	.word	0x0500000e


	//   ....[15]....
        /*0078*/ 	.word	0x0500000e


	//   ....[16]....
        /*007c*/ 	.word	0x0500000e


	//   ....[17]....
        /*0080*/ 	.word	0x0500000e


	//   ....[18]....
        /*0084*/ 	.word	0x0500000e


	//   ....[19]....
        /*0088*/ 	.word	0x0500000e


	//   ....[20]....
        /*008c*/ 	.word	0x0500000e


	//   ....[21]....
        /*0090*/ 	.word	0x0500000e


	//----- nvinfo : EIATTR_COOP_GROUP_INSTR_OFFSETS
	.align		4
.L_2695:
        /*0094*/ 	.byte	0x04, 0x28
        /*0096*/ 	.short	(.L_2697 - .L_2696)


	//   ....[0]....
.L_2696:
        /*0098*/ 	.word	0x00002710


	//   ....[1]....
        /*009c*/ 	.word	0x000027d0


	//   ....[2]....
        /*00a0*/ 	.word	0x00002840


	//   ....[3]....
        /*00a4*/ 	.word	0x000028d0


	//   ....[4]....
        /*00a8*/ 	.word	0x00002940


	//   ....[5]....
        /*00ac*/ 	.word	0x000029d0


	//   ....[6]....
        /*00b0*/ 	.word	0x00002a40


	//   ....[7]....
        /*00b4*/ 	.word	0x00002ac0


	//   ....[8]....
        /*00b8*/ 	.word	0x00002b40


	//   ....[9]....
        /*00bc*/ 	.word	0x00002bb0


	//   ....[10]....
        /*00c0*/ 	.word	0x00002c00


	//   ....[11]....
        /*00c4*/ 	.word	0x000033b0


	//   ....[12]....
        /*00c8*/ 	.word	0x00003490


	//   ....[13]....
        /*00cc*/ 	.word	0x00003520


	//   ....[14]....
        /*00d0*/ 	.word	0x000035d0


	//   ....[15]....
        /*00d4*/ 	.word	0x00003660


	//   ....[16]....
        /*00d8*/ 	.word	0x00003710


	//   ....[17]....
        /*00dc*/ 	.word	0x000037a0


	//   ....[18]....
        /*00e0*/ 	.word	0x00003850


	//   ....[19]....
        /*00e4*/ 	.word	0x000038f0


	//   ....[20]....
        /*00e8*/ 	.word	0x00003980


	//   ....[21]....
        /*00ec*/ 	.word	0x000039f0


	//----- nvinfo : EIATTR_VRC_CTA_INIT_COUNT
	.align		4
.L_2697:
        /*00f0*/ 	.byte	0x02, 0x4a
	.zero		1
	.zero		1


	//----- nvinfo : EIATTR_EXIT_INSTR_OFFSETS
	.align		4
        /*00f4*/ 	.byte	0x04, 0x1c
        /*00f6*/ 	.short	(.L_2699 - .L_2698)


	//   ....[0]....
.L_2698:
        /*00f8*/ 	.word	0x00003230


	//   ....[1]....
        /*00fc*/ 	.word	0x00003390


	//----- nvinfo : EIATTR_CRS_STACK_SIZE
	.align		4
.L_2699:
        /*0100*/ 	.byte	0x04, 0x1e
        /*0102*/ 	.short	(.L_2701 - .L_2700)
.L_2700:
        /*0104*/ 	.word	0x00000000


	//----- nvinfo : EIATTR_CBANK_PARAM_SIZE
	.align		4
.L_2701:
        /*0108*/ 	.byte	0x03, 0x19
        /*010a*/ 	.short	0x00b8


	//----- nvinfo : EIATTR_PARAM_CBANK
	.align		4
        /*010c*/ 	.byte	0x04, 0x0a
        /*010e*/ 	.short	(.L_2703 - .L_2702)
	.align		4
.L_2702:
        /*0110*/ 	.word	index@(.nv.constant0._Z30group_norm_nhwc_bwd_sum_kernelI11Fp32IOFp16WLi140EEv26Group_norm_nhwc_bwd_params)
        /*0114*/ 	.short	0x0380
        /*0116*/ 	.short	0x00b8


	//----- nvinfo : EIATTR_SW_WAR
	.align		4
.L_2703:
        /*0118*/ 	.byte	0x04, 0x36
        /*011a*/ 	.short	(.L_2705 - .L_2704)
.L_2704:
        /*011c*/ 	.word	0x00000008
.L_2705:


//--------------------- .nv.info._Z30group_norm_nhwc_bwd_sum_kernelI11Fp32IOFp16WLi160EEv26Group_norm_nhwc_bwd_params --------------------------
	.section	.nv.info._Z30group_norm_nhwc_bwd_sum_kernelI11Fp32IOFp16WLi160EEv26Group_norm_nhwc_bwd_params,"",@"SHT_CUDA_INFO"
	.sectionflags	@""
	.align	4


	//----- nvinfo : EIATTR_CUDA_API_VERSION
	.align		4
        /*0000*/ 	.byte	0x04, 0x37
        /*0002*/ 	.short	(.L_2707 - .L_2706)
.L_2706:
        /*0004*/ 	.word	0x00000082


	//----- nvinfo : EIATTR_KPARAM_INFO
	.align		4
.L_2707:
        /*0008*/ 	.byte	0x04, 0x17
        /*000a*/ 	.short	(.L_2709 - .L_2708)
.L_2708:
        /*000c*/ 	.word	0x00000000
        /*0010*/ 	.short	0x0000
        /*0012*/ 	.short	0x0000
        /*0014*/ 	.byte	0x00, 0xf0, 0xe1, 0x02


	//----- nvinfo : EIATTR_SPARSE_MMA_MASK
	.align		4
.L_2709:
        /*0018*/ 	.byte	0x03, 0x50
        /*001a*/ 	.short	0x0000


	//----- nvinfo : EIATTR_MAXREG_COUNT
	.align		4
        /*001c*/ 	.byte	0x03, 0x1b
        /*001e*/ 	.short	0x00ff


	//----- nvinfo : EIATTR_NUM_BARRIERS
	.align		4
        /*0020*/ 	.byte	0x02, 0x4c
        /*0022*/ 	.byte	0x01
	.zero		1


	//----- nvinfo : EIATTR_MERCURY_ISA_VERSION
	.align		4
        /*0024*/ 	.byte	0x03, 0x5f
        /*0026*/ 	.short	0x0101


	//----- nvinfo : EIATTR_COOP_GROUP_MASK_REGIDS
	.align		4
        /*0028*/ 	.byte	0x04, 0x29
        /*002a*/ 	.short	(.L_2711 - .L_2710)


	//   ....[0]....
.L_2710:
        /*002c*/ 	.word	0xffffffff


	//   ....[1]....
        /*0030*/ 	.word	0xffffffff


	//   ....[2]....
        /*0034*/ 	.word	0xffffffff


	//   ....[3]....
        /*0038*/ 	.word	0xffffffff


	//   ....[4]....
        /*003c*/ 	.word	0xffffffff


	//   ....[5]....
        /*0040*/ 	.word	0xffffffff


	//   ....[6]....
        /*0044*/ 	.word	0xffffffff


	//   ....[7]....
        /*0048*/ 	.word	0xffffffff


	//   ....[8]....
        /*004c*/ 	.word	0xffffffff


	//   ....[9]....
        /*0050*/ 	.word	0xffffffff


	//   ....[10]....
        /*0054*/ 	.word	0xffffffff


	//   ....[11]....
        /*0058*/ 	.word	0xffffffff


	//   ....[12]....
        /*005c*/ 	.word	0xffffffff


	//   ....[13]....
        /*0060*/ 	.word	0xffffffff


	//   ....[14]....
        /*0064*/ 	.word	0xffffffff


	//   ....[15]....
        /*0068*/ 	.word	0xffffffff


	//   ....[16]....
        /*006c*/ 	.word	0xffffffff


	//   ....[17]....
        /*0070*/ 	.word	0xffffffff


	//   ....[18]....
        /*0074*/ 	.word	0x0500001e


	//   ....[19]....
        /*0078*/ 	.word	0x0500001e


	//   ....[20]....
        /*007c*/ 	.word	0x0500001e


	//   ....[21]....
        /*0080*/ 	.word	0x0500001e


	//   ....[22]....
        /*0084*/ 	.word	0x0500001e


	//   ....[23]....
        /*0088*/ 	.word	0x0500001e


	//   ....[24]....
        /*008c*/ 	.word	0x0500001e


	//   ....[25]....
        /*0090*/ 	.word	0x0500001e


	//   ....[26]....
        /*0094*/ 	.word	0x0500001e


	//   ....[27]....
        /*0098*/ 	.word	0x0500001e


	//   ....[28]....
        /*009c*/ 	.word	0x0500001e


	//   ....[29]....
        /*00a0*/ 	.word	0x0500001e


	//   ....[30]....
        /*00a4*/ 	.word	0x0500001e


	//   ....[31]....
        /*00a8*/ 	.word	0x0500001e


	//   ....[32]....
        /*00ac*/ 	.word	0x0500001e


	//   ....[33]....
        /*00b0*/ 	.word	0x0500001e


	//   ....[34]....
        /*00b4*/ 	.word	0x0500001e


	//   ....[35]....
        /*00b8*/ 	.word	0x0500001e


	//----- nvinfo : EIATTR_COOP_GROUP_INSTR_OFFSETS
	.align		4
.L_2711:
        /*00bc*/ 	.byte	0x04, 0x28
        /*00be*/ 	.short	(.L_2713 - .L_2712)


	//   ....[0]....
.L_2712:
        /*00c0*/ 	.word	0x000026d0


	//   ....[1]....
        /*00c4*/ 	.word	0x00002700


	//   ....[2]....
        /*00c8*/ 	.word	0x00002710


	//   ....[3]....
        /*00cc*/ 	.word	0x00002770


	//   ....[4]....
        /*00d0*/ 	.word	0x000027a0


	//   ....[5]....
        /*00d4*/ 	.word	0x000027c0


	//   ....[6]....
        /*00d8*/ 	.word	0x00002820


	//   ....[7]....
        /*00dc*/ 	.word	0x00002850


	//   ....[8]....
        /*00e0*/ 	.word	0x00002870


	//   ....[9]....
        /*00e4*/ 	.word	0x000028d0


	//   ....[10]....
        /*00e8*/ 	.word	0x00002900


	//   ....[11]....
        /*00ec*/ 	.word	0x00002920


	//   ....[12]....
        /*00f0*/ 	.word	0x00002980


	//   ....[13]....
        /*00f4*/ 	.word	0x000029b0


	//   ....[14]....
        /*00f8*/ 	.word	0x000029d0


	//   ....[15]....
        /*00fc*/ 	.word	0x00002a30


	//   ....[16]....
        /*0100*/ 	.word	0x00002a50


	//   ....[17]....
        /*0104*/ 	.word	0x00002a60


	//   ....[18]....
        /*0108*/ 	.word	0x00003160


	//   ....[19]....
        /*010c*/ 	.word	0x000031b0


	//   ....[20]....
        /*0110*/ 	.word	0x00003230


	//   ....[21]....
        /*0114*/ 	.word	0x00003290


	//   ....[22]....
        /*0118*/ 	.word	0x00003320


	//   ....[23]....
        /*011c*/ 	.word	0x000033a0


	//   ....[24]....
        /*0120*/ 	.word	0x00003400


	//   ....[25]....
        /*0124*/ 	.word	0x00003490


	//   ....[26]....
        /*0128*/ 	.word	0x00003510


	//   ....[27]....
        /*012c*/ 	.word	0x00003570


	//   ....[28]....
        /*0130*/ 	.word	0x00003600


	//   ....[29]....
        /*0134*/ 	.word	0x000036a0


	//   ....[30]....
        /*0138*/ 	.word	0x00003730


	//   ....[31]....
        /*013c*/ 	.word	0x00003790


	//   ....[32]....
        /*0140*/ 	.word	0x00003810


	//   ....[33]....
        /*0144*/ 	.word	0x00003870


	//   ....[34]....
        /*0148*/ 	.word	0x000038e0


	//   ....[35]....
        /*014c*/ 	.word	0x00003930


	//----- nvinfo : EIATTR_VRC_CTA_INIT_COUNT
	.align		4
.L_2713:
        /*0150*/ 	.byte	0x02, 0x4a
	.zero		1
	.zero		1


	//----- nvinfo : EIATTR_EXIT_INSTR_OFFSETS
	.align		4
        /*0154*/ 	.byte	0x04, 0x1c
        /*0156*/ 	.short	(.L_2715 - .L_2714)


	//   ....[0]....
.L_2714:
        /*0158*/ 	.word	0x00002f80


	//   ....[1]....
        /*015c*/ 	.word	0x000030e0


	//----- nvinfo : EIATTR_CRS_STACK_SIZE
	.align		4
.L_2715:
        /*0160*/ 	.byte	0x04, 0x1e
        /*0162*/ 	.short	(.L_2717 - .L_2716)
.L_2716:
        /*0164*/ 	.word	0x00000000


	//----- nvinfo : EIATTR_CBANK_PARAM_SIZE
	.align		4
.L_2717:
        /*0168*/ 	.byte	0x03, 0x19
        /*016a*/ 	.short	0x00b8


	//----- nvinfo : EIATTR_PARAM_CBANK
	.align		4
        /*016c*/ 	.byte	0x04, 0x0a
        /*016e*/ 	.short	(.L_2719 - .L_2718)
	.align		4
.L_2718:
        /*0170*/ 	.word	index@(.nv.constant0._Z30group_norm_nhwc_bwd_sum_kernelI11Fp32IOFp16WLi160EEv26Group_norm_nhwc_bwd_params)
        /*0174*/ 	.short	0x0380
        /*0176*/ 	.short	0x00b8


	//----- nvinfo : EIATTR_SW_WAR
	.align		4
.L_2719:
        /*0178*/ 	.byte	0x04, 0x36
        /*017a*/ 	.short	(.L_2721 - .L_2720)
.L_2720:
        /*017c*/ 	.word	0x00000008
.L_2721:


//--------------------- .nv.info._Z30group_norm_nhwc_bwd_sum_kernelI11Bf16IOFp32WLi196EEv26Group_norm_nhwc_bwd_params --------------------------
	.section	.nv.info._Z30group_norm_nhwc_bwd_sum_kernelI11Bf16IOFp32WLi196EEv26Group_norm_nhwc_bwd_params,"",@"SHT_CUDA_INFO"
	.sectionflags	@""
	.align	4


	//----- nvinfo : EIATTR_CUDA_API_VERSION
	.align		4
        /*0000*/ 	.byte	0x04, 0x37
        /*0002*/ 	.short	(.L_2723 - .L_2722)
.L_2722:
        /*0004*/ 	.word	0x00000082


	//----- nvinfo : EIATTR_KPARAM_INFO
	.align		4
.L_2723:
        /*0008*/ 	.byte	0x04, 0x17
        /*000a*/ 	.short	(.L_2725 - .L_2724)
.L_2724:
        /*000c*/ 	.word	0x00000000
        /*0010*/ 	.short	0x0000
        /*0012*/ 	.short	0x0000
        /*0014*/ 	.byte	0x00, 0xf0, 0xe1, 0x02


	//----- nvinfo : EIATTR_SPARSE_MMA_MASK
	.align		4
.L_2725:
        /*0018*/ 	.byte	0x03, 0x50
        /*001a*/ 	.short	0x0000


	//----- nvinfo : EIATTR_MAXREG_COUNT
	.align		4
        /*001c*/ 	.byte	0x03, 0x1b
        /*001e*/ 	.short	0x00ff


	//----- nvinfo : EIATTR_NUM_BARRIERS
	.align		4
        /*0020*/ 	.byte	0x02, 0x4c
        /*0022*/ 	.byte	0x01
	.zero		1


	//----- nvinfo : EIATTR_MERCURY_ISA_VERSION
	.align		4
        /*0024*/ 	.byte	0x03, 0x5f
        /*0026*/ 	.short	0x0101


	//----- nvinfo : EIATTR_COOP_GROUP_MASK_REGIDS
	.align		4
        /*0028*/ 	.byte	0x04, 0x29
        /*002a*/ 	.short	(.L_2727 - .L_2726)


	//   ....[0]....
.L_2726:
        /*002c*/ 	.word	0x0500000a


	//   ....[1]....
        /*0030*/ 	.word	0x0500000a


	//   ....[2]....
        /*0034*/ 	.word	0x0500000a


	//   ....[3]....
        /*0038*/ 	.word	0x0500000a


	//   ....[4]....
        /*003c*/ 	.word	0x0500000a


	//   ....[5]....
        /*0040*/ 	.word	0x0500000a


	//   ....[6]....
        /*0044*/ 	.word	0x0500000a


	//   ....[7]....
        /*0048*/ 	.word	0x0500000a


	//   ....[8]....
        /*004c*/ 	.word	0x0500000a


	//   ....[9]....
        /*0050*/ 	.word	0x0500000a


	//   ....[10]....
        /*0054*/ 	.word	0x0500000a


	//   ....[11]....
        /*0058*/ 	.word	0x0500000a


	//   ....[12]....
        /*005c*/ 	.word	0x0500000a


	//   ....[13]....
        /*0060*/ 	.word	0x0500000a


	//   ....[14]....
        /*0064*/ 	.word	0x0500000a


	//   ....[15]....
        /*0068*/ 	.word	0x0500000a


	//   ....[16]....
        /*006c*/ 	.word	0x0500000a


	//   ....[17]....
        /*0070*/ 	.word	0x0500000a


	//   ....[18]....
        /*0074*/ 	.word	0x0500000a


	//   ....[19]....
        /*0078*/ 	.word	0x0500000a


	//   ....[20]....
        /*007c*/ 	.word	0x0500000a


	//   ....[21]....
        /*0080*/ 	.word	0x0500000a


	//----- nvinfo : EIATTR_COOP_GROUP_INSTR_OFFSETS
	.align		4
.L_2727:
        /*0084*/ 	.byte	0x04, 0x28
        /*0086*/ 	.short	(.L_2729 - .L_2728)


	//   ....[0]....
.L_2728:
        /*0088*/ 	.word	0x00002d80


	//   ....[1]....
        /*008c*/ 	.word	0x00002e30


	//   ....[2]....
        /*0090*/ 	.word	0x00002ea0


	//   ....[3]....
        /*0094*/ 	.word	0x00002f30


	//   ....[4]....
        /*0098*/ 	.word	0x00002fa0


	//   ....[5]....
        /*009c*/ 	.word	0x00003020


	//   ....[6]....
        /*00a0*/ 	.word	0x00003090


	//   ....[7]....
        /*00a4*/ 	.word	0x00003130


	//   ....[8]....
        /*00a8*/ 	.word	0x000031b0


	//   ....[9]....
        /*00ac*/ 	.word	0x00003220


	//   ....[10]....
        /*00b0*/ 	.word	0x00003270


	//   ....[11]....
        /*00b4*/ 	.word	0x00003b80


	//   ....[12]....
        /*00b8*/ 	.word	0x00003c50


	//   ....[13]....
        /*00bc*/ 	.word	0x00003ce0


	//   ....[14]....
        /*00c0*/ 	.word	0x00003d90


	//   ....[15]....
        /*00c4*/ 	.word	0x00003e20


	//   ....[16]....
        /*00c8*/ 	.word	0x00003ed0


	//   ....[17]....
        /*00cc*/ 	.word	0x00003f60


	//   ....[18]....
        /*00d0*/ 	.word	0x00004020


	//   ....[19]....
        /*00d4*/ 	.word	0x000040c0


	//   ....[20]....
        /*00d8*/ 	.word	0x00004150


	//   ....[21]....
        /*00dc*/ 	.word	0x000041c0


	//----- nvinfo : EIATTR_VRC_CTA_INIT_COUNT
	.align		4
.L_2729:
        /*00e0*/ 	.byte	0x02, 0x4a
	.zero		1
	.zero		1


	//----- nvinfo : EIATTR_EXIT_INSTR_OFFSETS
	.align		4
        /*00e4*/ 	.byte	0x04, 0x1c
        /*00e6*/ 	.short	(.L_2731 - .L_2730)


	//   ....[0]....
.L_2730:
        /*00e8*/ 	.word	0x00003a00


	//   ....[1]....
        /*00ec*/ 	.word	0x00003b60


	//----- nvinfo : EIATTR_CRS_STACK_SIZE
	.align		4
.L_2731:
        /*00f0*/ 	.byte	0x04, 0x1e
        /*00f2*/ 	.short	(.L_2733 - .L_2732)
.L_2732:
        /*00f4*/ 	.word	0x00000000


	//----- nvinfo : EIATTR_CBANK_PARAM_SIZE
	.align		4
.L_2733:
        /*00f8*/ 	.byte	0x03, 0x19
        /*00fa*/ 	.short	0x00b8


	//----- nvinfo : EIATTR_PARAM_CBANK
	.align		4
        /*00fc*/ 	.byte	0x04, 0x0a
        /*00fe*/ 	.short	(.L_2735 - .L_2734)
	.align		4
.L_2734:
        /*0100*/ 	.word	index@(.nv.constant0._Z30group_norm_nhwc_bwd_sum_kernelI11Bf16IOFp32WLi196EEv26Group_norm_nhwc_bwd_params)
        /*0104*/ 	.short	0x0380
        /*0106*/ 	.short	0x00b8


	//----- nvinfo : EIATTR_SW_WAR
	.align		4
.L_2735:
        /*0108*/ 	.byte	0x04, 0x36
        /*010a*/ 	.short	(.L_2737 - .L_2736)
.L_2736:
        /*010c*/ 	.word	0x00000008
.L_2737:


//--------------------- .nv.info._Z30group_norm_nhwc_bwd_sum_kernelI11Bf16IOFp32WLi168EEv26Group_norm_nhwc_bwd_params --------------------------
	.section	.nv.info._Z30group_norm_nhwc_bwd_sum_kernelI11Bf16IOFp32WLi168EEv26Group_norm_nhwc_bwd_params,"",@"SHT_CUDA_INFO"
	.sectionflags	@""
	.align	4


	//----- nvinfo : EIATTR_CUDA_API_VERSION
	.align		4
        /*0000*/ 	.byte	0x04, 0x37
        /*0002*/ 	.short	(.L_2739 - .L_2738)
.L_2738:
        /*0004*/ 	.word	0x00000082


	//----- nvinfo : EIATTR_KPARAM_INFO
	.align		4
.L_2739:
        /*0008*/ 	.byte	0x04, 0x17
        /*000a*/ 	.short	(.L_2741 - .L_2740)
.L_2740:
        /*000c*/ 	.word	0x00000000
        /*0010*/ 	.short	0x0000
        /*0012*/ 	.short	0x0000
        /*0014*/ 	.byte	0x00, 0xf0, 0xe1, 0x02


	//----- nvinfo : EIATTR_SPARSE_MMA_MASK
	.align		4
.L_2741:
        /*0018*/ 	.byte	0x03, 0x50
        /*001a*/ 	.short	0x0000


	//----- nvinfo : EIATTR_MAXREG_COUNT
	.align		4
        /*001c*/ 	.byte	0x03, 0x1b
        /*001e*/ 	.short	0x00ff


	//----- nvinfo : EIATTR_NUM_BARRIERS
	.align		4
        /*0020*/ 	.byte	0x02, 0x4c
        /*0022*/ 	.byte	0x01
	.zero		1


	//----- nvinfo : EIATTR_MERCURY_ISA_VERSION
	.align		4
        /*0024*/ 	.byte	0x03, 0x5f
        /*0026*/ 	.short	0x0101


	//----- nvinfo : EIATTR_COOP_GROUP_MASK_REGIDS
	.align		4
        /*0028*/ 	.byte	0x04, 0x29
        /*002a*/ 	.short	(.L_2743 - .L_2742)


	//   ....[0]....
.L_2742:
        /*002c*/ 	.word	0x0500000b


	//   ....[1]....
        /*0030*/ 	.word	0x0500000b


	//   ....[2]....
        /*0034*/ 	.word	0x0500000b


	//   ....[3]....
        /*0038*/ 	.word	0x0500000b


	//   ....[4]....
        /*003c*/ 	.word	0x0500000b


	//   ....[5]....
        /*0040*/ 	.word	0x0500000b


	//   ....[6]....
        /*0044*/ 	.word	0x0500000b


	//   ....[7]....
        /*0048*/ 	.word	0x0500000b


	//   ....[8]....
        /*004c*/ 	.word	0x0500000b


	//   ....[9]....
        /*0050*/ 	.word	0x0500000b


	//   ....[10]....
        /*0054*/ 	.word	0x0500000b


	//   ....[11]....
        /*0058*/ 	.word	0x0500000b


	//   ....[12]....
        /*005c*/ 	.word	0x0500000b


	//   ....[13]....
        /*0060*/ 	.word	0x0500000b


	//   ....[14]....
        /*0064*/ 	.word	0x0500000b


	//   ....[15]....
        /*0068*/ 	.word	0x0500000b


	//   ....[16]....
        /*006c*/ 	.word	0x0500000b


	//   ....[17]....
        /*0070*/ 	.word	0x0500000b


	//   ....[18]....
        /*0074*/ 	.word	0x0500000b


	//   ....[19]....
        /*0078*/ 	.word	0x0500000b


	//   ....[20]....
        /*007c*/ 	.word	0x0500000b


	//   ....[21]....
        /*0080*/ 	.word	0x0500000b


	//----- nvinfo : EIATTR_COOP_GROUP_INSTR_OFFSETS
	.align		4
.L_2743:
        /*0084*/ 	.byte	0x04, 0x28
        /*0086*/ 	.short	(.L_2745 - .L_2744)


	//   ....[0]....
.L_2744:
        /*0088*/ 	.word	0x00002cd0


	//   ....[1]....
        /*008c*/ 	.word	0x00002d80


	//   ....[2]....
        /*0090*/ 	.word	0x00002df0


	//   ....[3]....
        /*0094*/ 	.word	0x00002e70


	//   ....[4]....
        /*0098*/ 	.word	0x00002ee0


	//   ....[5]....
        /*009c*/ 	.word	0x00002f80


	//   ....[6]....
        /*00a0*/ 	.word	0x00002ff0


	//   ....[7]....
        /*00a4*/ 	.word	0x00003080


	//   ....[8]....
        /*00a8*/ 	.word	0x00003100


	//   ....[9]....
        /*00ac*/ 	.word	0x00003170


	//   ....[10]....
        /*00b0*/ 	.word	0x000031c0


	//   ....[11]....
        /*00b4*/ 	.word	0x00003a40


	//   ....[12]....
        /*00b8*/ 	.word	0x00003b10


	//   ....[13]....
        /*00bc*/ 	.word	0x00003ba0


	//   ....[14]....
        /*00c0*/ 	.word	0x00003c50


	//   ....[15]....
        /*00c4*/ 	.word	0x00003ce0


	//   ....[16]....
        /*00c8*/ 	.word	0x00003d90


	//   ....[17]....
        /*00cc*/ 	.word	0x00003e20


	//   ....[18]....
        /*00d0*/ 	.word	0x00003ee0


	//   ....[19]....
        /*00d4*/ 	.word	0x00003f80


	//   ....[20]....
        /*00d8*/ 	.word	0x00004010


	//   ....[21]....
        /*00dc*/ 	.word	0x00004080


	//----- nvinfo : EIATTR_VRC_CTA_INIT_COUNT
	.align		4
.L_2745:
        /*00e0*/ 	.byte	0x02, 0x4a
	.zero		1
	.zero		1


	//----- nvinfo : EIATTR_EXIT_INSTR_OFFSETS
	.align		4
        /*00e4*/ 	.byte	0x04, 0x1c
        /*00e6*/ 	.short	(.L_2747 - .L_2746)


	//   ....[0]....
.L_2746:
        /*00e8*/ 	.word	0x000038c0


	//   ....[1]....
        /*00ec*/ 	.word	0x00003a20


	//----- nvinfo : EIATTR_CRS_STACK_SIZE
	.align		4
.L_2747:
        /*00f0*/ 	.byte	0x04, 0x1e
        /*00f2*/ 	.short	(.L_2749 - .L_2748)
.L_2748:
        /*00f4*/ 	.word	0x00000000


	//----- nvinfo : EIATTR_CBANK_PARAM_SIZE
	.align		4
.L_2749:
        /*00f8*/ 	.byte	0x03, 0x19
        /*00fa*/ 	.short	0x00b8


	//----- nvinfo : EIATTR_PARAM_CBANK
	.align		4
        /*00fc*/ 	.byte	0x04, 0x0a
        /*00fe*/ 	.short	(.L_2751 - .L_2750)
	.align		4
.L_2750:
        /*0100*/ 	.word	index@(.nv.constant0._Z30group_norm_nhwc_bwd_sum_kernelI11Bf16IOFp32WLi168EEv26Group_norm_nhwc_bwd_params)
        /*0104*/ 	.short	0x0380
        /*0106*/ 	.short	0x00b8


	//----- nvinfo : EIATTR_SW_WAR
	.align		4
.L_2751:
        /*0108*/ 	.byte	0x04, 0x36
        /*010a*/ 	.short	(.L_2753 - .L_2752)
.L_2752:
        /*010c*/ 	.word	0x00000008
.L_2753:


//--------------------- .nv.info._Z30group_norm_nhwc_bwd_sum_kernelI11Bf16IOFp32WLi64EEv26Group_norm_nhwc_bwd_params --------------------------
	.section	.nv.info._Z30group_norm_nhwc_bwd_sum_kernelI11Bf16IOFp32WLi64EEv26Group_norm_nhwc_bwd_params,"",@"SHT_CUDA_INFO"
	.sectionflags	@""
	.align	4


	//----- nvinfo : EIATTR_CUDA_API_VERSION
	.align		4
        /*0000*/ 	.byte	0x04, 0x37
        /*0002*/ 	.short	(.L_2755 - .L_2754)
.L_2754:
        /*0004*/ 	.word	0x00000082


	//----- nvinfo : EIATTR_KPARAM_INFO
	.align		4
.L_2755:
        /*0008*/ 	.byte	0x04, 0x17
        /*000a*/ 	.short	(.L_2757 - .L_2756)
.L_2756:
        /*000c*/ 	.word	0x00000000
        /*0010*/ 	.short	0x0000
        /*0012*/ 	.short	0x0000
        /*0014*/ 	.byte	0x00, 0xf0, 0xe1, 0x02


	//----- nvinfo : EIATTR_SPARSE_MMA_MASK
	.align		4
.L_2757:
        /*0018*/ 	.byte	0x03, 0x50
        /*001a*/ 	.short	0x0000


	//----- nvinfo : EIATTR_MAXREG_COUNT
	.align		4
        /*001c*/ 	.byte	0x03, 0x1b
        /*001e*/ 	.short	0x00ff


	//----- nvinfo : EIATTR_NUM_BARRIERS
	.align		4
        /*0020*/ 	.byte	0x02, 0x4c
        /*0022*/ 	.byte	0x01
	.zero		1


	//----- nvinfo : EIATTR_MERCURY_ISA_VERSION
	.align		4
        /*0024*/ 	.byte	0x03, 0x5f
        /*0026*/ 	.short	0x0101


	//----- nvinfo : EIATTR_COOP_GROUP_MASK_REGIDS
	.align		4
        /*0028*/ 	.byte	0x04, 0x29
        /*002a*/ 	.short	(.L_2759 - .L_2758)


	//   ....[0]....
.L_2758:
        /*002c*/ 	.word	0xffffffff


	//   ....[1]....
        /*0030*/ 	.word	0xffffffff


	//   ....[2]....
        /*0034*/ 	.word	0xffffffff


	//   ....[3]....
        /*0038*/ 	.word	0xffffffff


	//   ....[4]....
        /*003c*/ 	.word	0xffffffff


	//   ....[5]....
        /*0040*/ 	.word	0xffffffff


	//   ....[6]....
        /*0044*/ 	.word	0xffffffff


	//   ....[7]....
        /*0048*/ 	.word	0xffffffff


	//   ....[8]....
        /*004c*/ 	.word	0xffffffff


	//   ....[9]....
        /*0050*/ 	.word	0xffffffff


	//   ....[10]....
        /*0054*/ 	.word	0xffffffff


	//   ....[11]....
        /*0058*/ 	.word	0xffffffff


	//   ....[12]....
        /*005c*/ 	.word	0xffffffff


	//   ....[13]....
        /*0060*/ 	.word	0xffffffff


	//   ....[14]....
        /*0064*/ 	.word	0xffffffff


	//   ....[15]....
        /*0068*/ 	.word	0xffffffff


	//   ....[16]....
        /*006c*/ 	.word	0xffffffff


	//   ....[17]....
        /*0070*/ 	.word	0xffffffff


	//   ....[18]....
        /*0074*/ 	.word	0x05000010


	//   ....[19]....
        /*0078*/ 	.word	0x05000010


	//   ....[20]....
        /*007c*/ 	.word	0x05000010


	//   ....[21]....
        /*0080*/ 	.word	0x05000010


	//   ....[22]....
        /*0084*/ 	.word	0x05000010


	//   ....[23]....
        /*0088*/ 	.word	0x05000010


	//   ....[24]....
        /*008c*/ 	.word	0x05000010


	//   ....[25]....
        /*0090*/ 	.word	0x05000010


	//   ....[26]....
        /*0094*/ 	.word	0x05000010


	//   ....[27]....
        /*0098*/ 	.word	0x05000010


	//   ....[28]....
        /*009c*/ 	.word	0x05000010


	//   ....[29]....
        /*00a0*/ 	.word	0x05000010


	//   ....[30]....
        /*00a4*/ 	.word	0x05000010


	//   ....[31]....
        /*00a8*/ 	.word	0x05000010


	//   ....[32]....
        /*00ac*/ 	.word	0x05000010


	//   ....[33]....
        /*00b0*/ 	.word	0x05000010


	//   ....[34]....
        /*00b4*/ 	.word	0x05000010


	//   ....[35]....
        /*00b8*/ 	.word	0x05000010


	//----- nvinfo : EIATTR_COOP_GROUP_INSTR_OFFSETS
	.align		4
.L_2759:
        /*00bc*/ 	.byte	0x04, 0x28
        /*00be*/ 	.short	(.L_2761 - .L_2760)


	//   ....[0]....
.L_2760:
        /*00c0*/ 	.word	0x00002aa0


	//   ....[1]....
        /*00c4*/ 	.word	0x00002ad0


	//   ....[2]....
        /*00c8*/ 	.word	0x00002ae0


	//   ....[3]....
        /*00cc*/ 	.word	0x00002b40


	//   ....[4]....
        /*00d0*/ 	.word	0x00002b70


	//   ....[5]....
        /*00d4*/ 	.word	0x00002b90


	//   ....[6]....
        /*00d8*/ 	.word	0x00002bf0


	//   ....[7]....
        /*00dc*/ 	.word	0x00002c20


	//   ....[8]....
        /*00e0*/ 	.word	0x00002c40


	//   ....[9]....
        /*00e4*/ 	.word	0x00002ca0


	//   ....[10]....
        /*00e8*/ 	.word	0x00002cd0


	//   ....[11]....
        /*00ec*/ 	.word	0x00002cf0


	//   ....[12]....
        /*00f0*/ 	.word	0x00002d50


	//   ....[13]....
        /*00f4*/ 	.word	0x00002d80


	//   ....[14]....
        /*00f8*/ 	.word	0x00002da0


	//   ....[15]....
        /*00fc*/ 	.word	0x00002e00


	//   ....[16]....
        /*0100*/ 	.word	0x00002e20


	//   ....[17]....
        /*0104*/ 	.word	0x00002e30


	//   ....[18]....
        /*0108*/ 	.word	0x00003350


	//   ....[19]....
        /*010c*/ 	.word	0x000033d0


	//   ....[20]....
        /*0110*/ 	.word	0x00003430


	//   ....[21]....
        /*0114*/ 	.word	0x00003490


	//   ....[22]....
        /*0118*/ 	.word	0x00003520


	//   ....[23]....
        /*011c*/ 	.word	0x000035a0


	//   ....[24]....
        /*0120*/ 	.word	0x00003600


	//   ....[25]....
        /*0124*/ 	.word	0x00003690


	//   ....[26]....
        /*0128*/ 	.word	0x00003710


	//   ....[27]....
        /*012c*/ 	.word	0x00003770


	//   ....[28]....
        /*0130*/ 	.word	0x00003800


	//   ....[29]....
        /*0134*/ 	.word	0x00003880


	//   ....[30]....
        /*0138*/ 	.word	0x000038e0


	//   ....[31]....
        /*013c*/ 	.word	0x00003960


	//   ....[32]....
        /*0140*/ 	.word	0x000039e0


	//   ....[33]....
        /*0144*/ 	.word	0x00003a40


	//   ....[34]....
        /*0148*/ 	.word	0x00003ab0


	//   ....[35]....
        /*014c*/ 	.word	0x00003b00


	//----- nvinfo : EIATTR_VRC_CTA_INIT_COUNT
	.align		4
.L_2761:
        /*0150*/ 	.byte	0x02, 0x4a
	.zero		1
	.zero		1


	//----- nvinfo : EIATTR_EXIT_INSTR_OFFSETS
	.align		4
        /*0154*/ 	.byte	0x04, 0x1c
        /*0156*/ 	.short	(.L_2763 - .L_2762)


	//   ....[0]....
.L_2762:
        /*0158*/ 	.word	0x00003180


	//   ....[1]....
        /*015c*/ 	.word	0x000032e0


	//----- nvinfo : EIATTR_CRS_STACK_SIZE
	.align		4
.L_2763:
        /*0160*/ 	.byte	0x04, 0x1e
        /*0162*/ 	.short	(.L_2765 - .L_2764)
.L_2764:
        /*0164*/ 	.word	0x00000000


	//----- nvinfo : EIATTR_CBANK_PARAM_SIZE
	.align		4
.L_2765:
        /*0168*/ 	.byte	0x03, 0x19
        /*016a*/ 	.short	0x00b8


	//----- nvinfo : EIATTR_PARAM_CBANK
	.align		4
        /*016c*/ 	.byte	0x04, 0x0a
        /*016e*/ 	.short	(.L_2767 - .L_2766)
	.align		4
.L_2766:
        /*0170*/ 	.word	index@(.nv.constant0._Z30group_norm_nhwc_bwd_sum_kernelI11Bf16IOFp32WLi64EEv26Group_norm_nhwc_bwd_params)
        /*0174*/ 	.short	0x0380
        /*0176*/ 	.short	0x00b8


	//----- nvinfo : EIATTR_SW_WAR
	.align		4
.L_2767:
        /*0178*/ 	.byte	0x04, 0x36
        /*017a*/ 	.short	(.L_2769 - .L_2768)
.L_2768:
        /*017c*/ 	.word	0x00000008
.L_2769:


//--------------------- .nv.info._Z30group_norm_nhwc_bwd_sum_kernelI11Bf16IOFp32WLi128EEv26Group_norm_nhwc_bwd_params --------------------------
	.section	.nv.info._Z30group_norm_nhwc_bwd_sum_kernelI11Bf16IOFp32WLi128EEv26Group_norm_nhwc_bwd_params,"",@"SHT_CUDA_INFO"
	.sectionflags	@""
	.align	4


	//----- nvinfo : EIATTR_CUDA_API_VERSION
	.align		4
        /*0000*/ 	.byte	0x04, 0x37
        /*0002*/ 	.short	(.L_2771 - .L_2770)
.L_2770:
        /*0004*/ 	.word	0x00000082


	//----- nvinfo : EIATTR_KPARAM_INFO
	.align		4
.L_2771:
        /*0008*/ 	.byte	0x04, 0x17
        /*000a*/ 	.short	(.L_2773 - .L_2772)
.L_2772:
        /*000c*/ 	.word	0x00000000
        /*0010*/ 	.short	0x0000
        /*0012*/ 	.short	0x0000
        /*0014*/ 	.byte	0x00, 0xf0, 0xe1, 0x02


	//----- nvinfo : EIATTR_SPARSE_MMA_MASK
	.align		4
.L_2773:
        /*0018*/ 	.byte	0x03, 0x50
        /*001a*/ 	.short	0x0000


	//----- nvinfo : EIATTR_MAXREG_COUNT
	.align		4
        /*001c*/ 	.byte	0x03, 0x1b
        /*001e*/ 	.short	0x00ff


	//----- nvinfo : EIATTR_NUM_BARRIERS
	.align		4
        /*0020*/ 	.byte	0x02, 0x4c
        /*0022*/ 	.byte	0x01
	.zero		1


	//----- nvinfo : EIATTR_MERCURY_ISA_VERSION
	.align		4
        /*0024*/ 	.byte	0x03, 0x5f
        /*0026*/ 	.short	0x0101


	//----- nvinfo : EIATTR_COOP_GROUP_MASK_REGIDS
	.align		4
        /*0028*/ 	.byte	0x04, 0x29
        /*002a*/ 	.short	(.L_2775 - .L_2774)


	//   ....[0]....
.L_2774:
        /*002c*/ 	.word	0xffffffff


	//   ....[1]....
        /*0030*/ 	.word	0xffffffff


	//   ....[2]....
        /*0034*/ 	.word	0xffffffff


	//   ....[3]....
        /*0038*/ 	.word	0xffffffff


	//   ....[4]....
        /*003c*/ 	.word	0xffffffff


	//   ....[5]....
        /*0040*/ 	.word	0xffffffff


	//   ....[6]....
        /*0044*/ 	.word	0xffffffff


	//   ....[7]....
        /*0048*/ 	.word	0xffffffff


	//   ....[8]....
        /*004c*/ 	.word	0xffffffff


	//   ....[9]....
        /*0050*/ 	.word	0xffffffff


	//   ....[10]....
        /*0054*/ 	.word	0xffffffff


	//   ....[11]....
        /*0058*/ 	.word	0xffffffff


	//   ....[12]....
        /*005c*/ 	.word	0xffffffff


	//   ....[13]....
        /*0060*/ 	.word	0xffffffff


	//   ....[14]....
        /*0064*/ 	.word	0xffffffff


	//   ....[15]....
        /*0068*/ 	.word	0xffffffff


	//   ....[16]....
        /*006c*/ 	.word	0xffffffff


	//   ....[17]....
        /*0070*/ 	.word	0xffffffff


	//   ....[18]....
        /*0074*/ 	.word	0x05000018


	//   ....[19]....
        /*0078*/ 	.word	0x05000018


	//   ....[20]....
        /*007c*/ 	.word	0x05000018


	//   ....[21]....
        /*0080*/ 	.word	0x05000018


	//   ....[22]....
        /*0084*/ 	.word	0x05000018


	//   ....[23]....
        /*0088*/ 	.word	0x05000018


	//   ....[24]....
        /*008c*/ 	.word	0x05000018


	//   ....[25]....
        /*0090*/ 	.word	0x05000018


	//   ....[26]....
        /*0094*/ 	.word	0x05000018


	//   ....[27]....
        /*0098*/ 	.word	0x05000018


	//   ....[28]....
        /*009c*/ 	.word	0x05000018


	//   ....[29]....
        /*00a0*/ 	.word	0x05000018


	//   ....[30]....
        /*00a4*/ 	.word	0x05000018


	//   ....[31]....
        /*00a8*/ 	.word	0x05000018


	//   ....[32]....
        /*00ac*/ 	.word	0x05000018


	//   ....[33]....
        /*00b0*/ 	.word	0x05000018


	//   ....[34]....
        /*00b4*/ 	.word	0x05000018


	//   ....[35]....
        /*00b8*/ 	.word	0x05000018


	//----- nvinfo : EIATTR_COOP_GROUP_INSTR_OFFSETS
	.align		4
.L_2775:
        /*00bc*/ 	.byte	0x04, 0x28
        /*00be*/ 	.short	(.L_2777 - .L_2776)


	//   ....[0]....
.L_2776:
        /*00c0*/ 	.word	0x00002bc0


	//   ....[1]....
        /*00c4*/ 	.word	0x00002bf0


	//   ....[2]....
        /*00c8*/ 	.word	0x00002c10


	//   ....[3]....
        /*00cc*/ 	.word	0x00002c70


	//   ....[4]....
        /*00d0*/ 	.word	0x00002cb0


	//   ....[5]....
        /*00d4*/ 	.word	0x00002cd0


	//   ....[6]....
        /*00d8*/ 	.word	0x00002d00


	//   ....[7]....
        /*00dc*/ 	.word	0x00002d60


	//   ....[8]....
        /*00e0*/ 	.word	0x00002d90


	//   ....[9]....
        /*00e4*/ 	.word	0x00002db0


	//   ....[10]....
        /*00e8*/ 	.word	0x00002e00


	//   ....[11]....
        /*00ec*/ 	.word	0x00002e30


	//   ....[12]....
        /*00f0*/ 	.word	0x00002e50


	//   ....[13]....
        /*00f4*/ 	.word	0x00002ea0


	//   ....[14]....
        /*00f8*/ 	.word	0x00002ed0


	//   ....[15]....
        /*00fc*/ 	.word	0x00002ef0


	//   ....[16]....
        /*0100*/ 	.word	0x00002f40


	//   ....[17]....
        /*0104*/ 	.word	0x00002f50


	//   ....[18]....
        /*0108*/ 	.word	0x000035d0


	//   ....[19]....
        /*010c*/ 	.word	0x00003640


	//   ....[20]....
        /*0110*/ 	.word	0x000036c0


	//   ....[21]....
        /*0114*/ 	.word	0x00003750


	//   ....[22]....
        /*0118*/ 	.word	0x000037d0


	//   ....[23]....
        /*011c*/ 	.word	0x00003830


	//   ....[24]....
        /*0120*/ 	.word	0x000038c0


	//   ....[25]....
        /*0124*/ 	.word	0x00003940


	//   ....[26]....
        /*0128*/ 	.word	0x000039c0


	//   ....[27]....
        /*012c*/ 	.word	0x00003a30


	//   ....[28]....
        /*0130*/ 	.word	0x00003ab0


	//   ....[29]....
        /*0134*/ 	.word	0x00003b30


	//   ....[30]....
        /*0138*/ 	.word	0x00003bc0


	//   ....[31]....
        /*013c*/ 	.word	0x00003c20


	//   ....[32]....
        /*0140*/ 	.word	0x00003cb0


	//   ....[33]....
        /*0144*/ 	.word	0x00003d40


	//   ....[34]....
        /*0148*/ 	.word	0x00003d90


	//   ....[35]....
        /*014c*/ 	.word	0x00003de0


	//----- nvinfo : EIATTR_VRC_CTA_INIT_COUNT
	.align		4
.L_2777:
        /*0150*/ 	.byte	0x02, 0x4a
	.zero		1
	.zero		1


	//----- nvinfo : EIATTR_EXIT_INSTR_OFFSETS
	.align		4
        /*0154*/ 	.byte	0x04, 0x1c
        /*0156*/ 	.short	(.L_2779 - .L_2778)


	//   ....[0]....
.L_2778:
        /*0158*/ 	.word	0x00003400


	//   ....[1]....
        /*015c*/ 	.word	0x00003560


	//----- nvinfo : EIATTR_CRS_STACK_SIZE
	.align		4
.L_2779:
        /*0160*/ 	.byte	0x04, 0x1e
        /*0162*/ 	.short	(.L_2781 - .L_2780)
.L_2780:
        /*0164*/ 	.word	0x00000000


	//----- nvinfo : EIATTR_CBANK_PARAM_SIZE
	.align		4
.L_2781:
        /*0168*/ 	.byte	0x03, 0x19
        /*016a*/ 	.short	0x00b8


	//----- nvinfo : EIATTR_PARAM_CBANK
	.align		4
        /*016c*/ 	.byte	0x04, 0x0a
        /*016e*/ 	.short	(.L_2783 - .L_2782)
	.align		4
.L_2782:
        /*0170*/ 	.word	index@(.nv.constant0._Z30group_norm_nhwc_bwd_sum_kernelI11Bf16IOFp32WLi128EEv26Group_norm_nhwc_bwd_params)
        /*0174*/ 	.short	0x0380
        /*0176*/ 	.short	0x00b8


	//----- nvinfo : EIATTR_SW_WAR
	.align		4
.L_2783:
        /*0178*/ 	.byte	0x04, 0x36
        /*017a*/ 	.short	(.L_2785 - .L_2784)
.L_2784:
        /*017c*/ 	.word	0x00000008
.L_2785:


//--------------------- .nv.info._Z30group_norm_nhwc_bwd_sum_kernelI11Bf16IOFp32WLi192EEv26Group_norm_nhwc_bwd_params --------------------------
	.section	.nv.info._Z30group_norm_nhwc_bwd_sum_kernelI11Bf16IOFp32WLi192EEv26Group_norm_nhwc_bwd_params,"",@"SHT_CUDA_INFO"
	.sectionflags	@""
	.align	4


	//----- nvinfo : EIATTR_CUDA_API_VERSION
	.align		4
        /*0000*/ 	.byte	0x04, 0x37
        /*0002*/ 	.short	(.L_2787 - .L_2786)
.L_2786:
        /*0004*/ 	.word	0x00000082


	//----- nvinfo : EIATTR_KPARAM_INFO
	.align		4
.L_2787:
        /*0008*/ 	.byte	0x04, 0x17
        /*000a*/ 	.short	(.L_2789 - .L_2788)
.L_2788:
        /*000c*/ 	.word	0x00000000
        /*0010*/ 	.short	0x0000
        /*0012*/ 	.short	0x0000
        /*0014*/ 	.byte	0x00, 0xf0, 0xe1, 0x02


	//----- nvinfo : EIATTR_SPARSE_MMA_MASK
	.align		4
.L_2789:
        /*0018*/ 	.byte	0x03, 0x50
        /*001a*/ 	.short	0x0000


	//----- nvinfo : EIATTR_MAXREG_COUNT
	.align		4
        /*001c*/ 	.byte	0x03, 0x1b
        /*001e*/ 	.short	0x00ff


	//----- nvinfo : EIATTR_NUM_BARRIERS
	.align		4
        /*0020*/ 	.byte	0x02, 0x4c
        /*0022*/ 	.byte	0x01
	.zero		1


	//----- nvinfo : EIATTR_MERCURY_ISA_VERSION
	.align		4
        /*0024*/ 	.byte	0x03, 0x5f
        /*0026*/ 	.short	0x0101


	//----- nvinfo : EIATTR_COOP_GROUP_MASK_REGIDS
	.align		4
        /*0028*/ 	.byte	0x04, 0x29
        /*002a*/ 	.short	(.L_2791 - .L_2790)


	//   ....[0]....
.L_2790:
        /*002c*/ 	.word	0xffffffff


	//   ....[1]....
        /*0030*/ 	.word	0xffffffff


	//   ....[2]....
        /*0034*/ 	.word	0xffffffff


	//   ....[3]....
        /*0038*/ 	.word	0xffffffff


	//   ....[4]....
        /*003c*/ 	.word	0xffffffff


	//   ....[5]....
        /*0040*/ 	.word	0xffffffff


	//   ....[6]....
        /*0044*/ 	.word	0xffffffff


	//   ....[7]....
        /*0048*/ 	.word	0xffffffff


	//   ....[8]....
        /*004c*/ 	.word	0xffffffff


	//   ....[9]....
        /*0050*/ 	.word	0xffffffff


	//   ....[10]....
        /*0054*/ 	.word	0xffffffff


	//   ....[11]....
        /*0058*/ 	.word	0xffffffff


	//   ....[12]....
        /*005c*/ 	.word	0xffffffff


	//   ....[13]....
        /*0060*/ 	.word	0xffffffff


	//   ....[14]....
        /*0064*/ 	.word	0xffffffff


	//   ....[15]....
        /*0068*/ 	.word	0xffffffff


	//   ....[16]....
        /*006c*/ 	.word	0xffffffff


	//   ....[17]....
        /*0070*/ 	.word	0xffffffff


	//   ....[18]....
        /*0074*/ 	.word	0x05000018


	//   ....[19]....
        /*0078*/ 	.word	0x05000018


	//   ....[20]....
        /*007c*/ 	.word	0x05000018


	//   ....[21]....
        /*0080*/ 	.word	0x05000018


	//   ....[22]....
        /*0084*/ 	.word	0x05000018


	//   ....[23]....
        /*0088*/ 	.word	0x05000018


	//   ....[24]....
        /*008c*/ 	.word	0x05000018


	//   ....[25]....
        /*0090*/ 	.word	0x05000018


	//   ....[26]....
        /*0094*/ 	.word	0x05000018


	//   ....[27]....
        /*0098*/ 	.word	0x05000018


	//   ....[28]....
        /*009c*/ 	.word	0x05000018


	//   ....[29]....
        /*00a0*/ 	.word	0x05000018


	//   ....[30]....
        /*00a4*/ 	.word	0x05000018


	//   ....[31]....
        /*00a8*/ 	.word	0x05000018


	//   ....[32]....
        /*00ac*/ 	.word	0x05000018


	//   ....[33]....
        /*00b0*/ 	.word	0x05000018


	//   ....[34]....
        /*00b4*/ 	.word	0x05000018


	//   ....[35]....
        /*00b8*/ 	.word	0x05000018


	//----- nvinfo : EIATTR_COOP_GROUP_INSTR_OFFSETS
	.align		4
.L_2791:
        /*00bc*/ 	.byte	0x04, 0x28
        /*00be*/ 	.short	(.L_2793 - .L_2792)


	//   ....[0]....
.L_2792:
        /*00c0*/ 	.word	0x00002d40


	//   ....[1]....
        /*00c4*/ 	.word	0x00002d70


	//   ....[2]....
        /*00c8*/ 	.word	0x00002d80


	//   ....[3]....
        /*00cc*/ 	.word	0x00002df0


	//   ....[4]....
        /*00d0*/ 	.word	0x00002e20


	//   ....[5]....
        /*00d4*/ 	.word	0x00002e30


	//   ....[6]....
        /*00d8*/ 	.word	0x00002e90


	//   ....[7]....
        /*00dc*/ 	.word	0x00002ec0


	//   ....[8]....
        /*00e0*/ 	.word	0x00002ee0


	//   ....[9]....
        /*00e4*/ 	.word	0x00002f40


	//   ....[10]....
        /*00e8*/ 	.word	0x00002f70


	//   ....[11]....
        /*00ec*/ 	.word	0x00002f90


	//   ....[12]....
        /*00f0*/ 	.word	0x00002ff0


	//   ....[13]....
        /*00f4*/ 	.word	0x00003020


	//   ....[14]....
        /*00f8*/ 	.word	0x00003040


	//   ....[15]....
        /*00fc*/ 	.word	0x000030a0


	//   ....[16]....
        /*0100*/ 	.word	0x000030c0


	//   ....[17]....
        /*0104*/ 	.word	0x000030d0


	//   ....[18]....
        /*0108*/ 	.word	0x000038c0


	//   ....[19]....
        /*010c*/ 	.word	0x00003940


	//   ....[20]....
        /*0110*/ 	.word	0x000039c0


	//   ....[21]....
        /*0114*/ 	.word	0x00003a40


	//   ....[22]....
        /*0118*/ 	.word	0x00003aa0


	//   ....[23]....
        /*011c*/ 	.word	0x00003b40


	//   ....[24]....
        /*0120*/ 	.word	0x00003bd0


	//   ....[25]....
        /*0124*/ 	.word	0x00003c30


	//   ....[26]....
        /*0128*/ 	.word	0x00003cd0


	//   ....[27]....
        /*012c*/ 	.word	0x00003d60


	//   ....[28]....
        /*0130*/ 	.word	0x00003dc0


	//   ....[29]....
        /*0134*/ 	.word	0x00003e60


	//   ....[30]....
        /*0138*/ 	.word	0x00003ef0


	//   ....[31]....
        /*013c*/ 	.word	0x00003f50


	//   ....[32]....
        /*0140*/ 	.word	0x00003ff0


	//   ....[33]....
        /*0144*/ 	.word	0x00004080


	//   ....[34]....
        /*0148*/ 	.word	0x000040d0


	//   ....[35]....
        /*014c*/ 	.word	0x00004120


	//----- nvinfo : EIATTR_VRC_CTA_INIT_COUNT
	.align		4
.L_2793:
        /*0150*/ 	.byte	0x02, 0x4a
	.zero		1
	.zero		1


	//----- nvinfo : EIATTR_EXIT_INSTR_OFFSETS
	.align		4
        /*0154*/ 	.byte	0x04, 0x1c
        /*0156*/ 	.short	(.L_2795 - .L_2794)


	//   ....[0]....
.L_2794:
        /*0158*/ 	.word	0x00003700


	//   ....[1]....
        /*015c*/ 	.word	0x00003860


	//----- nvinfo : EIATTR_CRS_STACK_SIZE
	.align		4
.L_2795:
        /*0160*/ 	.byte	0x04, 0x1e
        /*0162*/ 	.short	(.L_2797 - .L_2796)
.L_2796:
        /*0164*/ 	.word	0x00000000


	//----- nvinfo : EIATTR_CBANK_PARAM_SIZE
	.align		4
.L_2797:
        /*0168*/ 	.byte	0x03, 0x19
        /*016a*/ 	.short	0x00b8


	//----- nvinfo : EIATTR_PARAM_CBANK
	.align		4
        /*016c*/ 	.byte	0x04, 0x0a
        /*016e*/ 	.short	(.L_2799 - .L_2798)
	.align		4
.L_2798:
        /*0170*/ 	.word	index@(.nv.constant0._Z30group_norm_nhwc_bwd_sum_kernelI11Bf16IOFp32WLi192EEv26Group_norm_nhwc_bwd_params)
        /*0174*/ 	.short	0x0380
        /*0176*/ 	.short	0x00b8


	//----- nvinfo : EIATTR_SW_WAR
	.align		4
.L_2799:
        /*0178*/ 	.byte	0x04, 0x36
        /*017a*/ 	.short	(.L_2801 - .L_2800)
.L_2800:
        /*017c*/ 	.word	0x00000008
.L_2801:


//--------------------- .nv.info._Z30group_norm_nhwc_bwd_sum_kernelI11Bf16IOFp32WLi448EEv26Group_norm_nhwc_bwd_params --------------------------
	.section	.nv.info._Z30group_norm_nhwc_bwd_sum_kernelI11Bf16IOFp32WLi448EEv26Group_norm_nhwc_bwd_params,"",@"SHT_CUDA_INFO"
	.sectionflags	@""
	.align	4


	//----- nvinfo : EIATTR_CUDA_API_VERSION
	.align		4
        /*0000*/ 	.byte	0x04, 0x37
        /*0002*/ 	.short	(.L_2803 - .L_2802)
.L_2802:
        /*0004*/ 	.word	0x00000082


	//----- nvinfo : EIATTR_KPARAM_INFO
	.align		4
.L_2803:
        /*0008*/ 	.byte	0x04, 0x17
        /*000a*/ 	.short	(.L_2805 - .L_2804)
.L_2804:
        /*000c*/ 	.word	0x00000000
        /*0010*/ 	.short	0x0000
        /*0012*/ 	.short	0x0000
        /*0014*/ 	.byte	0x00, 0xf0, 0xe1, 0x02


	//----- nvinfo : EIATTR_SPARSE_MMA_MASK
	.align		4
.L_2805:
        /*0018*/ 	.byte	0x03, 0x50
        /*001a*/ 	.short	0x0000


	//----- nvinfo : EIATTR_MAXREG_COUNT
	.align		4
        /*001c*/ 	.byte	0x03, 0x1b
        /*001e*/ 	.short	0x00ff


	//----- nvinfo : EIATTR_NUM_BARRIERS
	.align		4
        /*0020*/ 	.byte	0x02, 0x4c
        /*0022*/ 	.byte	0x01
	.zero		1


	//----- nvinfo : EIATTR_MERCURY_ISA_VERSION
	.align		4
        /*0024*/ 	.byte	0x03, 0x5f
        /*0026*/ 	.short	0x0101


	//----- nvinfo : EIATTR_COOP_GROUP_MASK_REGIDS
	.align		4
        /*0028*/ 	.byte	0x04, 0x29
        /*002a*/ 	.short	(.L_2807 - .L_2806)


	//   ....[0]....
.L_2806:
        /*002c*/ 	.word	0xffffffff


	//   ....[1]....
        /*0030*/ 	.word	0xffffffff


	//   ....[2]....
        /*0034*/ 	.word	0xffffffff


	//   ....[3]....
        /*0038*/ 	.word	0xffffffff


	//   ....[4]....
        /*003c*/ 	.word	0xffffffff


	//   ....[5]....
        /*0040*/ 	.word	0xffffffff


	//   ....[6]....
        /*0044*/ 	.word	0xffffffff


	//   ....[7]....
        /*0048*/ 	.word	0xffffffff


	//   ....[8]....
        /*004c*/ 	.word	0xffffffff


	//   ....[9]....
        /*0050*/ 	.word	0xffffffff


	//   ....[10]....
        /*0054*/ 	.word	0xffffffff


	//   ....[11]....
        /*0058*/ 	.word	0xffffffff


	//   ....[12]....
        /*005c*/ 	.word	0xffffffff


	//   ....[13]....
        /*0060*/ 	.word	0xffffffff


	//   ....[14]....
        /*0064*/ 	.word	0xffffffff


	//   ....[15]....
        /*0068*/ 	.word	0xffffffff


	//   ....[16]....
        /*006c*/ 	.word	0xffffffff


	//   ....[17]....
        /*0070*/ 	.word	0xffffffff


	//   ....[18]....
        /*0074*/ 	.word	0x05000036


	//   ....[19]....
        /*0078*/ 	.word	0x05000036


	//   ....[20]....
        /*007c*/ 	.word	0x05000036


	//   ....[21]....
        /*0080*/ 	.word	0x05000036


	//   ....[22]....
        /*0084*/ 	.word	0x05000036


	//   ....[23]....
        /*0088*/ 	.word	0x05000036


	//   ....[24]....
        /*008c*/ 	.word	0x05000036


	//   ....[25]....
        /*0090*/ 	.word	0x05000036


	//   ....[26]....
        /*0094*/ 	.word	0x05000036


	//   ....[27]....
        /*0098*/ 	.word	0x05000036


	//   ....[28]....
        /*009c*/ 	.word	0x05000036


	//   ....[29]....
        /*00a0*/ 	.word	0x05000036


	//   ....[30]....
        /*00a4*/ 	.word	0x05000036


	//   ....[31]....
        /*00a8*/ 	.word	0x05000036


	//   ....[32]....
        /*00ac*/ 	.word	0x05000036


	//   ....[33]....
        /*00b0*/ 	.word	0x05000036


	//   ....[34]....
        /*00b4*/ 	.word	0x05000036


	//   ....[35]....
        /*00b8*/ 	.word	0x05000036


	//----- nvinfo : EIATTR_COOP_GROUP_INSTR_OFFSETS
	.align		4
.L_2807:
        /*00bc*/ 	.byte	0x04, 0x28
        /*00be*/ 	.short	(.L_2809 - .L_2808)


	//   ....[0]....
.L_2808:
        /*00c0*/ 	.word	0x00003230


	//   ....[1]....
        /*00c4*/ 	.word	0x00003260


	//   ....[2]....
        /*00c8*/ 	.word	0x000032b0


	//   ....[3]....
        /*00cc*/ 	.word	0x000032d0


	//   ....[4]....
        /*00d0*/ 	.word	0x000032e0


	//   ....[5]....
        /*00d4*/ 	.word	0x00003340


	//   ....[6]....
        /*00d8*/ 	.word	0x00003380


	//   ....[7]....
        /*00dc*/ 	.word	0x00003390


	//   ....[8]....
        /*00e0*/ 	.word	0x000033d0


	//   ....[9]....
        /*00e4*/ 	.word	0x00003430


	//   ....[10]....
        /*00e8*/ 	.word	0x00003450


	//   ....[11]....
        /*00ec*/ 	.word	0x000034b0


	//   ....[12]....
        /*00f0*/ 	.word	0x000034e0


	//   ....[13]....
        /*00f4*/ 	.word	0x000034f0


	//   ....[14]....
        /*00f8*/ 	.word	0x00003550


	//   ....[15]....
        /*00fc*/ 	.word	0x000035a0


	//   ....[16]....
        /*0100*/ 	.word	0x000035d0


	//   ....[17]....
        /*0104*/ 	.word	0x000035f0


	//   ....[18]....
        /*0108*/ 	.word	0x000041f0


	//   ....[19]....
        /*010c*/ 	.word	0x00004270


	//   ....[20]....
        /*0110*/ 	.word	0x000042d0


	//   ....[21]....
        /*0114*/ 	.word	0x00004330


	//   ....[22]....
        /*0118*/ 	.word	0x000043d0


	//   ....[23]....
        /*011c*/ 	.word	0x00004440


	//   ....[24]....
        /*0120*/ 	.word	0x000044d0


	//   ....[25]....
        /*0124*/ 	.word	0x00004540


	//   ....[26]....
        /*0128*/ 	.word	0x000045c0


	//   ....[27]....
        /*012c*/ 	.word	0x00004650


	//   ....[28]....
        /*0130*/ 	.word	0x000046e0


	//   ....[29]....
        /*0134*/ 	.word	0x00004750


	//   ....[30]....
        /*0138*/ 	.word	0x000047e0


	//   ....[31]....
        /*013c*/ 	.word	0x00004840


	//   ....[32]....
        /*0140*/ 	.word	0x000048e0


	//   ....[33]....
        /*0144*/ 	.word	0x00004970


	//   ....[34]....
        /*0148*/ 	.word	0x000049d0


	//   ....[35]....
        /*014c*/ 	.word	0x00004a20


	//----- nvinfo : EIATTR_VRC_CTA_INIT_COUNT
	.align		4
.L_2809:
        /*0150*/ 	.byte	0x02, 0x4a
	.zero		1
	.zero		1


	//----- nvinfo : EIATTR_EXIT_INSTR_OFFSETS
	.align		4
        /*0154*/ 	.byte	0x04, 0x1c
        /*0156*/ 	.short	(.L_2811 - .L_2810)


	//   ....[0]....
.L_2810:
        /*0158*/ 	.word	0x00004020


	//   ....[1]....
        /*015c*/ 	.word	0x00004180


	//----- nvinfo : EIATTR_CRS_STACK_SIZE
	.align		4
.L_2811:
        /*0160*/ 	.byte	0x04, 0x1e
        /*0162*/ 	.short	(.L_2813 - .L_2812)
.L_2812:
        /*0164*/ 	.word	0x00000000


	//----- nvinfo : EIATTR_CBANK_PARAM_SIZE
	.align		4
.L_2813:
        /*0168*/ 	.byte	0x03, 0x19
        /*016a*/ 	.short	0x00b8


	//----- nvinfo : EIATTR_PARAM_CBANK
	.align		4
        /*016c*/ 	.byte	0x04, 0x0a
        /*016e*/ 	.short	(.L_2815 - .L_2814)
	.align		4
.L_2814:
        /*0170*/ 	.word	index@(.nv.constant0._Z30group_norm_nhwc_bwd_sum_kernelI11Bf16IOFp32WLi448EEv26Group_norm_nhwc_bwd_params)
        /*0174*/ 	.short	0x0380
        /*0176*/ 	.short	0x00b8


	//----- nvinfo : EIATTR_SW_WAR
	.align		4
.L_2815:
        /*0178*/ 	.byte	0x04, 0x36
        /*017a*/ 	.short	(.L_2817 - .L_2816)
.L_2816:
        /*017c*/ 	.word	0x00000008
.L_2817:


//--------------------- .nv.info._Z30group_norm_nhwc_bwd_sum_kernelI11Bf16IOFp32WLi256EEv26Group_norm_nhwc_bwd_params --------------------------
	.section	.nv.info._Z30group_norm_nhwc_bwd_sum_kernelI11Bf16IOFp32WLi256EEv26Group_norm_nhwc_bwd_params,"",@"SHT_CUDA_INFO"
	.sectionflags	@""
	.align	4


	//----- nvinfo : EIATTR_CUDA_API_VERSION
	.align		4
        /*0000*/ 	.byte	0x04, 0x37
        /*0002*/ 	.short	(.L_2819 - .L_2818)
.L_2818:
        /*0004*/ 	.word	0x00000082


	//----- nvinfo : EIATTR_KPARAM_INFO
	.align		4
.L_2819:
        /*0008*/ 	.byte	0x04, 0x17
        /*000a*/ 	.short	(.L_2821 - .L_2820)
.L_2820:
        /*000c*/ 	.word	0x00000000
        /*0010*/ 	.short	0x0000
        /*0012*/ 	.short	0x0000
        /*0014*/ 	.byte	0x00, 0xf0, 0xe1, 0x02


	//----- nvinfo : EIATTR_SPARSE_MMA_MASK
	.align		4
.L_2821:
        /*0018*/ 	.byte	0x03, 0x50
        /*001a*/ 	.short	0x0000


	//----- nvinfo : EIATTR_MAXREG_COUNT
	.align		4
        /*001c*/ 	.byte	0x03, 0x1b
        /*001e*/ 	.short	0x00ff


	//----- nvinfo : EIATTR_NUM_BARRIERS
	.align		4
        /*0020*/ 	.byte	0x02, 0x4c
        /*0022*/ 	.byte	0x01
	.zero		1


	//----- nvinfo : EIATTR_MERCURY_ISA_VERSION
	.align		4
        /*0024*/ 	.byte	0x03, 0x5f
        /*0026*/ 	.short	0x0101


	//----- nvinfo : EIATTR_COOP_GROUP_MASK_REGIDS
	.align		4
        /*0028*/ 	.byte	0x04, 0x29
        /*002a*/ 	.short	(.L_2823 - .L_2822)


	//   ....[0]....
.L_2822:
        /*002c*/ 	.word	0xffffffff


	//   ....[1]....
        /*0030*/ 	.word	0xffffffff


	//   ....[2]....
        /*0034*/ 	.word	0xffffffff


	//   ....[3]....
        /*0038*/ 	.word	0xffffffff


	//   ....[4]....
        /*003c*/ 	.word	0xffffffff


	//   ....[5]....
        /*0040*/ 	.word	0xffffffff


	//   ....[6]....
        /*0044*/ 	.word	0xffffffff


	//   ....[7]....
        /*0048*/ 	.word	0xffffffff


	//   ....[8]....
        /*004c*/ 	.word	0xffffffff


	//   ....[9]....
        /*0050*/ 	.word	0xffffffff


	//   ....[10]....
        /*0054*/ 	.word	0xffffffff


	//   ....[11]....
        /*0058*/ 	.word	0xffffffff


	//   ....[12]....
        /*005c*/ 	.word	0xffffffff


	//   ....[13]....
        /*0060*/ 	.word	0xffffffff


	//   ....[14]....
        /*0064*/ 	.word	0xffffffff


	//   ....[15]....
        /*0068*/ 	.word	0xffffffff


	//   ....[16]....
        /*006c*/ 	.word	0xffffffff


	//   ....[17]....
        /*0070*/ 	.word	0xffffffff


	//   ....[18]....
        /*0074*/ 	.word	0x05000024


	//   ....[19]....
        /*0078*/ 	.word	0x05000024


	//   ....[20]....
        /*007c*/ 	.word	0x05000024


	//   ....[21]....
        /*0080*/ 	.word	0x05000024


	//   ....[22]....
        /*0084*/ 	.word	0x05000024


	//   ....[23]....
        /*0088*/ 	.word	0x05000024


	//   ....[24]....
        /*008c*/ 	.word	0x05000024


	//   ....[25]....
        /*0090*/ 	.word	0x05000024


	//   ....[26]....
        /*0094*/ 	.word	0x05000024


	//   ....[27]....
        /*0098*/ 	.word	0x05000024


	//   ....[28]....
        /*009c*/ 	.word	0x05000024


	//   ....[29]....
        /*00a0*/ 	.word	0x05000024


	//   ....[30]....
        /*00a4*/ 	.word	0x05000024


	//   ....[31]....
        /*00a8*/ 	.word	0x05000024


	//   ....[32]....
        /*00ac*/ 	.word	0x05000024


	//   ....[33]....
        /*00b0*/ 	.word	0x05000024


	//   ....[34]....
        /*00b4*/ 	.word	0x05000024


	//   ....[35]....
        /*00b8*/ 	.word	0x05000024


	//----- nvinfo : EIATTR_COOP_GROUP_INSTR_OFFSETS
	.align		4
.L_2823:
        /*00bc*/ 	.byte	0x04, 0x28
        /*00be*/ 	.short	(.L_2825 - .L_2824)


	//   ....[0]....
.L_2824:
        /*00c0*/ 	.word	0x00002d90


	//   ....[1]....
        /*00c4*/ 	.word	0x00002e10


	//   ....[2]....
        /*00c8*/ 	.word	0x00002e40


	//   ....[3]....
        /*00cc*/ 	.word	0x00002e60


	//   ....[4]....
        /*00d0*/ 	.word	0x00002ec0


	//   ....[5]....
        /*00d4*/ 	.word	0x00002ef0


	//   ....[6]....
        /*00d8*/ 	.word	0x00002f10


	//   ....[7]....
        /*00dc*/ 	.word	0x00002f70


	//   ....[8]....
        /*00e0*/ 	.word	0x00002f90


	//   ....[9]....
        /*00e4*/ 	.word	0x00002fc0


	//   ....[10]....
        /*00e8*/ 	.word	0x00003020


	//   ....[11]....
        /*00ec*/ 	.word	0x00003050


	//   ....[12]....
        /*00f0*/ 	.word	0x00003070


	//   ....[13]....
        /*00f4*/ 	.word	0x000030d0


	//   ....[14]....
        /*00f8*/ 	.word	0x000030e0


	//   ....[15]....
        /*00fc*/ 	.word	0x00003100


	//   ....[16]....
        /*0100*/ 	.word	0x00003120


	//   ....[17]....
        /*0104*/ 	.word	0x00003160


	//   ....[18]....
        /*0108*/ 	.word	0x000039e0


	//   ....[19]....
        /*010c*/ 	.word	0x00003a60


	//   ....[20]....
        /*0110*/ 	.word	0x00003ac0


	//   ....[21]....
        /*0114*/ 	.word	0x00003b20


	//   ....[22]....
        /*0118*/ 	.word	0x00003bb0


	//   ....[23]....
        /*011c*/ 	.word	0x00003c10


	//   ....[24]....
        /*0120*/ 	.word	0x00003c70


	//   ....[25]....
        /*0124*/ 	.word	0x00003cf0


	//   ....[26]....
        /*0128*/ 	.word	0x00003d60


	//   ....[27]....
        /*012c*/ 	.word	0x00003dc0


	//   ....[28]....
        /*0130*/ 	.word	0x00003e60


	//   ....[29]....
        /*0134*/ 	.word	0x00003ed0


	//   ....[30]....
        /*0138*/ 	.word	0x00003f50


	//   ....[31]....
        /*013c*/ 	.word	0x00003fb0


	//   ....[32]....
        /*0140*/ 	.word	0x00004040


	//   ....[33]....
        /*0144*/ 	.word	0x000040c0


	//   ....[34]....
        /*0148*/ 	.word	0x00004120


	//   ....[35]....
        /*014c*/ 	.word	0x00004170


	//----- nvinfo : EIATTR_VRC_CTA_INIT_COUNT
	.align		4
.L_2825:
        /*0150*/ 	.byte	0x02, 0x4a
	.zero		1
	.zero		1


	//----- nvinfo : EIATTR_EXIT_INSTR_OFFSETS
	.align		4
        /*0154*/ 	.byte	0x04, 0x1c
        /*0156*/ 	.short	(.L_2827 - .L_2826)


	//   ....[0]....
.L_2826:
        /*0158*/ 	.word	0x00003810


	//   ....[1]....
        /*015c*/ 	.word	0x00003970


	//----- nvinfo : EIATTR_CRS_STACK_SIZE
	.align		4
.L_2827:
        /*0160*/ 	.byte	0x04, 0x1e
        /*0162*/ 	.short	(.L_2829 - .L_2828)
.L_2828:
        /*0164*/ 	.word	0x00000000


	//----- nvinfo : EIATTR_CBANK_PARAM_SIZE
	.align		4
.L_2829:
        /*0168*/ 	.byte	0x03, 0x19
        /*016a*/ 	.short	0x00b8


	//----- nvinfo : EIATTR_PARAM_CBANK
	.align		4
        /*016c*/ 	.byte	0x04, 0x0a
        /*016e*/ 	.short	(.L_2831 - .L_2830)
	.align		4
.L_2830:
        /*0170*/ 	.word	index@(.nv.constant0._Z30group_norm_nhwc_bwd_sum_kernelI11Bf16IOFp32WLi256EEv26Group_norm_nhwc_bwd_params)
        /*0174*/ 	.short	0x0380
        /*0176*/ 	.short	0x00b8


	//----- nvinfo : EIATTR_SW_WAR
	.align		4
.L_2831:
        /*0178*/ 	.byte	0x04, 0x36
        /*017a*/ 	.short	(.L_2833 - .L_2832)
.L_2832:
        /*017c*/ 	.word	0x00000008
.L_2833:


//--------------------- .nv.info._Z30group_norm_nhwc_bwd_sum_kernelI11Bf16IOFp32WLi120EEv26Group_norm_nhwc_bwd_params --------------------------
	.section	.nv.info._Z30group_norm_nhwc_bwd_sum_kernelI11Bf16IOFp32WLi120EEv26Group_norm_nhwc_bwd_params,"",@"SHT_CUDA_INFO"
	.sectionflags	@""
	.align	4


	//----- nvinfo : EIATTR_CUDA_API_VERSION
	.align		4
        /*0000*/ 	.byte	0x04, 0x37
        /*0002*/ 	.short	(.L_2835 - .L_2834)
.L_2834:
        /*0004*/ 	.word	0x00000082


	//----- nvinfo : EIATTR_KPARAM_INFO
	.align		4
.L_2835:
        /*0008*/ 	.byte	0x04, 0x17
        /*000a*/ 	.short	(.L_2837 - .L_2836)
.L_2836:
        /*000c*/ 	.word	0x00000000
        /*0010*/ 	.short	0x0000
        /*0012*/ 	.short	0x0000
        /*0014*/ 	.byte	0x00, 0xf0, 0xe1, 0x02


	//----- nvinfo : EIATTR_SPARSE_MMA_MASK
	.align		4
.L_2837:
        /*0018*/ 	.byte	0x03, 0x50
        /*001a*/ 	.short	0x0000


	//----- nvinfo : EIATTR_MAXREG_COUNT
	.align		4
        /*001c*/ 	.byte	0x03, 0x1b
        /*001e*/ 	.short	0x00ff


	//----- nvinfo : EIATTR_NUM_BARRIERS
	.align		4
        /*0020*/ 	.byte	0x02, 0x4c
        /*0022*/ 	.byte	0x01
	.zero		1


	//----- nvinfo : EIATTR_MERCURY_ISA_VERSION
	.align		4
        /*0024*/ 	.byte	0x03, 0x5f
        /*0026*/ 	.short	0x0101


	//----- nvinfo : EIATTR_COOP_GROUP_MASK_REGIDS
	.align		4
        /*0028*/ 	.byte	0x04, 0x29
        /*002a*/ 	.short	(.L_2839 - .L_2838)


	//   ....[0]....
.L_2838:
        /*002c*/ 	.word	0x05000011


	//   ....[1]....
        /*0030*/ 	.word	0x05000011


	//   ....[2]....
        /*0034*/ 	.word	0x05000011


	//   ....[3]....
        /*0038*/ 	.word	0x05000011


	//   ....[4]....
        /*003c*/ 	.word	0x05000011


	//   ....[5]....
        /*0040*/ 	.word	0x05000011


	//   ....[6]....
        /*0044*/ 	.word	0x05000011


	//   ....[7]....
        /*0048*/ 	.word	0x05000011


	//   ....[8]....
        /*004c*/ 	.word	0x05000011


	//   ....[9]....
        /*0050*/ 	.word	0x05000011


	//   ....[10]....
        /*0054*/ 	.word	0x05000011


	//   ....[11]....
        /*0058*/ 	.word	0x05000011


	//   ....[12]....
        /*005c*/ 	.word	0x05000011


	//   ....[13]....
        /*0060*/ 	.word	0x05000011


	//   ....[14]....
        /*0064*/ 	.word	0x05000011


	//   ....[15]....
        /*0068*/ 	.word	0x05000011


	//   ....[16]....
        /*006c*/ 	.word	0x05000011


	//   ....[17]....
        /*0070*/ 	.word	0x05000011


	//   ....[18]....
        /*0074*/ 	.word	0x05000011


	//   ....[19]....
        /*0078*/ 	.word	0x05000011


	//   ....[20]....
        /*007c*/ 	.word	0x05000011


	//   ....[21]....
        /*0080*/ 	.word	0x05000011


	//----- nvinfo : EIATTR_COOP_GROUP_INSTR_OFFSETS
	.align		4
.L_2839:
        /*0084*/ 	.byte	0x04, 0x28
        /*0086*/ 	.short	(.L_2841 - .L_2840)


	//   ....[0]....
.L_2840:
        /*0088*/ 	.word	0x00002bf0


	//   ....[1]....
        /*008c*/ 	.word	0x00002ca0


	//   ....[2]....
        /*0090*/ 	.word	0x00002d10


	//   ....[3]....
        /*0094*/ 	.word	0x00002da0


	//   ....[4]....
        /*0098*/ 	.word	0x00002e10


	//   ....[5]....
        /*009c*/ 	.word	0x00002e90


	//   ....[6]....
        /*00a0*/ 	.word	0x00002f00


	//   ....[7]....
        /*00a4*/ 	.word	0x00002fa0


	//   ....[8]....
        /*00a8*/ 	.word	0x00003020


	//   ....[9]....
        /*00ac*/ 	.word	0x00003090


	//   ....[10]....
        /*00b0*/ 	.word	0x000030e0


	//   ....[11]....
        /*00b4*/ 	.word	0x000037c0


	//   ....[12]....
        /*00b8*/ 	.word	0x00003890


	//   ....[13]....
        /*00bc*/ 	.word	0x00003920


	//   ....[14]....
        /*00c0*/ 	.word	0x000039d0


	//   ....[15]....
        /*00c4*/ 	.word	0x00003a60


	//   ....[16]....
        /*00c8*/ 	.word	0x00003b10


	//   ....[17]....
        /*00cc*/ 	.word	0x00003ba0


	//   ....[18]....
        /*00d0*/ 	.word	0x00003c60


	//   ....[19]....
        /*00d4*/ 	.word	0x00003d00


	//   ....[20]....
        /*00d8*/ 	.word	0x00003d90


	//   ....[21]....
        /*00dc*/ 	.word	0x00003e00


	//----- nvinfo : EIATTR_VRC_CTA_INIT_COUNT
	.align		4
.L_2841:
        /*00e0*/ 	.byte	0x02, 0x4a
	.zero		1
	.zero		1


	//----- nvinfo : EIATTR_EXIT_INSTR_OFFSETS
	.align		4
        /*00e4*/ 	.byte	0x04, 0x1c
        /*00e6*/ 	.short	(.L_2843 - .L_2842)


	//   ....[0]....
.L_2842:
        /*00e8*/ 	.word	0x00003640


	//   ....[1]....
        /*00ec*/ 	.word	0x000037a0


	//----- nvinfo : EIATTR_CRS_STACK_SIZE
	.align		4
.L_2843:
        /*00f0*/ 	.byte	0x04, 0x1e
        /*00f2*/ 	.short	(.L_2845 - .L_2844)
.L_2844:
        /*00f4*/ 	.word	0x00000000


	//----- nvinfo : EIATTR_CBANK_PARAM_SIZE
	.align		4
.L_2845:
        /*00f8*/ 	.byte	0x03, 0x19
        /*00fa*/ 	.short	0x00b8


	//----- nvinfo : EIATTR_PARAM_CBANK
	.align		4
        /*00fc*/ 	.byte	0x04, 0x0a
        /*00fe*/ 	.short	(.L_2847 - .L_2846)
	.align		4
.L_2846:
        /*0100*/ 	.word	index@(.nv.constant0._Z30group_norm_nhwc_bwd_sum_kernelI11Bf16IOFp32WLi120EEv26Group_norm_nhwc_bwd_params)
        /*0104*/ 	.short	0x0380
        /*0106*/ 	.short	0x00b8


	//----- nvinfo : EIATTR_SW_WAR
	.align		4
.L_2847:
        /*0108*/ 	.byte	0x04, 0x36
        /*010a*/ 	.short	(.L_2849 - .L_2848)
.L_2848:
        /*010c*/ 	.word	0x00000008
.L_2849:


//--------------------- .nv.info._Z30group_norm_nhwc_bwd_sum_kernelI11Bf16IOFp32WLi140EEv26Group_norm_nhwc_bwd_params --------------------------
	.section	.nv.info._Z30group_norm_nhwc_bwd_sum_kernelI11Bf16IOFp32WLi140EEv26Group_norm_nhwc_bwd_params,"",@"SHT_CUDA_INFO"
	.sectionflags	@""
	.align	4


	//----- nvinfo : EIATTR_CUDA_API_VERSION
	.align		4
        /*0000*/ 	.byte	0x04, 0x37
        /*0002*/ 	.short	(.L_2851 - .L_2850)
.L_2850:
        /*0004*/ 	.word	0x00000082


	//----- nvinfo : EIATTR_KPARAM_INFO
	.align		4
.L_2851:
        /*0008*/ 	.byte	0x04, 0x17
        /*000a*/ 	.short	(.L_2853 - .L_2852)
.L_2852:
        /*000c*/ 	.word	0x00000000
        /*0010*/ 	.short	0x0000
        /*0012*/ 	.short	0x0000
        /*0014*/ 	.byte	0x00, 0xf0, 0xe1, 0x02


	//----- nvinfo : EIATTR_SPARSE_MMA_MASK
	.align		4
.L_2853:
        /*0018*/ 	.byte	0x03, 0x50
        /*001a*/ 	.short	0x0000


	//----- nvinfo : EIATTR_MAXREG_COUNT
	.align		4
        /*001c*/ 	.byte	0x03, 0x1b
        /*001e*/ 	.short	0x00ff


	//----- nvinfo : EIATTR_NUM_BARRIERS
	.align		4
        /*0020*/ 	.byte	0x02, 0x4c
        /*0022*/ 	.byte	0x01
	.zero		1


	//----- nvinfo : EIATTR_MERCURY_ISA_VERSION
	.align		4
        /*0024*/ 	.byte	0x03, 0x5f
        /*0026*/ 	.short	0x0101


	//----- nvinfo : EIATTR_COOP_GROUP_MASK_REGIDS
	.align		4
        /*0028*/ 	.byte	0x04, 0x29
        /*002a*/ 	.short	(.L_2855 - .L_2854)


	//   ....[0]....
.L_2854:
        /*002c*/ 	.word	0x0500000e


	//   ....[1]....
        /*0030*/ 	.word	0x0500000e


	//   ....[2]....
        /*0034*/ 	.word	0x0500000e


	//   ....[3]....
        /*0038*/ 	.word	0x0500000e


	//   ....[4]....
        /*003c*/ 	.word	0x0500000e


	//   ....[5]....
        /*0040*/ 	.word	0x0500000e


	//   ....[6]....
        /*0044*/ 	.word	0x0500000e


	//   ....[7]....
        /*0048*/ 	.word	0x0500000e


	//   ....[8]....
        /*004c*/ 	.word	0x0500000e


	//   ....[9]....
        /*0050*/ 	.word	0x0500000e


	//   ....[10]....
        /*0054*/ 	.word	0x0500000e


	//   ....[11]....
        /*0058*/ 	.word	0x0500000e


	//   ....[12]....
        /*005c*/ 	.word	0x0500000e


	//   ....[13]....
        /*0060*/ 	.word	0x0500000e


	//   ....[14]....
        /*0064*/ 	.word	0x0500000e


	//   ....[15]....
        /*0068*/ 	.word	0x0500000e


	//   ....[16]....
        /*006c*/ 	.word	0x0500000e


	//   ....[17]....
        /*0070*/ 	.word	0x0500000e


	//   ....[18]....
        /*0074*/ 	.word	0x0500000e


	//   ....[19]....
        /*0078*/ 	.word	0x0500000e


	//   ....[20]....
        /*007c*/ 	.word	0x0500000e


	//   ....[21]....
        /*0080*/ 	.word	0x0500000e


	//----- nvinfo : EIATTR_COOP_GROUP_INSTR_OFFSETS
	.align		4
.L_2855:
        /*0084*/ 	.byte	0x04, 0x28
        /*0086*/ 	.short	(.L_2857 - .L_2856)


	//   ....[0]....
.L_2856:
        /*0088*/ 	.word	0x00002c60


	//   ....[1]....
        /*008c*/ 	.word	0x00002d00


	//   ....[2]....
        /*0090*/ 	.word	0x00002d70


	//   ....[3]....
        /*0094*/ 	.word	0x00002e10


	//   ....[4]....
        /*0098*/ 	.word	0x00002e80


	//   ....[5]....
        /*009c*/ 	.word	0x00002f10


	//   ....[6]....
        /*00a0*/ 	.word	0x00002f80


	//   ....[7]....
        /*00a4*/ 	.word	0x00003010


	//   ....[8]....
        /*00a8*/ 	.word	0x00003090


	//   ....[9]....
        /*00ac*/ 	.word	0x00003100


	//   ....[10]....
        /*00b0*/ 	.word	0x00003150


	//   ....[11]....
        /*00b4*/ 	.word	0x000038f0


	//   ....[12]....
        /*00b8*/ 	.word	0x000039c0


	//   ....[13]....
        /*00bc*/ 	.word	0x00003a50


	//   ....[14]....
        /*00c0*/ 	.word	0x00003b00


	//   ....[15]....
        /*00c4*/ 	.word	0x00003b90


	//   ....[16]....
        /*00c8*/ 	.word	0x00003c40


	//   ....[17]....
        /*00cc*/ 	.word	0x00003cd0


	//   ....[18]....
        /*00d0*/ 	.word	0x00003d90


	//   ....[19]....
        /*00d4*/ 	.word	0x00003e30


	//   ....[20]....
        /*00d8*/ 	.word	0x00003ec0


	//   ....[21]....
        /*00dc*/ 	.word	0x00003f30


	//----- nvinfo : EIATTR_VRC_CTA_INIT_COUNT
	.align		4
.L_2857:
        /*00e0*/ 	.byte	0x02, 0x4a
	.zero		1
	.zero		1


	//----- nvinfo : EIATTR_EXIT_INSTR_OFFSETS
	.align		4
        /*00e4*/ 	.byte	0x04, 0x1c
        /*00e6*/ 	.short	(.L_2859 - .L_2858)


	//   ....[0]....
.L_2858:
        /*00e8*/ 	.word	0x00003770


	//   ....[1]....
        /*00ec*/ 	.word	0x000038d0


	//----- nvinfo : EIATTR_CRS_STACK_SIZE
	.align		4
.L_2859:
        /*00f0*/ 	.byte	0x04, 0x1e
        /*00f2*/ 	.short	(.L_2861 - .L_2860)
.L_2860:
        /*00f4*/ 	.word	0x00000000


	//----- nvinfo : EIATTR_CBANK_PARAM_SIZE
	.align		4
.L_2861:
        /*00f8*/ 	.byte	0x03, 0x19
        /*00fa*/ 	.short	0x00b8


	//----- nvinfo : EIATTR_PARAM_CBANK
	.align		4
        /*00fc*/ 	.byte	0x04, 0x0a
        /*00fe*/ 	.short	(.L_2863 - .L_2862)
	.align		4
.L_2862:
        /*0100*/ 	.word	index@(.nv.constant0._Z30group_norm_nhwc_bwd_sum_kernelI11Bf16IOFp32WLi140EEv26Group_norm_nhwc_bwd_params)
        /*0104*/ 	.short	0x0380
        /*0106*/ 	.short	0x00b8


	//----- nvinfo : EIATTR_SW_WAR
	.align		4
.L_2863:
        /*0108*/ 	.byte	0x04, 0x36
        /*010a*/ 	.short	(.L_2865 - .L_2864)
.L_2864:
        /*010c*/ 	.word	0x00000008
.L_2865:


//--------------------- .nv.info._Z30group_norm_nhwc_bwd_sum_kernelI11Bf16IOFp32WLi160EEv26Group_norm_nhwc_bwd_params --------------------------
	.section	.nv.info._Z30group_norm_nhwc_bwd_sum_kernelI11Bf16IOFp32WLi160EEv26Group_norm_nhwc_bwd_params,"",@"SHT_CUDA_INFO"
	.sectionflags	@""
	.align	4


	//----- nvinfo : EIATTR_CUDA_API_VERSION
	.align		4
        /*0000*/ 	.byte	0x04, 0x37
        /*0002*/ 	.short	(.L_2867 - .L_2866)
.L_2866:
        /*0004*/ 	.word	0x00000082


	//----- nvinfo : EIATTR_KPARAM_INFO
	.align		4
.L_2867:
        /*0008*/ 	.byte	0x04, 0x17
        /*000a*/ 	.short	(.L_2869 - .L_2868)
.L_2868:
        /*000c*/ 	.word	0x00000000
        /*0010*/ 	.short	0x0000
        /*0012*/ 	.short	0x0000
        /*0014*/ 	.byte	0x00, 0xf0, 0xe1, 0x02


	//----- nvinfo : EIATTR_SPARSE_MMA_MASK
	.align		4
.L_2869:
        /*0018*/ 	.byte	0x03, 0x50
        /*001a*/ 	.short	0x0000


	//----- nvinfo : EIATTR_MAXREG_COUNT
	.align		4
        /*001c*/ 	.byte	0x03, 0x1b
        /*001e*/ 	.short	0x00ff


	//----- nvinfo : EIATTR_NUM_BARRIERS
	.align		4
        /*0020*/ 	.byte	0x02, 0x4c
        /*0022*/ 	.byte	0x01
	.zero		1


	//----- nvinfo : EIATTR_MERCURY_ISA_VERSION
	.align		4
        /*0024*/ 	.byte	0x03, 0x5f
        /*0026*/ 	.short	0x0101


	//----- nvinfo : EIATTR_COOP_GROUP_MASK_REGIDS
	.align		4
        /*0028*/ 	.byte	0x04, 0x29
        /*002a*/ 	.short	(.L_2871 - .L_2870)


	//   ....[0]....
.L_2870:
        /*002c*/ 	.word	0xffffffff


	//   ....[1]....
        /*0030*/ 	.word	0xffffffff


	//   ....[2]....
        /*0034*/ 	.word	0xffffffff


	//   ....[3]....
        /*0038*/ 	.word	0xffffffff


	//   ....[4]....
        /*003c*/ 	.word	0xffffffff


	//   ....[5]....
        /*0040*/ 	.word	0xffffffff


	//   ....[6]....
        /*0044*/ 	.word	0xffffffff


	//   ....[7]....
        /*0048*/ 	.word	0xffffffff


	//   ....[8]....
        /*004c*/ 	.word	0xffffffff


	//   ....[9]....
        /*0050*/ 	.word	0xffffffff


	//   ....[10]....
        /*0054*/ 	.word	0xffffffff


	//   ....[11]....
        /*0058*/ 	.word	0xffffffff


	//   ....[12]....
        /*005c*/ 	.word	0xffffffff


	//   ....[13]....
        /*0060*/ 	.word	0xffffffff


	//   ....[14]....
        /*0064*/ 	.word	0xffffffff


	//   ....[15]....
        /*0068*/ 	.word	0xffffffff


	//   ....[16]....
        /*006c*/ 	.word	0xffffffff


	//   ....[17]....
        /*0070*/ 	.word	0xffffffff


	//   ....[18]....
        /*0074*/ 	.word	0x0500001f


	//   ....[19]....
        /*0078*/ 	.word	0x0500001f


	//   ....[20]....
        /*007c*/ 	.word	0x0500001f


	//   ....[21]....
        /*0080*/ 	.word	0x0500001f


	//   ....[22]....
        /*0084*/ 	.word	0x0500001f


	//   ....[23]....
        /*0088*/ 	.word	0x0500001f


	//   ....[24]....
        /*008c*/ 	.word	0x0500001f


	//   ....[25]....
        /*0090*/ 	.word	0x0500001f


	//   ....[26]....
        /*0094*/ 	.word	0x0500001f


	//   ....[27]....
        /*0098*/ 	.word	0x0500001f


	//   ....[28]....
        /*009c*/ 	.word	0x0500001f


	//   ....[29]....
        /*00a0*/ 	.word	0x0500001f


	//   ....[30]....
        /*00a4*/ 	.word	0x0500001f


	//   ....[31]....
        /*00a8*/ 	.word	0x0500001f


	//   ....[32]....
        /*00ac*/ 	.word	0x0500001f


	//   ....[33]....
        /*00b0*/ 	.word	0x0500001f


	//   ....[34]....
        /*00b4*/ 	.word	0x0500001f


	//   ....[35]....
        /*00b8*/ 	.word	0x0500001f


	//----- nvinfo : EIATTR_COOP_GROUP_INSTR_OFFSETS
	.align		4
.L_2871:
        /*00bc*/ 	.byte	0x04, 0x28
        /*00be*/ 	.short	(.L_2873 - .L_2872)


	//   ....[0]....
.L_2872:
        /*00c0*/ 	.word	0x00002c10


	//   ....[1]....
        /*00c4*/ 	.word	0x00002c40


	//   ....[2]....
        /*00c8*/ 	.word	0x00002c60


	//   ....[3]....
        /*00cc*/ 	.word	0x00002cb0


	//   ....[4]....
        /*00d0*/ 	.word	0x00002cf0


	//   ....[5]....
        /*00d4*/ 	.word	0x00002d10


	//   ....[6]....
        /*00d8*/ 	.word	0x00002d60


	//   ....[7]....
        /*00dc*/ 	.word	0x00002d90


	//   ....[8]....
        /*00e0*/ 	.word	0x00002dc0


	//   ....[9]....
        /*00e4*/ 	.word	0x00002e20


	//   ....[10]....
        /*00e8*/ 	.word	0x00002e40


	//   ....[11]....
        /*00ec*/ 	.word	0x00002e70


	//   ....[12]....
        /*00f0*/ 	.word	0x00002ed0


	//   ....[13]....
        /*00f4*/ 	.word	0x00002ef0


	//   ....[14]....
        /*00f8*/ 	.word	0x00002f50


	//   ....[15]....
        /*00fc*/ 	.word	0x00002f60


	//   ....[16]....
        /*0100*/ 	.word	0x00002f90


	//   ....[17]....
        /*0104*/ 	.word	0x00002fa0


	//   ....[18]....
        /*0108*/ 	.word	0x000036a0


	//   ....[19]....
        /*010c*/ 	.word	0x000036f0


	//   ....[20]....
        /*0110*/ 	.word	0x00003760


	//   ....[21]....
        /*0114*/ 	.word	0x000037e0


	//   ....[22]....
        /*0118*/ 	.word	0x00003870


	//   ....[23]....
        /*011c*/ 	.word	0x000038f0


	//   ....[24]....
        /*0120*/ 	.word	0x00003950


	//   ....[25]....
        /*0124*/ 	.word	0x000039e0


	//   ....[26]....
        /*0128*/ 	.word	0x00003a60


	//   ....[27]....
        /*012c*/ 	.word	0x00003ac0


	//   ....[28]....
        /*0130*/ 	.word	0x00003b50


	//   ....[29]....
        /*0134*/ 	.word	0x00003bf0


	//   ....[30]....
        /*0138*/ 	.word	0x00003c80


	//   ....[31]....
        /*013c*/ 	.word	0x00003ce0


	//   ....[32]....
        /*0140*/ 	.word	0x00003d60


	//   ....[33]....
        /*0144*/ 	.word	0x00003dc0


	//   ....[34]....
        /*0148*/ 	.word	0x00003e30


	//   ....[35]....
        /*014c*/ 	.word	0x00003e80


	//----- nvinfo : EIATTR_VRC_CTA_INIT_COUNT
	.align		4
.L_2873:
        /*0150*/ 	.byte	0x02, 0x4a
	.zero		1
	.zero		1


	//----- nvinfo : EIATTR_EXIT_INSTR_OFFSETS
	.align		4
        /*0154*/ 	.byte	0x04, 0x1c
        /*0156*/ 	.short	(.L_2875 - .L_2874)


	//   ....[0]....
.L_2874:
        /*0158*/ 	.word	0x000034c0


	//   ....[1]....
        /*015c*/ 	.word	0x00003620


	//----- nvinfo : EIATTR_CRS_STACK_SIZE
	.align		4
.L_2875:
        /*0160*/ 	.byte	0x04, 0x1e
        /*0162*/ 	.short	(.L_2877 - .L_2876)
.L_2876:
        /*0164*/ 	.word	0x00000000


	//----- nvinfo : EIATTR_CBANK_PARAM_SIZE
	.align		4
.L_2877:
        /*0168*/ 	.byte	0x03, 0x19
        /*016a*/ 	.short	0x00b8


	//----- nvinfo : EIATTR_PARAM_CBANK
	.align		4
        /*016c*/ 	.byte	0x04, 0x0a
        /*016e*/ 	.short	(.L_2879 - .L_2878)
	.align		4
.L_2878:
        /*0170*/ 	.word	index@(.nv.constant0._Z30group_norm_nhwc_bwd_sum_kernelI11Bf16IOFp32WLi160EEv26Group_norm_nhwc_bwd_params)
        /*0174*/ 	.short	0x0380
        /*0176*/ 	.short	0x00b8


	//----- nvinfo : EIATTR_SW_WAR
	.align		4
.L_2879:
        /*0178*/ 	.byte	0x04, 0x36
        /*017a*/ 	.short	(.L_2881 - .L_2880)
.L_2880:
        /*017c*/ 	.word	0x00000008
.L_2881:


//--------------------- .nv.info._Z30group_norm_nhwc_bwd_sum_kernelI11Bf16IOBf16WLi196EEv26Group_norm_nhwc_bwd_params --------------------------
	.section	.nv.info._Z30group_norm_nhwc_bwd_sum_kernelI11Bf16IOBf16WLi196EEv26Group_norm_nhwc_bwd_params,"",@"SHT_CUDA_INFO"
	.sectionflags	@""
	.align	4


	//----- nvinfo : EIATTR_CUDA_API_VERSION
	.align		4
        /*0000*/ 	.byte	0x04, 0x37
        /*0002*/ 	.short	(.L_2883 - .L_2882)
.L_2882:
        /*0004*/ 	.word	0x00000082


	//----- nvinfo : EIATTR_KPARAM_INFO
	.align		4
.L_2883:
        /*0008*/ 	.byte	0x04, 0x17
        /*000a*/ 	.short	(.L_2885 - .L_2884)
.L_2884:
        /*000c*/ 	.word	0x00000000
        /*0010*/ 	.short	0x0000
        /*0012*/ 	.short	0x0000
        /*0014*/ 	.byte	0x00, 0xf0, 0xe1, 0x02


	//----- nvinfo : EIATTR_SPARSE_MMA_MASK
	.align		4
.L_2885:
        /*0018*/ 	.byte	0x03, 0x50
        /*001a*/ 	.short	0x0000


	//----- nvinfo : EIATTR_MAXREG_COUNT
	.align		4
        /*001c*/ 	.byte	0x03, 0x1b
        /*001e*/ 	.short	0x00ff


	//----- nvinfo : EIATTR_NUM_BARRIERS
	.align		4
        /*0020*/ 	.byte	0x02, 0x4c
        /*0022*/ 	.byte	0x01
	.zero		1


	//----- nvinfo : EIATTR_MERCURY_ISA_VERSION
	.align		4
        /*0024*/ 	.byte	0x03, 0x5f
        /*0026*/ 	.short	0x0101


	//----- nvinfo : EIATTR_COOP_GROUP_MASK_REGIDS
	.align		4
        /*0028*/ 	.byte	0x04, 0x29
        /*002a*/ 	.short	(.L_2887 - .L_2886)


	//   ....[0]....
.L_2886:
        /*002c*/ 	.word	0x0500000d


	//   ....[1]....
        /*0030*/ 	.word	0x0500000d


	//   ....[2]....
        /*0034*/ 	.word	0x0500000d


	//   ....[3]....
        /*0038*/ 	.word	0x0500000d


	//   ....[4]....
        /*003c*/ 	.word	0x0500000d


	//   ....[5]....
        /*0040*/ 	.word	0x0500000d


	//   ....[6]....
        /*0044*/ 	.word	0x0500000d


	//   ....[7]....
        /*0048*/ 	.word	0x0500000d


	//   ....[8]....
        /*004c*/ 	.word	0x0500000d


	//   ....[9]....
        /*0050*/ 	.word	0x0500000d


	//   ....[10]....
        /*0054*/ 	.word	0x0500000d


	//   ....[11]....
        /*0058*/ 	.word	0x0500000d


	//   ....[12]....
        /*005c*/ 	.word	0x0500000d


	//   ....[13]....
        /*0060*/ 	.word	0x0500000d


	//   ....[14]....
        /*0064*/ 	.word	0x0500000d


	//   ....[15]....
        /*0068*/ 	.word	0x0500000d


	//   ....[16]....
        /*006c*/ 	.word	0x0500000d


	//   ....[17]....
        /*0070*/ 	.word	0x0500000d


	//   ....[18]....
        /*0074*/ 	.word	0x0500000d


	//   ....[19]....
        /*0078*/ 	.word	0x0500000d


	//   ....[20]....
        /*007c*/ 	.word	0x0500000d


	//   ....[21]....
        /*0080*/ 	.word	0x0500000d


	//----- nvinfo : EIATTR_COOP_GROUP_INSTR_OFFSETS
	.align		4
.L_2887:
        /*0084*/ 	.byte	0x04, 0x28
        /*0086*/ 	.short	(.L_2889 - .L_2888)


	//   ....[0]....
.L_2888:
        /*0088*/ 	.word	0x00002db0


	//   ....[1]....
        /*008c*/ 	.word	0x00002e60


	//   ....[2]....
        /*0090*/ 	.word	0x00002ed0


	//   ....[3]....
        /*0094*/ 	.word	0x00002f60


	//   ....[4]....
        /*0098*/ 	.word	0x00002fd0


	//   ....[5]....
        /*009c*/ 	.word	0x00003050


	//   ....[6]....
        /*00a0*/ 	.word	0x000030c0


	//   ....[7]....
        /*00a4*/ 	.word	0x00003160


	//   ....[8]....
        /*00a8*/ 	.word	0x000031e0


	//   ....[9]....
        /*00ac*/ 	.word	0x00003250


	//   ....[10]....
        /*00b0*/ 	.word	0x000032a0


	//   ....[11]....
        /*00b4*/ 	.word	0x00003bb0


	//   ....[12]....
        /*00b8*/ 	.word	0x00003c80


	//   ....[13]....
        /*00bc*/ 	.word	0x00003d10


	//   ....[14]....
        /*00c0*/ 	.word	0x00003dc0


	//   ....[15]....
        /*00c4*/ 	.word	0x00003e50


	//   ....[16]....
        /*00c8*/ 	.word	0x00003f00


	//   ....[17]....
        /*00cc*/ 	.word	0x00003f90


	//   ....[18]....
        /*00d0*/ 	.word	0x00004050


	//   ....[19]....
        /*00d4*/ 	.word	0x000040f0


	//   ....[20]....
        /*00d8*/ 	.word	0x00004180


	//   ....[21]....
        /*00dc*/ 	.word	0x000041f0


	//----- nvinfo : EIATTR_VRC_CTA_INIT_COUNT
	.align		4
.L_2889:
        /*00e0*/ 	.byte	0x02, 0x4a
	.zero		1
	.zero		1


	//----- nvinfo : EIATTR_EXIT_INSTR_OFFSETS
	.align		4
        /*00e4*/ 	.byte	0x04, 0x1c
        /*00e6*/ 	.short	(.L_2891 - .L_2890)


	//   ....[0]....
.L_2890:
        /*00e8*/ 	.word	0x00003a30


	//   ....[1]....
        /*00ec*/ 	.word	0x00003b90


	//----- nvinfo : EIATTR_CRS_STACK_SIZE
	.align		4
.L_2891:
        /*00f0*/ 	.byte	0x04, 0x1e
        /*00f2*/ 	.short	(.L_2893 - .L_2892)
.L_2892:
        /*00f4*/ 	.word	0x00000000


	//----- nvinfo : EIATTR_CBANK_PARAM_SIZE
	.align		4
.L_2893:
        /*00f8*/ 	.byte	0x03, 0x19
        /*00fa*/ 	.short	0x00b8


	//----- nvinfo : EIATTR_PARAM_CBANK
	.align		4
        /*00fc*/ 	.byte	0x04, 0x0a
        /*00fe*/ 	.short	(.L_2895 - .L_2894)
	.align		4
.L_2894:
        /*0100*/ 	.word	index@(.nv.constant0._Z30group_norm_nhwc_bwd_sum_kernelI11Bf16IOBf16WLi196EEv26Group_norm_nhwc_bwd_params)
        /*0104*/ 	.short	0x0380
        /*0106*/ 	.short	0x00b8


	//----- nvinfo : EIATTR_SW_WAR
	.align		4
.L_2895:
        /*0108*/ 	.byte	0x04, 0x36
        /*010a*/ 	.short	(.L_2897 - .L_2896)
.L_2896:
        /*010c*/ 	.word	0x00000008
.L_2897:


//--------------------- .nv.info._Z30group_norm_nhwc_bwd_sum_kernelI11Bf16IOBf16WLi168EEv26Group_norm_nhwc_bwd_params --------------------------
	.section	.nv.info._Z30group_norm_nhwc_bwd_sum_kernelI11Bf16IOBf16WLi168EEv26Group_norm_nhwc_bwd_params,"",@"SHT_CUDA_INFO"
	.sectionflags	@""
	.align	4


	//----- nvinfo : EIATTR_CUDA_API_VERSION
	.align		4
        /*0000*/ 	.byte	0x04, 0x37
        /*0002*/ 	.short	(.L_2899 - .L_2898)
.L_2898:
        /*0004*/ 	.word	0x00000082


	//----- nvinfo : EIATTR_KPARAM_INFO
	.align		4
.L_2899:
        /*0008*/ 	.byte	0x04, 0x17
        /*000a*/ 	.short	(.L_2901 - .L_2900)
.L_2900:
        /*000c*/ 	.word	0x00000000
        /*0010*/ 	.short	0x0000
        /*0012*/ 	.short	0x0000
        /*0014*/ 	.byte	0x00, 0xf0, 0xe1, 0x02


	//----- nvinfo : EIATTR_SPARSE_MMA_MASK
	.align		4
.L_2901:
        /*0018*/ 	.byte	0x03, 0x50
        /*001a*/ 	.short	0x0000


	//----- nvinfo : EIATTR_MAXREG_COUNT
	.align		4
        /*001c*/ 	.byte	0x03, 0x1b
        /*001e*/ 	.short	0x00ff


	//----- nvinfo : EIATTR_NUM_BARRIERS
	.align		4
        /*0020*/ 	.byte	0x02, 0x4c
        /*0022*/ 	.byte	0x01
	.zero		1


	//----- nvinfo : EIATTR_MERCURY_ISA_VERSION
	.align		4
        /*0024*/ 	.byte	0x03, 0x5f
        /*0026*/ 	.short	0x0101


	//----- nvinfo : EIATTR_COOP_GROUP_MASK_REGIDS
	.align		4
        /*0028*/ 	.byte	0x04, 0x29
        /*002a*/ 	.short	(.L_2903 - .L_2902)


	//   ....[0]....
.L_2902:
        /*002c*/ 	.word	0x0500000d


	//   ....[1]....
        /*0030*/ 	.word	0x0500000d


	//   ....[2]....
        /*0034*/ 	.word	0x0500000d


	//   ....[3]....
        /*0038*/ 	.word	0x0500000d


	//   ....[4]....
        /*003c*/ 	.word	0x0500000d


	//   ....[5]....
        /*0040*/ 	.word	0x0500000d


	//   ....[6]....
        /*0044*/ 	.word	0x0500000d


	//   ....[7]....
        /*0048*/ 	.word	0x0500000d


	//   ....[8]....
        /*004c*/ 	.word	0x0500000d


	//   ....[9]....
        /*0050*/ 	.word	0x0500000d


	//   ....[10]....
        /*0054*/ 	.word	0x0500000d


	//   ....[11]....
        /*0058*/ 	.word	0x0500000d


	//   ....[12]....
        /*005c*/ 	.word	0x0500000d


	//   ....[13]....
        /*0060*/ 	.word	0x0500000d


	//   ....[14]....
        /*0064*/ 	.word	0x0500000d


	//   ....[15]....
        /*0068*/ 	.word	0x0500000d


	//   ....[16]....
        /*006c*/ 	.word	0x0500000d


	//   ....[17]....
        /*0070*/ 	.word	0x0500000d


	//   ....[18]....
        /*0074*/ 	.word	0x0500000d


	//   ....[19]....
        /*0078*/ 	.word	0x0500000d


	//   ....[20]....
        /*007c*/ 	.word	0x0500000d


	//   ....[21]....
        /*0080*/ 	.word	0x0500000d


	//----- nvinfo : EIATTR_COOP_GROUP_INSTR_OFFSETS
	.align		4
.L_2903:
        /*0084*/ 	.byte	0x04, 0x28
        /*0086*/ 	.short	(.L_2905 - .L_2904)


	//   ....[0]....
.L_2904:
        /*0088*/ 	.word	0x00002d60


	//   ....[1]....
        /*008c*/ 	.word	0x00002e10


	//   ....[2]....
        /*0090*/ 	.word	0x00002e80


	//   ....[3]....
        /*0094*/ 	.word	0x00002f00


	//   ....[4]....
        /*0098*/ 	.word	0x00002f70


	//   ....[5]....
        /*009c*/ 	.word	0x00003010


	//   ....[6]....
        /*00a0*/ 	.word	0x00003080


	//   ....[7]....
        /*00a4*/ 	.word	0x00003110


	//   ....[8]....
        /*00a8*/ 	.word	0x00003190


	//   ....[9]....
        /*00ac*/ 	.word	0x00003200


	//   ....[10]....
        /*00b0*/ 	.word	0x00003250


	//   ....[11]....
        /*00b4*/ 	.word	0x00003ad0


	//   ....[12]....
        /*00b8*/ 	.word	0x00003ba0


	//   ....[13]....
        /*00bc*/ 	.word	0x00003c30


	//   ....[14]....
        /*00c0*/ 	.word	0x00003ce0


	//   ....[15]....
        /*00c4*/ 	.word	0x00003d70


	//   ....[16]....
        /*00c8*/ 	.word	0x00003e20


	//   ....[17]....
        /*00cc*/ 	.word	0x00003eb0


	//   ....[18]....
        /*00d0*/ 	.word	0x00003f70


	//   ....[19]....
        /*00d4*/ 	.word	0x00004010


	//   ....[20]....
        /*00d8*/ 	.word	0x000040a0


	//   ....[21]....
        /*00dc*/ 	.word	0x00004110


	//----- nvinfo : EIATTR_VRC_CTA_INIT_COUNT
	.align		4
.L_2905:
        /*00e0*/ 	.byte	0x02, 0x4a
	.zero		1
	.zero		1


	//----- nvinfo : EIATTR_EXIT_INSTR_OFFSETS
	.align		4
        /*00e4*/ 	.byte	0x04, 0x1c
        /*00e6*/ 	.short	(.L_2907 - .L_2906)


	//   ....[0]....
.L_2906:
        /*00e8*/ 	.word	0x00003950


	//   ....[1]....
        /*00ec*/ 	.word	0x00003ab0


	//----- nvinfo : EIATTR_CRS_STACK_SIZE
	.align		4
.L_2907:
        /*00f0*/ 	.byte	0x04, 0x1e
        /*00f2*/ 	.short	(.L_2909 - .L_2908)
.L_2908:
        /*00f4*/ 	.word	0x00000000


	//----- nvinfo : EIATTR_CBANK_PARAM_SIZE
	.align		4
.L_2909:
        /*00f8*/ 	.byte	0x03, 0x19
        /*00fa*/ 	.short	0x00b8


	//----- nvinfo : EIATTR_PARAM_CBANK
	.align		4
        /*00fc*/ 	.byte	0x04, 0x0a
        /*00fe*/ 	.short	(.L_2911 - .L_2910)
	.align		4
.L_2910:
        /*0100*/ 	.word	index@(.nv.constant0._Z30group_norm_nhwc_bwd_sum_kernelI11Bf16IOBf16WLi168EEv26Group_norm_nhwc_bwd_params)
        /*0104*/ 	.short	0x0380
        /*0106*/ 	.short	0x00b8


	//----- nvinfo : EIATTR_SW_WAR
	.align		4
.L_2911:
        /*0108*/ 	.byte	0x04, 0x36
        /*010a*/ 	.short	(.L_2913 - .L_2912)
.L_2912:
        /*010c*/ 	.word	0x00000008
.L_2913:


//--------------------- .nv.info._Z30group_norm_nhwc_bwd_sum_kernelI11Bf16IOBf16WLi64EEv26Group_norm_nhwc_bwd_params --------------------------
	.section	.nv.info._Z30group_norm_nhwc_bwd_sum_kernelI11Bf16IOBf16WLi64EEv26Group_norm_nhwc_bwd_params,"",@"SHT_CUDA_INFO"
	.sectionflags	@""
	.align	4


	//----- nvinfo : EIATTR_CUDA_API_VERSION
	.align		4
        /*0000*/ 	.byte	0x04, 0x37
        /*0002*/ 	.short	(.L_2915 - .L_2914)
.L_2914:
        /*0004*/ 	.word	0x00000082


	//----- nvinfo : EIATTR_KPARAM_INFO
	.align		4
.L_2915:
        /*0008*/ 	.byte	0x04, 0x17
        /*000a*/ 	.short	(.L_2917 - .L_2916)
.L_2916:
        /*000c*/ 	.word	0x00000000
        /*0010*/ 	.short	0x0000
        /*0012*/ 	.short	0x0000
        /*0014*/ 	.byte	0x00, 0xf0, 0xe1, 0x02


	//----- nvinfo : EIATTR_SPARSE_MMA_MASK
	.align		4
.L_2917:
        /*0018*/ 	.byte	0x03, 0x50
        /*001a*/ 	.short	0x0000


	//----- nvinfo : EIATTR_MAXREG_COUNT
	.align		4
        /*001c*/ 	.byte	0x03, 0x1b
        /*001e*/ 	.short	0x00ff


	//----- nvinfo : EIATTR_NUM_BARRIERS
	.align		4
        /*0020*/ 	.byte	0x02, 0x4c
        /*0022*/ 	.byte	0x01
	.zero		1


	//----- nvinfo : EIATTR_MERCURY_ISA_VERSION
	.align		4
        /*0024*/ 	.byte	0x03, 0x5f
        /*0026*/ 	.short	0x0101


	//----- nvinfo : EIATTR_COOP_GROUP_MASK_REGIDS
	.align		4
        /*0028*/ 	.byte	0x04, 0x29
        /*002a*/ 	.short	(.L_2919 - .L_2918)


	//   ....[0]....
.L_2918:
        /*002c*/ 	.word	0xffffffff


	//   ....[1]....
        /*0030*/ 	.word	0xffffffff


	//   ....[2]....
        /*0034*/ 	.word	0xffffffff


	//   ....[3]....
        /*0038*/ 	.word	0xffffffff


	//   ....[4]....
        /*003c*/ 	.word	0xffffffff


	//   ....[5]....
        /*0040*/ 	.word	0xffffffff


	//   ....[6]....
        /*0044*/ 	.word	0xffffffff


	//   ....[7]....
        /*0048*/ 	.word	0xffffffff


	//   ....[8]....
        /*004c*/ 	.word	0xffffffff


	//   ....[9]....
        /*0050*/ 	.word	0xffffffff


	//   ....[10]....
        /*0054*/ 	.word	0xffffffff


	//   ....[11]....
        /*0058*/ 	.word	0xffffffff


	//   ....[12]....
        /*005c*/ 	.word	0xffffffff


	//   ....[13]....
        /*0060*/ 	.word	0xffffffff


	//   ....[14]....
        /*0064*/ 	.word	0xffffffff


	//   ....[15]....
        /*0068*/ 	.word	0xffffffff


	//   ....[16]....
        /*006c*/ 	.word	0xffffffff


	//   ....[17]....
        /*0070*/ 	.word	0xffffffff


	//   ....[18]....
        /*0074*/ 	.word	0x0500000d


	//   ....[19]....
        /*0078*/ 	.word	0x0500000d


	//   ....[20]....
        /*007c*/ 	.word	0x0500000d


	//   ....[21]....
        /*0080*/ 	.word	0x0500000d


	//   ....[22]....
        /*0084*/ 	.word	0x0500000d


	//   ....[23]....
        /*0088*/ 	.word	0x0500000d


	//   ....[24]....
        /*008c*/ 	.word	0x0500000d


	//   ....[25]....
        /*0090*/ 	.word	0x0500000d


	//   ....[26]....
        /*0094*/ 	.word	0x0500000d


	//   ....[27]....
        /*0098*/ 	.word	0x0500000d


	//   ....[28]....
        /*009c*/ 	.word	0x0500000d


	//   ....[29]....
        /*00a0*/ 	.word	0x0500000d


	//   ....[30]....
        /*00a4*/ 	.word	0x0500000d


	//   ....[31]....
        /*00a8*/ 	.word	0x0500000d


	//   ....[32]....
        /*00ac*/ 	.word	0x0500000d


	//   ....[33]....
        /*00b0*/ 	.word	0x0500000d


	//   ....[34]....
        /*00b4*/ 	.word	0x0500000d


	//   ....[35]....
        /*00b8*/ 	.word	0x0500000d


	//----- nvinfo : EIATTR_COOP_GROUP_INSTR_OFFSETS
	.align		4
.L_2919:
        /*00bc*/ 	.byte	0x04, 0x28
        /*00be*/ 	.short	(.L_2921 - .L_2920)


	//   ....[0]....
.L_2920:
        /*00c0*/ 	.word	0x00002b30


	//   ....[1]....
        /*00c4*/ 	.word	0x00002b60


	//   ....[2]....
        /*00c8*/ 	.word	0x00002b70


	//   ....[3]....
        /*00cc*/ 	.word	0x00002bd0


	//   ....[4]....
        /*00d0*/ 	.word	0x00002c00


	//   ....[5]....
        /*00d4*/ 	.word	0x00002c20


	//   ....[6]....
        /*00d8*/ 	.word	0x00002c80


	//   ....[7]....
        /*00dc*/ 	.word	0x00002cb0


	//   ....[8]....
        /*00e0*/ 	.word	0x00002cd0


	//   ....[9]....
        /*00e4*/ 	.word	0x00002d30


	//   ....[10]....
        /*00e8*/ 	.word	0x00002d60


	//   ....[11]....
        /*00ec*/ 	.word	0x00002d80


	//   ....[12]....
        /*00f0*/ 	.word	0x00002de0


	//   ....[13]....
        /*00f4*/ 	.word	0x00002e10


	//   ....[14]....
        /*00f8*/ 	.word	0x00002e30


	//   ....[15]....
        /*00fc*/ 	.word	0x00002e90


	//   ....[16]....
        /*0100*/ 	.word	0x00002eb0


	//   ....[17]....
        /*0104*/ 	.word	0x00002ec0


	//   ....[18]....
        /*0108*/ 	.word	0x000033e0


	//   ....[19]....
        /*010c*/ 	.word	0x00003460


	//   ....[20]....
        /*0110*/ 	.word	0x000034c0


	//   ....[21]....
        /*0114*/ 	.word	0x00003520


	//   ....[22]....
        /*0118*/ 	.word	0x000035b0


	//   ....[23]....
        /*011c*/ 	.word	0x00003630


	//   ....[24]....
        /*0120*/ 	.word	0x00003690


	//   ....[25]....
        /*0124*/ 	.word	0x00003720


	//   ....[26]....
        /*0128*/ 	.word	0x000037a0


	//   ....[27]....
        /*012c*/ 	.word	0x00003800


	//   ....[28]....
        /*0130*/ 	.word	0x00003890


	//   ....[29]....
        /*0134*/ 	.word	0x00003910


	//   ....[30]....
        /*0138*/ 	.word	0x00003970


	//   ....[31]....
        /*013c*/ 	.word	0x000039f0


	//   ....[32]....
        /*0140*/ 	.word	0x00003a70


	//   ....[33]....
        /*0144*/ 	.word	0x00003ad0


	//   ....[34]....
        /*0148*/ 	.word	0x00003b40


	//   ....[35]....
        /*014c*/ 	.word	0x00003b90


	//----- nvinfo : EIATTR_VRC_CTA_INIT_COUNT
	.align		4
.L_2921:
        /*0150*/ 	.byte	0x02, 0x4a
	.zero		1
	.zero		1


	//----- nvinfo : EIATTR_EXIT_INSTR_OFFSETS
	.align		4
        /*0154*/ 	.byte	0x04, 0x1c
        /*0156*/ 	.short	(.L_2923 - .L_2922)


	//   ....[0]....
.L_2922:
        /*0158*/ 	.word	0x00003210


	//   ....[1]....
        /*015c*/ 	.word	0x00003370


	//----- nvinfo : EIATTR_CRS_STACK_SIZE
	.align		4
.L_2923:
        /*0160*/ 	.byte	0x04, 0x1e
        /*0162*/ 	.short	(.L_2925 - .L_2924)
.L_2924:
        /*0164*/ 	.word	0x00000000


	//----- nvinfo : EIATTR_CBANK_PARAM_SIZE
	.align		4
.L_2925:
        /*0168*/ 	.byte	0x03, 0x19
        /*016a*/ 	.short	0x00b8


	//----- nvinfo : EIATTR_PARAM_CBANK
	.align		4
        /*016c*/ 	.byte	0x04, 0x0a
        /*016e*/ 	.short	(.L_2927 - .L_2926)
	.align		4
.L_2926:
        /*0170*/ 	.word	index@(.nv.constant0._Z30group_norm_nhwc_bwd_sum_kernelI11Bf16IOBf16WLi64EEv26Group_norm_nhwc_bwd_params)
        /*0174*/ 	.short	0x0380
        /*0176*/ 	.short	0x00b8


	//----- nvinfo : EIATTR_SW_WAR
	.align		4
.L_2927:
        /*0178*/ 	.byte	0x04, 0x36
        /*017a*/ 	.short	(.L_2929 - .L_2928)
.L_2928:
        /*017c*/ 	.word	0x00000008
.L_2929:


//--------------------- .nv.info._Z30group_norm_nhwc_bwd_sum_kernelI11Bf16IOBf16WLi128EEv26Group_norm_nhwc_bwd_params --------------------------
	.section	.nv.info._Z30group_norm_nhwc_bwd_sum_kernelI11Bf16IOBf16WLi128EEv26Group_norm_nhwc_bwd_params,"",@"SHT_CUDA_INFO"
	.sectionflags	@""
	.align	4


	//----- nvinfo : EIATTR_CUDA_API_VERSION
	.align		4
        /*0000*/ 	.byte	0x04, 0x37
        /*0002*/ 	.short	(.L_2931 - .L_2930)
.L_2930:
        /*0004*/ 	.word	0x00000082


	//----- nvinfo : EIATTR_KPARAM_INFO
	.align		4
.L_2931:
        /*0008*/ 	.byte	0x04, 0x17
        /*000a*/ 	.short	(.L_2933 - .L_2932)
.L_2932:
        /*000c*/ 	.word	0x00000000
        /*0010*/ 	.short	0x0000
        /*0012*/ 	.short	0x0000
        /*0014*/ 	.byte	0x00, 0xf0, 0xe1, 0x02


	//----- nvinfo : EIATTR_SPARSE_MMA_MASK
	.align		4
.L_2933:
        /*0018*/ 	.byte	0x03, 0x50
        /*001a*/ 	.short	0x0000


	//----- nvinfo : EIATTR_MAXREG_COUNT
	.align		4
        /*001c*/ 	.byte	0x03, 0x1b
        /*001e*/ 	.short	0x00ff


	//----- nvinfo : EIATTR_NUM_BARRIERS
	.align		4
        /*0020*/ 	.byte	0x02, 0x4c
        /*0022*/ 	.byte	0x01
	.zero		1


	//----- nvinfo : EIATTR_MERCURY_ISA_VERSION
	.align		4
        /*0024*/ 	.byte	0x03, 0x5f
        /*0026*/ 	.short	0x0101


	//----- nvinfo : EIATTR_COOP_GROUP_MASK_REGIDS
	.align		4
        /*0028*/ 	.byte	0x04, 0x29
        /*002a*/ 	.short	(.L_2935 - .L_2934)


	//   ....[0]....
.L_2934:
        /*002c*/ 	.word	0xffffffff


	//   ....[1]....
        /*0030*/ 	.word	0xffffffff


	//   ....[2]....
        /*0034*/ 	.word	0xffffffff


	//   ....[3]....
        /*0038*/ 	.word	0xffffffff


	//   ....[4]....
        /*003c*/ 	.word	0xffffffff


	//   ....[5]....
        /*0040*/ 	.word	0xffffffff


	//   ....[6]....
        /*0044*/ 	.word	0xffffffff


	//   ....[7]....
        /*0048*/ 	.word	0xffffffff


	//   ....[8]....
        /*004c*/ 	.word	0xffffffff


	//   ....[9]....
        /*0050*/ 	.word	0xffffffff


	//   ....[10]....
        /*0054*/ 	.word	0xffffffff


	//   ....[11]....
        /*0058*/ 	.word	0xffffffff


	//   ....[12]....
        /*005c*/ 	.word	0xffffffff


	//   ....[13]....
        /*0060*/ 	.word	0xffffffff


	//   ....[14]....
        /*0064*/ 	.word	0xffffffff


	//   ....[15]....
        /*0068*/ 	.word	0xffffffff


	//   ....[16]....
        /*006c*/ 	.word	0xffffffff


	//   ....[17]....
        /*0070*/ 	.word	0xffffffff


	//   ....[18]....
        /*0074*/ 	.word	0x05000018


	//   ....[19]....
        /*0078*/ 	.word	0x05000018


	//   ....[20]....
        /*007c*/ 	.word	0x05000018


	//   ....[21]....
        /*0080*/ 	.word	0x05000018


	//   ....[22]....
        /*0084*/ 	.word	0x05000018


	//   ....[23]....
        /*0088*/ 	.word	0x05000018


	//   ....[24]....
        /*008c*/ 	.word	0x05000018


	//   ....[25]....
        /*0090*/ 	.word	0x05000018


	//   ....[26]....
        /*0094*/ 	.word	0x05000018


	//   ....[27]....
        /*0098*/ 	.word	0x05000018


	//   ....[28]....
        /*009c*/ 	.word	0x05000018


	//   ....[29]....
        /*00a0*/ 	.word	0x05000018


	//   ....[30]....
        /*00a4*/ 	.word	0x05000018


	//   ....[31]....
        /*00a8*/ 	.word	0x05000018


	//   ....[32]....
        /*00ac*/ 	.word	0x05000018


	//   ....[33]....
        /*00b0*/ 	.word	0x05000018


	//   ....[34]....
        /*00b4*/ 	.word	0x05000018


	//   ....[35]....
        /*00b8*/ 	.word	0x05000018


	//----- nvinfo : EIATTR_COOP_GROUP_INSTR_OFFSETS
	.align		4
.L_2935:
        /*00bc*/ 	.byte	0x04, 0x28
        /*00be*/ 	.short	(.L_2937 - .L_2936)


	//   ....[0]....
.L_2936:
        /*00c0*/ 	.word	0x00002c20


	//   ....[1]....
        /*00c4*/ 	.word	0x00002c50


	//   ....[2]....
        /*00c8*/ 	.word	0x00002c70


	//   ....[3]....
        /*00cc*/ 	.word	0x00002cd0


	//   ....[4]....
        /*00d0*/ 	.word	0x00002d10


	//   ....[5]....
        /*00d4*/ 	.word	0x00002d30


	//   ....[6]....
        /*00d8*/ 	.word	0x00002d60


	//   ....[7]....
        /*00dc*/ 	.word	0x00002dc0


	//   ....[8]....
        /*00e0*/ 	.word	0x00002df0


	//   ....[9]....
        /*00e4*/ 	.word	0x00002e10


	//   ....[10]....
        /*00e8*/ 	.word	0x00002e60


	//   ....[11]....
        /*00ec*/ 	.word	0x00002e90


	//   ....[12]....
        /*00f0*/ 	.word	0x00002eb0


	//   ....[13]....
        /*00f4*/ 	.word	0x00002f00


	//   ....[14]....
        /*00f8*/ 	.word	0x00002f30


	//   ....[15]....
        /*00fc*/ 	.word	0x00002f50


	//   ....[16]....
        /*0100*/ 	.word	0x00002fa0


	//   ....[17]....
        /*0104*/ 	.word	0x00002fb0


	//   ....[18]....
        /*0108*/ 	.word	0x00003630


	//   ....[19]....
        /*010c*/ 	.word	0x000036a0


	//   ....[20]....
        /*0110*/ 	.word	0x00003720


	//   ....[21]....
        /*0114*/ 	.word	0x000037b0


	//   ....[22]....
        /*0118*/ 	.word	0x00003830


	//   ....[23]....
        /*011c*/ 	.word	0x00003890


	//   ....[24]....
        /*0120*/ 	.word	0x00003920


	//   ....[25]....
        /*0124*/ 	.word	0x000039a0


	//   ....[26]....
        /*0128*/ 	.word	0x00003a20


	//   ....[27]....
        /*012c*/ 	.word	0x00003a90


	//   ....[28]....
        /*0130*/ 	.word	0x00003b10


	//   ....[29]....
        /*0134*/ 	.word	0x00003b90


	//   ....[30]....
        /*0138*/ 	.word	0x00003c20


	//   ....[31]....
        /*013c*/ 	.word	0x00003c80


	//   ....[32]....
        /*0140*/ 	.word	0x00003d10


	//   ....[33]....
        /*0144*/ 	.word	0x00003da0


	//   ....[34]....
        /*0148*/ 	.word	0x00003df0


	//   ....[35]....
        /*014c*/ 	.word	0x00003e40


	//----- nvinfo : EIATTR_VRC_CTA_INIT_COUNT
	.align		4
.L_2937:
        /*0150*/ 	.byte	0x02, 0x4a
	.zero		1
	.zero		1


	//----- nvinfo : EIATTR_EXIT_INSTR_OFFSETS
	.align		4
        /*0154*/ 	.byte	0x04, 0x1c
        /*0156*/ 	.short	(.L_2939 - .L_2938)


	//   ....[0]....
.L_2938:
        /*0158*/ 	.word	0x00003460


	//   ....[1]....
        /*015c*/ 	.word	0x000035c0


	//----- nvinfo : EIATTR_CRS_STACK_SIZE
	.align		4
.L_2939:
        /*0160*/ 	.byte	0x04, 0x1e
        /*0162*/ 	.short	(.L_2941 - .L_2940)
.L_2940:
        /*0164*/ 	.word	0x00000000


	//----- nvinfo : EIATTR_CBANK_PARAM_SIZE
	.align		4
.L_2941:
        /*0168*/ 	.byte	0x03, 0x19
        /*016a*/ 	.short	0x00b8


	//----- nvinfo : EIATTR_PARAM_CBANK
	.align		4
        /*016c*/ 	.byte	0x04, 0x0a
        /*016e*/ 	.short	(.L_2943 - .L_2942)
	.align		4
.L_2942:
        /*0170*/ 	.word	index@(.nv.constant0._Z30group_norm_nhwc_bwd_sum_kernelI11Bf16IOBf16WLi128EEv26Group_norm_nhwc_bwd_params)
        /*0174*/ 	.short	0x0380
        /*0176*/ 	.short	0x00b8


	//----- nvinfo : EIATTR_SW_WAR
	.align		4
.L_2943:
        /*0178*/ 	.byte	0x04, 0x36
        /*017a*/ 	.short	(.L_2945 - .L_2944)
.L_2944:
        /*017c*/ 	.word	0x00000008
.L_2945:


//--------------------- .nv.info._Z30group_norm_nhwc_bwd_sum_kernelI11Bf16IOBf16WLi192EEv26Group_norm_nhwc_bwd_params --------------------------
	.section	.nv.info._Z30group_norm_nhwc_bwd_sum_kernelI11Bf16IOBf16WLi192EEv26Group_norm_nhwc_bwd_params,"",@"SHT_CUDA_INFO"
	.sectionflags	@""
	.align	4


	//----- nvinfo : EIATTR_CUDA_API_VERSION
	.align		4
        /*0000*/ 	.byte	0x04, 0x37
        /*0002*/ 	.short	(.L_2947 - .L_2946)
.L_2946:
        /*0004*/ 	.word	0x00000082


	//----- nvinfo : EIATTR_KPARAM_INFO
	.align		4
.L_2947:
        /*0008*/ 	.byte	0x04, 0x17
        /*000a*/ 	.short	(.L_2949 - .L_2948)
.L_2948:
        /*000c*/ 	.word	0x00000000
        /*0010*/ 	.short	0x0000
        /*0012*/ 	.short	0x0000
        /*0014*/ 	.byte	0x00, 0xf0, 0xe1, 0x02


	//----- nvinfo : EIATTR_SPARSE_MMA_MASK
	.align		4
.L_2949:
        /*0018*/ 	.byte	0x03, 0x50
        /*001a*/ 	.short	0x0000


	//----- nvinfo : EIATTR_MAXREG_COUNT
	.align		4
        /*001c*/ 	.byte	0x03, 0x1b
        /*001e*/ 	.short	0x00ff


	//----- nvinfo : EIATTR_NUM_BARRIERS
	.align		4
        /*0020*/ 	.byte	0x02, 0x4c
        /*0022*/ 	.byte	0x01
	.zero		1


	//----- nvinfo : EIATTR_MERCURY_ISA_VERSION
	.align		4
        /*0024*/ 	.byte	0x03, 0x5f
        /*0026*/ 	.short	0x0101


	//----- nvinfo : EIATTR_COOP_GROUP_MASK_REGIDS
	.align		4
        /*0028*/ 	.byte	0x04, 0x29
        /*002a*/ 	.short	(.L_2951 - .L_2950)


	//   ....[0]....
.L_2950:
        /*002c*/ 	.word	0xffffffff


	//   ....[1]....
        /*0030*/ 	.word	0xffffffff


	//   ....[2]....
        /*0034*/ 	.word	0xffffffff


	//   ....[3]....
        /*0038*/ 	.word	0xffffffff


	//   ....[4]....
        /*003c*/ 	.word	0xffffffff


	//   ....[5]....
        /*0040*/ 	.word	0xffffffff


	//   ....[6]....
        /*0044*/ 	.word	0xffffffff


	//   ....[7]....
        /*0048*/ 	.word	0xffffffff


	//   ....[8]....
        /*004c*/ 	.word	0xffffffff


	//   ....[9]....
        /*0050*/ 	.word	0xffffffff


	//   ....[10]....
        /*0054*/ 	.word	0xffffffff


	//   ....[11]....
        /*0058*/ 	.word	0xffffffff


	//   ....[12]....
        /*005c*/ 	.word	0xffffffff


	//   ....[13]....
        /*0060*/ 	.word	0xffffffff


	//   ....[14]....
        /*0064*/ 	.word	0xffffffff


	//   ....[15]....
        /*0068*/ 	.word	0xffffffff


	//   ....[16]....
        /*006c*/ 	.word	0xffffffff


	//   ....[17]....
        /*0070*/ 	.word	0xffffffff


	//   ....[18]....
        /*0074*/ 	.word	0x0500001a


	//   ....[19]....
        /*0078*/ 	.word	0x0500001a


	//   ....[20]....
        /*007c*/ 	.word	0x0500001a


	//   ....[21]....
        /*0080*/ 	.word	0x0500001a


	//   ....[22]....
        /*0084*/ 	.word	0x0500001a


	//   ....[23]....
        /*0088*/ 	.word	0x0500001a


	//   ....[24]....
        /*008c*/ 	.word	0x0500001a


	//   ....[25]....
        /*0090*/ 	.word	0x0500001a


	//   ....[26]....
        /*0094*/ 	.word	0x0500001a


	//   ....[27]....
        /*0098*/ 	.word	0x0500001a


	//   ....[28]....
        /*009c*/ 	.word	0x0500001a


	//   ....[29]....
        /*00a0*/ 	.word	0x0500001a


	//   ....[30]....
        /*00a4*/ 	.word	0x0500001a


	//   ....[31]....
        /*00a8*/ 	.word	0x0500001a


	//   ....[32]....
        /*00ac*/ 	.word	0x0500001a


	//   ....[33]....
        /*00b0*/ 	.word	0x0500001a


	//   ....[34]....
        /*00b4*/ 	.word	0x0500001a


	//   ....[35]....
        /*00b8*/ 	.word	0x0500001a


	//----- nvinfo : EIATTR_COOP_GROUP_INSTR_OFFSETS
	.align		4
.L_2951:
        /*00bc*/ 	.byte	0x04, 0x28
        /*00be*/ 	.short	(.L_2953 - .L_2952)


	//   ....[0]....
.L_2952:
        /*00c0*/ 	.word	0x00002d90


	//   ....[1]....
        /*00c4*/ 	.word	0x00002dc0


	//   ....[2]....
        /*00c8*/ 	.word	0x00002dd0


	//   ....[3]....
        /*00cc*/ 	.word	0x00002e30


	//   ....[4]....
        /*00d0*/ 	.word	0x00002e60


	//   ....[5]....
        /*00d4*/ 	.word	0x00002e80


	//   ....[6]....
        /*00d8*/ 	.word	0x00002ee0


	//   ....[7]....
        /*00dc*/ 	.word	0x00002f10


	//   ....[8]....
        /*00e0*/ 	.word	0x00002f30


	//   ....[9]....
        /*00e4*/ 	.word	0x00002f90


	//   ....[10]....
        /*00e8*/ 	.word	0x00002fc0


	//   ....[11]....
        /*00ec*/ 	.word	0x00002fe0


	//   ....[12]....
        /*00f0*/ 	.word	0x00003040


	//   ....[13]....
        /*00f4*/ 	.word	0x00003070


	//   ....[14]....
        /*00f8*/ 	.word	0x00003090


	//   ....[15]....
        /*00fc*/ 	.word	0x000030f0


	//   ....[16]....
        /*0100*/ 	.word	0x00003110


	//   ....[17]....
        /*0104*/ 	.word	0x00003120


	//   ....[18]....
        /*0108*/ 	.word	0x00003910


	//   ....[19]....
        /*010c*/ 	.word	0x00003990


	//   ....[20]....
        /*0110*/ 	.word	0x00003a10


	//   ....[21]....
        /*0114*/ 	.word	0x00003a90


	//   ....[22]....
        /*0118*/ 	.word	0x00003af0


	//   ....[23]....
        /*011c*/ 	.word	0x00003b90


	//   ....[24]....
        /*0120*/ 	.word	0x00003c20


	//   ....[25]....
        /*0124*/ 	.word	0x00003c80


	//   ....[26]....
        /*0128*/ 	.word	0x00003d20


	//   ....[27]....
        /*012c*/ 	.word	0x00003db0


	//   ....[28]....
        /*0130*/ 	.word	0x00003e10


	//   ....[29]....
        /*0134*/ 	.word	0x00003eb0


	//   ....[30]....
        /*0138*/ 	.word	0x00003f40


	//   ....[31]....
        /*013c*/ 	.word	0x00003fa0


	//   ....[32]....
        /*0140*/ 	.word	0x00004040


	//   ....[33]....
        /*0144*/ 	.word	0x000040d0


	//   ....[34]....
        /*0148*/ 	.word	0x00004120


	//   ....[35]....
        /*014c*/ 	.word	0x00004170


	//----- nvinfo : EIATTR_VRC_CTA_INIT_COUNT
	.align		4
.L_2953:
        /*0150*/ 	.byte	0x02, 0x4a
	.zero		1
	.zero		1


	//----- nvinfo : EIATTR_EXIT_INSTR_OFFSETS
	.align		4
        /*0154*/ 	.byte	0x04, 0x1c
        /*0156*/ 	.short	(.L_2955 - .L_2954)


	//   ....[0]....
.L_2954:
        /*0158*/ 	.word	0x00003750


	//   ....[1]....
        /*015c*/ 	.word	0x000038b0


	//----- nvinfo : EIATTR_CRS_STACK_SIZE
	.align		4
.L_2955:
        /*0160*/ 	.byte	0x04, 0x1e
        /*0162*/ 	.short	(.L_2957 - .L_2956)
.L_2956:
        /*0164*/ 	.word	0x00000000


	//----- nvinfo : EIATTR_CBANK_PARAM_SIZE
	.align		4
.L_2957:
        /*0168*/ 	.byte	0x03, 0x19
        /*016a*/ 	.short	0x00b8


	//----- nvinfo : EIATTR_PARAM_CBANK
	.align		4
        /*016c*/ 	.byte	0x04, 0x0a
        /*016e*/ 	.short	(.L_2959 - .L_2958)
	.align		4
.L_2958:
        /*0170*/ 	.word	index@(.nv.constant0._Z30group_norm_nhwc_bwd_sum_kernelI11Bf16IOBf16WLi192EEv26Group_norm_nhwc_bwd_params)
        /*0174*/ 	.short	0x0380
        /*0176*/ 	.short	0x00b8


	//----- nvinfo : EIATTR_SW_WAR
	.align		4
.L_2959:
        /*0178*/ 	.byte	0x04, 0x36
        /*017a*/ 	.short	(.L_2961 - .L_2960)
.L_2960:
        /*017c*/ 	.word	0x00000008
.L_2961:


//--------------------- .nv.info._Z30group_norm_nhwc_bwd_sum_kernelI11Bf16IOBf16WLi448EEv26Group_norm_nhwc_bwd_params --------------------------
	.section	.nv.info._Z30group_norm_nhwc_bwd_sum_kernelI11Bf16IOBf16WLi448EEv26Group_norm_nhwc_bwd_params,"",@"SHT_CUDA_INFO"
	.sectionflags	@""
	.align	4


	//----- nvinfo : EIATTR_CUDA_API_VERSION
	.align		4
        /*0000*/ 	.byte	0x04, 0x37
        /*0002*/ 	.short	(.L_2963 - .L_2962)
.L_2962:
        /*0004*/ 	.word	0x00000082


	//----- nvinfo : EIATTR_KPARAM_INFO
	.align		4
.L_2963:
        /*0008*/ 	.byte	0x04, 0x17
        /*000a*/ 	.short	(.L_2965 - .L_2964)
.L_2964:
        /*000c*/ 	.word	0x00000000
        /*0010*/ 	.short	0x0000
        /*0012*/ 	.short	0x0000
        /*0014*/ 	.byte	0x00, 0xf0, 0xe1, 0x02


	//----- nvinfo : EIATTR_SPARSE_MMA_MASK
	.align		4
.L_2965:
        /*0018*/ 	.byte	0x03, 0x50
        /*001a*/ 	.short	0x0000


	//----- nvinfo : EIATTR_MAXREG_COUNT
	.align		4
        /*001c*/ 	.byte	0x03, 0x1b
        /*001e*/ 	.short	0x00ff


	//----- nvinfo : EIATTR_NUM_BARRIERS
	.align		4
        /*0020*/ 	.byte	0x02, 0x4c
        /*0022*/ 	.byte	0x01
	.zero		1


	//----- nvinfo : EIATTR_MERCURY_ISA_VERSION
	.align		4
        /*0024*/ 	.byte	0x03, 0x5f
        /*0026*/ 	.short	0x0101


	//----- nvinfo : EIATTR_COOP_GROUP_MASK_REGIDS
	.align		4
        /*0028*/ 	.byte	0x04, 0x29
        /*002a*/ 	.short	(.L_2967 - .L_2966)


	//   ....[0]....
.L_2966:
        /*002c*/ 	.word	0xffffffff


	//   ....[1]....
        /*0030*/ 	.word	0xffffffff


	//   ....[2]....
        /*0034*/ 	.word	0xffffffff


	//   ....[3]....
        /*0038*/ 	.word	0xffffffff


	//   ....[4]....
        /*003c*/ 	.word	0xffffffff


	//   ....[5]....
        /*0040*/ 	.word	0xffffffff


	//   ....[6]....
        /*0044*/ 	.word	0xffffffff


	//   ....[7]....
        /*0048*/ 	.word	0xffffffff


	//   ....[8]....
        /*004c*/ 	.word	0xffffffff


	//   ....[9]....
        /*0050*/ 	.word	0xffffffff


	//   ....[10]....
        /*0054*/ 	.word	0xffffffff


	//   ....[11]....
        /*0058*/ 	.word	0xffffffff


	//   ....[12]....
        /*005c*/ 	.word	0xffffffff


	//   ....[13]....
        /*0060*/ 	.word	0xffffffff


	//   ....[14]....
        /*0064*/ 	.word	0xffffffff


	//   ....[15]....
        /*0068*/ 	.word	0xffffffff


	//   ....[16]....
        /*006c*/ 	.word	0xffffffff


	//   ....[17]....
        /*0070*/ 	.word	0xffffffff


	//   ....[18]....
        /*0074*/ 	.word	0x05000036


	//   ....[19]....
        /*0078*/ 	.word	0x05000036


	//   ....[20]....
        /*007c*/ 	.word	0x05000036


	//   ....[21]....
        /*0080*/ 	.word	0x05000036


	//   ....[22]....
        /*0084*/ 	.word	0x05000036


	//   ....[23]....
        /*0088*/ 	.word	0x05000036


	//   ....[24]....
        /*008c*/ 	.word	0x05000036


	//   ....[25]....
        /*0090*/ 	.word	0x05000036


	//   ....[26]....
        /*0094*/ 	.word	0x05000036


	//   ....[27]....
        /*0098*/ 	.word	0x05000036


	//   ....[28]....
        /*009c*/ 	.word	0x05000036


	//   ....[29]....
        /*00a0*/ 	.word	0x05000036


	//   ....[30]....
        /*00a4*/ 	.word	0x05000036


	//   ....[31]....
        /*00a8*/ 	.word	0x05000036


	//   ....[32]....
        /*00ac*/ 	.word	0x05000036


	//   ....[33]....
        /*00b0*/ 	.word	0x05000036


	//   ....[34]....
        /*00b4*/ 	.word	0x05000036


	//   ....[35]....
        /*00b8*/ 	.word	0x05000036


	//----- nvinfo : EIATTR_COOP_GROUP_INSTR_OFFSETS
	.align		4
.L_2967:
        /*00bc*/ 	.byte	0x04, 0x28
        /*00be*/ 	.short	(.L_2969 - .L_2968)


	//   ....[0]....
.L_2968:
        /*00c0*/ 	.word	0x00003290


	//   ....[1]....
        /*00c4*/ 	.word	0x000032c0


	//   ....[2]....
        /*00c8*/ 	.word	0x00003310


	//   ....[3]....
        /*00cc*/ 	.word	0x00003330


	//   ....[4]....
        /*00d0*/ 	.word	0x00003340


	//   ....[5]....
        /*00d4*/ 	.word	0x000033a0


	//   ....[6]....
        /*00d8*/ 	.word	0x000033e0


	//   ....[7]....
        /*00dc*/ 	.word	0x000033f0


	//   ....[8]....
        /*00e0*/ 	.word	0x00003430


	//   ....[9]....
        /*00e4*/ 	.word	0x00003490


	//   ....[10]....
        /*00e8*/ 	.word	0x000034b0


	//   ....[11]....
        /*00ec*/ 	.word	0x00003510


	//   ....[12]....
        /*00f0*/ 	.word	0x00003540


	//   ....[13]....
        /*00f4*/ 	.word	0x00003550


	//   ....[14]....
        /*00f8*/ 	.word	0x000035b0


	//   ....[15]....
        /*00fc*/ 	.word	0x00003600


	//   ....[16]....
        /*0100*/ 	.word	0x00003630


	//   ....[17]....
        /*0104*/ 	.word	0x00003650


	//   ....[18]....
        /*0108*/ 	.word	0x00004250


	//   ....[19]....
        /*010c*/ 	.word	0x000042d0


	//   ....[20]....
        /*0110*/ 	.word	0x00004330


	//   ....[21]....
        /*0114*/ 	.word	0x00004390


	//   ....[22]....
        /*0118*/ 	.word	0x00004430


	//   ....[23]....
        /*011c*/ 	.word	0x000044a0


	//   ....[24]....
        /*0120*/ 	.word	0x00004530


	//   ....[25]....
        /*0124*/ 	.word	0x000045a0


	//   ....[26]....
        /*0128*/ 	.word	0x00004620


	//   ....[27]....
        /*012c*/ 	.word	0x000046b0


	//   ....[28]....
        /*0130*/ 	.word	0x00004740


	//   ....[29]....
        /*0134*/ 	.word	0x000047b0


	//   ....[30]....
        /*0138*/ 	.word	0x00004840


	//   ....[31]....
        /*013c*/ 	.word	0x000048a0


	//   ....[32]....
        /*0140*/ 	.word	0x00004940


	//   ....[33]....
        /*0144*/ 	.word	0x000049d0


	//   ....[34]....
        /*0148*/ 	.word	0x00004a30


	//   ....[35]....
        /*014c*/ 	.word	0x00004a80


	//----- nvinfo : EIATTR_VRC_CTA_INIT_COUNT
	.align		4
.L_2969:
        /*0150*/ 	.byte	0x02, 0x4a
	.zero		1
	.zero		1


	//----- nvinfo : EIATTR_EXIT_INSTR_OFFSETS
	.align		4
        /*0154*/ 	.byte	0x04, 0x1c
        /*0156*/ 	.short	(.L_2971 - .L_2970)


	//   ....[0]....
.L_2970:
        /*0158*/ 	.word	0x00004080


	//   ....[1]....
        /*015c*/ 	.word	0x000041e0


	//----- nvinfo : EIATTR_CRS_STACK_SIZE
	.align		4
.L_2971:
        /*0160*/ 	.byte	0x04, 0x1e
        /*0162*/ 	.short	(.L_2973 - .L_2972)
.L_2972:
        /*0164*/ 	.word	0x00000000


	//----- nvinfo : EIATTR_CBANK_PARAM_SIZE
	.align		4
.L_2973:
        /*0168*/ 	.byte	0x03, 0x19
        /*016a*/ 	.short	0x00b8


	//----- nvinfo : EIATTR_PARAM_CBANK
	.align		4
        /*016c*/ 	.byte	0x04, 0x0a
        /*016e*/ 	.short	(.L_2975 - .L_2974)
	.align		4
.L_2974:
        /*0170*/ 	.word	index@(.nv.constant0._Z30group_norm_nhwc_bwd_sum_kernelI11Bf16IOBf16WLi448EEv26Group_norm_nhwc_bwd_params)
        /*0174*/ 	.short	0x0380
        /*0176*/ 	.short	0x00b8


	//----- nvinfo : EIATTR_SW_WAR
	.align		4
.L_2975:
        /*0178*/ 	.byte	0x04, 0x36
        /*017a*/ 	.short	(.L_2977 - .L_2976)
.L_2976:
        /*017c*/ 	.word	0x00000008
.L_2977:


//--------------------- .nv.info._Z30group_norm_nhwc_bwd_sum_kernelI11Bf16IOBf16WLi256EEv26Group_norm_nhwc_bwd_params --------------------------
	.section	.nv.info._Z30group_norm_nhwc_bwd_sum_kernelI11Bf16IOBf16WLi256EEv26Group_norm_nhwc_bwd_params,"",@"SHT_CUDA_INFO"
	.sectionflags	@""
	.align	4


	//----- nvinfo : EIATTR_CUDA_API_VERSION
	.align		4
        /*0000*/ 	.byte	0x04, 0x37
        /*0002*/ 	.short	(.L_2979 - .L_2978)
.L_2978:
        /*0004*/ 	.word	0x00000082


	//----- nvinfo : EIATTR_KPARAM_INFO
	.align		4
.L_2979:
        /*0008*/ 	.byte	0x04, 0x17
        /*000a*/ 	.short	(.L_2981 - .L_2980)
.L_2980:
        /*000c*/ 	.word	0x00000000
        /*0010*/ 	.short	0x0000
        /*0012*/ 	.short	0x0000
        /*0014*/ 	.byte	0x00, 0xf0, 0xe1, 0x02


	//----- nvinfo : EIATTR_SPARSE_MMA_MASK
	.align		4
.L_2981:
        /*0018*/ 	.byte	0x03, 0x50
        /*001a*/ 	.short	0x0000


	//----- nvinfo : EIATTR_MAXREG_COUNT
	.align		4
        /*001c*/ 	.byte	0x03, 0x1b
        /*001e*/ 	.short	0x00ff


	//----- nvinfo : EIATTR_NUM_BARRIERS
	.align		4
        /*0020*/ 	.byte	0x02, 0x4c
        /*0022*/ 	.byte	0x01
	.zero		1


	//----- nvinfo : EIATTR_MERCURY_ISA_VERSION
	.align		4
        /*0024*/ 	.byte	0x03, 0x5f
        /*0026*/ 	.short	0x0101


	//----- nvinfo : EIATTR_COOP_GROUP_MASK_REGIDS
	.align		4
        /*0028*/ 	.byte	0x04, 0x29
        /*002a*/ 	.short	(.L_2983 - .L_2982)


	//   ....[0]....
.L_2982:
        /*002c*/ 	.word	0xffffffff


	//   ....[1]....
        /*0030*/ 	.word	0xffffffff


	//   ....[2]....
        /*0034*/ 	.word	0xffffffff


	//   ....[3]....
        /*0038*/ 	.word	0xffffffff


	//   ....[4]....
        /*003c*/ 	.word	0xffffffff


	//   ....[5]....
        /*0040*/ 	.word	0xffffffff


	//   ....[6]....
        /*0044*/ 	.word	0xffffffff


	//   ....[7]....
        /*0048*/ 	.word	0xffffffff


	//   ....[8]....
        /*004c*/ 	.word	0xffffffff


	//   ....[9]....
        /*0050*/ 	.word	0xffffffff


	//   ....[10]....
        /*0054*/ 	.word	0xffffffff


	//   ....[11]....
        /*0058*/ 	.word	0xffffffff


	//   ....[12]....
        /*005c*/ 	.word	0xffffffff


	//   ....[13]....
        /*0060*/ 	.word	0xffffffff


	//   ....[14]....
        /*0064*/ 	.word	0xffffffff


	//   ....[15]....
        /*0068*/ 	.word	0xffffffff


	//   ....[16]....
        /*006c*/ 	.word	0xffffffff


	//   ....[17]....
        /*0070*/ 	.word	0xffffffff


	//   ....[18]....
        /*0074*/ 	.word	0x05000024


	//   ....[19]....
        /*0078*/ 	.word	0x05000024


	//   ....[20]....
        /*007c*/ 	.word	0x05000024


	//   ....[21]....
        /*0080*/ 	.word	0x05000024


	//   ....[22]....
        /*0084*/ 	.word	0x05000024


	//   ....[23]....
        /*0088*/ 	.word	0x05000024


	//   ....[24]....
        /*008c*/ 	.word	0x05000024


	//   ....[25]....
        /*0090*/ 	.word	0x05000024


	//   ....[26]....
        /*0094*/ 	.word	0x05000024


	//   ....[27]....
        /*0098*/ 	.word	0x05000024


	//   ....[28]....
        /*009c*/ 	.word	0x05000024


	//   ....[29]....
        /*00a0*/ 	.word	0x05000024


	//   ....[30]....
        /*00a4*/ 	.word	0x05000024


	//   ....[31]....
        /*00a8*/ 	.word	0x05000024


	//   ....[32]....
        /*00ac*/ 	.word	0x05000024


	//   ....[33]....
        /*00b0*/ 	.word	0x05000024


	//   ....[34]....
        /*00b4*/ 	.word	0x05000024


	//   ....[35]....
        /*00b8*/ 	.word	0x05000024


	//----- nvinfo : EIATTR_COOP_GROUP_INSTR_OFFSETS
	.align		4
.L_2983:
        /*00bc*/ 	.byte	0x04, 0x28
        /*00be*/ 	.short	(.L_2985 - .L_2984)


	//   ....[0]....
.L_2984:
        /*00c0*/ 	.word	0x00002e20


	//   ....[1]....
        /*00c4*/ 	.word	0x00002ea0


	//   ....[2]....
        /*00c8*/ 	.word	0x00002ed0


	//   ....[3]....
        /*00cc*/ 	.word	0x00002f00


	//   ....[4]....
        /*00d0*/ 	.word	0x00002f50


	//   ....[5]....
        /*00d4*/ 	.word	0x00002f80


	//   ....[6]....
        /*00d8*/ 	.word	0x00002fb0


	//   ....[7]....
        /*00dc*/ 	.word	0x00003000


	//   ....[8]....
        /*00e0*/ 	.word	0x00003020


	//   ....[9]....
        /*00e4*/ 	.word	0x00003060


	//   ....[10]....
        /*00e8*/ 	.word	0x000030b0


	//   ....[11]....
        /*00ec*/ 	.word	0x000030e0


	//   ....[12]....
        /*00f0*/ 	.word	0x00003110


	//   ....[13]....
        /*00f4*/ 	.word	0x00003160


	//   ....[14]....
        /*00f8*/ 	.word	0x00003170


	//   ....[15]....
        /*00fc*/ 	.word	0x00003190


	//   ....[16]....
        /*0100*/ 	.word	0x000031b0


	//   ....[17]....
        /*0104*/ 	.word	0x000031f0


	//   ....[18]....
        /*0108*/ 	.word	0x00003a70


	//   ....[19]....
        /*010c*/ 	.word	0x00003af0


	//   ....[20]....
        /*0110*/ 	.word	0x00003b50


	//   ....[21]....
        /*0114*/ 	.word	0x00003bc0


	//   ....[22]....
        /*0118*/ 	.word	0x00003c40


	//   ....[23]....
        /*011c*/ 	.word	0x00003ca0


	//   ....[24]....
        /*0120*/ 	.word	0x00003d10


	//   ....[25]....
        /*0124*/ 	.word	0x00003d80


	//   ....[26]....
        /*0128*/ 	.word	0x00003df0


	//   ....[27]....
        /*012c*/ 	.word	0x00003e60


	//   ....[28]....
        /*0130*/ 	.word	0x00003ef0


	//   ....[29]....
        /*0134*/ 	.word	0x00003f60


	//   ....[30]....
        /*0138*/ 	.word	0x00003fe0


	//   ....[31]....
        /*013c*/ 	.word	0x00004040


	//   ....[32]....
        /*0140*/ 	.word	0x000040d0


	//   ....[33]....
        /*0144*/ 	.word	0x00004150


	//   ....[34]....
        /*0148*/ 	.word	0x000041b0


	//   ....[35]....
        /*014c*/ 	.word	0x00004200


	//----- nvinfo : EIATTR_VRC_CTA_INIT_COUNT
	.align		4
.L_2985:
        /*0150*/ 	.byte	0x02, 0x4a
	.zero		1
	.zero		1


	//----- nvinfo : EIATTR_EXIT_INSTR_OFFSETS
	.align		4
        /*0154*/ 	.byte	0x04, 0x1c
        /*0156*/ 	.short	(.L_2987 - .L_2986)


	//   ....[0]....
.L_2986:
        /*0158*/ 	.word	0x000038a0


	//   ....[1]....
        /*015c*/ 	.word	0x00003a00


	//----- nvinfo : EIATTR_CRS_STACK_SIZE
	.align		4
.L_2987:
        /*0160*/ 	.byte	0x04, 0x1e
        /*0162*/ 	.short	(.L_2989 - .L_2988)
.L_2988:
        /*0164*/ 	.word	0x00000000


	//----- nvinfo : EIATTR_CBANK_PARAM_SIZE
	.align		4
.L_2989:
        /*0168*/ 	.byte	0x03, 0x19
        /*016a*/ 	.short	0x00b8


	//----- nvinfo : EIATTR_PARAM_CBANK
	.align		4
        /*016c*/ 	.byte	0x04, 0x0a
        /*016e*/ 	.short	(.L_2991 - .L_2990)
	.align		4
.L_2990:
        /*0170*/ 	.word	index@(.nv.constant0._Z30group_norm_nhwc_bwd_sum_kernelI11Bf16IOBf16WLi256EEv26Group_norm_nhwc_bwd_params)
        /*0174*/ 	.short	0x0380
        /*0176*/ 	.short	0x00b8


	//----- nvinfo : EIATTR_SW_WAR
	.align		4
.L_2991:
        /*0178*/ 	.byte	0x04, 0x36
        /*017a*/ 	.short	(.L_2993 - .L_2992)
.L_2992:
        /*017c*/ 	.word	0x00000008
.L_2993:


//--------------------- .nv.info._Z30group_norm_nhwc_bwd_sum_kernelI11Bf16IOBf16WLi120EEv26Group_norm_nhwc_bwd_params --------------------------
	.section	.nv.info._Z30group_norm_nhwc_bwd_sum_kernelI11Bf16IOBf16WLi120EEv26Group_norm_nhwc_bwd_params,"",@"SHT_CUDA_INFO"
	.sectionflags	@""
	.align	4


	//----- nvinfo : EIATTR_CUDA_API_VERSION
	.align		4
        /*0000*/ 	.byte	0x04, 0x37
        /*0002*/ 	.short	(.L_2995 - .L_2994)
.L_2994:
        /*0004*/ 	.word	0x00000082


	//----- nvinfo : EIATTR_KPARAM_INFO
	.align		4
.L_2995:
        /*0008*/ 	.byte	0x04, 0x17
        /*000a*/ 	.short	(.L_2997 - .L_2996)
.L_2996:
        /*000c*/ 	.word	0x00000000
        /*0010*/ 	.short	0x0000
        /*0012*/ 	.short	0x0000
        /*0014*/ 	.byte	0x00, 0xf0, 0xe1, 0x02


	//----- nvinfo : EIATTR_SPARSE_MMA_MASK
	.align		4
.L_2997:
        /*0018*/ 	.byte	0x03, 0x50
        /*001a*/ 	.short	0x0000


	//----- nvinfo : EIATTR_MAXREG_COUNT
	.align		4
        /*001c*/ 	.byte	0x03, 0x1b
        /*001e*/ 	.short	0x00ff


	//----- nvinfo : EIATTR_NUM_BARRIERS
	.align		4
        /*0020*/ 	.byte	0x02, 0x4c
        /*0022*/ 	.byte	0x01
	.zero		1


	//----- nvinfo : EIATTR_MERCURY_ISA_VERSION
	.align		4
        /*0024*/ 	.byte	0x03, 0x5f
        /*0026*/ 	.short	0x0101


	//----- nvinfo : EIATTR_COOP_GROUP_MASK_REGIDS
	.align		4
        /*0028*/ 	.byte	0x04, 0x29
        /*002a*/ 	.short	(.L_2999 - .L_2998)


	//   ....[0]....
.L_2998:
        /*002c*/ 	.word	0x05000011


	//   ....[1]....
        /*0030*/ 	.word	0x05000011


	//   ....[2]....
        /*0034*/ 	.word	0x05000011


	//   ....[3]....
        /*0038*/ 	.word	0x05000011


	//   ....[4]....
        /*003c*/ 	.word	0x05000011


	//   ....[5]....
        /*0040*/ 	.word	0x05000011


	//   ....[6]....
        /*0044*/ 	.word	0x05000011


	//   ....[7]....
        /*0048*/ 	.word	0x05000011


	//   ....[8]....
        /*004c*/ 	.word	0x05000011


	//   ....[9]....
        /*0050*/ 	.word	0x05000011


	//   ....[10]....
        /*0054*/ 	.word	0x05000011


	//   ....[11]....
        /*0058*/ 	.word	0x05000011


	//   ....[12]....
        /*005c*/ 	.word	0x05000011


	//   ....[13]....
        /*0060*/ 	.word	0x05000011


	//   ....[14]....
        /*0064*/ 	.word	0x05000011


	//   ....[15]....
        /*0068*/ 	.word	0x05000011


	//   ....[16]....
        /*006c*/ 	.word	0x05000011


	//   ....[17]....
        /*0070*/ 	.word	0x05000011


	//   ....[18]....
        /*0074*/ 	.word	0x05000011


	//   ....[19]....
        /*0078*/ 	.word	0x05000011


	//   ....[20]....
        /*007c*/ 	.word	0x05000011


	//   ....[21]....
        /*0080*/ 	.word	0x05000011


	//----- nvinfo : EIATTR_COOP_GROUP_INSTR_OFFSETS
	.align		4
.L_2999:
        /*0084*/ 	.byte	0x04, 0x28
        /*0086*/ 	.short	(.L_3001 - .L_3000)


	//   ....[0]....
.L_3000:
        /*0088*/ 	.word	0x00002c50


	//   ....[1]....
        /*008c*/ 	.word	0x00002d00


	//   ....[2]....
        /*0090*/ 	.word	0x00002d70


	//   ....[3]....
        /*0094*/ 	.word	0x00002e00


	//   ....[4]....
        /*0098*/ 	.word	0x00002e70


	//   ....[5]....
        /*009c*/ 	.word	0x00002ef0


	//   ....[6]....
        /*00a0*/ 	.word	0x00002f60


	//   ....[7]....
        /*00a4*/ 	.word	0x00003000


	//   ....[8]....
        /*00a8*/ 	.word	0x00003080


	//   ....[9]....
        /*00ac*/ 	.word	0x000030f0


	//   ....[10]....
        /*00b0*/ 	.word	0x00003140


	//   ....[11]....
        /*00b4*/ 	.word	0x00003820


	//   ....[12]....
        /*00b8*/ 	.word	0x000038f0


	//   ....[13]....
        /*00bc*/ 	.word	0x00003980


	//   ....[14]....
        /*00c0*/ 	.word	0x00003a30


	//   ....[15]....
        /*00c4*/ 	.word	0x00003ac0


	//   ....[16]....
        /*00c8*/ 	.word	0x00003b70


	//   ....[17]....
        /*00cc*/ 	.word	0x00003c00


	//   ....[18]....
        /*00d0*/ 	.word	0x00003cc0


	//   ....[19]....
        /*00d4*/ 	.word	0x00003d60


	//   ....[20]....
        /*00d8*/ 	.word	0x00003df0


	//   ....[21]....
        /*00dc*/ 	.word	0x00003e60


	//----- nvinfo : EIATTR_VRC_CTA_INIT_COUNT
	.align		4
.L_3001:
        /*00e0*/ 	.byte	0x02, 0x4a
	.zero		1
	.zero		1


	//----- nvinfo : EIATTR_EXIT_INSTR_OFFSETS
	.align		4
        /*00e4*/ 	.byte	0x04, 0x1c
        /*00e6*/ 	.short	(.L_3003 - .L_3002)


	//   ....[0]....
.L_3002:
        /*00e8*/ 	.word	0x000036a0


	//   ....[1]....
        /*00ec*/ 	.word	0x00003800


	//----- nvinfo : EIATTR_CRS_STACK_SIZE
	.align		4
.L_3003:
        /*00f0*/ 	.byte	0x04, 0x1e
        /*00f2*/ 	.short	(.L_3005 - .L_3004)
.L_3004:
        /*00f4*/ 	.word	0x00000000


	//----- nvinfo : EIATTR_CBANK_PARAM_SIZE
	.align		4
.L_3005:
        /*00f8*/ 	.byte	0x03, 0x19
        /*00fa*/ 	.short	0x00b8


	//----- nvinfo : EIATTR_PARAM_CBANK
	.align		4
        /*00fc*/ 	.byte	0x04, 0x0a
        /*00fe*/ 	.short	(.L_3007 - .L_3006)
	.align		4
.L_3006:
        /*0100*/ 	.word	index@(.nv.constant0._Z30group_norm_nhwc_bwd_sum_kernelI11Bf16IOBf16WLi120EEv26Group_norm_nhwc_bwd_params)
        /*0104*/ 	.short	0x0380
        /*0106*/ 	.short	0x00b8


	//----- nvinfo : EIATTR_SW_WAR
	.align		4
.L_3007:
        /*0108*/ 	.byte	0x04, 0x36
        /*010a*/ 	.short	(.L_3009 - .L_3008)
.L_3008:
        /*010c*/ 	.word	0x00000008
.L_3009:


//--------------------- .nv.info._Z30group_norm_nhwc_bwd_sum_kernelI11Bf16IOBf16WLi140EEv26Group_norm_nhwc_bwd_params --------------------------
	.section	.nv.info._Z30group_norm_nhwc_bwd_sum_kernelI11Bf16IOBf16WLi140EEv26Group_norm_nhwc_bwd_params,"",@"SHT_CUDA_INFO"
	.sectionflags	@""
	.align	4


	//----- nvinfo : EIATTR_CUDA_API_VERSION
	.align		4
        /*0000*/ 	.byte	0x04, 0x37
        /*0002*/ 	.short	(.L_3011 - .L_3010)
.L_3010:
        /*0004*/ 	.word	0x00000082


	//----- nvinfo : EIATTR_KPARAM_INFO
	.align		4
.L_3011:
        /*0008*/ 	.byte	0x04, 0x17
        /*000a*/ 	.short	(.L_3013 - .L_3012)
.L_3012:
        /*000c*/ 	.word	0x00000000
        /*0010*/ 	.short	0x0000
        /*0012*/ 	.short	0x0000
        /*0014*/ 	.byte	0x00, 0xf0, 0xe1, 0x02


	//----- nvinfo : EIATTR_SPARSE_MMA_MASK
	.align		4
.L_3013:
        /*0018*/ 	.byte	0x03, 0x50
        /*001a*/ 	.short	0x0000


	//----- nvinfo : EIATTR_MAXREG_COUNT
	.align		4
        /*001c*/ 	.byte	0x03, 0x1b
        /*001e*/ 	.short	0x00ff


	//----- nvinfo : EIATTR_NUM_BARRIERS
	.align		4
        /*0020*/ 	.byte	0x02, 0x4c
        /*0022*/ 	.byte	0x01
	.zero		1


	//----- nvinfo : EIATTR_MERCURY_ISA_VERSION
	.align		4
        /*0024*/ 	.byte	0x03, 0x5f
        /*0026*/ 	.short	0x0101


	//----- nvinfo : EIATTR_COOP_GROUP_MASK_REGIDS
	.align		4
        /*0028*/ 	.byte	0x04, 0x29
        /*002a*/ 	.short	(.L_3015 - .L_3014)


	//   ....[0]....
.L_3014:
        /*002c*/ 	.word	0x05000010


	//   ....[1]....
        /*0030*/ 	.word	0x05000010


	//   ....[2]....
        /*0034*/ 	.word	0x05000010


	//   ....[3]....
        /*0038*/ 	.word	0x05000010


	//   ....[4]....
        /*003c*/ 	.word	0x05000010


	//   ....[5]....
        /*0040*/ 	.word	0x05000010


	//   ....[6]....
        /*0044*/ 	.word	0x05000010


	//   ....[7]....
        /*0048*/ 	.word	0x05000010


	//   ....[8]....
        /*004c*/ 	.word	0x05000010


	//   ....[9]....
        /*0050*/ 	.word	0x05000010


	//   ....[10]....
        /*0054*/ 	.word	0x05000010


	//   ....[11]....
        /*0058*/ 	.word	0x05000010


	//   ....[12]....
        /*005c*/ 	.word	0x05000010


	//   ....[13]....
        /*0060*/ 	.word	0x05000010


	//   ....[14]....
        /*0064*/ 	.word	0x05000010


	//   ....[15]....
        /*0068*/ 	.word	0x05000010


	//   ....[16]....
        /*006c*/ 	.word	0x05000010


	//   ....[17]....
        /*0070*/ 	.word	0x05000010


	//   ....[18]....
        /*0074*/ 	.word	0x05000010


	//   ....[19]....
        /*0078*/ 	.word	0x05000010


	//   ....[20]....
        /*007c*/ 	.word	0x05000010


	//   ....[21]....
        /*0080*/ 	.word	0x05000010


	//----- nvinfo : EIATTR_COOP_GROUP_INSTR_OFFSETS
	.align		4
.L_3015:
        /*0084*/ 	.byte	0x04, 0x28
        /*0086*/ 	.short	(.L_3017 - .L_3016)


	//   ....[0]....
.L_3016:
        /*0088*/ 	.word	0x00002cc0


	//   ....[1]....
        /*008c*/ 	.word	0x00002d60


	//   ....[2]....
        /*0090*/ 	.word	0x00002dd0


	//   ....[3]....
        /*0094*/ 	.word	0x00002e70


	//   ....[4]....
        /*0098*/ 	.word	0x00002ee0


	//   ....[5]....
        /*009c*/ 	.word	0x00002f70


	//   ....[6]....
        /*00a0*/ 	.word	0x00002fe0


	//   ....[7]....
        /*00a4*/ 	.word	0x00003070


	//   ....[8]....
        /*00a8*/ 	.word	0x000030f0


	//   ....[9]....
        /*00ac*/ 	.word	0x00003160


	//   ....[10]....
        /*00b0*/ 	.word	0x000031b0


	//   ....[11]....
        /*00b4*/ 	.word	0x00003950


	//   ....[12]....
        /*00b8*/ 	.word	0x00003a20


	//   ....[13]....
        /*00bc*/ 	.word	0x00003ab0


	//   ....[14]....
        /*00c0*/ 	.word	0x00003b60


	//   ....[15]....
        /*00c4*/ 	.word	0x00003bf0


	//   ....[16]....
        /*00c8*/ 	.word	0x00003ca0


	//   ....[17]....
        /*00cc*/ 	.word	0x00003d30


	//   ....[18]....
        /*00d0*/ 	.word	0x00003df0


	//   ....[19]....
        /*00d4*/ 	.word	0x00003e90


	//   ....[20]....
        /*00d8*/ 	.word	0x00003f20


	//   ....[21]....
        /*00dc*/ 	.word	0x00003f90


	//----- nvinfo : EIATTR_VRC_CTA_INIT_COUNT
	.align		4
.L_3017:
        /*00e0*/ 	.byte	0x02, 0x4a
	.zero		1
	.zero		1


	//----- nvinfo : EIATTR_EXIT_INSTR_OFFSETS
	.align		4
        /*00e4*/ 	.byte	0x04, 0x1c
        /*00e6*/ 	.short	(.L_3019 - .L_3018)


	//   ....[0]....
.L_3018:
        /*00e8*/ 	.word	0x000037d0


	//   ....[1]....
        /*00ec*/ 	.word	0x00003930


	//----- nvinfo : EIATTR_CRS_STACK_SIZE
	.align		4
.L_3019:
        /*00f0*/ 	.byte	0x04, 0x1e
        /*00f2*/ 	.short	(.L_3021 - .L_3020)
.L_3020:
        /*00f4*/ 	.word	0x00000000


	//----- nvinfo : EIATTR_CBANK_PARAM_SIZE
	.align		4
.L_3021:
        /*00f8*/ 	.byte	0x03, 0x19
        /*00fa*/ 	.short	0x00b8


	//----- nvinfo : EIATTR_PARAM_CBANK
	.align		4
        /*00fc*/ 	.byte	0x04, 0x0a
        /*00fe*/ 	.short	(.L_3023 - .L_3022)
	.align		4
.L_3022:
        /*0100*/ 	.word	index@(.nv.constant0._Z30group_norm_nhwc_bwd_sum_kernelI11Bf16IOBf16WLi140EEv26Group_norm_nhwc_bwd_params)
        /*0104*/ 	.short	0x0380
        /*0106*/ 	.short	0x00b8


	//----- nvinfo : EIATTR_SW_WAR
	.align		4
.L_3023:
        /*0108*/ 	.byte	0x04, 0x36
        /*010a*/ 	.short	(.L_3025 - .L_3024)
.L_3024:
        /*010c*/ 	.word	0x00000008
.L_3025:


//--------------------- .nv.info._Z30group_norm_nhwc_bwd_sum_kernelI11Bf16IOBf16WLi160EEv26Group_norm_nhwc_bwd_params --------------------------
	.section	.nv.info._Z30group_norm_nhwc_bwd_sum_kernelI11Bf16IOBf16WLi160EEv26Group_norm_nhwc_bwd_params,"",@"SHT_CUDA_INFO"
	.sectionflags	@""
	.align	4


	//----- nvinfo : EIATTR_CUDA_API_VERSION
	.align		4
        /*0000*/ 	.byte	0x04, 0x37
        /*0002*/ 	.short	(.L_3027 - .L_3026)
.L_3026:
        /*0004*/ 	.word	0x00000082


	//----- nvinfo : EIATTR_KPARAM_INFO
	.align		4
.L_3027:
        /*0008*/ 	.byte	0x04, 0x17
        /*000a*/ 	.short	(.L_3029 - .L_3028)
.L_3028:
        /*000c*/ 	.word	0x00000000
        /*0010*/ 	.short	0x0000
        /*0012*/ 	.short	0x0000
        /*0014*/ 	.byte	0x00, 0xf0, 0xe1, 0x02


	//----- nvinfo : EIATTR_SPARSE_MMA_MASK
	.align		4
.L_3029:
        /*0018*/ 	.byte	0x03, 0x50
        /*001a*/ 	.short	0x0000


	//----- nvinfo : EIATTR_MAXREG_COUNT
	.align		4
        /*001c*/ 	.byte	0x03, 0x1b
        /*001e*/ 	.short	0x00ff


	//----- nvinfo : EIATTR_NUM_BARRIERS
	.align		4
        /*0020*/ 	.byte	0x02, 0x4c
        /*0022*/ 	.byte	0x01
	.zero		1


	//----- nvinfo : EIATTR_MERCURY_ISA_VERSION
	.align		4
        /*0024*/ 	.byte	0x03, 0x5f
        /*0026*/ 	.short	0x0101


	//----- nvinfo : EIATTR_COOP_GROUP_MASK_REGIDS
	.align		4
        /*0028*/ 	.byte	0x04, 0x29
        /*002a*/ 	.short	(.L_3031 - .L_3030)


	//   ....[0]....
.L_3030:
        /*002c*/ 	.word	0xffffffff


	//   ....[1]....
        /*0030*/ 	.word	0xffffffff


	//   ....[2]....
        /*0034*/ 	.word	0xffffffff


	//   ....[3]....
        /*0038*/ 	.word	0xffffffff


	//   ....[4]....
        /*003c*/ 	.word	0xffffffff


	//   ....[5]....
        /*0040*/ 	.word	0xffffffff


	//   ....[6]....
        /*0044*/ 	.word	0xffffffff


	//   ....[7]....
        /*0048*/ 	.word	0xffffffff


	//   ....[8]....
        /*004c*/ 	.word	0xffffffff


	//   ....[9]....
        /*0050*/ 	.word	0xffffffff


	//   ....[10]....
        /*0054*/ 	.word	0xffffffff


	//   ....[11]....
        /*0058*/ 	.word	0xffffffff


	//   ....[12]....
        /*005c*/ 	.word	0xffffffff


	//   ....[13]....
        /*0060*/ 	.word	0xffffffff


	//   ....[14]....
        /*0064*/ 	.word	0xffffffff


	//   ....[15]....
        /*0068*/ 	.word	0xffffffff


	//   ....[16]....
        /*006c*/ 	.word	0xffffffff


	//   ....[17]....
        /*0070*/ 	.word	0xffffffff


	//   ....[18]....
        /*0074*/ 	.word	0x0500001d


	//   ....[19]....
        /*0078*/ 	.word	0x0500001d


	//   ....[20]....
        /*007c*/ 	.word	0x0500001d


	//   ....[21]....
        /*0080*/ 	.word	0x0500001d


	//   ....[22]....
        /*0084*/ 	.word	0x0500001d


	//   ....[23]....
        /*0088*/ 	.word	0x0500001d


	//   ....[24]....
        /*008c*/ 	.word	0x0500001d


	//   ....[25]....
        /*0090*/ 	.word	0x0500001d


	//   ....[26]....
        /*0094*/ 	.word	0x0500001d


	//   ....[27]....
        /*0098*/ 	.word	0x0500001d


	//   ....[28]....
        /*009c*/ 	.word	0x0500001d


	//   ....[29]....
        /*00a0*/ 	.word	0x0500001d


	//   ....[30]....
        /*00a4*/ 	.word	0x0500001d


	//   ....[31]....
        /*00a8*/ 	.word	0x0500001d


	//   ....[32]....
        /*00ac*/ 	.word	0x0500001d


	//   ....[33]....
        /*00b0*/ 	.word	0x0500001d


	//   ....[34]....
        /*00b4*/ 	.word	0x0500001d


	//   ....[35]....
        /*00b8*/ 	.word	0x0500001d


	//----- nvinfo : EIATTR_COOP_GROUP_INSTR_OFFSETS
	.align		4
.L_3031:
        /*00bc*/ 	.byte	0x04, 0x28
        /*00be*/ 	.short	(.L_3033 - .L_3032)


	//   ....[0]....
.L_3032:
        /*00c0*/ 	.word	0x00002c90


	//   ....[1]....
        /*00c4*/ 	.word	0x00002cc0


	//   ....[2]....
        /*00c8*/ 	.word	0x00002d20


	//   ....[3]....
        /*00cc*/ 	.word	0x00002d30


	//   ....[4]....
        /*00d0*/ 	.word	0x00002d60


	//   ....[5]....
        /*00d4*/ 	.word	0x00002dd0


	//   ....[6]....
        /*00d8*/ 	.word	0x00002de0


	//   ....[7]....
        /*00dc*/ 	.word	0x00002e10


	//   ....[8]....
        /*00e0*/ 	.word	0x00002e80


	//   ....[9]....
        /*00e4*/ 	.word	0x00002e90


	//   ....[10]....
        /*00e8*/ 	.word	0x00002ec0


	//   ....[11]....
        /*00ec*/ 	.word	0x00002f30


	//   ....[12]....
        /*00f0*/ 	.word	0x00002f40


	//   ....[13]....
        /*00f4*/ 	.word	0x00002f70


	//   ....[14]....
        /*00f8*/ 	.word	0x00002fc0


	//   ....[15]....
        /*00fc*/ 	.word	0x00002fe0


	//   ....[16]....
        /*0100*/ 	.word	0x00002ff0


	//   ....[17]....
        /*0104*/ 	.word	0x00003020


	//   ....[18]....
        /*0108*/ 	.word	0x00003720


	//   ....[19]....
        /*010c*/ 	.word	0x00003790


	//   ....[20]....
        /*0110*/ 	.word	0x000037f0


	//   ....[21]....
        /*0114*/ 	.word	0x00003860


	//   ....[22]....
        /*0118*/ 	.word	0x000038f0


	//   ....[23]....
        /*011c*/ 	.word	0x00003950


	//   ....[24]....
        /*0120*/ 	.word	0x000039c0


	//   ....[25]....
        /*0124*/ 	.word	0x00003a50


	//   ....[26]....
        /*0128*/ 	.word	0x00003ab0


	//   ....[27]....
        /*012c*/ 	.word	0x00003b20


	//   ....[28]....
        /*0130*/ 	.word	0x00003bc0


	//   ....[29]....
        /*0134*/ 	.word	0x00003c30


	//   ....[30]....
        /*0138*/ 	.word	0x00003cb0


	//   ....[31]....
        /*013c*/ 	.word	0x00003d30


	//   ....[32]....
        /*0140*/ 	.word	0x00003d90


	//   ....[33]....
        /*0144*/ 	.word	0x00003e00


	//   ....[34]....
        /*0148*/ 	.word	0x00003e50


	//   ....[35]....
        /*014c*/ 	.word	0x00003ea0


	//----- nvinfo : EIATTR_VRC_CTA_INIT_COUNT
	.align		4
.L_3033:
        /*0150*/ 	.byte	0x02, 0x4a
	.zero		1
	.zero		1


	//----- nvinfo : EIATTR_EXIT_INSTR_OFFSETS
	.align		4
        /*0154*/ 	.byte	0x04, 0x1c
        /*0156*/ 	.short	(.L_3035 - .L_3034)


	//   ....[0]....
.L_3034:
        /*0158*/ 	.word	0x00003540


	//   ....[1]....
        /*015c*/ 	.word	0x000036a0


	//----- nvinfo : EIATTR_CRS_STACK_SIZE
	.align		4
.L_3035:
        /*0160*/ 	.byte	0x04, 0x1e
        /*0162*/ 	.short	(.L_3037 - .L_3036)
.L_3036:
        /*0164*/ 	.word	0x00000000


	//----- nvinfo : EIATTR_CBANK_PARAM_SIZE
	.align		4
.L_3037:
        /*0168*/ 	.byte	0x03, 0x19
        /*016a*/ 	.short	0x00b8


	//----- nvinfo : EIATTR_PARAM_CBANK
	.align		4
        /*016c*/ 	.byte	0x04, 0x0a
        /*016e*/ 	.short	(.L_3039 - .L_3038)
	.align		4
.L_3038:
        /*0170*/ 	.word	index@(.nv.constant0._Z30group_norm_nhwc_bwd_sum_kernelI11Bf16IOBf16WLi160EEv26Group_norm_nhwc_bwd_params)
        /*0174*/ 	.short	0x0380
        /*0176*/ 	.short	0x00b8


	//----- nvinfo : EIATTR_SW_WAR
	.align		4
.L_3039:
        /*0178*/ 	.byte	0x04, 0x36
        /*017a*/ 	.short	(.L_3041 - .L_3040)
.L_3040:
        /*017c*/ 	.word	0x00000008
.L_3041:


//--------------------- .nv.info._Z30group_norm_nhwc_bwd_sum_kernelI11Bf16IOFp16WLi196EEv26Group_norm_nhwc_bwd_params --------------------------
	.section	.nv.info._Z30group_norm_nhwc_bwd_sum_kernelI11Bf16IOFp16WLi196EEv26Group_norm_nhwc_bwd_params,"",@"SHT_CUDA_INFO"
	.sectionflags	@""
	.align	4


	//----- nvinfo : EIATTR_CUDA_API_VERSION
	.align		4
        /*0000*/ 	.byte	0x04, 0x37
        /*0002*/ 	.short	(.L_3043 - .L_3042)
.L_3042:
        /*0004*/ 	.word	0x00000082


	//----- nvinfo : EIATTR_KPARAM_INFO
	.align		4
.L_3043:
        /*0008*/ 	.byte	0x04, 0x17
        /*000a*/ 	.short	(.L_3045 - .L_3044)
.L_3044:
        /*000c*/ 	.word	0x00000000
        /*0010*/ 	.short	0x0000
        /*0012*/ 	.short	0x0000
        /*0014*/ 	.byte	0x00, 0xf0, 0xe1, 0x02


	//----- nvinfo : EIATTR_SPARSE_MMA_MASK
	.align		4
.L_3045:
        /*0018*/ 	.byte	0x03, 0x50
        /*001a*/ 	.short	0x0000


	//----- nvinfo : EIATTR_MAXREG_COUNT
	.align		4
        /*001c*/ 	.byte	0x03, 0x1b
        /*001e*/ 	.short	0x00ff


	//----- nvinfo : EIATTR_NUM_BARRIERS
	.align		4
        /*0020*/ 	.byte	0x02, 0x4c
        /*0022*/ 	.byte	0x01
	.zero		1


	//----- nvinfo : EIATTR_MERCURY_ISA_VERSION
	.align		4
        /*0024*/ 	.byte	0x03, 0x5f
        /*0026*/ 	.short	0x0101


	//----- nvinfo : EIATTR_COOP_GROUP_MASK_REGIDS
	.align		4
        /*0028*/ 	.byte	0x04, 0x29
        /*002a*/ 	.short	(.L_3047 - .L_3046)


	//   ....[0]....
.L_3046:
        /*002c*/ 	.word	0x0500000d


	//   ....[1]....
        /*0030*/ 	.word	0x0500000d


	//   ....[2]....
        /*0034*/ 	.word	0x0500000d


	//   ....[3]....
        /*0038*/ 	.word	0x0500000d


	//   ....[4]....
        /*003c*/ 	.word	0x0500000d


	//   ....[5]....
        /*0040*/ 	.word	0x0500000d


	//   ....[6]....
        /*0044*/ 	.word	0x0500000d


	//   ....[7]....
        /*0048*/ 	.word	0x0500000d


	//   ....[8]....
        /*004c*/ 	.word	0x0500000d


	//   ....[9]....
        /*0050*/ 	.word	0x0500000d


	//   ....[10]....
        /*0054*/ 	.word	0x0500000d


	//   ....[11]....
        /*0058*/ 	.word	0x0500000d


	//   ....[12]....
        /*005c*/ 	.word	0x0500000d


	//   ....[13]....
        /*0060*/ 	.word	0x0500000d


	//   ....[14]....
        /*0064*/ 	.word	0x0500000d


	//   ....[15]....
        /*0068*/ 	.word	0x0500000d


	//   ....[16]....
        /*006c*/ 	.word	0x0500000d


	//   ....[17]....
        /*0070*/ 	.word	0x0500000d


	//   ....[18]....
        /*0074*/ 	.word	0x0500000d


	//   ....[19]....
        /*0078*/ 	.word	0x0500000d


	//   ....[20]....
        /*007c*/ 	.word	0x0500000d


	//   ....[21]....
        /*0080*/ 	.word	0x0500000d


	//----- nvinfo : EIATTR_COOP_GROUP_INSTR_OFFSETS
	.align		4
.L_3047:
        /*0084*/ 	.byte	0x04, 0x28
        /*0086*/ 	.short	(.L_3049 - .L_3048)


	//   ....[0]....
.L_3048:
        /*0088*/ 	.word	0x00002db0


	//   ....[1]....
        /*008c*/ 	.word	0x00002e60


	//   ....[2]....
        /*0090*/ 	.word	0x00002ed0


	//   ....[3]....
        /*0094*/ 	.word	0x00002f60


	//   ....[4]....
        /*0098*/ 	.word	0x00002fd0


	//   ....[5]....
        /*009c*/ 	.word	0x00003050


	//   ....[6]....
        /*00a0*/ 	.word	0x000030c0


	//   ....[7]....
        /*00a4*/ 	.word	0x00003160


	//   ....[8]....
        /*00a8*/ 	.word	0x000031e0


	//   ....[9]....
        /*00ac*/ 	.word	0x00003250


	//   ....[10]....
        /*00b0*/ 	.word	0x000032a0


	//   ....[11]....
        /*00b4*/ 	.word	0x00003bb0


	//   ....[12]....
        /*00b8*/ 	.word	0x00003c80


	//   ....[13]....
        /*00bc*/ 	.word	0x00003d10


	//   ....[14]....
        /*00c0*/ 	.word	0x00003dc0


	//   ....[15]....
        /*00c4*/ 	.word	0x00003e50


	//   ....[16]....
        /*00c8*/ 	.word	0x00003f00


	//   ....[17]....
        /*00cc*/ 	.word	0x00003f90


	//   ....[18]....
        /*00d0*/ 	.word	0x00004050


	//   ....[19]....
        /*00d4*/ 	.word	0x000040f0


	//   ....[20]....
        /*00d8*/ 	.word	0x00004180


	//   ....[21]....
        /*00dc*/ 	.word	0x000041f0


	//----- nvinfo : EIATTR_VRC_CTA_INIT_COUNT
	.align		4
.L_3049:
        /*00e0*/ 	.byte	0x02, 0x4a
	.zero		1
	.zero		1


	//----- nvinfo : EIATTR_EXIT_INSTR_OFFSETS
	.align		4
        /*00e4*/ 	.byte	0x04, 0x1c
        /*00e6*/ 	.short	(.L_3051 - .L_3050)


	//   ....[0]....
.L_3050:
        /*00e8*/ 	.word	0x00003a30


	//   ....[1]....
        /*00ec*/ 	.word	0x00003b90


	//----- nvinfo : EIATTR_CRS_STACK_SIZE
	.align		4
.L_3051:
        /*00f0*/ 	.byte	0x04, 0x1e
        /*00f2*/ 	.short	(.L_3053 - .L_3052)
.L_3052:
        /*00f4*/ 	.word	0x00000000


	//----- nvinfo : EIATTR_CBANK_PARAM_SIZE
	.align		4
.L_3053:
        /*00f8*/ 	.byte	0x03, 0x19
        /*00fa*/ 	.short	0x00b8


	//----- nvinfo : EIATTR_PARAM_CBANK
	.align		4
        /*00fc*/ 	.byte	0x04, 0x0a
        /*00fe*/ 	.short	(.L_3055 - .L_3054)
	.align		4
.L_3054:
        /*0100*/ 	.word	index@(.nv.constant0._Z30group_norm_nhwc_bwd_sum_kernelI11Bf16IOFp16WLi196EEv26Group_norm_nhwc_bwd_params)
        /*0104*/ 	.short	0x0380
        /*0106*/ 	.short	0x00b8


	//----- nvinfo : EIATTR_SW_WAR
	.align		4
.L_3055:
        /*0108*/ 	.byte	0x04, 0x36
        /*010a*/ 	.short	(.L_3057 - .L_3056)
.L_3056:
        /*010c*/ 	.word	0x00000008
.L_3057:


//--------------------- .nv.info._Z30group_norm_nhwc_bwd_sum_kernelI11Bf16IOFp16WLi168EEv26Group_norm_nhwc_bwd_params --------------------------
	.section	.nv.info._Z30group_norm_nhwc_bwd_sum_kernelI11Bf16IOFp16WLi168EEv26Group_norm_nhwc_bwd_params,"",@"SHT_CUDA_INFO"
	.sectionflags	@""
	.align	4


	//----- nvinfo : EIATTR_CUDA_API_VERSION
	.align		4
        /*0000*/ 	.byte	0x04, 0x37
        /*0002*/ 	.short	(.L_3059 - .L_3058)
.L_3058:
        /*0004*/ 	.word	0x00000082


	//----- nvinfo : EIATTR_KPARAM_INFO
	.align		4
.L_3059:
        /*0008*/ 	.byte	0x04, 0x17
        /*000a*/ 	.short	(.L_3061 - .L_3060)
.L_3060:
        /*000c*/ 	.word	0x00000000
        /*0010*/ 	.short	0x0000
        /*0012*/ 	.short	0x0000
        /*0014*/ 	.byte	0x00, 0xf0, 0xe1, 0x02


	//----- nvinfo : EIATTR_SPARSE_MMA_MASK
	.align		4
.L_3061:
        /*0018*/ 	.byte	0x03, 0x50
        /*001a*/ 	.short	0x0000


	//----- nvinfo : EIATTR_MAXREG_COUNT
	.align		4
        /*001c*/ 	.byte	0x03, 0x1b
        /*001e*/ 	.short	0x00ff


	//----- nvinfo : EIATTR_NUM_BARRIERS
	.align		4
        /*0020*/ 	.byte	0x02, 0x4c
        /*0022*/ 	.byte	0x01
	.zero		1


	//----- nvinfo : EIATTR_MERCURY_ISA_VERSION
	.align		4
        /*0024*/ 	.byte	0x03, 0x5f
        /*0026*/ 	.short	0x0101


	//----- nvinfo : EIATTR_COOP_GROUP_MASK_REGIDS
	.align		4
        /*0028*/ 	.byte	0x04, 0x29
        /*002a*/ 	.short	(.L_3063 - .L_3062)


	//   ....[0]....
.L_3062:
        /*002c*/ 	.word	0x0500000d


	//   ....[1]....
        /*0030*/ 	.word	0x0500000d


	//   ....[2]....
        /*0034*/ 	.word	0x0500000d


	//   ....[3]....
        /*0038*/ 	.word	0x0500000d


	//   ....[4]....
        /*003c*/ 	.word	0x0500000d


	//   ....[5]....
        /*0040*/ 	.word	0x0500000d


	//   ....[6]....
        /*0044*/ 	.word	0x0500000d


	//   ....[7]....
        /*0048*/ 	.word	0x0500000d


	//   ....[8]....
        /*004c*/ 	.word	0x0500000d


	//   ....[9]....
        /*0050*/ 	.word	0x0500000d


	//   ....[10]....
        /*0054*/ 	.word	0x0500000d


	//   ....[11]....
        /*0058*/ 	.word	0x0500000d


	//   ....[12]....
        /*005c*/ 	.word	0x0500000d


	//   ....[13]....
        /*0060*/ 	.word	0x0500000d


	//   ....[14]....
        /*0064*/ 	.word	0x0500000d


	//   ....[15]....
        /*0068*/ 	.word	0x0500000d


	//   ....[16]....
        /*006c*/ 	.word	0x0500000d


	//   ....[17]....
        /*0070*/ 	.word	0x0500000d


	//   ....[18]....
        /*0074*/ 	.word	0x0500000d


	//   ....[19]....
        /*0078*/ 	.word	0x0500000d


	//   ....[20]....
        /*007c*/ 	.word	0x0500000d


	//   ....[21]....
        /*0080*/ 	.word	0x0500000d


	//----- nvinfo : EIATTR_COOP_GROUP_INSTR_OFFSETS
	.align		4
.L_3063:
        /*0084*/ 	.byte	0x04, 0x28
        /*0086*/ 	.short	(.L_3065 - .L_3064)


	//   ....[0]....
.L_3064:
        /*0088*/ 	.word	0x00002d60


	//   ....[1]....
        /*008c*/ 	.word	0x00002e10


	//   ....[2]....
        /*0090*/ 	.word	0x00002e80


	//   ....[3]....
        /*0094*/ 	.word	0x00002f00


	//   ....[4]....
        /*0098*/ 	.word	0x00002f70


	//   ....[5]....
        /*009c*/ 	.word	0x00003010


	//   ....[6]....
        /*00a0*/ 	.word	0x00003080


	//   ....[7]....
        /*00a4*/ 	.word	0x00003110


	//   ....[8]....
        /*00a8*/ 	.word	0x00003190


	//   ....[9]....
        /*00ac*/ 	.word	0x00003200


	//   ....[10]....
        /*00b0*/ 	.word	0x00003250


	//   ....[11]....
        /*00b4*/ 	.word	0x00003ad0


	//   ....[12]....
        /*00b8*/ 	.word	0x00003ba0


	//   ....[13]....
        /*00bc*/ 	.word	0x00003c30


	//   ....[14]....
        /*00c0*/ 	.word	0x00003ce0


	//   ....[15]....
        /*00c4*/ 	.word	0x00003d70


	//   ....[16]....
        /*00c8*/ 	.word	0x00003e20


	//   ....[17]....
        /*00cc*/ 	.word	0x00003eb0


	//   ....[18]....
        /*00d0*/ 	.word	0x00003f70


	//   ....[19]....
        /*00d4*/ 	.word	0x00004010


	//   ....[20]....
        /*00d8*/ 	.word	0x000040a0


	//   ....[21]....
        /*00dc*/ 	.word	0x00004110


	//----- nvinfo : EIATTR_VRC_CTA_INIT_COUNT
	.align		4
.L_3065:
        /*00e0*/ 	.byte	0x02, 0x4a
	.zero		1
	.zero		1


	//----- nvinfo : EIATTR_EXIT_INSTR_OFFSETS
	.align		4
        /*00e4*/ 	.byte	0x04, 0x1c
        /*00e6*/ 	.short	(.L_3067 - .L_3066)


	//   ....[0]....
.L_3066:
        /*00e8*/ 	.word	0x00003950


	//   ....[1]....
        /*00ec*/ 	.word	0x00003ab0


	//----- nvinfo : EIATTR_CRS_STACK_SIZE
	.align		4
.L_3067:
        /*00f0*/ 	.byte	0x04, 0x1e
        /*00f2*/ 	.short	(.L_3069 - .L_3068)
.L_3068:
        /*00f4*/ 	.word	0x00000000


	//----- nvinfo : EIATTR_CBANK_PARAM_SIZE
	.align		4
.L_3069:
        /*00f8*/ 	.byte	0x03, 0x19
        /*00fa*/ 	.short	0x00b8


	//----- nvinfo : EIATTR_PARAM_CBANK
	.align		4
        /*00fc*/ 	.byte	0x04, 0x0a
        /*00fe*/ 	.short	(.L_3071 - .L_3070)
	.align		4
.L_3070:
        /*0100*/ 	.word	index@(.nv.constant0._Z30group_norm_nhwc_bwd_sum_kernelI11Bf16IOFp16WLi168EEv26Group_norm_nhwc_bwd_params)
        /*0104*/ 	.short	0x0380
        /*0106*/ 	.short	0x00b8


	//----- nvinfo : EIATTR_SW_WAR
	.align		4
.L_3071:
        /*0108*/ 	.byte	0x04, 0x36
        /*010a*/ 	.short	(.L_3073 - .L_3072)
.L_3072:
        /*010c*/ 	.word	0x00000008
.L_3073:


//--------------------- .nv.info._Z30group_norm_nhwc_bwd_sum_kernelI11Bf16IOFp16WLi64EEv26Group_norm_nhwc_bwd_params --------------------------
	.section	.nv.info._Z30group_norm_nhwc_bwd_sum_kernelI11Bf16IOFp16WLi64EEv26Group_norm_nhwc_bwd_params,"",@"SHT_CUDA_INFO"
	.sectionflags	@""
	.align	4


	//----- nvinfo : EIATTR_CUDA_API_VERSION
	.align		4
        /*0000*/ 	.byte	0x04, 0x37
        /*0002*/ 	.short	(.L_3075 - .L_3074)
.L_3074:
        /*0004*/ 	.word	0x00000082


	//----- nvinfo : EIATTR_KPARAM_INFO
	.align		4
.L_3075:
        /*0008*/ 	.byte	0x04, 0x17
        /*000a*/ 	.short	(.L_3077 - .L_3076)
.L_3076:
        /*000c*/ 	.word	0x00000000
        /*0010*/ 	.short	0x0000
        /*0012*/ 	.short	0x0000
        /*0014*/ 	.byte	0x00, 0xf0, 0xe1, 0x02


	//----- nvinfo : EIATTR_SPARSE_MMA_MASK
	.align		4
.L_3077:
        /*0018*/ 	.byte	0x03, 0x50
        /*001a*/ 	.short	0x0000


	//----- nvinfo : EIATTR_MAXREG_COUNT
	.align		4
        /*001c*/ 	.byte	0x03, 0x1b
        /*001e*/ 	.short	0x00ff


	//----- nvinfo : EIATTR_NUM_BARRIERS
	.align		4
        /*0020*/ 	.byte	0x02, 0x4c
        /*0022*/ 	.byte	0x01
	.zero		1


	//----- nvinfo : EIATTR_MERCURY_ISA_VERSION
	.align		4
        /*0024*/ 	.byte	0x03, 0x5f
        /*0026*/ 	.short	0x0101


	//----- nvinfo : EIATTR_COOP_GROUP_MASK_REGIDS
	.align		4
        /*0028*/ 	.byte	0x04, 0x29
        /*002a*/ 	.short	(.L_3079 - .L_3078)


	//   ....[0]....
.L_3078:
        /*002c*/ 	.word	0xffffffff


	//   ....[1]....
        /*0030*/ 	.word	0xffffffff


	//   ....[2]....
        /*0034*/ 	.word	0xffffffff


	//   ....[3]....
        /*0038*/ 	.word	0xffffffff


	//   ....[4]....
        /*003c*/ 	.word	0xffffffff


	//   ....[5]....
        /*0040*/ 	.word	0xffffffff


	//   ....[6]....
        /*0044*/ 	.word	0xffffffff


	//   ....[7]....
        /*0048*/ 	.word	0xffffffff


	//   ....[8]....
        /*004c*/ 	.word	0xffffffff


	//   ....[9]....
        /*0050*/ 	.word	0xffffffff


	//   ....[10]....
        /*0054*/ 	.word	0xffffffff


	//   ....[11]....
        /*0058*/ 	.word	0xffffffff


	//   ....[12]....
        /*005c*/ 	.word	0xffffffff


	//   ....[13]....
        /*0060*/ 	.word	0xffffffff


	//   ....[14]....
        /*0064*/ 	.word	0xffffffff


	//   ....[15]....
        /*0068*/ 	.word	0xffffffff


	//   ....[16]....
        /*006c*/ 	.word	0xffffffff


	//   ....[17]....
        /*0070*/ 	.word	0xffffffff


	//   ....[18]....
        /*0074*/ 	.word	0x0500000d


	//   ....[19]....
        /*0078*/ 	.word	0x0500000d


	//   ....[20]....
        /*007c*/ 	.word	0x0500000d


	//   ....[21]....
        /*0080*/ 	.word	0x0500000d


	//   ....[22]....
        /*0084*/ 	.word	0x0500000d


	//   ....[23]....
        /*0088*/ 	.word	0x0500000d


	//   ....[24]....
        /*008c*/ 	.word	0x0500000d


	//   ....[25]....
        /*0090*/ 	.word	0x0500000d


	//   ....[26]....
        /*0094*/ 	.word	0x0500000d


	//   ....[27]....
        /*0098*/ 	.word	0x0500000d


	//   ....[28]....
        /*009c*/ 	.word	0x0500000d


	//   ....[29]....
        /*00a0*/ 	.word	0x0500000d


	//   ....[30]....
        /*00a4*/ 	.word	0x0500000d


	//   ....[31]....
        /*00a8*/ 	.word	0x0500000d


	//   ....[32]....
        /*00ac*/ 	.word	0x0500000d


	//   ....[33]....
        /*00b0*/ 	.word	0x0500000d


	//   ....[34]....
        /*00b4*/ 	.word	0x0500000d


	//   ....[35]....
        /*00b8*/ 	.word	0x0500000d


	//----- nvinfo : EIATTR_COOP_GROUP_INSTR_OFFSETS
	.align		4
.L_3079:
        /*00bc*/ 	.byte	0x04, 0x28
        /*00be*/ 	.short	(.L_3081 - .L_3080)


	//   ....[0]....
.L_3080:
        /*00c0*/ 	.word	0x00002b30


	//   ....[1]....
        /*00c4*/ 	.word	0x00002b60


	//   ....[2]....
        /*00c8*/ 	.word	0x00002b70


	//   ....[3]....
        /*00cc*/ 	.word	0x00002bd0


	//   ....[4]....
        /*00d0*/ 	.word	0x00002c00


	//   ....[5]....
        /*00d4*/ 	.word	0x00002c20


	//   ....[6]....
        /*00d8*/ 	.word	0x00002c80


	//   ....[7]....
        /*00dc*/ 	.word	0x00002cb0


	//   ....[8]....
        /*00e0*/ 	.word	0x00002cd0


	//   ....[9]....
        /*00e4*/ 	.word	0x00002d30


	//   ....[10]....
        /*00e8*/ 	.word	0x00002d60


	//   ....[11]....
        /*00ec*/ 	.word	0x00002d80


	//   ....[12]....
        /*00f0*/ 	.word	0x00002de0


	//   ....[13]....
        /*00f4*/ 	.word	0x00002e10


	//   ....[14]....
        /*00f8*/ 	.word	0x00002e30


	//   ....[15]....
        /*00fc*/ 	.word	0x00002e90


	//   ....[16]....
        /*0100*/ 	.word	0x00002eb0


	//   ....[17]....
        /*0104*/ 	.word	0x00002ec0


	//   ....[18]....
        /*0108*/ 	.word	0x000033e0


	//   ....[19]....
        /*010c*/ 	.word	0x00003460


	//   ....[20]....
        /*0110*/ 	.word	0x000034c0


	//   ....[21]....
        /*0114*/ 	.word	0x00003520


	//   ....[22]....
        /*0118*/ 	.word	0x000035b0


	//   ....[23]....
        /*011c*/ 	.word	0x00003630


	//   ....[24]....
        /*0120*/ 	.word	0x00003690


	//   ....[25]....
        /*0124*/ 	.word	0x00003720


	//   ....[26]....
        /*0128*/ 	.word	0x000037a0


	//   ....[27]....
        /*012c*/ 	.word	0x00003800


	//   ....[28]....
        /*0130*/ 	.word	0x00003890


	//   ....[29]....
        /*0134*/ 	.word	0x00003910


	//   ....[30]....
        /*0138*/ 	.word	0x00003970


	//   ....[31]....
        /*013c*/ 	.word	0x000039f0


	//   ....[32]....
        /*0140*/ 	.word	0x00003a70


	//   ....[33]....
        /*0144*/ 	.word	0x00003ad0


	//   ....[34]....
        /*0148*/ 	.word	0x00003b40


	//   ....[35]....
        /*014c*/ 	.word	0x00003b90


	//----- nvinfo : EIATTR_VRC_CTA_INIT_COUNT
	.align		4
.L_3081:
        /*0150*/ 	.byte	0x02, 0x4a
	.zero		1
	.zero		1


	//----- nvinfo : EIATTR_EXIT_INSTR_OFFSETS
	.align		4
        /*0154*/ 	.byte	0x04, 0x1c
        /*0156*/ 	.short	(.L_3083 - .L_3082)


	//   ....[0]....
.L_3082:
        /*0158*/ 	.word	0x00003210


	//   ....[1]....
        /*015c*/ 	.word	0x00003370


	//----- nvinfo : EIATTR_CRS_STACK_SIZE
	.align		4
.L_3083:
        /*0160*/ 	.byte	0x04, 0x1e
        /*0162*/ 	.short	(.L_3085 - .L_3084)
.L_3084:
        /*0164*/ 	.word	0x00000000


	//----- nvinfo : EIATTR_CBANK_PARAM_SIZE
	.align		4
.L_3085:
        /*0168*/ 	.byte	0x03, 0x19
        /*016a*/ 	.short	0x00b8


	//----- nvinfo : EIATTR_PARAM_CBANK
	.align		4
        /*016c*/ 	.byte	0x04, 0x0a
        /*016e*/ 	.short	(.L_3087 - .L_3086)
	.align		4
.L_3086:
        /*0170*/ 	.word	index@(.nv.constant0._Z30group_norm_nhwc_bwd_sum_kernelI11Bf16IOFp16WLi64EEv26Group_norm_nhwc_bwd_params)
        /*0174*/ 	.short	0x0380
        /*0176*/ 	.short	0x00b8


	//----- nvinfo : EIATTR_SW_WAR
	.align		4
.L_3087:
        /*0178*/ 	.byte	0x04, 0x36
        /*017a*/ 	.short	(.L_3089 - .L_3088)
.L_3088:
        /*017c*/ 	.word	0x00000008
.L_3089:


//--------------------- .nv.info._Z30group_norm_nhwc_bwd_sum_kernelI11Bf16IOFp16WLi128EEv26Group_norm_nhwc_bwd_params --------------------------
	.section	.nv.info._Z30group_norm_nhwc_bwd_sum_kernelI11Bf16IOFp16WLi128EEv26Group_norm_nhwc_bwd_params,"",@"SHT_CUDA_INFO"
	.sectionflags	@""
	.align	4


	//----- nvinfo : EIATTR_CUDA_API_VERSION
	.align		4
        /*0000*/ 	.byte	0x04, 0x37
        /*0002*/ 	.short	(.L_3091 - .L_3090)
.L_3090:
        /*0004*/ 	.word	0x00000082


	//----- nvinfo : EIATTR_KPARAM_INFO
	.align		4
.L_3091:
        /*0008*/ 	.byte	0x04, 0x17
        /*000a*/ 	.short	(.L_3093 - .L_3092)
.L_3092:
        /*000c*/ 	.word	0x00000000
        /*0010*/ 	.short	0x0000
        /*0012*/ 	.short	0x0000
        /*0014*/ 	.byte	0x00, 0xf0, 0xe1, 0x02


	//----- nvinfo : EIATTR_SPARSE_MMA_MASK
	.align		4
.L_3093:
        /*0018*/ 	.byte	0x03, 0x50
        /*001a*/ 	.short	0x0000


	//----- nvinfo : EIATTR_MAXREG_COUNT
	.align		4
        /*001c*/ 	.byte	0x03, 0x1b
        /*001e*/ 	.short	0x00ff


	//----- nvinfo : EIATTR_NUM_BARRIERS
	.align		4
        /*0020*/ 	.byte	0x02, 0x4c
        /*0022*/ 	.byte	0x01
	.zero		1


	//----- nvinfo : EIATTR_MERCURY_ISA_VERSION
	.align		4
        /*0024*/ 	.byte	0x03, 0x5f
        /*0026*/ 	.short	0x0101


	//----- nvinfo : EIATTR_COOP_GROUP_MASK_REGIDS
	.align		4
        /*0028*/ 	.byte	0x04, 0x29
        /*002a*/ 	.short	(.L_3095 - .L_3094)


	//   ....[0]....
.L_3094:
        /*002c*/ 	.word	0xffffffff


	//   ....[1]....
        /*0030*/ 	.word	0xffffffff


	//   ....[2]....
        /*0034*/ 	.word	0xffffffff


	//   ....[3]....
        /*0038*/ 	.word	0xffffffff


	//   ....[4]....
        /*003c*/ 	.word	0xffffffff


	//   ....[5]....
        /*0040*/ 	.word	0xffffffff


	//   ....[6]....
        /*0044*/ 	.word	0xffffffff


	//   ....[7]....
        /*0048*/ 	.word	0xffffffff


	//   ....[8]....
        /*004c*/ 	.word	0xffffffff


	//   ....[9]....
        /*0050*/ 	.word	0xffffffff


	//   ....[10]....
        /*0054*/ 	.word	0xffffffff


	//   ....[11]....
        /*0058*/ 	.word	0xffffffff


	//   ....[12]....
        /*005c*/ 	.word	0xffffffff


	//   ....[13]....
        /*0060*/ 	.word	0xffffffff


	//   ....[14]....
        /*0064*/ 	.word	0xffffffff


	//   ....[15]....
        /*0068*/ 	.word	0xffffffff


	//   ....[16]....
        /*006c*/ 	.word	0xffffffff


	//   ....[17]....
        /*0070*/ 	.word	0xffffffff


	//   ....[18]....
        /*0074*/ 	.word	0x05000018


	//   ....[19]....
        /*0078*/ 	.word	0x05000018


	//   ....[20]....
        /*007c*/ 	.word	0x05000018


	//   ....[21]....
        /*0080*/ 	.word	0x05000018


	//   ....[22]....
        /*0084*/ 	.word	0x05000018


	//   ....[23]....
        /*0088*/ 	.word	0x05000018


	//   ....[24]....
        /*008c*/ 	.word	0x05000018


	//   ....[25]....
        /*0090*/ 	.word	0x05000018


	//   ....[26]....
        /*0094*/ 	.word	0x05000018


	//   ....[27]....
        /*0098*/ 	.word	0x05000018


	//   ....[28]....
        /*009c*/ 	.word	0x05000018


	//   ....[29]....
        /*00a0*/ 	.word	0x05000018


	//   ....[30]....
        /*00a4*/ 	.word	0x05000018


	//   ....[31]....
        /*00a8*/ 	.word	0x05000018


	//   ....[32]....
        /*00ac*/ 	.word	0x05000018


	//   ....[33]....
        /*00b0*/ 	.word	0x05000018


	//   ....[34]....
        /*00b4*/ 	.word	0x05000018


	//   ....[35]....
        /*00b8*/ 	.word	0x05000018


	//----- nvinfo : EIATTR_COOP_GROUP_INSTR_OFFSETS
	.align		4
.L_3095:
        /*00bc*/ 	.byte	0x04, 0x28
        /*00be*/ 	.short	(.L_3097 - .L_3096)


	//   ....[0]....
.L_3096:
        /*00c0*/ 	.word	0x00002c20


	//   ....[1]....
        /*00c4*/ 	.word	0x00002c50


	//   ....[2]....
        /*00c8*/ 	.word	0x00002c70


	//   ....[3]....
        /*00cc*/ 	.word	0x00002cd0


	//   ....[4]....
        /*00d0*/ 	.word	0x00002d10


	//   ....[5]....
        /*00d4*/ 	.word	0x00002d30


	//   ....[6]....
        /*00d8*/ 	.word	0x00002d60


	//   ....[7]....
        /*00dc*/ 	.word	0x00002dc0


	//   ....[8]....
        /*00e0*/ 	.word	0x00002df0


	//   ....[9]....
        /*00e4*/ 	.word	0x00002e10


	//   ....[10]....
        /*00e8*/ 	.word	0x00002e60


	//   ....[11]....
        /*00ec*/ 	.word	0x00002e90


	//   ....[12]....
        /*00f0*/ 	.word	0x00002eb0


	//   ....[13]....
        /*00f4*/ 	.word	0x00002f00


	//   ....[14]....
        /*00f8*/ 	.word	0x00002f30


	//   ....[15]....
        /*00fc*/ 	.word	0x00002f50


	//   ....[16]....
        /*0100*/ 	.word	0x00002fa0


	//   ....[17]....
        /*0104*/ 	.word	0x00002fb0


	//   ....[18]....
        /*0108*/ 	.word	0x00003630


	//   ....[19]....
        /*010c*/ 	.word	0x000036a0


	//   ....[20]....
        /*0110*/ 	.word	0x00003720


	//   ....[21]....
        /*0114*/ 	.word	0x000037b0


	//   ....[22]....
        /*0118*/ 	.word	0x00003830


	//   ....[23]....
        /*011c*/ 	.word	0x00003890


	//   ....[24]....
        /*0120*/ 	.word	0x00003920


	//   ....[25]....
        /*0124*/ 	.word	0x000039a0


	//   ....[26]....
        /*0128*/ 	.word	0x00003a20


	//   ....[27]....
        /*012c*/ 	.word	0x00003a90


	//   ....[28]....
        /*0130*/ 	.word	0x00003b10


	//   ....[29]....
        /*0134*/ 	.word	0x00003b90


	//   ....[30]....
        /*0138*/ 	.word	0x00003c20


	//   ....[31]....
        /*013c*/ 	.word	0x00003c80


	//   ....[32]....
        /*0140*/ 	.word	0x00003d10


	//   ....[33]....
        /*0144*/ 	.word	0x00003da0


	//   ....[34]....
        /*0148*/ 	.word	0x00003df0


	//   ....[35]....
        /*014c*/ 	.word	0x00003e40


	//----- nvinfo : EIATTR_VRC_CTA_INIT_COUNT
	.align		4
.L_3097:
        /*0150*/ 	.byte	0x02, 0x4a
	.zero		1
	.zero		1


	//----- nvinfo : EIATTR_EXIT_INSTR_OFFSETS
	.align		4
        /*0154*/ 	.byte	0x04, 0x1c
        /*0156*/ 	.short	(.L_3099 - .L_3098)


	//   ....[0]....
.L_3098:
        /*0158*/ 	.word	0x00003460


	//   ....[1]....
        /*015c*/ 	.word	0x000035c0


	//----- nvinfo : EIATTR_CRS_STACK_SIZE
	.align		4
.L_3099:
        /*0160*/ 	.byte	0x04, 0x1e
        /*0162*/ 	.short	(.L_3101 - .L_3100)
.L_3100:
        /*0164*/ 	.word	0x00000000


	//----- nvinfo : EIATTR_CBANK_PARAM_SIZE
	.align		4
.L_3101:
        /*0168*/ 	.byte	0x03, 0x19
        /*016a*/ 	.short	0x00b8


	//----- nvinfo : EIATTR_PARAM_CBANK
	.align		4
        /*016c*/ 	.byte	0x04, 0x0a
        /*016e*/ 	.short	(.L_3103 - .L_3102)
	.align		4
.L_3102:
        /*0170*/ 	.word	index@(.nv.constant0._Z30group_norm_nhwc_bwd_sum_kernelI11Bf16IOFp16WLi128EEv26Group_norm_nhwc_bwd_params)
        /*0174*/ 	.short	0x0380
        /*0176*/ 	.short	0x00b8


	//----- nvinfo : EIATTR_SW_WAR
	.align		4
.L_3103:
        /*0178*/ 	.byte	0x04, 0x36
        /*017a*/ 	.short	(.L_3105 - .L_3104)
.L_3104:
        /*017c*/ 	.word	0x00000008
.L_3105:


//--------------------- .nv.info._Z30group_norm_nhwc_bwd_sum_kernelI11Bf16IOFp16WLi192EEv26Group_norm_nhwc_bwd_params --------------------------
	.section	.nv.info._Z30group_norm_nhwc_bwd_sum_kernelI11Bf16IOFp16WLi192EEv26Group_norm_nhwc_bwd_params,"",@"SHT_CUDA_INFO"
	.sectionflags	@""
	.align	4


	//----- nvinfo : EIATTR_CUDA_API_VERSION
	.align		4
        /*0000*/ 	.byte	0x04, 0x37
        /*0002*/ 	.short	(.L_3107 - .L_3106)
.L_3106:
        /*0004*/ 	.word	0x00000082


	//----- nvinfo : EIATTR_KPARAM_INFO
	.align		4
.L_3107:
        /*0008*/ 	.byte	0x04, 0x17
        /*000a*/ 	.short	(.L_3109 - .L_3108)
.L_3108:
        /*000c*/ 	.word	0x00000000
        /*0010*/ 	.short	0x0000
        /*0012*/ 	.short	0x0000
        /*0014*/ 	.byte	0x00, 0xf0, 0xe1, 0x02


	//----- nvinfo : EIATTR_SPARSE_MMA_MASK
	.align		4
.L_3109:
        /*0018*/ 	.byte	0x03, 0x50
        /*001a*/ 	.short	0x0000


	//----- nvinfo : EIATTR_MAXREG_COUNT
	.align		4
        /*001c*/ 	.byte	0x03, 0x1b
        /*001e*/ 	.short	0x00ff


	//----- nvinfo : EIATTR_NUM_BARRIERS
	.align		4
        /*0020*/ 	.byte	0x02, 0x4c
        /*0022*/ 	.byte	0x01
	.zero		1


	//----- nvinfo : EIATTR_MERCURY_ISA_VERSION
	.align		4
        /*0024*/ 	.byte	0x03, 0x5f
        /*0026*/ 	.short	0x0101


	//----- nvinfo : EIATTR_COOP_GROUP_MASK_REGIDS
	.align		4
        /*0028*/ 	.byte	0x04, 0x29
        /*002a*/ 	.short	(.L_3111 - .L_3110)


	//   ....[0]....
.L_3110:
        /*002c*/ 	.word	0xffffffff


	//   ....[1]....
        /*0030*/ 	.word	0xffffffff


	//   ....[2]....
        /*0034*/ 	.word	0xffffffff


	//   ....[3]....
        /*0038*/ 	.word	0xffffffff


	//   ....[4]....
        /*003c*/ 	.word	0xffffffff


	//   ....[5]....
        /*0040*/ 	.word	0xffffffff


	//   ....[6]....
        /*0044*/ 	.word	0xffffffff


	//   ....[7]....
        /*0048*/ 	.word	0xffffffff


	//   ....[8]....
        /*004c*/ 	.word	0xffffffff


	//   ....[9]....
        /*0050*/ 	.word	0xffffffff


	//   ....[10]....
        /*0054*/ 	.word	0xffffffff


	//   ....[11]....
        /*0058*/ 	.word	0xffffffff


	//   ....[12]....
        /*005c*/ 	.word	0xffffffff


	//   ....[13]....
        /*0060*/ 	.word	0xffffffff


	//   ....[14]....
        /*0064*/ 	.word	0xffffffff


	//   ....[15]....
        /*0068*/ 	.word	0xffffffff


	//   ....[16]....
        /*006c*/ 	.word	0xffffffff


	//   ....[17]....
        /*0070*/ 	.word	0xffffffff


	//   ....[18]....
        /*0074*/ 	.word	0x0500001a


	//   ....[19]....
        /*0078*/ 	.word	0x0500001a


	//   ....[20]....
        /*007c*/ 	.word	0x0500001a


	//   ....[21]....
        /*0080*/ 	.word	0x0500001a


	//   ....[22]....
        /*0084*/ 	.word	0x0500001a


	//   ....[23]....
        /*0088*/ 	.word	0x0500001a


	//   ....[24]....
        /*008c*/ 	.word	0x0500001a


	//   ....[25]....
        /*0090*/ 	.word	0x0500001a


	//   ....[26]....
        /*0094*/ 	.word	0x0500001a


	//   ....[27]....
        /*0098*/ 	.word	0x0500001a


	//   ....[28]....
        /*009c*/ 	.word	0x0500001a


	//   ....[29]....
        /*00a0*/ 	.word	0x0500001a


	//   ....[30]....
        /*00a4*/ 	.word	0x0500001a


	//   ....[31]....
        /*00a8*/ 	.word	0x0500001a


	//   ....[32]....
        /*00ac*/ 	.word	0x0500001a


	//   ....[33]....
        /*00b0*/ 	.word	0x0500001a


	//   ....[34]....
        /*00b4*/ 	.word	0x0500001a


	//   ....[35]....
        /*00b8*/ 	.word	0x0500001a


	//----- nvinfo : EIATTR_COOP_GROUP_INSTR_OFFSETS
	.align		4
.L_3111:
        /*00bc*/ 	.byte	0x04, 0x28
        /*00be*/ 	.short	(.L_3113 - .L_3112)


	//   ....[0]....
.L_3112:
        /*00c0*/ 	.word	0x00002d90


	//   ....[1]....
        /*00c4*/ 	.word	0x00002dc0


	//   ....[2]....
        /*00c8*/ 	.word	0x00002dd0


	//   ....[3]....
        /*00cc*/ 	.word	0x00002e30


	//   ....[4]....
        /*00d0*/ 	.word	0x00002e60


	//   ....[5]....
        /*00d4*/ 	.word	0x00002e80


	//   ....[6]....
        /*00d8*/ 	.word	0x00002ee0


	//   ....[7]....
        /*00dc*/ 	.word	0x00002f10


	//   ....[8]....
        /*00e0*/ 	.word	0x00002f30


	//   ....[9]....
        /*00e4*/ 	.word	0x00002f90


	//   ....[10]....
        /*00e8*/ 	.word	0x00002fc0


	//   ....[11]....
        /*00ec*/ 	.word	0x00002fe0


	//   ....[12]....
        /*00f0*/ 	.word	0x00003040


	//   ....[13]....
        /*00f4*/ 	.word	0x00003070


	//   ....[14]....
        /*00f8*/ 	.word	0x00003090


	//   ....[15]....
        /*00fc*/ 	.word	0x000030f0


	//   ....[16]....
        /*0100*/ 	.word	0x00003110


	//   ....[17]....
        /*0104*/ 	.word	0x00003120


	//   ....[18]....
        /*0108*/ 	.word	0x00003910


	//   ....[19]....
        /*010c*/ 	.word	0x00003990


	//   ....[20]....
        /*0110*/ 	.word	0x00003a10


	//   ....[21]....
        /*0114*/ 	.word	0x00003a90


	//   ....[22]....
        /*0118*/ 	.word	0x00003af0


	//   ....[23]....
        /*011c*/ 	.word	0x00003b90


	//   ....[24]....
        /*0120*/ 	.word	0x00003c20


	//   ....[25]....
        /*0124*/ 	.word	0x00003c80


	//   ....[26]....
        /*0128*/ 	.word	0x00003d20


	//   ....[27]....
        /*012c*/ 	.word	0x00003db0


	//   ....[28]....
        /*0130*/ 	.word	0x00003e10


	//   ....[29]....
        /*0134*/ 	.word	0x00003eb0


	//   ....[30]....
        /*0138*/ 	.word	0x00003f40


	//   ....[31]....
        /*013c*/ 	.word	0x00003fa0


	//   ....[32]....
        /*0140*/ 	.word	0x00004040


	//   ....[33]....
        /*0144*/ 	.word	0x000040d0


	//   ....[34]....
        /*0148*/ 	.word	0x00004120


	//   ....[35]....
        /*014c*/ 	.word	0x00004170


	//----- nvinfo : EIATTR_VRC_CTA_INIT_COUNT
	.align		4
.L_3113:
        /*0150*/ 	.byte	0x02, 0x4a
	.zero		1
	.zero		1


	//----- nvinfo : EIATTR_EXIT_INSTR_OFFSETS
	.align		4
        /*0154*/ 	.byte	0x04, 0x1c
        /*0156*/ 	.short	(.L_3115 - .L_3114)


	//   ....[0]....
.L_3114:
        /*0158*/ 	.word	0x00003750


	//   ....[1]....
        /*015c*/ 	.word	0x000038b0


	//----- nvinfo : EIATTR_CRS_STACK_SIZE
	.align		4
.L_3115:
        /*0160*/ 	.byte	0x04, 0x1e
        /*0162*/ 	.short	(.L_3117 - .L_3116)
.L_3116:
        /*0164*/ 	.word	0x00000000


	//----- nvinfo : EIATTR_CBANK_PARAM_SIZE
	.align		4
.L_3117:
        /*0168*/ 	.byte	0x03, 0x19
        /*016a*/ 	.short	0x00b8


	//----- nvinfo : EIATTR_PARAM_CBANK
	.align		4
        /*016c*/ 	.byte	0x04, 0x0a
        /*016e*/ 	.short	(.L_3119 - .L_3118)
	.align		4
.L_3118:
        /*0170*/ 	.word	index@(.nv.constant0._Z30group_norm_nhwc_bwd_sum_kernelI11Bf16IOFp16WLi192EEv26Group_norm_nhwc_bwd_params)
        /*0174*/ 	.short	0x0380
        /*0176*/ 	.short	0x00b8


	//----- nvinfo : EIATTR_SW_WAR
	.align		4
.L_3119:
        /*0178*/ 	.byte	0x04, 0x36
        /*017a*/ 	.short	(.L_3121 - .L_3120)
.L_3120:
        /*017c*/ 	.word	0x00000008
.L_3121:


//--------------------- .nv.info._Z30group_norm_nhwc_bwd_sum_kernelI11Bf16IOFp16WLi448EEv26Group_norm_nhwc_bwd_params --------------------------
	.section	.nv.info._Z30group_norm_nhwc_bwd_sum_kernelI11Bf16IOFp16WLi448EEv26Group_norm_nhwc_bwd_params,"",@"SHT_CUDA_INFO"
	.sectionflags	@""
	.align	4


	//----- nvinfo : EIATTR_CUDA_API_VERSION
	.align		4
        /*0000*/ 	.byte	0x04, 0x37
        /*0002*/ 	.short	(.L_3123 - .L_3122)
.L_3122:
        /*0004*/ 	.word	0x00000082


	//----- nvinfo : EIATTR_KPARAM_INFO
	.align		4
.L_3123:
        /*0008*/ 	.byte	0x04, 0x17
        /*000a*/ 	.short	(.L_3125 - .L_3124)
.L_3124:
        /*000c*/ 	.word	0x00000000
        /*0010*/ 	.short	0x0000
        /*0012*/ 	.short	0x0000
        /*0014*/ 	.byte	0x00, 0xf0, 0xe1, 0x02


	//----- nvinfo : EIATTR_SPARSE_MMA_MASK
	.align		4
.L_3125:
        /*0018*/ 	.byte	0x03, 0x50
        /*001a*/ 	.short	0x0000


	//----- nvinfo : EIATTR_MAXREG_COUNT
	.align		4
        /*001c*/ 	.byte	0x03, 0x1b
        /*001e*/ 	.short	0x00ff


	//----- nvinfo : EIATTR_NUM_BARRIERS
	.align		4
        /*0020*/ 	.byte	0x02, 0x4c
        /*0022*/ 	.byte	0x01
	.zero		1


	//----- nvinfo : EIATTR_MERCURY_ISA_VERSION
	.align		4
        /*0024*/ 	.byte	0x03, 0x5f
        /*0026*/ 	.short	0x0101


	//----- nvinfo : EIATTR_COOP_GROUP_MASK_REGIDS
	.align		4
        /*0028*/ 	.byte	0x04, 0x29
        /*002a*/ 	.short	(.L_3127 - .L_3126)


	//   ....[0]....
.L_3126:
        /*002c*/ 	.word	0xffffffff


	//   ....[1]....
        /*0030*/ 	.word	0xffffffff


	//   ....[2]....
        /*0034*/ 	.word	0xffffffff


	//   ....[3]....
        /*0038*/ 	.word	0xffffffff


	//   ....[4]....
        /*003c*/ 	.word	0xffffffff


	//   ....[5]....
        /*0040*/ 	.word	0xffffffff


	//   ....[6]....
        /*0044*/ 	.word	0xffffffff


	//   ....[7]....
        /*0048*/ 	.word	0xffffffff


	//   ....[8]....
        /*004c*/ 	.word	0xffffffff


	//   ....[9]....
        /*0050*/ 	.word	0xffffffff


	//   ....[10]....
        /*0054*/ 	.word	0xffffffff


	//   ....[11]....
        /*0058*/ 	.word	0xffffffff


	//   ....[12]....
        /*005c*/ 	.word	0xffffffff


	//   ....[13]....
        /*0060*/ 	.word	0xffffffff


	//   ....[14]....
        /*0064*/ 	.word	0xffffffff


	//   ....[15]....
        /*0068*/ 	.word	0xffffffff


	//   ....[16]....
        /*006c*/ 	.word	0xffffffff


	//   ....[17]....
        /*0070*/ 	.word	0xffffffff


	//   ....[18]....
        /*0074*/ 	.word	0x05000036


	//   ....[19]....
        /*0078*/ 	.word	0x05000036


	//   ....[20]....
        /*007c*/ 	.word	0x05000036


	//   ....[21]....
        /*0080*/ 	.word	0x05000036


	//   ....[22]....
        /*0084*/ 	.word	0x05000036


	//   ....[23]....
        /*0088*/ 	.word	0x05000036


	//   ....[24]....
        /*008c*/ 	.word	0x05000036


	//   ....[25]....
        /*0090*/ 	.word	0x05000036


	//   ....[26]....
        /*0094*/ 	.word	0x05000036


	//   ....[27]....
        /*0098*/ 	.word	0x05000036


	//   ....[28]....
        /*009c*/ 	.word	0x05000036


	//   ....[29]....
        /*00a0*/ 	.word	0x05000036


	//   ....[30]....
        /*00a4*/ 	.word	0x05000036


	//   ....[31]....
        /*00a8*/ 	.word	0x05000036


	//   ....[32]....
        /*00ac*/ 	.word	0x05000036


	//   ....[33]....
        /*00b0*/ 	.word	0x05000036


	//   ....[34]....
        /*00b4*/ 	.word	0x05000036


	//   ....[35]....
        /*00b8*/ 	.word	0x05000036


	//----- nvinfo : EIATTR_COOP_GROUP_INSTR_OFFSETS
	.align		4
.L_3127:
        /*00bc*/ 	.byte	0x04, 0x28
        /*00be*/ 	.short	(.L_3129 - .L_3128)


	//   ....[0]....
.L_3128:
        /*00c0*/ 	.word	0x00003290


	//   ....[1]....
        /*00c4*/ 	.word	0x000032c0


	//   ....[2]....
        /*00c8*/ 	.word	0x00003310


	//   ....[3]....
        /*00cc*/ 	.word	0x00003330


	//   ....[4]....
        /*00d0*/ 	.word	0x00003340


	//   ....[5]....
        /*00d4*/ 	.word	0x000033a0


	//   ....[6]....
        /*00d8*/ 	.word	0x000033e0


	//   ....[7]....
        /*00dc*/ 	.word	0x000033f0


	//   ....[8]....
        /*00e0*/ 	.word	0x00003430


	//   ....[9]....
        /*00e4*/ 	.word	0x00003490


	//   ....[10]....
        /*00e8*/ 	.word	0x000034b0


	//   ....[11]....
        /*00ec*/ 	.word	0x00003510


	//   ....[12]....
        /*00f0*/ 	.word	0x00003540


	//   ....[13]....
        /*00f4*/ 	.word	0x00003550


	//   ....[14]....
        /*00f8*/ 	.word	0x000035b0


	//   ....[15]....
        /*00fc*/ 	.word	0x00003600


	//   ....[16]....
        /*0100*/ 	.word	0x00003630


	//   ....[17]....
        /*0104*/ 	.word	0x00003650


	//   ....[18]....
        /*0108*/ 	.word	0x00004250


	//   ....[19]....
        /*010c*/ 	.word	0x000042d0


	//   ....[20]....
        /*0110*/ 	.word	0x00004330


	//   ....[21]....
        /*0114*/ 	.word	0x00004390


	//   ....[22]....
        /*0118*/ 	.word	0x00004430


	//   ....[23]....
        /*011c*/ 	.word	0x000044a0


	//   ....[24]....
        /*0120*/ 	.word	0x00004530


	//   ....[25]....
        /*0124*/ 	.word	0x000045a0


	//   ....[26]....
        /*0128*/ 	.word	0x00004620


	//   ....[27]....
        /*012c*/ 	.word	0x000046b0


	//   ....[28]....
        /*0130*/ 	.word	0x00004740


	//   ....[29]....
        /*0134*/ 	.word	0x000047b0


	//   ....[30]....
        /*0138*/ 	.word	0x00004840


	//   ....[31]....
        /*013c*/ 	.word	0x000048a0


	//   ....[32]....
        /*0140*/ 	.word	0x00004940


	//   ....[33]....
        /*0144*/ 	.word	0x000049d0


	//   ....[34]....
        /*0148*/ 	.word	0x00004a30


	//   ....[35]....
        /*014c*/ 	.word	0x00004a80


	//----- nvinfo : EIATTR_VRC_CTA_INIT_COUNT
	.align		4
.L_3129:
        /*0150*/ 	.byte	0x02, 0x4a
	.zero		1
	.zero		1


	//----- nvinfo : EIATTR_EXIT_INSTR_OFFSETS
	.align		4
        /*0154*/ 	.byte	0x04, 0x1c
        /*0156*/ 	.short	(.L_3131 - .L_3130)


	//   ....[0]....
.L_3130:
        /*0158*/ 	.word	0x00004080


	//   ....[1]....
        /*015c*/ 	.word	0x000041e0


	//----- nvinfo : EIATTR_CRS_STACK_SIZE
	.align		4
.L_3131:
        /*0160*/ 	.byte	0x04, 0x1e
        /*0162*/ 	.short	(.L_3133 - .L_3132)
.L_3132:
        /*0164*/ 	.word	0x00000000


	//----- nvinfo : EIATTR_CBANK_PARAM_SIZE
	.align		4
.L_3133:
        /*0168*/ 	.byte	0x03, 0x19
        /*016a*/ 	.short	0x00b8


	//----- nvinfo : EIATTR_PARAM_CBANK
	.align		4
        /*016c*/ 	.byte	0x04, 0x0a
        /*016e*/ 	.short	(.L_3135 - .L_3134)
	.align		4
.L_3134:
        /*0170*/ 	.word	index@(.nv.constant0._Z30group_norm_nhwc_bwd_sum_kernelI11Bf16IOFp16WLi448EEv26Group_norm_nhwc_bwd_params)
        /*0174*/ 	.short	0x0380
        /*0176*/ 	.short	0x00b8


	//----- nvinfo : EIATTR_SW_WAR
	.align		4
.L_3135:
        /*0178*/ 	.byte	0x04, 0x36
        /*017a*/ 	.short	(.L_3137 - .L_3136)
.L_3136:
        /*017c*/ 	.word	0x00000008
.L_3137:


//--------------------- .nv.info._Z30group_norm_nhwc_bwd_sum_kernelI11Bf16IOFp16WLi256EEv26Group_norm_nhwc_bwd_params --------------------------
	.section	.nv.info._Z30group_norm_nhwc_bwd_sum_kernelI11Bf16IOFp16WLi256EEv26Group_norm_nhwc_bwd_params,"",@"SHT_CUDA_INFO"
	.sectionflags	@""
	.align	4


	//----- nvinfo : EIATTR_CUDA_API_VERSION
	.align		4
        /*0000*/ 	.byte	0x04, 0x37
        /*0002*/ 	.short	(.L_3139 - .L_3138)
.L_3138:
        /*0004*/ 	.word	0x00000082


	//----- nvinfo : EIATTR_KPARAM_INFO
	.align		4
.L_3139:
        /*0008*/ 	.byte	0x04, 0x17
        /*000a*/ 	.short	(.L_3141 - .L_3140)
.L_3140:
        /*000c*/ 	.word	0x00000000
        /*0010*/ 	.short	0x0000
        /*0012*/ 	.short	0x0000
        /*0014*/ 	.byte	0x00, 0xf0, 0xe1, 0x02


	//----- nvinfo : EIATTR_SPARSE_MMA_MASK
	.align		4
.L_3141:
        /*0018*/ 	.byte	0x03, 0x50
        /*001a*/ 	.short	0x0000


	//----- nvinfo : EIATTR_MAXREG_COUNT
	.align		4
        /*001c*/ 	.byte	0x03, 0x1b
        /*001e*/ 	.short	0x00ff


	//----- nvinfo : EIATTR_NUM_BARRIERS
	.align		4
        /*0020*/ 	.byte	0x02, 0x4c
        /*0022*/ 	.byte	0x01
	.zero		1


	//----- nvinfo : EIATTR_MERCURY_ISA_VERSION
	.align		4
        /*0024*/ 	.byte	0x03, 0x5f
        /*0026*/ 	.short	0x0101


	//----- nvinfo : EIATTR_COOP_GROUP_MASK_REGIDS
	.align		4
        /*0028*/ 	.byte	0x04, 0x29
        /*002a*/ 	.short	(.L_3143 - .L_3142)


	//   ....[0]....
.L_3142:
        /*002c*/ 	.word	0xffffffff


	//   ....[1]....
        /*0030*/ 	.word	0xffffffff


	//   ....[2]....
        /*0034*/ 	.word	0xffffffff


	//   ....[3]....
        /*0038*/ 	.word	0xffffffff


	//   ....[4]....
        /*003c*/ 	.word	0xffffffff


	//   ....[5]....
        /*0040*/ 	.word	0xffffffff


	//   ....[6]....
        /*0044*/ 	.word	0xffffffff


	//   ....[7]....
        /*0048*/ 	.word	0xffffffff


	//   ....[8]....
        /*004c*/ 	.word	0xffffffff


	//   ....[9]....
        /*0050*/ 	.word	0xffffffff


	//   ....[10]....
        /*0054*/ 	.word	0xffffffff


	//   ....[11]....
        /*0058*/ 	.word	0xffffffff


	//   ....[12]....
        /*005c*/ 	.word	0xffffffff


	//   ....[13]....
        /*0060*/ 	.word	0xffffffff


	//   ....[14]....
        /*0064*/ 	.word	0xffffffff


	//   ....[15]....
        /*0068*/ 	.word	0xffffffff


	//   ....[16]....
        /*006c*/ 	.word	0xffffffff


	//   ....[17]....
        /*0070*/ 	.word	0xffffffff


	//   ....[18]....
        /*0074*/ 	.word	0x05000024


	//   ....[19]....
        /*0078*/ 	.word	0x05000024


	//   ....[20]....
        /*007c*/ 	.word	0x05000024


	//   ....[21]....
        /*0080*/ 	.word	0x05000024


	//   ....[22]....
        /*0084*/ 	.word	0x05000024


	//   ....[23]....
        /*0088*/ 	.word	0x05000024


	//   ....[24]....
        /*008c*/ 	.word	0x05000024


	//   ....[25]....
        /*0090*/ 	.word	0x05000024


	//   ....[26]....
        /*0094*/ 	.word	0x05000024


	//   ....[27]....
        /*0098*/ 	.word	0x05000024


	//   ....[28]....
        /*009c*/ 	.word	0x05000024


	//   ....[29]....
        /*00a0*/ 	.word	0x05000024


	//   ....[30]....
        /*00a4*/ 	.word	0x05000024


	//   ....[31]....
        /*00a8*/ 	.word	0x05000024


	//   ....[32]....
        /*00ac*/ 	.word	0x05000024


	//   ....[33]....
        /*00b0*/ 	.word	0x05000024


	//   ....[34]....
        /*00b4*/ 	.word	0x05000024


	//   ....[35]....
        /*00b8*/ 	.word	0x05000024


	//----- nvinfo : EIATTR_COOP_GROUP_INSTR_OFFSETS
	.align		4
.L_3143:
        /*00bc*/ 	.byte	0x04, 0x28
        /*00be*/ 	.short	(.L_3145 - .L_3144)


	//   ....[0]....
.L_3144:
        /*00c0*/ 	.word	0x00002e20


	//   ....[1]....
        /*00c4*/ 	.word	0x00002ea0


	//   ....[2]....
        /*00c8*/ 	.word	0x00002ed0


	//   ....[3]....
        /*00cc*/ 	.word	0x00002f00


	//   ....[4]....
        /*00d0*/ 	.word	0x00002f50


	//   ....[5]....
        /*00d4*/ 	.word	0x00002f80


	//   ....[6]....
        /*00d8*/ 	.word	0x00002fb0


	//   ....[7]....
        /*00dc*/ 	.word	0x00003000


	//   ....[8]....
        /*00e0*/ 	.word	0x00003020


	//   ....[9]....
        /*00e4*/ 	.word	0x00003060


	//   ....[10]....
        /*00e8*/ 	.word	0x000030b0


	//   ....[11]....
        /*00ec*/ 	.word	0x000030e0


	//   ....[12]....
        /*00f0*/ 	.word	0x00003110


	//   ....[13]....
        /*00f4*/ 	.word	0x00003160


	//   ....[14]....
        /*00f8*/ 	.word	0x00003170


	//   ....[15]....
        /*00fc*/ 	.word	0x00003190


	//   ....[16]....
        /*0100*/ 	.word	0x000031b0


	//   ....[17]....
        /*0104*/ 	.word	0x000031f0


	//   ....[18]....
        /*0108*/ 	.word	0x00003a70


	//   ....[19]....
        /*010c*/ 	.word	0x00003af0


	//   ....[20]....
        /*0110*/ 	.word	0x00003b50


	//   ....[21]....
        /*0114*/ 	.word	0x00003bc0


	//   ....[22]....
        /*0118*/ 	.word	0x00003c40


	//   ....[23]....
        /*011c*/ 	.word	0x00003ca0


	//   ....[24]....
        /*0120*/ 	.word	0x00003d10


	//   ....[25]....
        /*0124*/ 	.word	0x00003d80


	//   ....[26]....
        /*0128*/ 	.word	0x00003df0


	//   ....[27]....
        /*012c*/ 	.word	0x00003e60


	//   ....[28]....
        /*0130*/ 	.word	0x00003ef0


	//   ....[29]....
        /*0134*/ 	.word	0x00003f60


	//   ....[30]....
        /*0138*/ 	.word	0x00003fe0


	//   ....[31]....
        /*013c*/ 	.word	0x00004040


	//   ....[32]....
        /*0140*/ 	.word	0x000040d0


	//   ....[33]....
        /*0144*/ 	.word	0x00004150


	//   ....[34]....
        /*0148*/ 	.word	0x000041b0


	//   ....[35]....
        /*014c*/ 	.word	0x00004200


	//----- nvinfo : EIATTR_VRC_CTA_INIT_COUNT
	.align		4
.L_3145:
        /*0150*/ 	.byte	0x02, 0x4a
	.zero		1
	.zero		1


	//----- nvinfo : EIATTR_EXIT_INSTR_OFFSETS
	.align		4
        /*0154*/ 	.byte	0x04, 0x1c
        /*0156*/ 	.short	(.L_3147 - .L_3146)


	//   ....[0]....
.L_3146:
        /*0158*/ 	.word	0x000038a0


	//   ....[1]....
        /*015c*/ 	.word	0x00003a00


	//----- nvinfo : EIATTR_CRS_STACK_SIZE
	.align		4
.L_3147:
        /*0160*/ 	.byte	0x04, 0x1e
        /*0162*/ 	.short	(.L_3149 - .L_3148)
.L_3148:
        /*0164*/ 	.word	0x00000000


	//----- nvinfo : EIATTR_CBANK_PARAM_SIZE
	.align		4
.L_3149:
        /*0168*/ 	.byte	0x03, 0x19
        /*016a*/ 	.short	0x00b8


	//----- nvinfo : EIATTR_PARAM_CBANK
	.align		4
        /*016c*/ 	.byte	0x04, 0x0a
        /*016e*/ 	.short	(.L_3151 - .L_3150)
	.align		4
.L_3150:
        /*0170*/ 	.word	index@(.nv.constant0._Z30group_norm_nhwc_bwd_sum_kernelI11Bf16IOFp16WLi256EEv26Group_norm_nhwc_bwd_params)
        /*0174*/ 	.short	0x0380
        /*0176*/ 	.short	0x00b8


	//----- nvinfo : EIATTR_SW_WAR
	.align		4
.L_3151:
        /*0178*/ 	.byte	0x04, 0x36
        /*017a*/ 	.short	(.L_3153 - .L_3152)
.L_3152:
        /*017c*/ 	.word	0x00000008
.L_3153:


//--------------------- .nv.info._Z30group_norm_nhwc_bwd_sum_kernelI11Bf16IOFp16WLi120EEv26Group_norm_nhwc_bwd_params --------------------------
	.section	.nv.info._Z30group_norm_nhwc_bwd_sum_kernelI11Bf16IOFp16WLi120EEv26Group_norm_nhwc_bwd_params,"",@"SHT_CUDA_INFO"
	.sectionflags	@""
	.align	4


	//----- nvinfo : EIATTR_CUDA_API_VERSION
	.align		4
        /*0000*/ 	.byte	0x04, 0x37
        /*0002*/ 	.short	(.L_3155 - .L_3154)
.L_3154:
        /*0004*/ 	.word	0x00000082


	//----- nvinfo : EIATTR_KPARAM_INFO
	.align		4
.L_3155:
        /*0008*/ 	.byte	0x04, 0x17
        /*000a*/ 	.short	(.L_3157 - .L_3156)
.L_3156:
        /*000c*/ 	.word	0x00000000
        /*0010*/ 	.short	0x0000
        /*0012*/ 	.short	0x0000
        /*0014*/ 	.byte	0x00, 0xf0, 0xe1, 0x02


	//----- nvinfo : EIATTR_SPARSE_MMA_MASK
	.align		4
.L_3157:
        /*0018*/ 	.byte	0x03, 0x50
        /*001a*/ 	.short	0x0000


	//----- nvinfo : EIATTR_MAXREG_COUNT
	.align		4
        /*001c*/ 	.byte	0x03, 0x1b
        /*001e*/ 	.short	0x00ff


	//----- nvinfo : EIATTR_NUM_BARRIERS
	.align		4
        /*0020*/ 	.byte	0x02, 0x4c
        /*0022*/ 	.byte	0x01
	.zero		1


	//----- nvinfo : EIATTR_MERCURY_ISA_VERSION
	.align		4
        /*0024*/ 	.byte	0x03, 0x5f
        /*0026*/ 	.short	0x0101


	//----- nvinfo : EIATTR_COOP_GROUP_MASK_REGIDS
	.align		4
        /*0028*/ 	.byte	0x04, 0x29
        /*002a*/ 	.short	(.L_3159 - .L_3158)


	//   ....[0]....
.L_3158:
        /*002c*/ 	.word	0x05000011


	//   ....[1]....
        /*0030*/ 	.word	0x05000011


	//   ....[2]....
        /*0034*/ 	.word	0x05000011


	//   ....[3]....
        /*0038*/ 	.word	0x05000011


	//   ....[4]....
        /*003c*/ 	.word	0x05000011


	//   ....[5]....
        /*0040*/ 	.word	0x05000011


	//   ....[6]....
        /*0044*/ 	.word	0x05000011


	//   ....[7]....
        /*0048*/ 	.word	0x05000011


	//   ....[8]....
        /*004c*/ 	.word	0x05000011


	//   ....[9]....
        /*0050*/ 	.word	0x05000011


	//   ....[10]....
        /*0054*/ 	.word	0x05000011


	//   ....[11]....
        /*0058*/ 	.word	0x05000011


	//   ....[12]....
        /*005c*/ 	.word	0x05000011


	//   ....[13]....
        /*0060*/ 	.word	0x05000011


	//   ....[14]....
        /*0064*/ 	.word	0x05000011


	//   ....[15]....
        /*0068*/ 	.word	0x05000011


	//   ....[16]....
        /*006c*/ 	.word	0x05000011


	//   ....[17]....
        /*0070*/ 	.word	0x05000011


	//   ....[18]....
        /*0074*/ 	.word	0x05000011


	//   ....[19]....
        /*0078*/ 	.word	0x05000011


	//   ....[20]....
        /*007c*/ 	.word	0x05000011


	//   ....[21]....
        /*0080*/ 	.word	0x05000011


	//----- nvinfo : EIATTR_COOP_GROUP_INSTR_OFFSETS
	.align		4
.L_3159:
        /*0084*/ 	.byte	0x04, 0x28
        /*0086*/ 	.short	(.L_3161 - .L_3160)


	//   ....[0]....
.L_3160:
        /*0088*/ 	.word	0x00002c50


	//   ....[1]....
        /*008c*/ 	.word	0x00002d00


	//   ....[2]....
        /*0090*/ 	.word	0x00002d70


	//   ....[3]....
        /*0094*/ 	.word	0x00002e00


	//   ....[4]....
        /*0098*/ 	.word	0x00002e70


	//   ....[5]....
        /*009c*/ 	.word	0x00002ef0


	//   ....[6]....
        /*00a0*/ 	.word	0x00002f60


	//   ....[7]....
        /*00a4*/ 	.word	0x00003000


	//   ....[8]....
        /*00a8*/ 	.word	0x00003080


	//   ....[9]....
        /*00ac*/ 	.word	0x000030f0


	//   ....[10]....
        /*00b0*/ 	.word	0x00003140


	//   ....[11]....
        /*00b4*/ 	.word	0x00003820


	//   ....[12]....
        /*00b8*/ 	.word	0x000038f0


	//   ....[13]....
        /*00bc*/ 	.word	0x00003980


	//   ....[14]....
        /*00c0*/ 	.word	0x00003a30


	//   ....[15]....
        /*00c4*/ 	.word	0x00003ac0


	//   ....[16]....
        /*00c8*/ 	.word	0x00003b70


	//   ....[17]....
        /*00cc*/ 	.word	0x00003c00


	//   ....[18]....
        /*00d0*/ 	.word	0x00003cc0


	//   ....[19]....
        /*00d4*/ 	.word	0x00003d60


	//   ....[20]....
        /*00d8*/ 	.word	0x00003df0


	//   ....[21]....
        /*00dc*/ 	.word	0x00003e60


	//----- nvinfo : EIATTR_VRC_CTA_INIT_COUNT
	.align		4
.L_3161:
        /*00e0*/ 	.byte	0x02, 0x4a
	.zero		1
	.zero		1


	//----- nvinfo : EIATTR_EXIT_INSTR_OFFSETS
	.align		4
        /*00e4*/ 	.byte	0x04, 0x1c
        /*00e6*/ 	.short	(.L_3163 - .L_3162)


	//   ....[0]....
.L_3162:
        /*00e8*/ 	.word	0x000036a0


	//   ....[1]....
        /*00ec*/ 	.word	0x00003800


	//----- nvinfo : EIATTR_CRS_STACK_SIZE
	.align		4
.L_3163:
        /*00f0*/ 	.byte	0x04, 0x1e
        /*00f2*/ 	.short	(.L_3165 - .L_3164)
.L_3164:
        /*00f4*/ 	.word	0x00000000


	//----- nvinfo : EIATTR_CBANK_PARAM_SIZE
	.align		4
.L_3165:
        /*00f8*/ 	.byte	0x03, 0x19
        /*00fa*/ 	.short	0x00b8


	//----- nvinfo : EIATTR_PARAM_CBANK
	.align		4
        /*00fc*/ 	.byte	0x04, 0x0a
        /*00fe*/ 	.short	(.L_3167 - .L_3166)
	.align		4
.L_3166:
        /*0100*/ 	.word	index@(.nv.constant0._Z30group_norm_nhwc_bwd_sum_kernelI11Bf16IOFp16WLi120EEv26Group_norm_nhwc_bwd_params)
        /*0104*/ 	.short	0x0380
        /*0106*/ 	.short	0x00b8


	//----- nvinfo : EIATTR_SW_WAR
	.align		4
.L_3167:
        /*0108*/ 	.byte	0x04, 0x36
        /*010a*/ 	.short	(.L_3169 - .L_3168)
.L_3168:
        /*010c*/ 	.word	0x00000008
.L_3169:


//--------------------- .nv.info._Z30group_norm_nhwc_bwd_sum_kernelI11Bf16IOFp16WLi140EEv26Group_norm_nhwc_bwd_params --------------------------
	.section	.nv.info._Z30group_norm_nhwc_bwd_sum_kernelI11Bf16IOFp16WLi140EEv26Group_norm_nhwc_bwd_params,"",@"SHT_CUDA_INFO"
	.sectionflags	@""
	.align	4


	//----- nvinfo : EIATTR_CUDA_API_VERSION
	.align		4
        /*0000*/ 	.byte	0x04, 0x37
        /*0002*/ 	.short	(.L_3171 - .L_3170)
.L_3170:
        /*0004*/ 	.word	0x00000082


	//----- nvinfo : EIATTR_KPARAM_INFO
	.align		4
.L_3171:
        /*0008*/ 	.byte	0x04, 0x17
        /*000a*/ 	.short	(.L_3173 - .L_3172)
.L_3172:
        /*000c*/ 	.word	0x00000000
        /*0010*/ 	.short	0x0000
        /*0012*/ 	.short	0x0000
        /*0014*/ 	.byte	0x00, 0xf0, 0xe1, 0x02


	//----- nvinfo : EIATTR_SPARSE_MMA_MASK
	.align		4
.L_3173:
        /*0018*/ 	.byte	0x03, 0x50
        /*001a*/ 	.short	0x0000


	//----- nvinfo : EIATTR_MAXREG_COUNT
	.align		4
        /*001c*/ 	.byte	0x03, 0x1b
        /*001e*/ 	.short	0x00ff


	//----- nvinfo : EIATTR_NUM_BARRIERS
	.align		4
        /*0020*/ 	.byte	0x02, 0x4c
        /*0022*/ 	.byte	0x01
	.zero		1


	//----- nvinfo : EIATTR_MERCURY_ISA_VERSION
	.align		4
        /*0024*/ 	.byte	0x03, 0x5f
        /*0026*/ 	.short	0x0101


	//----- nvinfo : EIATTR_COOP_GROUP_MASK_REGIDS
	.align		4
        /*0028*/ 	.byte	0x04, 0x29
        /*002a*/ 	.short	(.L_3175 - .L_3174)


	//   ....[0]....
.L_3174:
        /*002c*/ 	.word	0x05000010


	//   ....[1]....
        /*0030*/ 	.word	0x05000010


	//   ....[2]....
        /*0034*/ 	.word	0x05000010


	//   ....[3]....
        /*0038*/ 	.word	0x05000010


	//   ....[4]....
        /*003c*/ 	.word	0x05000010


	//   ....[5]....
        /*0040*/ 	.word	0x05000010


	//   ....[6]....
        /*0044*/ 	.word	0x05000010


	//   ....[7]....
        /*0048*/ 	.word	0x05000010


	//   ....[8]....
        /*004c*/ 	.word	0x05000010


	//   ....[9]....
        /*0050*/ 	.word	0x05000010


	//   ....[10]....
        /*0054*/ 	.word	0x05000010


	//   ....[11]....
        /*0058*/ 	.word	0x05000010


	//   ....[12]....
        /*005c*/ 	.word	0x05000010


	//   ....[13]....
        /*0060*/ 	.word	0x05000010


	//   ....[14]....
        /*0064*/ 	.word	0x05000010


	//   ....[15]....
        /*0068*/ 	.word	0x05000010


	//   ....[16]....
        /*006c*/ 	.word	0x05000010


	//   ....[17]....
        /*0070*/ 	.word	0x05000010


	//   ....[18]....
        /*0074*/ 	.word	0x05000010


	//   ....[19]....
        /*0078*/ 	.word	0x05000010


	//   ....[20]....
        /*007c*/ 	.word	0x05000010


	//   ....[21]....
        /*0080*/ 	.word	0x05000010


	//----- nvinfo : EIATTR_COOP_GROUP_INSTR_OFFSETS
	.align		4
.L_3175:
        /*0084*/ 	.byte	0x04, 0x28
        /*0086*/ 	.short	(.L_3177 - .L_3176)


	//   ....[0]....
.L_3176:
        /*0088*/ 	.word	0x00002cc0


	//   ....[1]....
        /*008c*/ 	.word	0x00002d60


	//   ....[2]....
        /*0090*/ 	.word	0x00002dd0


	//   ....[3]....
        /*0094*/ 	.word	0x00002e70


	//   ....[4]....
        /*0098*/ 	.word	0x00002ee0


	//   ....[5]....
        /*009c*/ 	.word	0x00002f70


	//   ....[6]....
        /*00a0*/ 	.word	0x00002fe0


	//   ....[7]....
        /*00a4*/ 	.word	0x00003070


	//   ....[8]....
        /*00a8*/ 	.word	0x000030f0


	//   ....[9]....
        /*00ac*/ 	.word	0x00003160


	//   ....[10]....
        /*00b0*/ 	.word	0x000031b0


	//   ....[11]....
        /*00b4*/ 	.word	0x00003950


	//   ....[12]....
        /*00b8*/ 	.word	0x00003a20


	//   ....[13]....
        /*00bc*/ 	.word	0x00003ab0


	//   ....[14]....
        /*00c0*/ 	.word	0x00003b60


	//   ....[15]....
        /*00c4*/ 	.word	0x00003bf0


	//   ....[16]....
        /*00c8*/ 	.word	0x00003ca0


	//   ....[17]....
        /*00cc*/ 	.word	0x00003d30


	//   ....[18]....
        /*00d0*/ 	.word	0x00003df0


	//   ....[19]....
        /*00d4*/ 	.word	0x00003e90


	//   ....[20]....
        /*00d8*/ 	.word	0x00003f20


	//   ....[21]....
        /*00dc*/ 	.word	0x00003f90


	//----- nvinfo : EIATTR_VRC_CTA_INIT_COUNT
	.align		4
.L_3177:
        /*00e0*/ 	.byte	0x02, 0x4a
	.zero		1
	.zero		1


	//----- nvinfo : EIATTR_EXIT_INSTR_OFFSETS
	.align		4
        /*00e4*/ 	.byte	0x04, 0x1c
        /*00e6*/ 	.short	(.L_3179 - .L_3178)


	//   ....[0]....
.L_3178:
        /*00e8*/ 	.word	0x000037d0


	//   ....[1]....
        /*00ec*/ 	.word	0x00003930


	//----- nvinfo : EIATTR_CRS_STACK_SIZE
	.align		4
.L_3179:
        /*00f0*/ 	.byte	0x04, 0x1e
        /*00f2*/ 	.short	(.L_3181 - .L_3180)
.L_3180:
        /*00f4*/ 	.word	0x00000000


	//----- nvinfo : EIATTR_CBANK_PARAM_SIZE
	.align		4
.L_3181:
        /*00f8*/ 	.byte	0x03, 0x19
        /*00fa*/ 	.short	0x00b8


	//----- nvinfo : EIATTR_PARAM_CBANK
	.align		4
        /*00fc*/ 	.byte	0x04, 0x0a
        /*00fe*/ 	.short	(.L_3183 - .L_3182)
	.align		4
.L_3182:
        /*0100*/ 	.word	index@(.nv.constant0._Z30group_norm_nhwc_bwd_sum_kernelI11Bf16IOFp16WLi140EEv26Group_norm_nhwc_bwd_params)
        /*0104*/ 	.short	0x0380
        /*0106*/ 	.short	0x00b8


	//----- nvinfo : EIATTR_SW_WAR
	.align		4
.L_3183:
        /*0108*/ 	.byte	0x04, 0x36
        /*010a*/ 	.short	(.L_3185 - .L_3184)
.L_3184:
        /*010c*/ 	.word	0x00000008
.L_3185:


//--------------------- .nv.info._Z30group_norm_nhwc_bwd_sum_kernelI11Bf16IOFp16WLi160EEv26Group_norm_nhwc_bwd_params --------------------------
	.section	.nv.info._Z30group_norm_nhwc_bwd_sum_kernelI11Bf16IOFp16WLi160EEv26Group_norm_nhwc_bwd_params,"",@"SHT_CUDA_INFO"
	.sectionflags	@""
	.align	4


	//----- nvinfo : EIATTR_CUDA_API_VERSION
	.align		4
        /*0000*/ 	.byte	0x04, 0x37
        /*0002*/ 	.short	(.L_3187 - .L_3186)
.L_3186:
        /*0004*/ 	.word	0x00000082


	//----- nvinfo : EIATTR_KPARAM_INFO
	.align		4
.L_3187:
        /*0008*/ 	.byte	0x04, 0x17
        /*000a*/ 	.short	(.L_3189 - .L_3188)
.L_3188:
        /*000c*/ 	.word	0x00000000
        /*0010*/ 	.short	0x0000
        /*0012*/ 	.short	0x0000
        /*0014*/ 	.byte	0x00, 0xf0, 0xe1, 0x02


	//----- nvinfo : EIATTR_SPARSE_MMA_MASK
	.align		4
.L_3189:
        /*0018*/ 	.byte	0x03, 0x50
        /*001a*/ 	.short	0x0000


	//----- nvinfo : EIATTR_MAXREG_COUNT
	.align		4
        /*001c*/ 	.byte	0x03, 0x1b
        /*001e*/ 	.short	0x00ff


	//----- nvinfo : EIATTR_NUM_BARRIERS
	.align		4
        /*0020*/ 	.byte	0x02, 0x4c
        /*0022*/ 	.byte	0x01
	.zero		1


	//----- nvinfo : EIATTR_MERCURY_ISA_VERSION
	.align		4
        /*0024*/ 	.byte	0x03, 0x5f
        /*0026*/ 	.short	0x0101


	//----- nvinfo : EIATTR_COOP_GROUP_MASK_REGIDS
	.align		4
        /*0028*/ 	.byte	0x04, 0x29
        /*002a*/ 	.short	(.L_3191 - .L_3190)


	//   ....[0]....
.L_3190:
        /*002c*/ 	.word	0xffffffff


	//   ....[1]....
        /*0030*/ 	.word	0xffffffff


	//   ....[2]....
        /*0034*/ 	.word	0xffffffff


	//   ....[3]....
        /*0038*/ 	.word	0xffffffff


	//   ....[4]....
        /*003c*/ 	.word	0xffffffff


	//   ....[5]....
        /*0040*/ 	.word	0xffffffff


	//   ....[6]....
        /*0044*/ 	.word	0xffffffff


	//   ....[7]....
        /*0048*/ 	.word	0xffffffff


	//   ....[8]....
        /*004c*/ 	.word	0xffffffff


	//   ....[9]....
        /*0050*/ 	.word	0xffffffff


	//   ....[10]....
        /*0054*/ 	.word	0xffffffff


	//   ....[11]....
        /*0058*/ 	.word	0xffffffff


	//   ....[12]....
        /*005c*/ 	.word	0xffffffff


	//   ....[13]....
        /*0060*/ 	.word	0xffffffff


	//   ....[14]....
        /*0064*/ 	.word	0xffffffff


	//   ....[15]....
        /*0068*/ 	.word	0xffffffff


	//   ....[16]....
        /*006c*/ 	.word	0xffffffff


	//   ....[17]....
        /*0070*/ 	.word	0xffffffff


	//   ....[18]....
        /*0074*/ 	.word	0x0500001d


	//   ....[19]....
        /*0078*/ 	.word	0x0500001d


	//   ....[20]....
        /*007c*/ 	.word	0x0500001d


	//   ....[21]....
        /*0080*/ 	.word	0x0500001d


	//   ....[22]....
        /*0084*/ 	.word	0x0500001d


	//   ....[23]....
        /*0088*/ 	.word	0x0500001d


	//   ....[24]....
        /*008c*/ 	.word	0x0500001d


	//   ....[25]....
        /*0090*/ 	.word	0x0500001d


	//   ....[26]....
        /*0094*/ 	.word	0x0500001d


	//   ....[27]....
        /*0098*/ 	.word	0x0500001d


	//   ....[28]....
        /*009c*/ 	.word	0x0500001d


	//   ....[29]....
        /*00a0*/ 	.word	0x0500001d


	//   ....[30]....
        /*00a4*/ 	.word	0x0500001d


	//   ....[31]....
        /*00a8*/ 	.word	0x0500001d


	//   ....[32]....
        /*00ac*/ 	.word	0x0500001d


	//   ....[33]....
        /*00b0*/ 	.word	0x0500001d


	//   ....[34]....
        /*00b4*/ 	.word	0x0500001d


	//   ....[35]....
        /*00b8*/ 	.word	0x0500001d


	//----- nvinfo : EIATTR_COOP_GROUP_INSTR_OFFSETS
	.align		4
.L_3191:
        /*00bc*/ 	.byte	0x04, 0x28
        /*00be*/ 	.short	(.L_3193 - .L_3192)


	//   ....[0]....
.L_3192:
        /*00c0*/ 	.word	0x00002c90


	//   ....[1]....
        /*00c4*/ 	.word	0x00002cc0


	//   ....[2]....
        /*00c8*/ 	.word	0x00002d20


	//   ....[3]....
        /*00cc*/ 	.word	0x00002d30


	//   ....[4]....
        /*00d0*/ 	.word	0x00002d60


	//   ....[5]....
        /*00d4*/ 	.word	0x00002dd0


	//   ....[6]....
        /*00d8*/ 	.word	0x00002de0


	//   ....[7]....
        /*00dc*/ 	.word	0x00002e10


	//   ....[8]....
        /*00e0*/ 	.word	0x00002e80


	//   ....[9]....
        /*00e4*/ 	.word	0x00002e90


	//   ....[10]....
        /*00e8*/ 	.word	0x00002ec0


	//   ....[11]....
        /*00ec*/ 	.word	0x00002f30


	//   ....[12]....
        /*00f0*/ 	.word	0x00002f40


	//   ....[13]....
        /*00f4*/ 	.word	0x00002f70


	//   ....[14]....
        /*00f8*/ 	.word	0x00002fc0


	//   ....[15]....
        /*00fc*/ 	.word	0x00002fe0


	//   ....[16]....
        /*0100*/ 	.word	0x00002ff0


	//   ....[17]....
        /*0104*/ 	.word	0x00003020


	//   ....[18]....
        /*0108*/ 	.word	0x00003720


	//   ....[19]....
        /*010c*/ 	.word	0x00003790


	//   ....[20]....
        /*0110*/ 	.word	0x000037f0


	//   ....[21]....
        /*0114*/ 	.word	0x00003860


	//   ....[22]....
        /*0118*/ 	.word	0x000038f0


	//   ....[23]....
        /*011c*/ 	.word	0x00003950


	//   ....[24]....
        /*0120*/ 	.word	0x000039c0


	//   ....[25]....
        /*0124*/ 	.word	0x00003a50


	//   ....[26]....
        /*0128*/ 	.word	0x00003ab0


	//   ....[27]....
        /*012c*/ 	.word	0x00003b20


	//   ....[28]....
        /*0130*/ 	.word	0x00003bc0


	//   ....[29]....
        /*0134*/ 	.word	0x00003c30


	//   ....[30]....
        /*0138*/ 	.word	0x00003cb0


	//   ....[31]....
        /*013c*/ 	.word	0x00003d30


	//   ....[32]....
        /*0140*/ 	.word	0x00003d90


	//   ....[33]....
        /*0144*/ 	.word	0x00003e00


	//   ....[34]....
        /*0148*/ 	.word	0x00003e50


	//   ....[35]....
        /*014c*/ 	.word	0x00003ea0


	//----- nvinfo : EIATTR_VRC_CTA_INIT_COUNT
	.align		4
.L_3193:
        /*0150*/ 	.byte	0x02, 0x4a
	.zero		1
	.zero		1


	//----- nvinfo : EIATTR_EXIT_INSTR_OFFSETS
	.align		4
        /*0154*/ 	.byte	0x04, 0x1c
        /*0156*/ 	.short	(.L_3195 - .L_3194)


	//   ....[0]....
.L_3194:
        /*0158*/ 	.word	0x00003540


	//   ....[1]....
        /*015c*/ 	.word	0x000036a0


	//----- nvinfo : EIATTR_CRS_STACK_SIZE
	.align		4
.L_3195:
        /*0160*/ 	.byte	0x04, 0x1e
        /*0162*/ 	.short	(.L_3197 - .L_3196)
.L_3196:
        /*0164*/ 	.word	0x00000000


	//----- nvinfo : EIATTR_CBANK_PARAM_SIZE
	.align		4
.L_3197:
        /*0168*/ 	.byte	0x03, 0x19
        /*016a*/ 	.short	0x00b8


	//----- nvinfo : EIATTR_PARAM_CBANK
	.align		4
        /*016c*/ 	.byte	0x04, 0x0a
        /*016e*/ 	.short	(.L_3199 - .L_3198)
	.align		4
.L_3198:
        /*0170*/ 	.word	index@(.nv.constant0._Z30group_norm_nhwc_bwd_sum_kernelI11Bf16IOFp16WLi160EEv26Group_norm_nhwc_bwd_params)
        /*0174*/ 	.short	0x0380
        /*0176*/ 	.short	0x00b8


	//----- nvinfo : EIATTR_SW_WAR
	.align		4
.L_3199:
        /*0178*/ 	.byte	0x04, 0x36
        /*017a*/ 	.short	(.L_3201 - .L_3200)
.L_3200:
        /*017c*/ 	.word	0x00000008
.L_3201:


//--------------------- .nv.info._Z30group_norm_nhwc_bwd_sum_kernelI11Fp16IOFp32WLi196EEv26Group_norm_nhwc_bwd_params --------------------------
	.section	.nv.info._Z30group_norm_nhwc_bwd_sum_kernelI11Fp16IOFp32WLi196EEv26Group_norm_nhwc_bwd_params,"",@"SHT_CUDA_INFO"
	.sectionflags	@""
	.align	4


	//----- nvinfo : EIATTR_CUDA_API_VERSION
	.align		4
        /*0000*/ 	.byte	0x04, 0x37
        /*0002*/ 	.short	(.L_3203 - .L_3202)
.L_3202:
        /*0004*/ 	.word	0x00000082


	//----- nvinfo : EIATTR_KPARAM_INFO
	.align		4
.L_3203:
        /*0008*/ 	.byte	0x04, 0x17
        /*000a*/ 	.short	(.L_3205 - .L_3204)
.L_3204:
        /*000c*/ 	.word	0x00000000
        /*0010*/ 	.short	0x0000
        /*0012*/ 	.short	0x0000
        /*0014*/ 	.byte	0x00, 0xf0, 0xe1, 0x02


	//----- nvinfo : EIATTR_SPARSE_MMA_MASK
	.align		4
.L_3205:
        /*0018*/ 	.byte	0x03, 0x50
        /*001a*/ 	.short	0x0000


	//----- nvinfo : EIATTR_MAXREG_COUNT
	.align		4
        /*001c*/ 	.byte	0x03, 0x1b
        /*001e*/ 	.short	0x00ff


	//----- nvinfo : EIATTR_NUM_BARRIERS
	.align		4
        /*0020*/ 	.byte	0x02, 0x4c
        /*0022*/ 	.byte	0x01
	.zero		1


	//----- nvinfo : EIATTR_MERCURY_ISA_VERSION
	.align		4
        /*0024*/ 	.byte	0x03, 0x5f
        /*0026*/ 	.short	0x0101


	//----- nvinfo : EIATTR_COOP_GROUP_MASK_REGIDS
	.align		4
        /*0028*/ 	.byte	0x04, 0x29
        /*002a*/ 	.short	(.L_3207 - .L_3206)


	//   ....[0]....
.L_3206:
        /*002c*/ 	.word	0x0500000a


	//   ....[1]....
        /*0030*/ 	.word	0x0500000a


	//   ....[2]....
        /*0034*/ 	.word	0x0500000a


	//   ....[3]....
        /*0038*/ 	.word	0x0500000a


	//   ....[4]....
        /*003c*/ 	.word	0x0500000a


	//   ....[5]....
        /*0040*/ 	.word	0x0500000a


	//   ....[6]....
        /*0044*/ 	.word	0x0500000a


	//   ....[7]....
        /*0048*/ 	.word	0x0500000a


	//   ....[8]....
        /*004c*/ 	.word	0x0500000a


	//   ....[9]....
        /*0050*/ 	.word	0x0500000a


	//   ....[10]....
        /*0054*/ 	.word	0x0500000a


	//   ....[11]....
        /*0058*/ 	.word	0x0500000a


	//   ....[12]....
        /*005c*/ 	.word	0x0500000a


	//   ....[13]....
        /*0060*/ 	.word	0x0500000a


	//   ....[14]....
        /*0064*/ 	.word	0x0500000a


	//   ....[15]....
        /*0068*/ 	.word	0x0500000a


	//   ....[16]....
        /*006c*/ 	.word	0x0500000a


	//   ....[17]....
        /*0070*/ 	.word	0x0500000a


	//   ....[18]....
        /*0074*/ 	.word	0x0500000a


	//   ....[19]....
        /*0078*/ 	.word	0x0500000a


	//   ....[20]....
        /*007c*/ 	.word	0x0500000a


	//   ....[21]....
        /*0080*/ 	.word	0x0500000a


	//----- nvinfo : EIATTR_COOP_GROUP_INSTR_OFFSETS
	.align		4
.L_3207:
        /*0084*/ 	.byte	0x04, 0x28
        /*0086*/ 	.short	(.L_3209 - .L_3208)


	//   ....[0]....
.L_3208:
        /*0088*/ 	.word	0x00002c90


	//   ....[1]....
        /*008c*/ 	.word	0x00002d40


	//   ....[2]....
        /*0090*/ 	.word	0x00002db0


	//   ....[3]....
        /*0094*/ 	.word	0x00002e40


	//   ....[4]....
        /*0098*/ 	.word	0x00002eb0


	//   ....[5]....
        /*009c*/ 	.word	0x00002f30


	//   ....[6]....
        /*00a0*/ 	.word	0x00002fa0


	//   ....[7]....
        /*00a4*/ 	.word	0x00003040


	//   ....[8]....
        /*00a8*/ 	.word	0x000030c0


	//   ....[9]....
        /*00ac*/ 	.word	0x00003130


	//   ....[10]....
        /*00b0*/ 	.word	0x00003180


	//   ....[11]....
        /*00b4*/ 	.word	0x00003a90


	//   ....[12]....
        /*00b8*/ 	.word	0x00003b60


	//   ....[13]....
        /*00bc*/ 	.word	0x00003bf0


	//   ....[14]....
        /*00c0*/ 	.word	0x00003ca0


	//   ....[15]....
        /*00c4*/ 	.word	0x00003d30


	//   ....[16]....
        /*00c8*/ 	.word	0x00003de0


	//   ....[17]....
        /*00cc*/ 	.word	0x00003e70


	//   ....[18]....
        /*00d0*/ 	.word	0x00003f30


	//   ....[19]....
        /*00d4*/ 	.word	0x00003fd0


	//   ....[20]....
        /*00d8*/ 	.word	0x00004060


	//   ....[21]....
        /*00dc*/ 	.word	0x000040d0


	//----- nvinfo : EIATTR_VRC_CTA_INIT_COUNT
	.align		4
.L_3209:
        /*00e0*/ 	.byte	0x02, 0x4a
	.zero		1
	.zero		1


	//----- nvinfo : EIATTR_EXIT_INSTR_OFFSETS
	.align		4
        /*00e4*/ 	.byte	0x04, 0x1c
        /*00e6*/ 	.short	(.L_3211 - .L_3210)


	//   ....[0]....
.L_3210:
        /*00e8*/ 	.word	0x00003910


	//   ....[1]....
        /*00ec*/ 	.word	0x00003a70


	//----- nvinfo : EIATTR_CRS_STACK_SIZE
	.align		4
.L_3211:
        /*00f0*/ 	.byte	0x04, 0x1e
        /*00f2*/ 	.short	(.L_3213 - .L_3212)
.L_3212:
        /*00f4*/ 	.word	0x00000000


	//----- nvinfo : EIATTR_CBANK_PARAM_SIZE
	.align		4
.L_3213:
        /*00f8*/ 	.byte	0x03, 0x19
        /*00fa*/ 	.short	0x00b8


	//----- nvinfo : EIATTR_PARAM_CBANK
	.align		4
        /*00fc*/ 	.byte	0x04, 0x0a
        /*00fe*/ 	.short	(.L_3215 - .L_3214)
	.align		4
.L_3214:
        /*0100*/ 	.word	index@(.nv.constant0._Z30group_norm_nhwc_bwd_sum_kernelI11Fp16IOFp32WLi196EEv26Group_norm_nhwc_bwd_params)
        /*0104*/ 	.short	0x0380
        /*0106*/ 	.short	0x00b8


	//----- nvinfo : EIATTR_SW_WAR
	.align		4
.L_3215:
        /*0108*/ 	.byte	0x04, 0x36
        /*010a*/ 	.short	(.L_3217 - .L_3216)
.L_3216:
        /*010c*/ 	.word	0x00000008
.L_3217:


//--------------------- .nv.info._Z30group_norm_nhwc_bwd_sum_kernelI11Fp16IOFp32WLi168EEv26Group_norm_nhwc_bwd_params --------------------------
	.section	.nv.info._Z30group_norm_nhwc_bwd_sum_kernelI11Fp16IOFp32WLi168EEv26Group_norm_nhwc_bwd_params,"",@"SHT_CUDA_INFO"
	.sectionflags	@""
	.align	4


	//----- nvinfo : EIATTR_CUDA_API_VERSION
	.align		4
        /*0000*/ 	.byte	0x04, 0x37
        /*0002*/ 	.short	(.L_3219 - .L_3218)
.L_3218:
        /*0004*/ 	.word	0x00000082


	//----- nvinfo : EIATTR_KPARAM_INFO
	.align		4
.L_3219:
        /*0008*/ 	.byte	0x04, 0x17
        /*000a*/ 	.short	(.L_3221 - .L_3220)
.L_3220:
        /*000c*/ 	.word	0x00000000
        /*0010*/ 	.short	0x0000
        /*0012*/ 	.short	0x0000
        /*0014*/ 	.byte	0x00, 0xf0, 0xe1, 0x02


	//----- nvinfo : EIATTR_SPARSE_MMA_MASK
	.align		4
.L_3221:
        /*0018*/ 	.byte	0x03, 0x50
        /*001a*/ 	.short	0x0000


	//----- nvinfo : EIATTR_MAXREG_COUNT
	.align		4
        /*001c*/ 	.byte	0x03, 0x1b
        /*001e*/ 	.short	0x00ff


	//----- nvinfo : EIATTR_NUM_BARRIERS
	.align		4
        /*0020*/ 	.byte	0x02, 0x4c
        /*0022*/ 	.byte	0x01
	.zero		1


	//----- nvinfo : EIATTR_MERCURY_ISA_VERSION
	.align		4
        /*0024*/ 	.byte	0x03, 0x5f
        /*0026*/ 	.short	0x0101


	//----- nvinfo : EIATTR_COOP_GROUP_MASK_REGIDS
	.align		4
        /*0028*/ 	.byte	0x04, 0x29
        /*002a*/ 	.short	(.L_3223 - .L_3222)


	//   ....[0]....
.L_3222:
        /*002c*/ 	.word	0x0500000b


	//   ....[1]....
        /*0030*/ 	.word	0x0500000b


	//   ....[2]....
        /*0034*/ 	.word	0x0500000b


	//   ....[3]....
        /*0038*/ 	.word	0x0500000b


	//   ....[4]....
        /*003c*/ 	.word	0x0500000b


	//   ....[5]....
        /*0040*/ 	.word	0x0500000b


	//   ....[6]....
        /*0044*/ 	.word	0x0500000b


	//   ....[7]....
        /*0048*/ 	.word	0x0500000b


	//   ....[8]....
        /*004c*/ 	.word	0x0500000b


	//   ....[9]....
        /*0050*/ 	.word	0x0500000b


	//   ....[10]....
        /*0054*/ 	.word	0x0500000b


	//   ....[11]....
        /*0058*/ 	.word	0x0500000b


	//   ....[12]....
        /*005c*/ 	.word	0x0500000b


	//   ....[13]....
        /*0060*/ 	.word	0x0500000b


	//   ....[14]....
        /*0064*/ 	.word	0x0500000b


	//   ....[15]....
        /*0068*/ 	.word	0x0500000b


	//   ....[16]....
        /*006c*/ 	.word	0x0500000b


	//   ....[17]....
        /*0070*/ 	.word	0x0500000b


	//   ....[18]....
        /*0074*/ 	.word	0x0500000b


	//   ....[19]....
        /*0078*/ 	.word	0x0500000b


	//   ....[20]....
        /*007c*/ 	.word	0x0500000b


	//   ....[21]....
        /*0080*/ 	.word	0x0500000b


	//----- nvinfo : EIATTR_COOP_GROUP_INSTR_OFFSETS
	.align		4
.L_3223:
        /*0084*/ 	.byte	0x04, 0x28
        /*0086*/ 	.short	(.L_3225 - .L_3224)


	//   ....[0]....
.L_3224:
        /*0088*/ 	.word	0x00002c50


	//   ....[1]....
        /*008c*/ 	.word	0x00002cf0


	//   ....[2]....
        /*0090*/ 	.word	0x00002d60


	//   ....[3]....
        /*0094*/ 	.word	0x00002e00


	//   ....[4]....
        /*0098*/ 	.word	0x00002e70


	//   ....[5]....
        /*009c*/ 	.word	0x00002f00


	//   ....[6]....
        /*00a0*/ 	.word	0x00002f70


	//   ....[7]....
        /*00a4*/ 	.word	0x00003000


	//   ....[8]....
        /*00a8*/ 	.word	0x00003080


	//   ....[9]....
        /*00ac*/ 	.word	0x000030f0


	//   ....[10]....
        /*00b0*/ 	.word	0x00003140


	//   ....[11]....
        /*00b4*/ 	.word	0x000039c0


	//   ....[12]....
        /*00b8*/ 	.word	0x00003a90


	//   ....[13]....
        /*00bc*/ 	.word	0x00003b20


	//   ....[14]....
        /*00c0*/ 	.word	0x00003bd0


	//   ....[15]....
        /*00c4*/ 	.word	0x00003c60


	//   ....[16]....
        /*00c8*/ 	.word	0x00003d10


	//   ....[17]....
        /*00cc*/ 	.word	0x00003da0


	//   ....[18]....
        /*00d0*/ 	.word	0x00003e60


	//   ....[19]....
        /*00d4*/ 	.word	0x00003f00


	//   ....[20]....
        /*00d8*/ 	.word	0x00003f90


	//   ....[21]....
        /*00dc*/ 	.word	0x00004000


	//----- nvinfo : EIATTR_VRC_CTA_INIT_COUNT
	.align		4
.L_3225:
        /*00e0*/ 	.byte	0x02, 0x4a
	.zero		1
	.zero		1


	//----- nvinfo : EIATTR_EXIT_INSTR_OFFSETS
	.align		4
        /*00e4*/ 	.byte	0x04, 0x1c
        /*00e6*/ 	.short	(.L_3227 - .L_3226)


	//   ....[0]....
.L_3226:
        /*00e8*/ 	.word	0x00003840


	//   ....[1]....
        /*00ec*/ 	.word	0x000039a0


	//----- nvinfo : EIATTR_CRS_STACK_SIZE
	.align		4
.L_3227:
        /*00f0*/ 	.byte	0x04, 0x1e
        /*00f2*/ 	.short	(.L_3229 - .L_3228)
.L_3228:
        /*00f4*/ 	.word	0x00000000


	//----- nvinfo : EIATTR_CBANK_PARAM_SIZE
	.align		4
.L_3229:
        /*00f8*/ 	.byte	0x03, 0x19
        /*00fa*/ 	.short	0x00b8


	//----- nvinfo : EIATTR_PARAM_CBANK
	.align		4
        /*00fc*/ 	.byte	0x04, 0x0a
        /*00fe*/ 	.short	(.L_3231 - .L_3230)
	.align		4
.L_3230:
        /*0100*/ 	.word	index@(.nv.constant0._Z30group_norm_nhwc_bwd_sum_kernelI11Fp16IOFp32WLi168EEv26Group_norm_nhwc_bwd_params)
        /*0104*/ 	.short	0x0380
        /*0106*/ 	.short	0x00b8


	//----- nvinfo : EIATTR_SW_WAR
	.align		4
.L_3231:
        /*0108*/ 	.byte	0x04, 0x36
        /*010a*/ 	.short	(.L_3233 - .L_3232)
.L_3232:
        /*010c*/ 	.word	0x00000008
.L_3233:


//--------------------- .nv.info._Z30group_norm_nhwc_bwd_sum_kernelI11Fp16IOFp32WLi64EEv26Group_norm_nhwc_bwd_params --------------------------
	.section	.nv.info._Z30group_norm_nhwc_bwd_sum_kernelI11Fp16IOFp32WLi64EEv26Group_norm_nhwc_bwd_params,"",@"SHT_CUDA_INFO"
	.sectionflags	@""
	.align	4


	//----- nvinfo : EIATTR_CUDA_API_VERSION
	.align		4
        /*0000*/ 	.byte	0x04, 0x37
        /*0002*/ 	.short	(.L_3235 - .L_3234)
.L_3234:
        /*0004*/ 	.word	0x00000082


	//----- nvinfo : EIATTR_KPARAM_INFO
	.align		4
.L_3235:
        /*0008*/ 	.byte	0x04, 0x17
        /*000a*/ 	.short	(.L_3237 - .L_3236)
.L_3236:
        /*000c*/ 	.word	0x00000000
        /*0010*/ 	.short	0x0000
        /*0012*/ 	.short	0x0000
        /*0014*/ 	.byte	0x00, 0xf0, 0xe1, 0x02


	//----- nvinfo : EIATTR_SPARSE_MMA_MASK
	.align		4
.L_3237:
        /*0018*/ 	.byte	0x03, 0x50
        /*001a*/ 	.short	0x0000


	//----- nvinfo : EIATTR_MAXREG_COUNT
	.align		4
        /*001c*/ 	.byte	0x03, 0x1b
        /*001e*/ 	.short	0x00ff


	//----- nvinfo : EIATTR_NUM_BARRIERS
	.align		4
        /*0020*/ 	.byte	0x02, 0x4c
        /*0022*/ 	.byte	0x01
	.zero		1


	//----- nvinfo : EIATTR_MERCURY_ISA_VERSION
	.align		4
        /*0024*/ 	.byte	0x03, 0x5f
        /*0026*/ 	.short	0x0101


	//----- nvinfo : EIATTR_COOP_GROUP_MASK_REGIDS
	.align		4
        /*0028*/ 	.byte	0x04, 0x29
        /*002a*/ 	.short	(.L_3239 - .L_3238)


	//   ....[0]....
.L_3238:
        /*002c*/ 	.word	0xffffffff


	//   ....[1]....
        /*0030*/ 	.word	0xffffffff


	//   ....[2]....
        /*0034*/ 	.word	0xffffffff


	//   ....[3]....
        /*0038*/ 	.word	0xffffffff


	//   ....[4]....
        /*003c*/ 	.word	0xffffffff


	//   ....[5]....
        /*0040*/ 	.word	0xffffffff


	//   ....[6]....
        /*0044*/ 	.word	0xffffffff


	//   ....[7]....
        /*0048*/ 	.word	0xffffffff


	//   ....[8]....
        /*004c*/ 	.word	0xffffffff


	//   ....[9]....
        /*0050*/ 	.word	0xffffffff


	//   ....[10]....
        /*0054*/ 	.word	0xffffffff


	//   ....[11]....
        /*0058*/ 	.word	0xffffffff


	//   ....[12]....
        /*005c*/ 	.word	0xffffffff


	//   ....[13]....
        /*0060*/ 	.word	0xffffffff


	//   ....[14]....
        /*0064*/ 	.word	0xffffffff


	//   ....[15]....
        /*0068*/ 	.word	0xffffffff


	//   ....[16]....
        /*006c*/ 	.word	0xffffffff


	//   ....[17]....
        /*0070*/ 	.word	0xffffffff


	//   ....[18]....
        /*0074*/ 	.word	0x05000012


	//   ....[19]....
        /*0078*/ 	.word	0x05000012


	//   ....[20]....
        /*007c*/ 	.word	0x05000012


	//   ....[21]....
        /*0080*/ 	.word	0x05000012


	//   ....[22]....
        /*0084*/ 	.word	0x05000012


	//   ....[23]....
        /*0088*/ 	.word	0x05000012


	//   ....[24]....
        /*008c*/ 	.word	0x05000012


	//   ....[25]....
        /*0090*/ 	.word	0x05000012


	//   ....[26]....
        /*0094*/ 	.word	0x05000012


	//   ....[27]....
        /*0098*/ 	.word	0x05000012


	//   ....[28]....
        /*009c*/ 	.word	0x05000012


	//   ....[29]....
        /*00a0*/ 	.word	0x05000012


	//   ....[30]....
        /*00a4*/ 	.word	0x05000012


	//   ....[31]....
        /*00a8*/ 	.word	0x05000012


	//   ....[32]....
        /*00ac*/ 	.word	0x05000012


	//   ....[33]....
        /*00b0*/ 	.word	0x05000012


	//   ....[34]....
        /*00b4*/ 	.word	0x05000012


	//   ....[35]....
        /*00b8*/ 	.word	0x05000012


	//----- nvinfo : EIATTR_COOP_GROUP_INSTR_OFFSETS
	.align		4
.L_3239:
        /*00bc*/ 	.byte	0x04, 0x28
        /*00be*/ 	.short	(.L_3241 - .L_3240)


	//   ....[0]....
.L_3240:
        /*00c0*/ 	.word	0x00002a30


	//   ....[1]....
        /*00c4*/ 	.word	0x00002a60


	//   ....[2]....
        /*00c8*/ 	.word	0x00002a70


	//   ....[3]....
        /*00cc*/ 	.word	0x00002ad0


	//   ....[4]....
        /*00d0*/ 	.word	0x00002b00


	//   ....[5]....
        /*00d4*/ 	.word	0x00002b20


	//   ....[6]....
        /*00d8*/ 	.word	0x00002b80


	//   ....[7]....
        /*00dc*/ 	.word	0x00002bb0


	//   ....[8]....
        /*00e0*/ 	.word	0x00002bd0


	//   ....[9]....
        /*00e4*/ 	.word	0x00002c30


	//   ....[10]....
        /*00e8*/ 	.word	0x00002c60


	//   ....[11]....
        /*00ec*/ 	.word	0x00002c80


	//   ....[12]....
        /*00f0*/ 	.word	0x00002ce0


	//   ....[13]....
        /*00f4*/ 	.word	0x00002d10


	//   ....[14]....
        /*00f8*/ 	.word	0x00002d30


	//   ....[15]....
        /*00fc*/ 	.word	0x00002d90


	//   ....[16]....
        /*0100*/ 	.word	0x00002db0


	//   ....[17]....
        /*0104*/ 	.word	0x00002dc0


	//   ....[18]....
        /*0108*/ 	.word	0x000032e0


	//   ....[19]....
        /*010c*/ 	.word	0x00003360


	//   ....[20]....
        /*0110*/ 	.word	0x000033c0


	//   ....[21]....
        /*0114*/ 	.word	0x00003420


	//   ....[22]....
        /*0118*/ 	.word	0x000034b0


	//   ....[23]....
        /*011c*/ 	.word	0x00003530


	//   ....[24]....
        /*0120*/ 	.word	0x00003590


	//   ....[25]....
        /*0124*/ 	.word	0x00003620


	//   ....[26]....
        /*0128*/ 	.word	0x000036a0


	//   ....[27]....
        /*012c*/ 	.word	0x00003700


	//   ....[28]....
        /*0130*/ 	.word	0x00003790


	//   ....[29]....
        /*0134*/ 	.word	0x00003810


	//   ....[30]....
        /*0138*/ 	.word	0x00003870


	//   ....[31]....
        /*013c*/ 	.word	0x000038f0


	//   ....[32]....
        /*0140*/ 	.word	0x00003970


	//   ....[33]....
        /*0144*/ 	.word	0x000039d0


	//   ....[34]....
        /*0148*/ 	.word	0x00003a40


	//   ....[35]....
        /*014c*/ 	.word	0x00003a90


	//----- nvinfo : EIATTR_VRC_CTA_INIT_COUNT
	.align		4
.L_3241:
        /*0150*/ 	.byte	0x02, 0x4a
	.zero		1
	.zero		1


	//----- nvinfo : EIATTR_EXIT_INSTR_OFFSETS
	.align		4
        /*0154*/ 	.byte	0x04, 0x1c
        /*0156*/ 	.short	(.L_3243 - .L_3242)


	//   ....[0]....
.L_3242:
        /*0158*/ 	.word	0x00003110


	//   ....[1]....
        /*015c*/ 	.word	0x00003270


	//----- nvinfo : EIATTR_CRS_STACK_SIZE
	.align		4
.L_3243:
        /*0160*/ 	.byte	0x04, 0x1e
        /*0162*/ 	.short	(.L_3245 - .L_3244)
.L_3244:
        /*0164*/ 	.word	0x00000000


	//----- nvinfo : EIATTR_CBANK_PARAM_SIZE
	.align		4
.L_3245:
        /*0168*/ 	.byte	0x03, 0x19
        /*016a*/ 	.short	0x00b8


	//----- nvinfo : EIATTR_PARAM_CBANK
	.align		4
        /*016c*/ 	.byte	0x04, 0x0a
        /*016e*/ 	.short	(.L_3247 - .L_3246)
	.align		4
.L_3246:
        /*0170*/ 	.word	index@(.nv.constant0._Z30group_norm_nhwc_bwd_sum_kernelI11Fp16IOFp32WLi64EEv26Group_norm_nhwc_bwd_params)
        /*0174*/ 	.short	0x0380
        /*0176*/ 	.short	0x00b8


	//----- nvinfo : EIATTR_SW_WAR
	.align		4
.L_3247:
        /*0178*/ 	.byte	0x04, 0x36
        /*017a*/ 	.short	(.L_3249 - .L_3248)
.L_3248:
        /*017c*/ 	.word	0x00000008
.L_3249:


//--------------------- .nv.info._Z30group_norm_nhwc_bwd_sum_kernelI11Fp16IOFp32WLi128EEv26Group_norm_nhwc_bwd_params --------------------------
	.section	.nv.info._Z30group_norm_nhwc_bwd_sum_kernelI11Fp16IOFp32WLi128EEv26Group_norm_nhwc_bwd_params,"",@"SHT_CUDA_INFO"
	.sectionflags	@""
	.align	4


	//----- nvinfo : EIATTR_CUDA_API_VERSION
	.align		4
        /*0000*/ 	.byte	0x04, 0x37
        /*0002*/ 	.short	(.L_3251 - .L_3250)
.L_3250:
        /*0004*/ 	.word	0x00000082


	//----- nvinfo : EIATTR_KPARAM_INFO
	.align		4
.L_3251:
        /*0008*/ 	.byte	0x04, 0x17
        /*000a*/ 	.short	(.L_3253 - .L_3252)
.L_3252:
        /*000c*/ 	.word	0x00000000
        /*0010*/ 	.short	0x0000
        /*0012*/ 	.short	0x0000
        /*0014*/ 	.byte	0x00, 0xf0, 0xe1, 0x02


	//----- nvinfo : EIATTR_SPARSE_MMA_MASK
	.align		4
.L_3253:
        /*0018*/ 	.byte	0x03, 0x50
        /*001a*/ 	.short	0x0000


	//----- nvinfo : EIATTR_MAXREG_COUNT
	.align		4
        /*001c*/ 	.byte	0x03, 0x1b
        /*001e*/ 	.short	0x00ff


	//----- nvinfo : EIATTR_NUM_BARRIERS
	.align		4
        /*0020*/ 	.byte	0x02, 0x4c
        /*0022*/ 	.byte	0x01
	.zero		1


	//----- nvinfo : EIATTR_MERCURY_ISA_VERSION
	.align		4
        /*0024*/ 	.byte	0x03, 0x5f
        /*0026*/ 	.short	0x0101


	//----- nvinfo : EIATTR_COOP_GROUP_MASK_REGIDS
	.align		4
        /*0028*/ 	.byte	0x04, 0x29
        /*002a*/ 	.short	(.L_3255 - .L_3254)


	//   ....[0]....
.L_3254:
        /*002c*/ 	.word	0xffffffff


	//   ....[1]....
        /*0030*/ 	.word	0xffffffff


	//   ....[2]....
        /*0034*/ 	.word	0xffffffff


	//   ....[3]....
        /*0038*/ 	.word	0xffffffff


	//   ....[4]....
        /*003c*/ 	.word	0xffffffff


	//   ....[5]....
        /*0040*/ 	.word	0xffffffff


	//   ....[6]....
        /*0044*/ 	.word	0xffffffff


	//   ....[7]....
        /*0048*/ 	.word	0xffffffff


	//   ....[8]....
        /*004c*/ 	.word	0xffffffff


	//   ....[9]....
        /*0050*/ 	.word	0xffffffff


	//   ....[10]....
        /*0054*/ 	.word	0xffffffff


	//   ....[11]....
        /*0058*/ 	.word	0xffffffff


	//   ....[12]....
        /*005c*/ 	.word	0xffffffff


	//   ....[13]....
        /*0060*/ 	.word	0xffffffff


	//   ....[14]....
        /*0064*/ 	.word	0xffffffff


	//   ....[15]....
        /*0068*/ 	.word	0xffffffff


	//   ....[16]....
        /*006c*/ 	.word	0xffffffff


	//   ....[17]....
        /*0070*/ 	.word	0xffffffff


	//   ....[18]....
        /*0074*/ 	.word	0x05000018


	//   ....[19]....
        /*0078*/ 	.word	0x05000018


	//   ....[20]....
        /*007c*/ 	.word	0x05000018


	//   ....[21]....
        /*0080*/ 	.word	0x05000018


	//   ....[22]....
        /*0084*/ 	.word	0x05000018


	//   ....[23]....
        /*0088*/ 	.word	0x05000018


	//   ....[24]....
        /*008c*/ 	.word	0x05000018


	//   ....[25]....
        /*0090*/ 	.word	0x05000018


	//   ....[26]....
        /*0094*/ 	.word	0x05000018


	//   ....[27]....
        /*0098*/ 	.word	0x05000018


	//   ....[28]....
        /*009c*/ 	.word	0x05000018


	//   ....[29]....
        /*00a0*/ 	.word	0x05000018


	//   ....[30]....
        /*00a4*/ 	.word	0x05000018


	//   ....[31]....
        /*00a8*/ 	.word	0x05000018


	//   ....[32]....
        /*00ac*/ 	.word	0x05000018


	//   ....[33]....
        /*00b0*/ 	.word	0x05000018


	//   ....[34]....
        /*00b4*/ 	.word	0x05000018


	//   ....[35]....
        /*00b8*/ 	.word	0x05000018


	//----- nvinfo : EIATTR_COOP_GROUP_INSTR_OFFSETS
	.align		4
.L_3255:
        /*00bc*/ 	.byte	0x04, 0x28
        /*00be*/ 	.short	(.L_3257 - .L_3256)


	//   ....[0]....
.L_3256:
        /*00c0*/ 	.word	0x00002b40


	//   ....[1]....
        /*00c4*/ 	.word	0x00002b70


	//   ....[2]....
        /*00c8*/ 	.word	0x00002bc0


	//   ....[3]....
        /*00cc*/ 	.word	0x00002be0


	//   ....[4]....
        /*00d0*/ 	.word	0x00002c30


	//   ....[5]....
        /*00d4*/ 	.word	0x00002c60


	//   ....[6]....
        /*00d8*/ 	.word	0x00002c70


	//   ....[7]....
        /*00dc*/ 	.word	0x00002cc0


	//   ....[8]....
        /*00e0*/ 	.word	0x00002d10


	//   ....[9]....
        /*00e4*/ 	.word	0x00002d30


	//   ....[10]....
        /*00e8*/ 	.word	0x00002d70


	//   ....[11]....
        /*00ec*/ 	.word	0x00002db0


	//   ....[12]....
        /*00f0*/ 	.word	0x00002e00


	//   ....[13]....
        /*00f4*/ 	.word	0x00002e20


	//   ....[14]....
        /*00f8*/ 	.word	0x00002e40


	//   ....[15]....
        /*00fc*/ 	.word	0x00002ea0


	//   ....[16]....
        /*0100*/ 	.word	0x00002ec0


	//   ....[17]....
        /*0104*/ 	.word	0x00002ed0


	//   ....[18]....
        /*0108*/ 	.word	0x00003550


	//   ....[19]....
        /*010c*/ 	.word	0x000035c0


	//   ....[20]....
        /*0110*/ 	.word	0x00003640


	//   ....[21]....
        /*0114*/ 	.word	0x000036d0


	//   ....[22]....
        /*0118*/ 	.word	0x00003750


	//   ....[23]....
        /*011c*/ 	.word	0x000037b0


	//   ....[24]....
        /*0120*/ 	.word	0x00003840


	//   ....[25]....
        /*0124*/ 	.word	0x000038c0


	//   ....[26]....
        /*0128*/ 	.word	0x00003930


	//   ....[27]....
        /*012c*/ 	.word	0x000039a0


	//   ....[28]....
        /*0130*/ 	.word	0x00003a20


	//   ....[29]....
        /*0134*/ 	.word	0x00003a90


	//   ....[30]....
        /*0138*/ 	.word	0x00003b20


	//   ....[31]....
        /*013c*/ 	.word	0x00003b90


	//   ....[32]....
        /*0140*/ 	.word	0x00003c10


	//   ....[33]....
        /*0144*/ 	.word	0x00003c90


	//   ....[34]....
        /*0148*/ 	.word	0x00003ce0


	//   ....[35]....
        /*014c*/ 	.word	0x00003d30


	//----- nvinfo : EIATTR_VRC_CTA_INIT_COUNT
	.align		4
.L_3257:
        /*0150*/ 	.byte	0x02, 0x4a
	.zero		1
	.zero		1


	//----- nvinfo : EIATTR_EXIT_INSTR_OFFSETS
	.align		4
        /*0154*/ 	.byte	0x04, 0x1c
        /*0156*/ 	.short	(.L_3259 - .L_3258)


	//   ....[0]....
.L_3258:
        /*0158*/ 	.word	0x00003380


	//   ....[1]....
        /*015c*/ 	.word	0x000034e0


	//----- nvinfo : EIATTR_CRS_STACK_SIZE
	.align		4
.L_3259:
        /*0160*/ 	.byte	0x04, 0x1e
        /*0162*/ 	.short	(.L_3261 - .L_3260)
.L_3260:
        /*0164*/ 	.word	0x00000000


	//----- nvinfo : EIATTR_CBANK_PARAM_SIZE
	.align		4
.L_3261:
        /*0168*/ 	.byte	0x03, 0x19
        /*016a*/ 	.short	0x00b8


	//----- nvinfo : EIATTR_PARAM_CBANK
	.align		4
        /*016c*/ 	.byte	0x04, 0x0a
        /*016e*/ 	.short	(.L_3263 - .L_3262)
	.align		4
.L_3262:
        /*0170*/ 	.word	index@(.nv.constant0._Z30group_norm_nhwc_bwd_sum_kernelI11Fp16IOFp32WLi128EEv26Group_norm_nhwc_bwd_params)
        /*0174*/ 	.short	0x0380
        /*0176*/ 	.short	0x00b8


	//----- nvinfo : EIATTR_SW_WAR
	.align		4
.L_3263:
        /*0178*/ 	.byte	0x04, 0x36
        /*017a*/ 	.short	(.L_3265 - .L_3264)
.L_3264:
        /*017c*/ 	.word	0x00000008
.L_3265:


//--------------------- .nv.info._Z30group_norm_nhwc_bwd_sum_kernelI11Fp16IOFp32WLi192EEv26Group_norm_nhwc_bwd_params --------------------------
	.section	.nv.info._Z30group_norm_nhwc_bwd_sum_kernelI11Fp16IOFp32WLi192EEv26Group_norm_nhwc_bwd_params,"",@"SHT_CUDA_INFO"
	.sectionflags	@""
	.align	4


	//----- nvinfo : EIATTR_CUDA_API_VERSION
	.align		4
        /*0000*/ 	.byte	0x04, 0x37
        /*0002*/ 	.short	(.L_3267 - .L_3266)
.L_3266:
        /*0004*/ 	.word	0x00000082


	//----- nvinfo : EIATTR_KPARAM_INFO
	.align		4
.L_3267:
        /*0008*/ 	.byte	0x04, 0x17
        /*000a*/ 	.short	(.L_3269 - .L_3268)
.L_3268:
        /*000c*/ 	.word	0x00000000
        /*0010*/ 	.short	0x0000
        /*0012*/ 	.short	0x0000
        /*0014*/ 	.byte	0x00, 0xf0, 0xe1, 0x02


	//----- nvinfo : EIATTR_SPARSE_MMA_MASK
	.align		4
.L_3269:
        /*0018*/ 	.byte	0x03, 0x50
        /*001a*/ 	.short	0x0000


	//----- nvinfo : EIATTR_MAXREG_COUNT
	.align		4
        /*001c*/ 	.byte	0x03, 0x1b
        /*001e*/ 	.short	0x00ff


	//----- nvinfo : EIATTR_NUM_BARRIERS
	.align		4
        /*0020*/ 	.byte	0x02, 0x4c
        /*0022*/ 	.byte	0x01
	.zero		1


	//----- nvinfo : EIATTR_MERCURY_ISA_VERSION
	.align		4
        /*0024*/ 	.byte	0x03, 0x5f
        /*0026*/ 	.short	0x0101


	//----- nvinfo : EIATTR_COOP_GROUP_MASK_REGIDS
	.align		4
        /*0028*/ 	.byte	0x04, 0x29
        /*002a*/ 	.short	(.L_3271 - .L_3270)


	//   ....[0]....
.L_3270:
        /*002c*/ 	.word	0xffffffff


	//   ....[1]....
        /*0030*/ 	.word	0xffffffff


	//   ....[2]....
        /*0034*/ 	.word	0xffffffff


	//   ....[3]....
        /*0038*/ 	.word	0xffffffff


	//   ....[4]....
        /*003c*/ 	.word	0xffffffff


	//   ....[5]....
        /*0040*/ 	.word	0xffffffff


	//   ....[6]....
        /*0044*/ 	.word	0xffffffff


	//   ....[7]....
        /*0048*/ 	.word	0xffffffff


	//   ....[8]....
        /*004c*/ 	.word	0xffffffff


	//   ....[9]....
        /*0050*/ 	.word	0xffffffff


	//   ....[10]....
        /*0054*/ 	.word	0xffffffff


	//   ....[11]....
        /*0058*/ 	.word	0xffffffff


	//   ....[12]....
        /*005c*/ 	.word	0xffffffff


	//   ....[13]....
        /*0060*/ 	.word	0xffffffff


	//   ....[14]....
        /*0064*/ 	.word	0xffffffff


	//   ....[15]....
        /*0068*/ 	.word	0xffffffff


	//   ....[16]....
        /*006c*/ 	.word	0xffffffff


	//   ....[17]....
        /*0070*/ 	.word	0xffffffff


	//   ....[18]....
        /*0074*/ 	.word	0x0500001b


	//   ....[19]....
        /*0078*/ 	.word	0x0500001b


	//   ....[20]....
        /*007c*/ 	.word	0x0500001b


	//   ....[21]....
        /*0080*/ 	.word	0x0500001b


	//   ....[22]....
        /*0084*/ 	.word	0x0500001b


	//   ....[23]....
        /*0088*/ 	.word	0x0500001b


	//   ....[24]....
        /*008c*/ 	.word	0x0500001b


	//   ....[25]....
        /*0090*/ 	.word	0x0500001b


	//   ....[26]....
        /*0094*/ 	.word	0x0500001b


	//   ....[27]....
        /*0098*/ 	.word	0x0500001b


	//   ....[28]....
        /*009c*/ 	.word	0x0500001b


	//   ....[29]....
        /*00a0*/ 	.word	0x0500001b


	//   ....[30]....
        /*00a4*/ 	.word	0x0500001b


	//   ....[31]....
        /*00a8*/ 	.word	0x0500001b


	//   ....[32]....
        /*00ac*/ 	.word	0x0500001b


	//   ....[33]....
        /*00b0*/ 	.word	0x0500001b


	//   ....[34]....
        /*00b4*/ 	.word	0x0500001b


	//   ....[35]....
        /*00b8*/ 	.word	0x0500001b


	//----- nvinfo : EIATTR_COOP_GROUP_INSTR_OFFSETS
	.align		4
.L_3271:
        /*00bc*/ 	.byte	0x04, 0x28
        /*00be*/ 	.short	(.L_3273 - .L_3272)


	//   ....[0]....
.L_3272:
        /*00c0*/ 	.word	0x00002c10


	//   ....[1]....
        /*00c4*/ 	.word	0x00002c40


	//   ....[2]....
        /*00c8*/ 	.word	0x00002c50


	//   ....[3]....
        /*00cc*/ 	.word	0x00002cb0


	//   ....[4]....
        /*00d0*/ 	.word	0x00002ce0


	//   ....[5]....
        /*00d4*/ 	.word	0x00002d00


	//   ....[6]....
        /*00d8*/ 	.word	0x00002d60


	//   ....[7]....
        /*00dc*/ 	.word	0x00002d90


	//   ....[8]....
        /*00e0*/ 	.word	0x00002db0


	//   ....[9]....
        /*00e4*/ 	.word	0x00002e10


	//   ....[10]....
        /*00e8*/ 	.word	0x00002e40


	//   ....[11]....
        /*00ec*/ 	.word	0x00002e60


	//   ....[12]....
        /*00f0*/ 	.word	0x00002ec0


	//   ....[13]....
        /*00f4*/ 	.word	0x00002ef0


	//   ....[14]....
        /*00f8*/ 	.word	0x00002f10


	//   ....[15]....
        /*00fc*/ 	.word	0x00002f70


	//   ....[16]....
        /*0100*/ 	.word	0x00002f90


	//   ....[17]....
        /*0104*/ 	.word	0x00002fa0


	//   ....[18]....
        /*0108*/ 	.word	0x00003790


	//   ....[19]....
        /*010c*/ 	.word	0x00003810


	//   ....[20]....
        /*0110*/ 	.word	0x00003880


	//   ....[21]....
        /*0114*/ 	.word	0x00003910


	//   ....[22]....
        /*0118*/ 	.word	0x00003970


	//   ....[23]....
        /*011c*/ 	.word	0x00003a10


	//   ....[24]....
        /*0120*/ 	.word	0x00003aa0


	//   ....[25]....
        /*0124*/ 	.word	0x00003b00


	//   ....[26]....
        /*0128*/ 	.word	0x00003ba0


	//   ....[27]....
        /*012c*/ 	.word	0x00003c30


	//   ....[28]....
        /*0130*/ 	.word	0x00003c90


	//   ....[29]....
        /*0134*/ 	.word	0x00003d30


	//   ....[30]....
        /*0138*/ 	.word	0x00003dc0


	//   ....[31]....
        /*013c*/ 	.word	0x00003e20


	//   ....[32]....
        /*0140*/ 	.word	0x00003ec0


	//   ....[33]....
        /*0144*/ 	.word	0x00003f50


	//   ....[34]....
        /*0148*/ 	.word	0x00003fa0


	//   ....[35]....
        /*014c*/ 	.word	0x00003ff0


	//----- nvinfo : EIATTR_VRC_CTA_INIT_COUNT
	.align		4
.L_3273:
        /*0150*/ 	.byte	0x02, 0x4a
	.zero		1
	.zero		1


	//----- nvinfo : EIATTR_EXIT_INSTR_OFFSETS
	.align		4
        /*0154*/ 	.byte	0x04, 0x1c
        /*0156*/ 	.short	(.L_3275 - .L_3274)


	//   ....[0]....
.L_3274:
        /*0158*/ 	.word	0x000035d0


	//   ....[1]....
        /*015c*/ 	.word	0x00003730


	//----- nvinfo : EIATTR_CRS_STACK_SIZE
	.align		4
.L_3275:
        /*0160*/ 	.byte	0x04, 0x1e
        /*0162*/ 	.short	(.L_3277 - .L_3276)
.L_3276:
        /*0164*/ 	.word	0x00000000


	//----- nvinfo : EIATTR_CBANK_PARAM_SIZE
	.align		4
.L_3277:
        /*0168*/ 	.byte	0x03, 0x19
        /*016a*/ 	.short	0x00b8


	//----- nvinfo : EIATTR_PARAM_CBANK
	.align		4
        /*016c*/ 	.byte	0x04, 0x0a
        /*016e*/ 	.short	(.L_3279 - .L_3278)
	.align		4
.L_3278:
        /*0170*/ 	.word	index@(.nv.constant0._Z30group_norm_nhwc_bwd_sum_kernelI11Fp16IOFp32WLi192EEv26Group_norm_nhwc_bwd_params)
        /*0174*/ 	.short	0x0380
        /*0176*/ 	.short	0x00b8


	//----- nvinfo : EIATTR_SW_WAR
	.align		4
.L_3279:
        /*0178*/ 	.byte	0x04, 0x36
        /*017a*/ 	.short	(.L_3281 - .L_3280)
.L_3280:
        /*017c*/ 	.word	0x00000008
.L_3281:


//--------------------- .nv.info._Z30group_norm_nhwc_bwd_sum_kernelI11Fp16IOFp32WLi448EEv26Group_norm_nhwc_bwd_params --------------------------
	.section	.nv.info._Z30group_norm_nhwc_bwd_sum_kernelI11Fp16IOFp32WLi448EEv26Group_norm_nhwc_bwd_params,"",@"SHT_CUDA_INFO"
	.sectionflags	@""
	.align	4


	//----- nvinfo : EIATTR_CUDA_API_VERSION
	.align		4
        /*0000*/ 	.byte	0x04, 0x37
        /*0002*/ 	.short	(.L_3283 - .L_3282)
.L_3282:
        /*0004*/ 	.word	0x00000082


	//----- nvinfo : EIATTR_KPARAM_INFO
	.align		4
.L_3283:
        /*0008*/ 	.byte	0x04, 0x17
        /*000a*/ 	.short	(.L_3285 - .L_3284)
.L_3284:
        /*000c*/ 	.word	0x00000000
        /*0010*/ 	.short	0x0000
        /*0012*/ 	.short	0x0000
        /*0014*/ 	.byte	0x00, 0xf0, 0xe1, 0x02


	//----- nvinfo : EIATTR_SPARSE_MMA_MASK
	.align		4
.L_3285:
        /*0018*/ 	.byte	0x03, 0x50
        /*001a*/ 	.short	0x0000


	//----- nvinfo : EIATTR_MAXREG_COUNT
	.align		4
        /*001c*/ 	.byte	0x03, 0x1b
        /*001e*/ 	.short	0x00ff


	//----- nvinfo : EIATTR_NUM_BARRIERS
	.align		4
        /*0020*/ 	.byte	0x02, 0x4c
        /*0022*/ 	.byte	0x01
	.zero		1


	//----- nvinfo : EIATTR_MERCURY_ISA_VERSION
	.align		4
        /*0024*/ 	.byte	0x03, 0x5f
        /*0026*/ 	.short	0x0101


	//----- nvinfo : EIATTR_COOP_GROUP_MASK_REGIDS
	.align		4
        /*0028*/ 	.byte	0x04, 0x29
        /*002a*/ 	.short	(.L_3287 - .L_3286)


	//   ....[0]....
.L_3286:
        /*002c*/ 	.word	0xffffffff


	//   ....[1]....
        /*0030*/ 	.word	0xffffffff


	//   ....[2]....
        /*0034*/ 	.word	0xffffffff


	//   ....[3]....
        /*0038*/ 	.word	0xffffffff


	//   ....[4]....
        /*003c*/ 	.word	0xffffffff


	//   ....[5]....
        /*0040*/ 	.word	0xffffffff


	//   ....[6]....
        /*0044*/ 	.word	0xffffffff


	//   ....[7]....
        /*0048*/ 	.word	0xffffffff


	//   ....[8]....
        /*004c*/ 	.word	0xffffffff


	//   ....[9]....
        /*0050*/ 	.word	0xffffffff


	//   ....[10]....
        /*0054*/ 	.word	0xffffffff


	//   ....[11]....
        /*0058*/ 	.word	0xffffffff


	//   ....[12]....
        /*005c*/ 	.word	0xffffffff


	//   ....[13]....
        /*0060*/ 	.word	0xffffffff


	//   ....[14]....
        /*0064*/ 	.word	0xffffffff


	//   ....[15]....
        /*0068*/ 	.word	0xffffffff


	//   ....[16]....
        /*006c*/ 	.word	0xffffffff


	//   ....[17]....
        /*0070*/ 	.word	0xffffffff


	//   ....[18]....
        /*0074*/ 	.word	0x05000036


	//   ....[19]....
        /*0078*/ 	.word	0x05000036


	//   ....[20]....
        /*007c*/ 	.word	0x05000036


	//   ....[21]....
        /*0080*/ 	.word	0x05000036


	//   ....[22]....
        /*0084*/ 	.word	0x05000036


	//   ....[23]....
        /*0088*/ 	.word	0x05000036


	//   ....[24]....
        /*008c*/ 	.word	0x05000036


	//   ....[25]....
        /*0090*/ 	.word	0x05000036


	//   ....[26]....
        /*0094*/ 	.word	0x05000036


	//   ....[27]....
        /*0098*/ 	.word	0x05000036


	//   ....[28]....
        /*009c*/ 	.word	0x05000036


	//   ....[29]....
        /*00a0*/ 	.word	0x05000036


	//   ....[30]....
        /*00a4*/ 	.word	0x05000036


	//   ....[31]....
        /*00a8*/ 	.word	0x05000036


	//   ....[32]....
        /*00ac*/ 	.word	0x05000036


	//   ....[33]....
        /*00b0*/ 	.word	0x05000036


	//   ....[34]....
        /*00b4*/ 	.word	0x05000036


	//   ....[35]....
        /*00b8*/ 	.word	0x05000036


	//----- nvinfo : EIATTR_COOP_GROUP_INSTR_OFFSETS
	.align		4
.L_3287:
        /*00bc*/ 	.byte	0x04, 0x28
        /*00be*/ 	.short	(.L_3289 - .L_3288)


	//   ....[0]....
.L_3288:
        /*00c0*/ 	.word	0x00003100


	//   ....[1]....
        /*00c4*/ 	.word	0x00003130


	//   ....[2]....
        /*00c8*/ 	.word	0x00003180


	//   ....[3]....
        /*00cc*/ 	.word	0x000031a0


	//   ....[4]....
        /*00d0*/ 	.word	0x000031b0


	//   ....[5]....
        /*00d4*/ 	.word	0x00003210


	//   ....[6]....
        /*00d8*/ 	.word	0x00003250


	//   ....[7]....
        /*00dc*/ 	.word	0x00003260


	//   ....[8]....
        /*00e0*/ 	.word	0x000032b0


	//   ....[9]....
        /*00e4*/ 	.word	0x00003300


	//   ....[10]....
        /*00e8*/ 	.word	0x00003320


	//   ....[11]....
        /*00ec*/ 	.word	0x00003390


	//   ....[12]....
        /*00f0*/ 	.word	0x000033b0


	//   ....[13]....
        /*00f4*/ 	.word	0x000033c0


	//   ....[14]....
        /*00f8*/ 	.word	0x00003430


	//   ....[15]....
        /*00fc*/ 	.word	0x00003470


	//   ....[16]....
        /*0100*/ 	.word	0x000034a0


	//   ....[17]....
        /*0104*/ 	.word	0x000034c0


	//   ....[18]....
        /*0108*/ 	.word	0x000040c0


	//   ....[19]....
        /*010c*/ 	.word	0x00004140


	//   ....[20]....
        /*0110*/ 	.word	0x000041a0


	//   ....[21]....
        /*0114*/ 	.word	0x00004200


	//   ....[22]....
        /*0118*/ 	.word	0x000042a0


	//   ....[23]....
        /*011c*/ 	.word	0x00004310


	//   ....[24]....
        /*0120*/ 	.word	0x000043a0


	//   ....[25]....
        /*0124*/ 	.word	0x00004410


	//   ....[26]....
        /*0128*/ 	.word	0x00004490


	//   ....[27]....
        /*012c*/ 	.word	0x00004520


	//   ....[28]....
        /*0130*/ 	.word	0x000045b0


	//   ....[29]....
        /*0134*/ 	.word	0x00004620


	//   ....[30]....
        /*0138*/ 	.word	0x000046b0


	//   ....[31]....
        /*013c*/ 	.word	0x00004710


	//   ....[32]....
        /*0140*/ 	.word	0x000047b0


	//   ....[33]....
        /*0144*/ 	.word	0x00004840


	//   ....[34]....
        /*0148*/ 	.word	0x000048a0


	//   ....[35]....
        /*014c*/ 	.word	0x000048f0


	//----- nvinfo : EIATTR_VRC_CTA_INIT_COUNT
	.align		4
.L_3289:
        /*0150*/ 	.byte	0x02, 0x4a
	.zero		1
	.zero		1


	//----- nvinfo : EIATTR_EXIT_INSTR_OFFSETS
	.align		4
        /*0154*/ 	.byte	0x04, 0x1c
        /*0156*/ 	.short	(.L_3291 - .L_3290)


	//   ....[0]....
.L_3290:
        /*0158*/ 	.word	0x00003ef0


	//   ....[1]....
        /*015c*/ 	.word	0x00004050


	//----- nvinfo : EIATTR_CRS_STACK_SIZE
	.align		4
.L_3291:
        /*0160*/ 	.byte	0x04, 0x1e
        /*0162*/ 	.short	(.L_3293 - .L_3292)
.L_3292:
        /*0164*/ 	.word	0x00000000


	//----- nvinfo : EIATTR_CBANK_PARAM_SIZE
	.align		4
.L_3293:
        /*0168*/ 	.byte	0x03, 0x19
        /*016a*/ 	.short	0x00b8


	//----- nvinfo : EIATTR_PARAM_CBANK
	.align		4
        /*016c*/ 	.byte	0x04, 0x0a
        /*016e*/ 	.short	(.L_3295 - .L_3294)
	.align		4
.L_3294:
        /*0170*/ 	.word	index@(.nv.constant0._Z30group_norm_nhwc_bwd_sum_kernelI11Fp16IOFp32WLi448EEv26Group_norm_nhwc_bwd_params)
        /*0174*/ 	.short	0x0380
        /*0176*/ 	.short	0x00b8


	//----- nvinfo : EIATTR_SW_WAR
	.align		4
.L_3295:
        /*0178*/ 	.byte	0x04, 0x36
        /*017a*/ 	.short	(.L_3297 - .L_3296)
.L_3296:
        /*017c*/ 	.word	0x00000008
.L_3297:


//--------------------- .nv.info._Z30group_norm_nhwc_bwd_sum_kernelI11Fp16IOFp32WLi256EEv26Group_norm_nhwc_bwd_params --------------------------
	.section	.nv.info._Z30group_norm_nhwc_bwd_sum_kernelI11Fp16IOFp32WLi256EEv26Group_norm_nhwc_bwd_params,"",@"SHT_CUDA_INFO"
	.sectionflags	@""
	.align	4


	//----- nvinfo : EIATTR_CUDA_API_VERSION
	.align		4
        /*0000*/ 	.byte	0x04, 0x37
        /*0002*/ 	.short	(.L_3299 - .L_3298)
.L_3298:
        /*0004*/ 	.word	0x00000082


	//----- nvinfo : EIATTR_KPARAM_INFO
	.align		4
.L_3299:
        /*0008*/ 	.byte	0x04, 0x17
        /*000a*/ 	.short	(.L_3301 - .L_3300)
.L_3300:
        /*000c*/ 	.word	0x00000000
        /*0010*/ 	.short	0x0000
        /*0012*/ 	.short	0x0000
        /*0014*/ 	.byte	0x00, 0xf0, 0xe1, 0x02


	//----- nvinfo : EIATTR_SPARSE_MMA_MASK
	.align		4
.L_3301:
        /*0018*/ 	.byte	0x03, 0x50
        /*001a*/ 	.short	0x0000


	//----- nvinfo : EIATTR_MAXREG_COUNT
	.align		4
        /*001c*/ 	.byte	0x03, 0x1b
        /*001e*/ 	.short	0x00ff


	//----- nvinfo : EIATTR_NUM_BARRIERS
	.align		4
        /*0020*/ 	.byte	0x02, 0x4c
        /*0022*/ 	.byte	0x01
	.zero		1


	//----- nvinfo : EIATTR_MERCURY_ISA_VERSION
	.align		4
        /*0024*/ 	.byte	0x03, 0x5f
        /*0026*/ 	.short	0x0101


	//----- nvinfo : EIATTR_COOP_GROUP_MASK_REGIDS
	.align		4
        /*0028*/ 	.byte	0x04, 0x29
        /*002a*/ 	.short	(.L_3303 - .L_3302)


	//   ....[0]....
.L_3302:
        /*002c*/ 	.word	0xffffffff


	//   ....[1]....
        /*0030*/ 	.word	0xffffffff


	//   ....[2]....
        /*0034*/ 	.word	0xffffffff


	//   ....[3]....
        /*0038*/ 	.word	0xffffffff


	//   ....[4]....
        /*003c*/ 	.word	0xffffffff


	//   ....[5]....
        /*0040*/ 	.word	0xffffffff


	//   ....[6]....
        /*0044*/ 	.word	0xffffffff


	//   ....[7]....
        /*0048*/ 	.word	0xffffffff


	//   ....[8]....
        /*004c*/ 	.word	0xffffffff


	//   ....[9]....
        /*0050*/ 	.word	0xffffffff


	//   ....[10]....
        /*0054*/ 	.word	0xffffffff


	//   ....[11]....
        /*0058*/ 	.word	0xffffffff


	//   ....[12]....
        /*005c*/ 	.word	0xffffffff


	//   ....[13]....
        /*0060*/ 	.word	0xffffffff


	//   ....[14]....
        /*0064*/ 	.word	0xffffffff


	//   ....[15]....
        /*0068*/ 	.word	0xffffffff


	//   ....[16]....
        /*006c*/ 	.word	0xffffffff


	//   ....[17]....
        /*0070*/ 	.word	0xffffffff


	//   ....[18]....
        /*0074*/ 	.word	0x05000024


	//   ....[19]....
        /*0078*/ 	.word	0x05000024


	//   ....[20]....
        /*007c*/ 	.word	0x05000024


	//   ....[21]....
        /*0080*/ 	.word	0x05000024


	//   ....[22]....
        /*0084*/ 	.word	0x05000024


	//   ....[23]....
        /*0088*/ 	.word	0x05000024


	//   ....[24]....
        /*008c*/ 	.word	0x05000024


	//   ....[25]....
        /*0090*/ 	.word	0x05000024


	//   ....[26]....
        /*0094*/ 	.word	0x05000024


	//   ....[27]....
        /*0098*/ 	.word	0x05000024


	//   ....[28]....
        /*009c*/ 	.word	0x05000024


	//   ....[29]....
        /*00a0*/ 	.word	0x05000024


	//   ....[30]....
        /*00a4*/ 	.word	0x05000024


	//   ....[31]....
        /*00a8*/ 	.word	0x05000024


	//   ....[32]....
        /*00ac*/ 	.word	0x05000024


	//   ....[33]....
        /*00b0*/ 	.word	0x05000024


	//   ....[34]....
        /*00b4*/ 	.word	0x05000024


	//   ....[35]....
        /*00b8*/ 	.word	0x05000024


	//----- nvinfo : EIATTR_COOP_GROUP_INSTR_OFFSETS
	.align		4
.L_3303:
        /*00bc*/ 	.byte	0x04, 0x28
        /*00be*/ 	.short	(.L_3305 - .L_3304)


	//   ....[0]....
.L_3304:
        /*00c0*/ 	.word	0x00002d60


	//   ....[1]....
        /*00c4*/ 	.word	0x00002de0


	//   ....[2]....
        /*00c8*/ 	.word	0x00002e10


	//   ....[3]....
        /*00cc*/ 	.word	0x00002e30


	//   ....[4]....
        /*00d0*/ 	.word	0x00002e90


	//   ....[5]....
        /*00d4*/ 	.word	0x00002ec0


	//   ....[6]....
        /*00d8*/ 	.word	0x00002ee0


	//   ....[7]....
        /*00dc*/ 	.word	0x00002f40


	//   ....[8]....
        /*00e0*/ 	.word	0x00002f60


	//   ....[9]....
        /*00e4*/ 	.word	0x00002f90


	//   ....[10]....
        /*00e8*/ 	.word	0x00002ff0


	//   ....[11]....
        /*00ec*/ 	.word	0x00003020


	//   ....[12]....
        /*00f0*/ 	.word	0x00003040


	//   ....[13]....
        /*00f4*/ 	.word	0x000030a0


	//   ....[14]....
        /*00f8*/ 	.word	0x000030b0


	//   ....[15]....
        /*00fc*/ 	.word	0x000030d0


	//   ....[16]....
        /*0100*/ 	.word	0x000030f0


	//   ....[17]....
        /*0104*/ 	.word	0x00003130


	//   ....[18]....
        /*0108*/ 	.word	0x000039b0


	//   ....[19]....
        /*010c*/ 	.word	0x00003a30


	//   ....[20]....
        /*0110*/ 	.word	0x00003a90


	//   ....[21]....
        /*0114*/ 	.word	0x00003af0


	//   ....[22]....
        /*0118*/ 	.word	0x00003b80


	//   ....[23]....
        /*011c*/ 	.word	0x00003be0


	//   ....[24]....
        /*0120*/ 	.word	0x00003c40


	//   ....[25]....
        /*0124*/ 	.word	0x00003cc0


	//   ....[26]....
        /*0128*/ 	.word	0x00003d30


	//   ....[27]....
        /*012c*/ 	.word	0x00003d90


	//   ....[28]....
        /*0130*/ 	.word	0x00003e30


	//   ....[29]....
        /*0134*/ 	.word	0x00003ea0


	//   ....[30]....
        /*0138*/ 	.word	0x00003f20


	//   ....[31]....
        /*013c*/ 	.word	0x00003f80


	//   ....[32]....
        /*0140*/ 	.word	0x00004010


	//   ....[33]....
        /*0144*/ 	.word	0x00004090


	//   ....[34]....
        /*0148*/ 	.word	0x000040f0


	//   ....[35]....
        /*014c*/ 	.word	0x00004140


	//----- nvinfo : EIATTR_VRC_CTA_INIT_COUNT
	.align		4
.L_3305:
        /*0150*/ 	.byte	0x02, 0x4a
	.zero		1
	.zero		1


	//----- nvinfo : EIATTR_EXIT_INSTR_OFFSETS
	.align		4
        /*0154*/ 	.byte	0x04, 0x1c
        /*0156*/ 	.short	(.L_3307 - .L_3306)


	//   ....[0]....
.L_3306:
        /*0158*/ 	.word	0x000037e0


	//   ....[1]....
        /*015c*/ 	.word	0x00003940


	//----- nvinfo : EIATTR_CRS_STACK_SIZE
	.align		4
.L_3307:
        /*0160*/ 	.byte	0x04, 0x1e
        /*0162*/ 	.short	(.L_3309 - .L_3308)
.L_3308:
        /*0164*/ 	.word	0x00000000


	//----- nvinfo : EIATTR_CBANK_PARAM_SIZE
	.align		4
.L_3309:
        /*0168*/ 	.byte	0x03, 0x19
        /*016a*/ 	.short	0x00b8


	//----- nvinfo : EIATTR_PARAM_CBANK
	.align		4
        /*016c*/ 	.byte	0x04, 0x0a
        /*016e*/ 	.short	(.L_3311 - .L_3310)
	.align		4
.L_3310:
        /*0170*/ 	.word	index@(.nv.constant0._Z30group_norm_nhwc_bwd_sum_kernelI11Fp16IOFp32WLi256EEv26Group_norm_nhwc_bwd_params)
        /*0174*/ 	.short	0x0380
        /*0176*/ 	.short	0x00b8


	//----- nvinfo : EIATTR_SW_WAR
	.align		4
.L_3311:
        /*0178*/ 	.byte	0x04, 0x36
        /*017a*/ 	.short	(.L_3313 - .L_3312)
.L_3312:
        /*017c*/ 	.word	0x00000008
.L_3313:


//--------------------- .nv.info._Z30group_norm_nhwc_bwd_sum_kernelI11Fp16IOFp32WLi120EEv26Group_norm_nhwc_bwd_params --------------------------
	.section	.nv.info._Z30group_norm_nhwc_bwd_sum_kernelI11Fp16IOFp32WLi120EEv26Group_norm_nhwc_bwd_params,"",@"SHT_CUDA_INFO"
	.sectionflags	@""
	.align	4


	//----- nvinfo : EIATTR_CUDA_API_VERSION
	.align		4
        /*0000*/ 	.byte	0x04, 0x37
        /*0002*/ 	.short	(.L_3315 - .L_3314)
.L_3314:
        /*0004*/ 	.word	0x00000082


	//----- nvinfo : EIATTR_KPARAM_INFO
	.align		4
.L_3315:
        /*0008*/ 	.byte	0x04, 0x17
        /*000a*/ 	.short	(.L_3317 - .L_3316)
.L_3316:
        /*000c*/ 	.word	0x00000000
        /*0010*/ 	.short	0x0000
        /*0012*/ 	.short	0x0000
        /*0014*/ 	.byte	0x00, 0xf0, 0xe1, 0x02


	//----- nvinfo : EIATTR_SPARSE_MMA_MASK
	.align		4
.L_3317:
        /*0018*/ 	.byte	0x03, 0x50
        /*001a*/ 	.short	0x0000


	//----- nvinfo : EIATTR_MAXREG_COUNT
	.align		4
        /*001c*/ 	.byte	0x03, 0x1b
        /*001e*/ 	.short	0x00ff


	//----- nvinfo : EIATTR_NUM_BARRIERS
	.align		4
        /*0020*/ 	.byte	0x02, 0x4c
        /*0022*/ 	.byte	0x01
	.zero		1


	//----- nvinfo : EIATTR_MERCURY_ISA_VERSION
	.align		4
        /*0024*/ 	.byte	0x03, 0x5f
        /*0026*/ 	.short	0x0101


	//----- nvinfo : EIATTR_COOP_GROUP_MASK_REGIDS
	.align		4
        /*0028*/ 	.byte	0x04, 0x29
        /*002a*/ 	.short	(.L_3319 - .L_3318)


	//   ....[0]....
.L_3318:
        /*002c*/ 	.word	0x0500000f


	//   ....[1]....
        /*0030*/ 	.word	0x0500000f


	//   ....[2]....
        /*0034*/ 	.word	0x0500000f


	//   ....[3]....
        /*0038*/ 	.word	0x0500000f


	//   ....[4]....
        /*003c*/ 	.word	0x0500000f


	//   ....[5]....
        /*0040*/ 	.word	0x0500000f


	//   ....[6]....
        /*0044*/ 	.word	0x0500000f


	//   ....[7]....
        /*0048*/ 	.word	0x0500000f


	//   ....[8]....
        /*004c*/ 	.word	0x0500000f


	//   ....[9]....
        /*0050*/ 	.word	0x0500000f


	//   ....[10]....
        /*0054*/ 	.word	0x0500000f


	//   ....[11]....
        /*0058*/ 	.word	0x0500000f


	//   ....[12]....
        /*005c*/ 	.word	0x0500000f


	//   ....[13]....
        /*0060*/ 	.word	0x0500000f


	//   ....[14]....
        /*0064*/ 	.word	0x0500000f


	//   ....[15]....
        /*0068*/ 	.word	0x0500000f


	//   ....[16]....
        /*006c*/ 	.word	0x0500000f


	//   ....[17]....
        /*0070*/ 	.word	0x0500000f


	//   ....[18]....
        /*0074*/ 	.word	0x0500000f


	//   ....[19]....
        /*0078*/ 	.word	0x0500000f


	//   ....[20]....
        /*007c*/ 	.word	0x0500000f


	//   ....[21]....
        /*0080*/ 	.word	0x0500000f


	//----- nvinfo : EIATTR_COOP_GROUP_INSTR_OFFSETS
	.align		4
.L_3319:
        /*0084*/ 	.byte	0x04, 0x28
        /*0086*/ 	.short	(.L_3321 - .L_3320)


	//   ....[0]....
.L_3320:
        /*0088*/ 	.word	0x00002b70


	//   ....[1]....
        /*008c*/ 	.word	0x00002c20


	//   ....[2]....
        /*0090*/ 	.word	0x00002c90


	//   ....[3]....
        /*0094*/ 	.word	0x00002d20


	//   ....[4]....
        /*0098*/ 	.word	0x00002d90


	//   ....[5]....
        /*009c*/ 	.word	0x00002e20


	//   ....[6]....
        /*00a0*/ 	.word	0x00002e90


	//   ....[7]....
        /*00a4*/ 	.word	0x00002f20


	//   ....[8]....
        /*00a8*/ 	.word	0x00002fa0


	//   ....[9]....
        /*00ac*/ 	.word	0x00003010


	//   ....[10]....
        /*00b0*/ 	.word	0x00003060


	//   ....[11]....
        /*00b4*/ 	.word	0x00003740


	//   ....[12]....
        /*00b8*/ 	.word	0x00003810


	//   ....[13]....
        /*00bc*/ 	.word	0x000038a0


	//   ....[14]....
        /*00c0*/ 	.word	0x00003950


	//   ....[15]....
        /*00c4*/ 	.word	0x000039e0


	//   ....[16]....
        /*00c8*/ 	.word	0x00003a90


	//   ....[17]....
        /*00cc*/ 	.word	0x00003b20


	//   ....[18]....
        /*00d0*/ 	.word	0x00003be0


	//   ....[19]....
        /*00d4*/ 	.word	0x00003c80


	//   ....[20]....
        /*00d8*/ 	.word	0x00003d10


	//   ....[21]....
        /*00dc*/ 	.word	0x00003d80


	//----- nvinfo : EIATTR_VRC_CTA_INIT_COUNT
	.align		4
.L_3321:
        /*00e0*/ 	.byte	0x02, 0x4a
	.zero		1
	.zero		1


	//----- nvinfo : EIATTR_EXIT_INSTR_OFFSETS
	.align		4
        /*00e4*/ 	.byte	0x04, 0x1c
        /*00e6*/ 	.short	(.L_3323 - .L_3322)


	//   ....[0]....
.L_3322:
        /*00e8*/ 	.word	0x000035c0


	//   ....[1]....
        /*00ec*/ 	.word	0x00003720


	//----- nvinfo : EIATTR_CRS_STACK_SIZE
	.align		4
.L_3323:
        /*00f0*/ 	.byte	0x04, 0x1e
        /*00f2*/ 	.short	(.L_3325 - .L_3324)
.L_3324:
        /*00f4*/ 	.word	0x00000000


	//----- nvinfo : EIATTR_CBANK_PARAM_SIZE
	.align		4
.L_3325:
        /*00f8*/ 	.byte	0x03, 0x19
        /*00fa*/ 	.short	0x00b8


	//----- nvinfo : EIATTR_PARAM_CBANK
	.align		4
        /*00fc*/ 	.byte	0x04, 0x0a
        /*00fe*/ 	.short	(.L_3327 - .L_3326)
	.align		4
.L_3326:
        /*0100*/ 	.word	index@(.nv.constant0._Z30group_norm_nhwc_bwd_sum_kernelI11Fp16IOFp32WLi120EEv26Group_norm_nhwc_bwd_params)
        /*0104*/ 	.short	0x0380
        /*0106*/ 	.short	0x00b8


	//----- nvinfo : EIATTR_SW_WAR
	.align		4
.L_3327:
        /*0108*/ 	.byte	0x04, 0x36
        /*010a*/ 	.short	(.L_3329 - .L_3328)
.L_3328:
        /*010c*/ 	.word	0x00000008
.L_3329:


//--------------------- .nv.info._Z30group_norm_nhwc_bwd_sum_kernelI11Fp16IOFp32WLi140EEv26Group_norm_nhwc_bwd_params --------------------------
	.section	.nv.info._Z30group_norm_nhwc_bwd_sum_kernelI11Fp16IOFp32WLi140EEv26Group_norm_nhwc_bwd_params,"",@"SHT_CUDA_INFO"
	.sectionflags	@""
	.align	4


	//----- nvinfo : EIATTR_CUDA_API_VERSION
	.align		4
        /*0000*/ 	.byte	0x04, 0x37
        /*0002*/ 	.short	(.L_3331 - .L_3330)
.L_3330:
        /*0004*/ 	.word	0x00000082


	//----- nvinfo : EIATTR_KPARAM_INFO
	.align		4
.L_3331:
        /*0008*/ 	.byte	0x04, 0x17
        /*000a*/ 	.short	(.L_3333 - .L_3332)
.L_3332:
        /*000c*/ 	.word	0x00000000
        /*0010*/ 	.short	0x0000
        /*0012*/ 	.short	0x0000
        /*0014*/ 	.byte	0x00, 0xf0, 0xe1, 0x02


	//----- nvinfo : EIATTR_SPARSE_MMA_MASK
	.align		4
.L_3333:
        /*0018*/ 	.byte	0x03, 0x50
        /*001a*/ 	.short	0x0000


	//----- nvinfo : EIATTR_MAXREG_COUNT
	.align		4
        /*001c*/ 	.byte	0x03, 0x1b
        /*001e*/ 	.short	0x00ff


	//----- nvinfo : EIATTR_NUM_BARRIERS
	.align		4
        /*0020*/ 	.byte	0x02, 0x4c
        /*0022*/ 	.byte	0x01
	.zero		1


	//----- nvinfo : EIATTR_MERCURY_ISA_VERSION
	.align		4
        /*0024*/ 	.byte	0x03, 0x5f
        /*0026*/ 	.short	0x0101


	//----- nvinfo : EIATTR_COOP_GROUP_MASK_REGIDS
	.align		4
        /*0028*/ 	.byte	0x04, 0x29
        /*002a*/ 	.short	(.L_3335 - .L_3334)


	//   ....[0]....
.L_3334:
        /*002c*/ 	.word	0x0500000f


	//   ....[1]....
        /*0030*/ 	.word	0x0500000f


	//   ....[2]....
        /*0034*/ 	.word	0x0500000f


	//   ....[3]....
        /*0038*/ 	.word	0x0500000f


	//   ....[4]....
        /*003c*/ 	.word	0x0500000f


	//   ....[5]....
        /*0040*/ 	.word	0x0500000f


	//   ....[6]....
        /*0044*/ 	.word	0x0500000f


	//   ....[7]....
        /*0048*/ 	.word	0x0500000f


	//   ....[8]....
        /*004c*/ 	.word	0x0500000f


	//   ....[9]....
        /*0050*/ 	.word	0x0500000f


	//   ....[10]....
        /*0054*/ 	.word	0x0500000f


	//   ....[11]....
        /*0058*/ 	.word	0x0500000f


	//   ....[12]....
        /*005c*/ 	.word	0x0500000f


	//   ....[13]....
        /*0060*/ 	.word	0x0500000f


	//   ....[14]....
        /*0064*/ 	.word	0x0500000f


	//   ....[15]....
        /*0068*/ 	.word	0x0500000f


	//   ....[16]....
        /*006c*/ 	.word	0x0500000f


	//   ....[17]....
        /*0070*/ 	.word	0x0500000f


	//   ....[18]....
        /*0074*/ 	.word	0x0500000f


	//   ....[19]....
        /*0078*/ 	.word	0x0500000f


	//   ....[20]....
        /*007c*/ 	.word	0x0500000f


	//   ....[21]....
        /*0080*/ 	.word	0x0500000f


	//----- nvinfo : EIATTR_COOP_GROUP_INSTR_OFFSETS
	.align		4
.L_3335:
        /*0084*/ 	.byte	0x04, 0x28
        /*0086*/ 	.short	(.L_3337 - .L_3336)


	//   ....[0]....
.L_3336:
        /*0088*/ 	.word	0x00002be0


	//   ....[1]....
        /*008c*/ 	.word	0x00002c90


	//   ....[2]....
        /*0090*/ 	.word	0x00002d00


	//   ....[3]....
        /*0094*/ 	.word	0x00002d90


	//   ....[4]....
        /*0098*/ 	.word	0x00002e00


	//   ....[5]....
        /*009c*/ 	.word	0x00002e90


	//   ....[6]....
        /*00a0*/ 	.word	0x00002f00


	//   ....[7]....
        /*00a4*/ 	.word	0x00002f90


	//   ....[8]....
        /*00a8*/ 	.word	0x00003010


	//   ....[9]....
        /*00ac*/ 	.word	0x00003080


	//   ....[10]....
        /*00b0*/ 	.word	0x000030d0


	//   ....[11]....
        /*00b4*/ 	.word	0x00003870


	//   ....[12]....
        /*00b8*/ 	.word	0x00003940


	//   ....[13]....
        /*00bc*/ 	.word	0x000039d0


	//   ....[14]....
        /*00c0*/ 	.word	0x00003a80


	//   ....[15]....
        /*00c4*/ 	.word	0x00003b10


	//   ....[16]....
        /*00c8*/ 	.word	0x00003bc0


	//   ....[17]....
        /*00cc*/ 	.word	0x00003c50


	//   ....[18]....
        /*00d0*/ 	.word	0x00003d10


	//   ....[19]....
        /*00d4*/ 	.word	0x00003db0


	//   ....[20]....
        /*00d8*/ 	.word	0x00003e40


	//   ....[21]....
        /*00dc*/ 	.word	0x00003eb0


	//----- nvinfo : EIATTR_VRC_CTA_INIT_COUNT
	.align		4
.L_3337:
        /*00e0*/ 	.byte	0x02, 0x4a
	.zero		1
	.zero		1


	//----- nvinfo : EIATTR_EXIT_INSTR_OFFSETS
	.align		4
        /*00e4*/ 	.byte	0x04, 0x1c
        /*00e6*/ 	.short	(.L_3339 - .L_3338)


	//   ....[0]....
.L_3338:
        /*00e8*/ 	.word	0x000036f0


	//   ....[1]....
        /*00ec*/ 	.word	0x00003850


	//----- nvinfo : EIATTR_CRS_STACK_SIZE
	.align		4
.L_3339:
        /*00f0*/ 	.byte	0x04, 0x1e
        /*00f2*/ 	.short	(.L_3341 - .L_3340)
.L_3340:
        /*00f4*/ 	.word	0x00000000


	//----- nvinfo : EIATTR_CBANK_PARAM_SIZE
	.align		4
.L_3341:
        /*00f8*/ 	.byte	0x03, 0x19
        /*00fa*/ 	.short	0x00b8


	//----- nvinfo : EIATTR_PARAM_CBANK
	.align		4
        /*00fc*/ 	.byte	0x04, 0x0a
        /*00fe*/ 	.short	(.L_3343 - .L_3342)
	.align		4
.L_3342:
        /*0100*/ 	.word	index@(.nv.constant0._Z30group_norm_nhwc_bwd_sum_kernelI11Fp16IOFp32WLi140EEv26Group_norm_nhwc_bwd_params)
        /*0104*/ 	.short	0x0380
        /*0106*/ 	.short	0x00b8


	//----- nvinfo : EIATTR_SW_WAR
	.align		4
.L_3343:
        /*0108*/ 	.byte	0x04, 0x36
        /*010a*/ 	.short	(.L_3345 - .L_3344)
.L_3344:
        /*010c*/ 	.word	0x00000008
.L_3345:


//--------------------- .nv.info._Z30group_norm_nhwc_bwd_sum_kernelI11Fp16IOFp32WLi160EEv26Group_norm_nhwc_bwd_params --------------------------
	.section	.nv.info._Z30group_norm_nhwc_bwd_sum_kernelI11Fp16IOFp32WLi160EEv26Group_norm_nhwc_bwd_params,"",@"SHT_CUDA_INFO"
	.sectionflags	@""
	.align	4


	//----- nvinfo : EIATTR_CUDA_API_VERSION
	.align		4
        /*0000*/ 	.byte	0x04, 0x37
        /*0002*/ 	.short	(.L_3347 - .L_3346)
.L_3346:
        /*0004*/ 	.word	0x00000082


	//----- nvinfo : EIATTR_KPARAM_INFO
	.align		4
.L_3347:
        /*0008*/ 	.byte	0x04, 0x17
        /*000a*/ 	.short	(.L_3349 - .L_3348)
.L_3348:
        /*000c*/ 	.word	0x00000000
        /*0010*/ 	.short	0x0000
        /*0012*/ 	.short	0x0000
        /*0014*/ 	.byte	0x00, 0xf0, 0xe1, 0x02


	//----- nvinfo : EIATTR_SPARSE_MMA_MASK
	.align		4
.L_3349:
        /*0018*/ 	.byte	0x03, 0x50
        /*001a*/ 	.short	0x0000


	//----- nvinfo : EIATTR_MAXREG_COUNT
	.align		4
        /*001c*/ 	.byte	0x03, 0x1b
        /*001e*/ 	.short	0x00ff


	//----- nvinfo : EIATTR_NUM_BARRIERS
	.align		4
        /*0020*/ 	.byte	0x02, 0x4c
        /*0022*/ 	.byte	0x01
	.zero		1


	//----- nvinfo : EIATTR_MERCURY_ISA_VERSION
	.align		4
        /*0024*/ 	.byte	0x03, 0x5f
        /*0026*/ 	.short	0x0101


	//----- nvinfo : EIATTR_COOP_GROUP_MASK_REGIDS
	.align		4
        /*0028*/ 	.byte	0x04, 0x29
        /*002a*/ 	.short	(.L_3351 - .L_3350)


	//   ....[0]....
.L_3350:
        /*002c*/ 	.word	0xffffffff


	//   ....[1]....
        /*0030*/ 	.word	0xffffffff


	//   ....[2]....
        /*0034*/ 	.word	0xffffffff


	//   ....[3]....
        /*0038*/ 	.word	0xffffffff


	//   ....[4]....
        /*003c*/ 	.word	0xffffffff


	//   ....[5]....
        /*0040*/ 	.word	0xffffffff


	//   ....[6]....
        /*0044*/ 	.word	0xffffffff


	//   ....[7]....
        /*0048*/ 	.word	0xffffffff


	//   ....[8]....
        /*004c*/ 	.word	0xffffffff


	//   ....[9]....
        /*0050*/ 	.word	0xffffffff


	//   ....[10]....
        /*0054*/ 	.word	0xffffffff


	//   ....[11]....
        /*0058*/ 	.word	0xffffffff


	//   ....[12]....
        /*005c*/ 	.word	0xffffffff


	//   ....[13]....
        /*0060*/ 	.word	0xffffffff


	//   ....[14]....
        /*0064*/ 	.word	0xffffffff


	//   ....[15]....
        /*0068*/ 	.word	0xffffffff


	//   ....[16]....
        /*006c*/ 	.word	0xffffffff


	//   ....[17]....
        /*0070*/ 	.word	0xffffffff


	//   ....[18]....
        /*0074*/ 	.word	0x0500001f


	//   ....[19]....
        /*0078*/ 	.word	0x0500001f


	//   ....[20]....
        /*007c*/ 	.word	0x0500001f


	//   ....[21]....
        /*0080*/ 	.word	0x0500001f


	//   ....[22]....
        /*0084*/ 	.word	0x0500001f


	//   ....[23]....
        /*0088*/ 	.word	0x0500001f


	//   ....[24]....
        /*008c*/ 	.word	0x0500001f


	//   ....[25]....
        /*0090*/ 	.word	0x0500001f


	//   ....[26]....
        /*0094*/ 	.word	0x0500001f


	//   ....[27]....
        /*0098*/ 	.word	0x0500001f


	//   ....[28]....
        /*009c*/ 	.word	0x0500001f


	//   ....[29]....
        /*00a0*/ 	.word	0x0500001f


	//   ....[30]....
        /*00a4*/ 	.word	0x0500001f


	//   ....[31]....
        /*00a8*/ 	.word	0x0500001f


	//   ....[32]....
        /*00ac*/ 	.word	0x0500001f


	//   ....[33]....
        /*00b0*/ 	.word	0x0500001f


	//   ....[34]....
        /*00b4*/ 	.word	0x0500001f


	//   ....[35]....
        /*00b8*/ 	.word	0x0500001f


	//----- nvinfo : EIATTR_COOP_GROUP_INSTR_OFFSETS
	.align		4
.L_3351:
        /*00bc*/ 	.byte	0x04, 0x28
        /*00be*/ 	.short	(.L_3353 - .L_3352)


	//   ....[0]....
.L_3352:
        /*00c0*/ 	.word	0x00002be0


	//   ....[1]....
        /*00c4*/ 	.word	0x00002c10


	//   ....[2]....
        /*00c8*/ 	.word	0x00002c30


	//   ....[3]....
        /*00cc*/ 	.word	0x00002c90


	//   ....[4]....
        /*00d0*/ 	.word	0x00002cb0


	//   ....[5]....
        /*00d4*/ 	.word	0x00002ce0


	//   ....[6]....
        /*00d8*/ 	.word	0x00002d40


	//   ....[7]....
        /*00dc*/ 	.word	0x00002d60


	//   ....[8]....
        /*00e0*/ 	.word	0x00002d90


	//   ....[9]....
        /*00e4*/ 	.word	0x00002df0


	//   ....[10]....
        /*00e8*/ 	.word	0x00002e20


	//   ....[11]....
        /*00ec*/ 	.word	0x00002e40


	//   ....[12]....
        /*00f0*/ 	.word	0x00002e90


	//   ....[13]....
        /*00f4*/ 	.word	0x00002ed0


	//   ....[14]....
        /*00f8*/ 	.word	0x00002f00


	//   ....[15]....
        /*00fc*/ 	.word	0x00002f30


	//   ....[16]....
        /*0100*/ 	.word	0x00002f60


	//   ....[17]....
        /*0104*/ 	.word	0x00002f70


	//   ....[18]....
        /*0108*/ 	.word	0x00003670


	//   ....[19]....
        /*010c*/ 	.word	0x000036c0


	//   ....[20]....
        /*0110*/ 	.word	0x00003730


	//   ....[21]....
        /*0114*/ 	.word	0x000037b0


	//   ....[22]....
        /*0118*/ 	.word	0x00003840


	//   ....[23]....
        /*011c*/ 	.word	0x000038b0


	//   ....[24]....
        /*0120*/ 	.word	0x00003940


	//   ....[25]....
        /*0124*/ 	.word	0x000039b0


	//   ....[26]....
        /*0128*/ 	.word	0x00003a20


	//   ....[27]....
        /*012c*/ 	.word	0x00003ab0


	//   ....[28]....
        /*0130*/ 	.word	0x00003b20


	//   ....[29]....
        /*0134*/ 	.word	0x00003bd0


	//   ....[30]....
        /*0138*/ 	.word	0x00003c50


	//   ....[31]....
        /*013c*/ 	.word	0x00003cb0


	//   ....[32]....
        /*0140*/ 	.word	0x00003d20


	//   ....[33]....
        /*0144*/ 	.word	0x00003da0


	//   ....[34]....
        /*0148*/ 	.word	0x00003e10


	//   ....[35]....
        /*014c*/ 	.word	0x00003e60


	//----- nvinfo : EIATTR_VRC_CTA_INIT_COUNT
	.align		4
.L_3353:
        /*0150*/ 	.byte	0x02, 0x4a
	.zero		1
	.zero		1


	//----- nvinfo : EIATTR_EXIT_INSTR_OFFSETS
	.align		4
        /*0154*/ 	.byte	0x04, 0x1c
        /*0156*/ 	.short	(.L_3355 - .L_3354)


	//   ....[0]....
.L_3354:
        /*0158*/ 	.word	0x00003490


	//   ....[1]....
        /*015c*/ 	.word	0x000035f0


	//----- nvinfo : EIATTR_CRS_STACK_SIZE
	.align		4
.L_3355:
        /*0160*/ 	.byte	0x04, 0x1e
        /*0162*/ 	.short	(.L_3357 - .L_3356)
.L_3356:
        /*0164*/ 	.word	0x00000000


	//----- nvinfo : EIATTR_CBANK_PARAM_SIZE
	.align		4
.L_3357:
        /*0168*/ 	.byte	0x03, 0x19
        /*016a*/ 	.short	0x00b8


	//----- nvinfo : EIATTR_PARAM_CBANK
	.align		4
        /*016c*/ 	.byte	0x04, 0x0a
        /*016e*/ 	.short	(.L_3359 - .L_3358)
	.align		4
.L_3358:
        /*0170*/ 	.word	index@(.nv.constant0._Z30group_norm_nhwc_bwd_sum_kernelI11Fp16IOFp32WLi160EEv26Group_norm_nhwc_bwd_params)
        /*0174*/ 	.short	0x0380
        /*0176*/ 	.short	0x00b8


	//----- nvinfo : EIATTR_SW_WAR
	.align		4
.L_3359:
        /*0178*/ 	.byte	0x04, 0x36
        /*017a*/ 	.short	(.L_3361 - .L_3360)
.L_3360:
        /*017c*/ 	.word	0x00000008
.L_3361:


//--------------------- .nv.info._Z30group_norm_nhwc_bwd_sum_kernelI11Fp16IOBf16WLi196EEv26Group_norm_nhwc_bwd_params --------------------------
	.section	.nv.info._Z30group_norm_nhwc_bwd_sum_kernelI11Fp16IOBf16WLi196EEv26Group_norm_nhwc_bwd_params,"",@"SHT_CUDA_INFO"
	.sectionflags	@""
	.align	4


	//----- nvinfo : EIATTR_CUDA_API_VERSION
	.align		4
        /*0000*/ 	.byte	0x04, 0x37
        /*0002*/ 	.short	(.L_3363 - .L_3362)
.L_3362:
        /*0004*/ 	.word	0x00000082


	//----- nvinfo : EIATTR_KPARAM_INFO
	.align		4
.L_3363:
        /*0008*/ 	.byte	0x04, 0x17
        /*000a*/ 	.short	(.L_3365 - .L_3364)
.L_3364:
        /*000c*/ 	.word	0x00000000
        /*0010*/ 	.short	0x0000
        /*0012*/ 	.short	0x0000
        /*0014*/ 	.byte	0x00, 0xf0, 0xe1, 0x02


	//----- nvinfo : EIATTR_SPARSE_MMA_MASK
	.align		4
.L_3365:
        /*0018*/ 	.byte	0x03, 0x50
        /*001a*/ 	.short	0x0000


	//----- nvinfo : EIATTR_MAXREG_COUNT
	.align		4
        /*001c*/ 	.byte	0x03, 0x1b
        /*001e*/ 	.short	0x00ff


	//----- nvinfo : EIATTR_NUM_BARRIERS
	.align		4
        /*0020*/ 	.byte	0x02, 0x4c
        /*0022*/ 	.byte	0x01
	.zero		1


	//----- nvinfo : EIATTR_MERCURY_ISA_VERSION
	.align		4
        /*0024*/ 	.byte	0x03, 0x5f
        /*0026*/ 	.short	0x0101


	//----- nvinfo : EIATTR_COOP_GROUP_MASK_REGIDS
	.align		4
        /*0028*/ 	.byte	0x04, 0x29
        /*002a*/ 	.short	(.L_3367 - .L_3366)


	//   ....[0]....
.L_3366:
        /*002c*/ 	.word	0x0500000d


	//   ....[1]....
        /*0030*/ 	.word	0x0500000d


	//   ....[2]....
        /*0034*/ 	.word	0x0500000d


	//   ....[3]....
        /*0038*/ 	.word	0x0500000d


	//   ....[4]....
        /*003c*/ 	.word	0x0500000d


	//   ....[5]....
        /*0040*/ 	.word	0x0500000d


	//   ....[6]....
        /*0044*/ 	.word	0x0500000d


	//   ....[7]....
        /*0048*/ 	.word	0x0500000d


	//   ....[8]....
        /*004c*/ 	.word	0x0500000d


	//   ....[9]....
        /*0050*/ 	.word	0x0500000d


	//   ....[10]....
        /*0054*/ 	.word	0x0500000d


	//   ....[11]....
        /*0058*/ 	.word	0x0500000d


	//   ....[12]....
        /*005c*/ 	.word	0x0500000d


	//   ....[13]....
        /*0060*/ 	.word	0x0500000d


	//   ....[14]....
        /*0064*/ 	.word	0x0500000d


	//   ....[15]....
        /*0068*/ 	.word	0x0500000d


	//   ....[16]....
        /*006c*/ 	.word	0x0500000d


	//   ....[17]....
        /*0070*/ 	.word	0x0500000d


	//   ....[18]....
        /*0074*/ 	.word	0x0500000d


	//   ....[19]....
        /*0078*/ 	.word	0x0500000d


	//   ....[20]....
        /*007c*/ 	.word	0x0500000d


	//   ....[21]....
        /*0080*/ 	.word	0x0500000d


	//----- nvinfo : EIATTR_COOP_GROUP_INSTR_OFFSETS
	.align		4
.L_3367:
        /*0084*/ 	.byte	0x04, 0x28
        /*0086*/ 	.short	(.L_3369 - .L_3368)


	//   ....[0]....
.L_3368:
        /*0088*/ 	.word	0x00002cf0


	//   ....[1]....
        /*008c*/ 	.word	0x00002da0


	//   ....[2]....
        /*0090*/ 	.word	0x00002e10


	//   ....[3]....
        /*0094*/ 	.word	0x00002ea0


	//   ....[4]....
        /*0098*/ 	.word	0x00002f10


	//   ....[5]....
        /*009c*/ 	.word	0x00002f90


	//   ....[6]....
        /*00a0*/ 	.word	0x00003000


	//   ....[7]....
        /*00a4*/ 	.word	0x000030a0


	//   ....[8]....
        /*00a8*/ 	.word	0x00003120


	//   ....[9]....
        /*00ac*/ 	.word	0x00003190


	//   ....[10]....
        /*00b0*/ 	.word	0x000031e0


	//   ....[11]....
        /*00b4*/ 	.word	0x00003af0


	//   ....[12]....
        /*00b8*/ 	.word	0x00003bc0


	//   ....[13]....
        /*00bc*/ 	.word	0x00003c50


	//   ....[14]....
        /*00c0*/ 	.word	0x00003d00


	//   ....[15]....
        /*00c4*/ 	.word	0x00003d90


	//   ....[16]....
        /*00c8*/ 	.word	0x00003e40


	//   ....[17]....
        /*00cc*/ 	.word	0x00003ed0


	//   ....[18]....
        /*00d0*/ 	.word	0x00003f90


	//   ....[19]....
        /*00d4*/ 	.word	0x00004030


	//   ....[20]....
        /*00d8*/ 	.word	0x000040c0


	//   ....[21]....
        /*00dc*/ 	.word	0x00004130


	//----- nvinfo : EIATTR_VRC_CTA_INIT_COUNT
	.align		4
.L_3369:
        /*00e0*/ 	.byte	0x02, 0x4a
	.zero		1
	.zero		1


	//----- nvinfo : EIATTR_EXIT_INSTR_OFFSETS
	.align		4
        /*00e4*/ 	.byte	0x04, 0x1c
        /*00e6*/ 	.short	(.L_3371 - .L_3370)


	//   ....[0]....
.L_3370:
        /*00e8*/ 	.word	0x00003970


	//   ....[1]....
        /*00ec*/ 	.word	0x00003ad0


	//----- nvinfo : EIATTR_CRS_STACK_SIZE
	.align		4
.L_3371:
        /*00f0*/ 	.byte	0x04, 0x1e
        /*00f2*/ 	.short	(.L_3373 - .L_3372)
.L_3372:
        /*00f4*/ 	.word	0x00000000


	//----- nvinfo : EIATTR_CBANK_PARAM_SIZE
	.align		4
.L_3373:
        /*00f8*/ 	.byte	0x03, 0x19
        /*00fa*/ 	.short	0x00b8


	//----- nvinfo : EIATTR_PARAM_CBANK
	.align		4
        /*00fc*/ 	.byte	0x04, 0x0a
        /*00fe*/ 	.short	(.L_3375 - .L_3374)
	.align		4
.L_3374:
        /*0100*/ 	.word	index@(.nv.constant0._Z30group_norm_nhwc_bwd_sum_kernelI11Fp16IOBf16WLi196EEv26Group_norm_nhwc_bwd_params)
        /*0104*/ 	.short	0x0380
        /*0106*/ 	.short	0x00b8


	//----- nvinfo : EIATTR_SW_WAR
	.align		4
.L_3375:
        /*0108*/ 	.byte	0x04, 0x36
        /*010a*/ 	.short	(.L_3377 - .L_3376)
.L_3376:
        /*010c*/ 	.word	0x00000008
.L_3377:


//--------------------- .nv.info._Z30group_norm_nhwc_bwd_sum_kernelI11Fp16IOBf16WLi168EEv26Group_norm_nhwc_bwd_params --------------------------
	.section	.nv.info._Z30group_norm_nhwc_bwd_sum_kernelI11Fp16IOBf16WLi168EEv26Group_norm_nhwc_bwd_params,"",@"SHT_CUDA_INFO"
	.sectionflags	@""
	.align	4


	//----- nvinfo : EIATTR_CUDA_API_VERSION
	.align		4
        /*0000*/ 	.byte	0x04, 0x37
        /*0002*/ 	.short	(.L_3379 - .L_3378)
.L_3378:
        /*0004*/ 	.word	0x00000082


	//----- nvinfo : EIATTR_KPARAM_INFO
	.align		4
.L_3379:
        /*0008*/ 	.byte	0x04, 0x17
        /*000a*/ 	.short	(.L_3381 - .L_3380)
.L_3380:
        /*000c*/ 	.word	0x00000000
        /*0010*/ 	.short	0x0000
        /*0012*/ 	.short	0x0000
        /*0014*/ 	.byte	0x00, 0xf0, 0xe1, 0x02


	//----- nvinfo : EIATTR_SPARSE_MMA_MASK
	.align		4
.L_3381:
        /*0018*/ 	.byte	0x03, 0x50
        /*001a*/ 	.short	0x0000


	//----- nvinfo : EIATTR_MAXREG_COUNT
	.align		4
        /*001c*/ 	.byte	0x03, 0x1b
        /*001e*/ 	.short	0x00ff


	//----- nvinfo : EIATTR_NUM_BARRIERS
	.align		4
        /*0020*/ 	.byte	0x02, 0x4c
        /*0022*/ 	.byte	0x01
	.zero		1


	//----- nvinfo : EIATTR_MERCURY_ISA_VERSION
	.align		4
        /*0024*/ 	.byte	0x03, 0x5f
        /*0026*/ 	.short	0x0101


	//----- nvinfo : EIATTR_COOP_GROUP_MASK_REGIDS
	.align		4
        /*0028*/ 	.byte	0x04, 0x29
        /*002a*/ 	.short	(.L_3383 - .L_3382)


	//   ....[0]....
.L_3382:
        /*002c*/ 	.word	0x0500000d


	//   ....[1]....
        /*0030*/ 	.word	0x0500000d


	//   ....[2]....
        /*0034*/ 	.word	0x0500000d


	//   ....[3]....
        /*0038*/ 	.word	0x0500000d


	//   ....[4]....
        /*003c*/ 	.word	0x0500000d


	//   ....[5]....
        /*0040*/ 	.word	0x0500000d


	//   ....[6]....
        /*0044*/ 	.word	0x0500000d


	//   ....[7]....
        /*0048*/ 	.word	0x0500000d


	//   ....[8]....
        /*004c*/ 	.word	0x0500000d


	//   ....[9]....
        /*0050*/ 	.word	0x0500000d


	//   ....[10]....
        /*0054*/ 	.word	0x0500000d


	//   ....[11]....
        /*0058*/ 	.word	0x0500000d


	//   ....[12]....
        /*005c*/ 	.word	0x0500000d


	//   ....[13]....
        /*0060*/ 	.word	0x0500000d


	//   ....[14]....
        /*0064*/ 	.word	0x0500000d


	//   ....[15]....
        /*0068*/ 	.word	0x0500000d


	//   ....[16]....
        /*006c*/ 	.word	0x0500000d


	//   ....[17]....
        /*0070*/ 	.word	0x0500000d


	//   ....[18]....
        /*0074*/ 	.word	0x0500000d


	//   ....[19]....
        /*0078*/ 	.word	0x0500000d


	//   ....[20]....
        /*007c*/ 	.word	0x0500000d


	//   ....[21]....
        /*0080*/ 	.word	0x0500000d


	//----- nvinfo : EIATTR_COOP_GROUP_INSTR_OFFSETS
	.align		4
.L_3383:
        /*0084*/ 	.byte	0x04, 0x28
        /*0086*/ 	.short	(.L_3385 - .L_3384)


	//   ....[0]....
.L_3384:
        /*0088*/ 	.word	0x00002cd0


	//   ....[1]....
        /*008c*/ 	.word	0x00002d70


	//   ....[2]....
        /*0090*/ 	.word	0x00002de0


	//   ....[3]....
        /*0094*/ 	.word	0x00002e80


	//   ....[4]....
        /*0098*/ 	.word	0x00002ef0


	//   ....[5]....
        /*009c*/ 	.word	0x00002f80


	//   ....[6]....
        /*00a0*/ 	.word	0x00002ff0


	//   ....[7]....
        /*00a4*/ 	.word	0x00003080


	//   ....[8]....
        /*00a8*/ 	.word	0x00003100


	//   ....[9]....
        /*00ac*/ 	.word	0x00003170


	//   ....[10]....
        /*00b0*/ 	.word	0x000031c0


	//   ....[11]....
        /*00b4*/ 	.word	0x00003a40


	//   ....[12]....
        /*00b8*/ 	.word	0x00003b10


	//   ....[13]....
        /*00bc*/ 	.word	0x00003ba0


	//   ....[14]....
        /*00c0*/ 	.word	0x00003c50


	//   ....[15]....
        /*00c4*/ 	.word	0x00003ce0


	//   ....[16]....
        /*00c8*/ 	.word	0x00003d90


	//   ....[17]....
        /*00cc*/ 	.word	0x00003e20


	//   ....[18]....
        /*00d0*/ 	.word	0x00003ee0


	//   ....[19]....
        /*00d4*/ 	.word	0x00003f80


	//   ....[20]....
        /*00d8*/ 	.word	0x00004010


	//   ....[21]....
        /*00dc*/ 	.word	0x00004080


	//----- nvinfo : EIATTR_VRC_CTA_INIT_COUNT
	.align		4
.L_3385:
        /*00e0*/ 	.byte	0x02, 0x4a
	.zero		1
	.zero		1


	//----- nvinfo : EIATTR_EXIT_INSTR_OFFSETS
	.align		4
        /*00e4*/ 	.byte	0x04, 0x1c
        /*00e6*/ 	.short	(.L_3387 - .L_3386)


	//   ....[0]....
.L_3386:
        /*00e8*/ 	.word	0x000038c0


	//   ....[1]....
        /*00ec*/ 	.word	0x00003a20


	//----- nvinfo : EIATTR_CRS_STACK_SIZE
	.align		4
.L_3387:
        /*00f0*/ 	.byte	0x04, 0x1e
        /*00f2*/ 	.short	(.L_3389 - .L_3388)
.L_3388:
        /*00f4*/ 	.word	0x00000000


	//----- nvinfo : EIATTR_CBANK_PARAM_SIZE
	.align		4
.L_3389:
        /*00f8*/ 	.byte	0x03, 0x19
        /*00fa*/ 	.short	0x00b8


	//----- nvinfo : EIATTR_PARAM_CBANK
	.align		4
        /*00fc*/ 	.byte	0x04, 0x0a
        /*00fe*/ 	.short	(.L_3391 - .L_3390)
	.align		4
.L_3390:
        /*0100*/ 	.word	index@(.nv.constant0._Z30group_norm_nhwc_bwd_sum_kernelI11Fp16IOBf16WLi168EEv26Group_norm_nhwc_bwd_params)
        /*0104*/ 	.short	0x0380
        /*0106*/ 	.short	0x00b8


	//----- nvinfo : EIATTR_SW_WAR
	.align		4
.L_3391:
        /*0108*/ 	.byte	0x04, 0x36
        /*010a*/ 	.short	(.L_3393 - .L_3392)
.L_3392:
        /*010c*/ 	.word	0x00000008
.L_3393:


//--------------------- .nv.info._Z30group_norm_nhwc_bwd_sum_kernelI11Fp16IOBf16WLi64EEv26Group_norm_nhwc_bwd_params --------------------------
	.section	.nv.info._Z30group_norm_nhwc_bwd_sum_kernelI11Fp16IOBf16WLi64EEv26Group_norm_nhwc_bwd_params,"",@"SHT_CUDA_INFO"
	.sectionflags	@""
	.align	4


	//----- nvinfo : EIATTR_CUDA_API_VERSION
	.align		4
        /*0000*/ 	.byte	0x04, 0x37
        /*0002*/ 	.short	(.L_3395 - .L_3394)
.L_3394:
        /*0004*/ 	.word	0x00000082


	//----- nvinfo : EIATTR_KPARAM_INFO
	.align		4
.L_3395:
        /*0008*/ 	.byte	0x04, 0x17
        /*000a*/ 	.short	(.L_3397 - .L_3396)
.L_3396:
        /*000c*/ 	.word	0x00000000
        /*0010*/ 	.short	0x0000
        /*0012*/ 	.short	0x0000
        /*0014*/ 	.byte	0x00, 0xf0, 0xe1, 0x02


	//----- nvinfo : EIATTR_SPARSE_MMA_MASK
	.align		4
.L_3397:
        /*0018*/ 	.byte	0x03, 0x50
        /*001a*/ 	.short	0x0000


	//----- nvinfo : EIATTR_MAXREG_COUNT
	.align		4
        /*001c*/ 	.byte	0x03, 0x1b
        /*001e*/ 	.short	0x00ff


	//----- nvinfo : EIATTR_NUM_BARRIERS
	.align		4
        /*0020*/ 	.byte	0x02, 0x4c
        /*0022*/ 	.byte	0x01
	.zero		1


	//----- nvinfo : EIATTR_MERCURY_ISA_VERSION
	.align		4
        /*0024*/ 	.byte	0x03, 0x5f
        /*0026*/ 	.short	0x0101


	//----- nvinfo : EIATTR_COOP_GROUP_MASK_REGIDS
	.align		4
        /*0028*/ 	.byte	0x04, 0x29
        /*002a*/ 	.short	(.L_3399 - .L_3398)


	//   ....[0]....
.L_3398:
        /*002c*/ 	.word	0xffffffff


	//   ....[1]....
        /*0030*/ 	.word	0xffffffff


	//   ....[2]....
        /*0034*/ 	.word	0xffffffff


	//   ....[3]....
        /*0038*/ 	.word	0xffffffff


	//   ....[4]....
        /*003c*/ 	.word	0xffffffff


	//   ....[5]....
        /*0040*/ 	.word	0xffffffff


	//   ....[6]....
        /*0044*/ 	.word	0xffffffff


	//   ....[7]....
        /*0048*/ 	.word	0xffffffff


	//   ....[8]....
        /*004c*/ 	.word	0xffffffff


	//   ....[9]....
        /*0050*/ 	.word	0xffffffff


	//   ....[10]....
        /*0054*/ 	.word	0xffffffff


	//   ....[11]....
        /*0058*/ 	.word	0xffffffff


	//   ....[12]....
        /*005c*/ 	.word	0xffffffff


	//   ....[13]....
        /*0060*/ 	.word	0xffffffff


	//   ....[14]....
        /*0064*/ 	.word	0xffffffff


	//   ....[15]....
        /*0068*/ 	.word	0xffffffff


	//   ....[16]....
        /*006c*/ 	.word	0xffffffff


	//   ....[17]....
        /*0070*/ 	.word	0xffffffff


	//   ....[18]....
        /*0074*/ 	.word	0x05000010


	//   ....[19]....
        /*0078*/ 	.word	0x05000010


	//   ....[20]....
        /*007c*/ 	.word	0x05000010


	//   ....[21]....
        /*0080*/ 	.word	0x05000010


	//   ....[22]....
        /*0084*/ 	.word	0x05000010


	//   ....[23]....
        /*0088*/ 	.word	0x05000010


	//   ....[24]....
        /*008c*/ 	.word	0x05000010


	//   ....[25]....
        /*0090*/ 	.word	0x05000010


	//   ....[26]....
        /*0094*/ 	.word	0x05000010


	//   ....[27]....
        /*0098*/ 	.word	0x05000010


	//   ....[28]....
        /*009c*/ 	.word	0x05000010


	//   ....[29]....
        /*00a0*/ 	.word	0x05000010


	//   ....[30]....
        /*00a4*/ 	.word	0x05000010


	//   ....[31]....
        /*00a8*/ 	.word	0x05000010


	//   ....[32]....
        /*00ac*/ 	.word	0x05000010


	//   ....[33]....
        /*00b0*/ 	.word	0x05000010


	//   ....[34]....
        /*00b4*/ 	.word	0x05000010


	//   ....[35]....
        /*00b8*/ 	.word	0x05000010


	//----- nvinfo : EIATTR_COOP_GROUP_INSTR_OFFSETS
	.align		4
.L_3399:
        /*00bc*/ 	.byte	0x04, 0x28
        /*00be*/ 	.short	(.L_3401 - .L_3400)


	//   ....[0]....
.L_3400:
        /*00c0*/ 	.word	0x00002ab0


	//   ....[1]....
        /*00c4*/ 	.word	0x00002ae0


	//   ....[2]....
        /*00c8*/ 	.word	0x00002af0


	//   ....[3]....
        /*00cc*/ 	.word	0x00002b50


	//   ....[4]....
        /*00d0*/ 	.word	0x00002b80


	//   ....[5]....
        /*00d4*/ 	.word	0x00002ba0


	//   ....[6]....
        /*00d8*/ 	.word	0x00002c00


	//   ....[7]....
        /*00dc*/ 	.word	0x00002c30


	//   ....[8]....
        /*00e0*/ 	.word	0x00002c50


	//   ....[9]....
        /*00e4*/ 	.word	0x00002cb0


	//   ....[10]....
        /*00e8*/ 	.word	0x00002ce0


	//   ....[11]....
        /*00ec*/ 	.word	0x00002d00


	//   ....[12]....
        /*00f0*/ 	.word	0x00002d60


	//   ....[13]....
        /*00f4*/ 	.word	0x00002d90


	//   ....[14]....
        /*00f8*/ 	.word	0x00002db0


	//   ....[15]....
        /*00fc*/ 	.word	0x00002e10


	//   ....[16]....
        /*0100*/ 	.word	0x00002e30


	//   ....[17]....
        /*0104*/ 	.word	0x00002e40


	//   ....[18]....
        /*0108*/ 	.word	0x00003360


	//   ....[19]....
        /*010c*/ 	.word	0x000033e0


	//   ....[20]....
        /*0110*/ 	.word	0x00003440


	//   ....[21]....
        /*0114*/ 	.word	0x000034a0


	//   ....[22]....
        /*0118*/ 	.word	0x00003530


	//   ....[23]....
        /*011c*/ 	.word	0x000035b0


	//   ....[24]....
        /*0120*/ 	.word	0x00003610


	//   ....[25]....
        /*0124*/ 	.word	0x000036a0


	//   ....[26]....
        /*0128*/ 	.word	0x00003720


	//   ....[27]....
        /*012c*/ 	.word	0x00003780


	//   ....[28]....
        /*0130*/ 	.word	0x00003810


	//   ....[29]....
        /*0134*/ 	.word	0x00003890


	//   ....[30]....
        /*0138*/ 	.word	0x000038f0


	//   ....[31]....
        /*013c*/ 	.word	0x00003970


	//   ....[32]....
        /*0140*/ 	.word	0x000039f0


	//   ....[33]....
        /*0144*/ 	.word	0x00003a50


	//   ....[34]....
        /*0148*/ 	.word	0x00003ac0


	//   ....[35]....
        /*014c*/ 	.word	0x00003b10


	//----- nvinfo : EIATTR_VRC_CTA_INIT_COUNT
	.align		4
.L_3401:
        /*0150*/ 	.byte	0x02, 0x4a
	.zero		1
	.zero		1


	//----- nvinfo : EIATTR_EXIT_INSTR_OFFSETS
	.align		4
        /*0154*/ 	.byte	0x04, 0x1c
        /*0156*/ 	.short	(.L_3403 - .L_3402)


	//   ....[0]....
.L_3402:
        /*0158*/ 	.word	0x00003190


	//   ....[1]....
        /*015c*/ 	.word	0x000032f0


	//----- nvinfo : EIATTR_CRS_STACK_SIZE
	.align		4
.L_3403:
        /*0160*/ 	.byte	0x04, 0x1e
        /*0162*/ 	.short	(.L_3405 - .L_3404)
.L_3404:
        /*0164*/ 	.word	0x00000000


	//----- nvinfo : EIATTR_CBANK_PARAM_SIZE
	.align		4
.L_3405:
        /*0168*/ 	.byte	0x03, 0x19
        /*016a*/ 	.short	0x00b8


	//----- nvinfo : EIATTR_PARAM_CBANK
	.align		4
        /*016c*/ 	.byte	0x04, 0x0a
        /*016e*/ 	.short	(.L_3407 - .L_3406)
	.align		4
.L_3406:
        /*0170*/ 	.word	index@(.nv.constant0._Z30group_norm_nhwc_bwd_sum_kernelI11Fp16IOBf16WLi64EEv26Group_norm_nhwc_bwd_params)
        /*0174*/ 	.short	0x0380
        /*0176*/ 	.short	0x00b8


	//----- nvinfo : EIATTR_SW_WAR
	.align		4
.L_3407:
        /*0178*/ 	.byte	0x04, 0x36
        /*017a*/ 	.short	(.L_3409 - .L_3408)
.L_3408:
        /*017c*/ 	.word	0x00000008
.L_3409:


//--------------------- .nv.info._Z30group_norm_nhwc_bwd_sum_kernelI11Fp16IOBf16WLi128EEv26Group_norm_nhwc_bwd_params --------------------------
	.section	.nv.info._Z30group_norm_nhwc_bwd_sum_kernelI11Fp16IOBf16WLi128EEv26Group_norm_nhwc_bwd_params,"",@"SHT_CUDA_INFO"
	.sectionflags	@""
	.align	4


	//----- nvinfo : EIATTR_CUDA_API_VERSION
	.align		4
        /*0000*/ 	.byte	0x04, 0x37
        /*0002*/ 	.short	(.L_3411 - .L_3410)
.L_3410:
        /*0004*/ 	.word	0x00000082


	//----- nvinfo : EIATTR_KPARAM_INFO
	.align		4
.L_3411:
        /*0008*/ 	.byte	0x04, 0x17
        /*000a*/ 	.short	(.L_3413 - .L_3412)
.L_3412:
        /*000c*/ 	.word	0x00000000
        /*0010*/ 	.short	0x0000
        /*0012*/ 	.short	0x0000
        /*0014*/ 	.byte	0x00, 0xf0, 0xe1, 0x02


	//----- nvinfo : EIATTR_SPARSE_MMA_MASK
	.align		4
.L_3413:
        /*0018*/ 	.byte	0x03, 0x50
        /*001a*/ 	.short	0x0000


	//----- nvinfo : EIATTR_MAXREG_COUNT
	.align		4
        /*001c*/ 	.byte	0x03, 0x1b
        /*001e*/ 	.short	0x00ff


	//----- nvinfo : EIATTR_NUM_BARRIERS
	.align		4
        /*0020*/ 	.byte	0x02, 0x4c
        /*0022*/ 	.byte	0x01
	.zero		1


	//----- nvinfo : EIATTR_MERCURY_ISA_VERSION
	.align		4
        /*0024*/ 	.byte	0x03, 0x5f
        /*0026*/ 	.short	0x0101


	//----- nvinfo : EIATTR_COOP_GROUP_MASK_REGIDS
	.align		4
        /*0028*/ 	.byte	0x04, 0x29
        /*002a*/ 	.short	(.L_3415 - .L_3414)


	//   ....[0]....
.L_3414:
        /*002c*/ 	.word	0xffffffff


	//   ....[1]....
        /*0030*/ 	.word	0xffffffff


	//   ....[2]....
        /*0034*/ 	.word	0xffffffff


	//   ....[3]....
        /*0038*/ 	.word	0xffffffff


	//   ....[4]....
        /*003c*/ 	.word	0xffffffff


	//   ....[5]....
        /*0040*/ 	.word	0xffffffff


	//   ....[6]....
        /*0044*/ 	.word	0xffffffff


	//   ....[7]....
        /*0048*/ 	.word	0xffffffff


	//   ....[8]....
        /*004c*/ 	.word	0xffffffff


	//   ....[9]....
        /*0050*/ 	.word	0xffffffff


	//   ....[10]....
        /*0054*/ 	.word	0xffffffff


	//   ....[11]....
        /*0058*/ 	.word	0xffffffff


	//   ....[12]....
        /*005c*/ 	.word	0xffffffff


	//   ....[13]....
        /*0060*/ 	.word	0xffffffff


	//   ....[14]....
        /*0064*/ 	.word	0xffffffff


	//   ....[15]....
        /*0068*/ 	.word	0xffffffff


	//   ....[16]....
        /*006c*/ 	.word	0xffffffff


	//   ....[17]....
        /*0070*/ 	.word	0xffffffff


	//   ....[18]....
        /*0074*/ 	.word	0x05000018


	//   ....[19]....
        /*0078*/ 	.word	0x05000018


	//   ....[20]....
        /*007c*/ 	.word	0x05000018


	//   ....[21]....
        /*0080*/ 	.word	0x05000018


	//   ....[22]....
        /*0084*/ 	.word	0x05000018


	//   ....[23]....
        /*0088*/ 	.word	0x05000018


	//   ....[24]....
        /*008c*/ 	.word	0x05000018


	//   ....[25]....
        /*0090*/ 	.word	0x05000018


	//   ....[26]....
        /*0094*/ 	.word	0x05000018


	//   ....[27]....
        /*0098*/ 	.word	0x05000018


	//   ....[28]....
        /*009c*/ 	.word	0x05000018


	//   ....[29]....
        /*00a0*/ 	.word	0x05000018


	//   ....[30]....
        /*00a4*/ 	.word	0x05000018


	//   ....[31]....
        /*00a8*/ 	.word	0x05000018


	//   ....[32]....
        /*00ac*/ 	.word	0x05000018


	//   ....[33]....
        /*00b0*/ 	.word	0x05000018


	//   ....[34]....
        /*00b4*/ 	.word	0x05000018


	//   ....[35]....
        /*00b8*/ 	.word	0x05000018


	//----- nvinfo : EIATTR_COOP_GROUP_INSTR_OFFSETS
	.align		4
.L_3415:
        /*00bc*/ 	.byte	0x04, 0x28
        /*00be*/ 	.short	(.L_3417 - .L_3416)


	//   ....[0]....
.L_3416:
        /*00c0*/ 	.word	0x00002bb0


	//   ....[1]....
        /*00c4*/ 	.word	0x00002be0


	//   ....[2]....
        /*00c8*/ 	.word	0x00002c00


	//   ....[3]....
        /*00cc*/ 	.word	0x00002c60


	//   ....[4]....
        /*00d0*/ 	.word	0x00002ca0


	//   ....[5]....
        /*00d4*/ 	.word	0x00002cc0


	//   ....[6]....
        /*00d8*/ 	.word	0x00002cf0


	//   ....[7]....
        /*00dc*/ 	.word	0x00002d50


	//   ....[8]....
        /*00e0*/ 	.word	0x00002d80


	//   ....[9]....
        /*00e4*/ 	.word	0x00002da0


	//   ....[10]....
        /*00e8*/ 	.word	0x00002df0


	//   ....[11]....
        /*00ec*/ 	.word	0x00002e20


	//   ....[12]....
        /*00f0*/ 	.word	0x00002e40


	//   ....[13]....
        /*00f4*/ 	.word	0x00002e90


	//   ....[14]....
        /*00f8*/ 	.word	0x00002ec0


	//   ....[15]....
        /*00fc*/ 	.word	0x00002ee0


	//   ....[16]....
        /*0100*/ 	.word	0x00002f30


	//   ....[17]....
        /*0104*/ 	.word	0x00002f40


	//   ....[18]....
        /*0108*/ 	.word	0x000035c0


	//   ....[19]....
        /*010c*/ 	.word	0x00003630


	//   ....[20]....
        /*0110*/ 	.word	0x000036b0


	//   ....[21]....
        /*0114*/ 	.word	0x00003740


	//   ....[22]....
        /*0118*/ 	.word	0x000037c0


	//   ....[23]....
        /*011c*/ 	.word	0x00003820


	//   ....[24]....
        /*0120*/ 	.word	0x000038b0


	//   ....[25]....
        /*0124*/ 	.word	0x00003930


	//   ....[26]....
        /*0128*/ 	.word	0x000039b0


	//   ....[27]....
        /*012c*/ 	.word	0x00003a20


	//   ....[28]....
        /*0130*/ 	.word	0x00003aa0


	//   ....[29]....
        /*0134*/ 	.word	0x00003b20


	//   ....[30]....
        /*0138*/ 	.word	0x00003bb0


	//   ....[31]....
        /*013c*/ 	.word	0x00003c10


	//   ....[32]....
        /*0140*/ 	.word	0x00003ca0


	//   ....[33]....
        /*0144*/ 	.word	0x00003d30


	//   ....[34]....
        /*0148*/ 	.word	0x00003d80


	//   ....[35]....
        /*014c*/ 	.word	0x00003dd0


	//----- nvinfo : EIATTR_VRC_CTA_INIT_COUNT
	.align		4
.L_3417:
        /*0150*/ 	.byte	0x02, 0x4a
	.zero		1
	.zero		1


	//----- nvinfo : EIATTR_EXIT_INSTR_OFFSETS
	.align		4
        /*0154*/ 	.byte	0x04, 0x1c
        /*0156*/ 	.short	(.L_3419 - .L_3418)


	//   ....[0]....
.L_3418:
        /*0158*/ 	.word	0x000033f0


	//   ....[1]....
        /*015c*/ 	.word	0x00003550


	//----- nvinfo : EIATTR_CRS_STACK_SIZE
	.align		4
.L_3419:
        /*0160*/ 	.byte	0x04, 0x1e
        /*0162*/ 	.short	(.L_3421 - .L_3420)
.L_3420:
        /*0164*/ 	.word	0x00000000


	//----- nvinfo : EIATTR_CBANK_PARAM_SIZE
	.align		4
.L_3421:
        /*0168*/ 	.byte	0x03, 0x19
        /*016a*/ 	.short	0x00b8


	//----- nvinfo : EIATTR_PARAM_CBANK
	.align		4
        /*016c*/ 	.byte	0x04, 0x0a
        /*016e*/ 	.short	(.L_3423 - .L_3422)
	.align		4
.L_3422:
        /*0170*/ 	.word	index@(.nv.constant0._Z30group_norm_nhwc_bwd_sum_kernelI11Fp16IOBf16WLi128EEv26Group_norm_nhwc_bwd_params)
        /*0174*/ 	.short	0x0380
        /*0176*/ 	.short	0x00b8


	//----- nvinfo : EIATTR_SW_WAR
	.align		4
.L_3423:
        /*0178*/ 	.byte	0x04, 0x36
        /*017a*/ 	.short	(.L_3425 - .L_3424)
.L_3424:
        /*017c*/ 	.word	0x00000008
.L_3425:


//--------------------- .nv.info._Z30group_norm_nhwc_bwd_sum_kernelI11Fp16IOBf16WLi192EEv26Group_norm_nhwc_bwd_params --------------------------
	.section	.nv.info._Z30group_norm_nhwc_bwd_sum_kernelI11Fp16IOBf16WLi192EEv26Group_norm_nhwc_bwd_params,"",@"SHT_CUDA_INFO"
	.sectionflags	@""
	.align	4


	//----- nvinfo : EIATTR_CUDA_API_VERSION
	.align		4
        /*0000*/ 	.byte	0x04, 0x37
        /*0002*/ 	.short	(.L_3427 - .L_3426)
.L_3426:
        /*0004*/ 	.word	0x00000082


	//----- nvinfo : EIATTR_KPARAM_INFO
	.align		4
.L_3427:
        /*0008*/ 	.byte	0x04, 0x17
        /*000a*/ 	.short	(.L_3429 - .L_3428)
.L_3428:
        /*000c*/ 	.word	0x00000000
        /*0010*/ 	.short	0x0000
        /*0012*/ 	.short	0x0000
        /*0014*/ 	.byte	0x00, 0xf0, 0xe1, 0x02


	//----- nvinfo : EIATTR_SPARSE_MMA_MASK
	.align		4
.L_3429:
        /*0018*/ 	.byte	0x03, 0x50
        /*001a*/ 	.short	0x0000


	//----- nvinfo : EIATTR_MAXREG_COUNT
	.align		4
        /*001c*/ 	.byte	0x03, 0x1b
        /*001e*/ 	.short	0x00ff


	//----- nvinfo : EIATTR_NUM_BARRIERS
	.align		4
        /*0020*/ 	.byte	0x02, 0x4c
        /*0022*/ 	.byte	0x01
	.zero		1


	//----- nvinfo : EIATTR_MERCURY_ISA_VERSION
	.align		4
        /*0024*/ 	.byte	0x03, 0x5f
        /*0026*/ 	.short	0x0101


	//----- nvinfo : EIATTR_COOP_GROUP_MASK_REGIDS
	.align		4
        /*0028*/ 	.byte	0x04, 0x29
        /*002a*/ 	.short	(.L_3431 - .L_3430)


	//   ....[0]....
.L_3430:
        /*002c*/ 	.word	0xffffffff


	//   ....[1]....
        /*0030*/ 	.word	0xffffffff


	//   ....[2]....
        /*0034*/ 	.word	0xffffffff


	//   ....[3]....
        /*0038*/ 	.word	0xffffffff


	//   ....[4]....
        /*003c*/ 	.word	0xffffffff


	//   ....[5]....
        /*0040*/ 	.word	0xffffffff


	//   ....[6]....
        /*0044*/ 	.word	0xffffffff


	//   ....[7]....
        /*0048*/ 	.word	0xffffffff


	//   ....[8]....
        /*004c*/ 	.word	0xffffffff


	//   ....[9]....
        /*0050*/ 	.word	0xffffffff


	//   ....[10]....
        /*0054*/ 	.word	0xffffffff


	//   ....[11]....
        /*0058*/ 	.word	0xffffffff


	//   ....[12]....
        /*005c*/ 	.word	0xffffffff


	//   ....[13]....
        /*0060*/ 	.word	0xffffffff


	//   ....[14]....
        /*0064*/ 	.word	0xffffffff


	//   ....[15]....
        /*0068*/ 	.word	0xffffffff


	//   ....[16]....
        /*006c*/ 	.word	0xffffffff


	//   ....[17]....
        /*0070*/ 	.word	0xffffffff


	//   ....[18]....
        /*0074*/ 	.word	0x0500001b


	//   ....[19]....
        /*0078*/ 	.word	0x0500001b


	//   ....[20]....
        /*007c*/ 	.word	0x0500001b


	//   ....[21]....
        /*0080*/ 	.word	0x0500001b


	//   ....[22]....
        /*0084*/ 	.word	0x0500001b


	//   ....[23]....
        /*0088*/ 	.word	0x0500001b


	//   ....[24]....
        /*008c*/ 	.word	0x0500001b


	//   ....[25]....
        /*0090*/ 	.word	0x0500001b


	//   ....[26]....
        /*0094*/ 	.word	0x0500001b


	//   ....[27]....
        /*0098*/ 	.word	0x0500001b


	//   ....[28]....
        /*009c*/ 	.word	0x0500001b


	//   ....[29]....
        /*00a0*/ 	.word	0x0500001b


	//   ....[30]....
        /*00a4*/ 	.word	0x0500001b


	//   ....[31]....
        /*00a8*/ 	.word	0x0500001b


	//   ....[32]....
        /*00ac*/ 	.word	0x0500001b


	//   ....[33]....
        /*00b0*/ 	.word	0x0500001b


	//   ....[34]....
        /*00b4*/ 	.word	0x0500001b


	//   ....[35]....
        /*00b8*/ 	.word	0x0500001b


	//----- nvinfo : EIATTR_COOP_GROUP_INSTR_OFFSETS
	.align		4
.L_3431:
        /*00bc*/ 	.byte	0x04, 0x28
        /*00be*/ 	.short	(.L_3433 - .L_3432)


	//   ....[0]....
.L_3432:
        /*00c0*/ 	.word	0x00002c70


	//   ....[1]....
        /*00c4*/ 	.word	0x00002ca0


	//   ....[2]....
        /*00c8*/ 	.word	0x00002cb0


	//   ....[3]....
        /*00cc*/ 	.word	0x00002d10


	//   ....[4]....
        /*00d0*/ 	.word	0x00002d40


	//   ....[5]....
        /*00d4*/ 	.word	0x00002d60


	//   ....[6]....
        /*00d8*/ 	.word	0x00002dc0


	//   ....[7]....
        /*00dc*/ 	.word	0x00002df0


	//   ....[8]....
        /*00e0*/ 	.word	0x00002e10


	//   ....[9]....
        /*00e4*/ 	.word	0x00002e70


	//   ....[10]....
        /*00e8*/ 	.word	0x00002ea0


	//   ....[11]....
        /*00ec*/ 	.word	0x00002ec0


	//   ....[12]....
        /*00f0*/ 	.word	0x00002f20


	//   ....[13]....
        /*00f4*/ 	.word	0x00002f50


	//   ....[14]....
        /*00f8*/ 	.word	0x00002f70


	//   ....[15]....
        /*00fc*/ 	.word	0x00002fd0


	//   ....[16]....
        /*0100*/ 	.word	0x00002ff0


	//   ....[17]....
        /*0104*/ 	.word	0x00003000


	//   ....[18]....
        /*0108*/ 	.word	0x000037f0


	//   ....[19]....
        /*010c*/ 	.word	0x00003870


	//   ....[20]....
        /*0110*/ 	.word	0x000038e0


	//   ....[21]....
        /*0114*/ 	.word	0x00003970


	//   ....[22]....
        /*0118*/ 	.word	0x000039d0


	//   ....[23]....
        /*011c*/ 	.word	0x00003a70


	//   ....[24]....
        /*0120*/ 	.word	0x00003b00


	//   ....[25]....
        /*0124*/ 	.word	0x00003b60


	//   ....[26]....
        /*0128*/ 	.word	0x00003c00


	//   ....[27]....
        /*012c*/ 	.word	0x00003c90


	//   ....[28]....
        /*0130*/ 	.word	0x00003cf0


	//   ....[29]....
        /*0134*/ 	.word	0x00003d90


	//   ....[30]....
        /*0138*/ 	.word	0x00003e20


	//   ....[31]....
        /*013c*/ 	.word	0x00003e80


	//   ....[32]....
        /*0140*/ 	.word	0x00003f20


	//   ....[33]....
        /*0144*/ 	.word	0x00003fb0


	//   ....[34]....
        /*0148*/ 	.word	0x00004000


	//   ....[35]....
        /*014c*/ 	.word	0x00004050


	//----- nvinfo : EIATTR_VRC_CTA_INIT_COUNT
	.align		4
.L_3433:
        /*0150*/ 	.byte	0x02, 0x4a
	.zero		1
	.zero		1


	//----- nvinfo : EIATTR_EXIT_INSTR_OFFSETS
	.align		4
        /*0154*/ 	.byte	0x04, 0x1c
        /*0156*/ 	.short	(.L_3435 - .L_3434)


	//   ....[0]....
.L_3434:
        /*0158*/ 	.word	0x00003630


	//   ....[1]....
        /*015c*/ 	.word	0x00003790


	//----- nvinfo : EIATTR_CRS_STACK_SIZE
	.align		4
.L_3435:
        /*0160*/ 	.byte	0x04, 0x1e
        /*0162*/ 	.short	(.L_3437 - .L_3436)
.L_3436:
        /*0164*/ 	.word	0x00000000


	//----- nvinfo : EIATTR_CBANK_PARAM_SIZE
	.align		4
.L_3437:
        /*0168*/ 	.byte	0x03, 0x19
        /*016a*/ 	.short	0x00b8


	//----- nvinfo : EIATTR_PARAM_CBANK
	.align		4
        /*016c*/ 	.byte	0x04, 0x0a
        /*016e*/ 	.short	(.L_3439 - .L_3438)
	.align		4
.L_3438:
        /*0170*/ 	.word	index@(.nv.constant0._Z30group_norm_nhwc_bwd_sum_kernelI11Fp16IOBf16WLi192EEv26Group_norm_nhwc_bwd_params)
        /*0174*/ 	.short	0x0380
        /*0176*/ 	.short	0x00b8


	//----- nvinfo : EIATTR_SW_WAR
	.align		4
.L_3439:
        /*0178*/ 	.byte	0x04, 0x36
        /*017a*/ 	.short	(.L_3441 - .L_3440)
.L_3440:
        /*017c*/ 	.word	0x00000008
.L_3441:


//--------------------- .nv.info._Z30group_norm_nhwc_bwd_sum_kernelI11Fp16IOBf16WLi448EEv26Group_norm_nhwc_bwd_params --------------------------
	.section	.nv.info._Z30group_norm_nhwc_bwd_sum_kernelI11Fp16IOBf16WLi448EEv26Group_norm_nhwc_bwd_params,"",@"SHT_CUDA_INFO"
	.sectionflags	@""
	.align	4


	//----- nvinfo : EIATTR_CUDA_API_VERSION
	.align		4
        /*0000*/ 	.byte	0x04, 0x37
        /*0002*/ 	.short	(.L_3443 - .L_3442)
.L_3442:
        /*0004*/ 	.word	0x00000082


	//----- nvinfo : EIATTR_KPARAM_INFO
	.align		4
.L_3443:
        /*0008*/ 	.byte	0x04, 0x17
        /*000a*/ 	.short	(.L_3445 - .L_3444)
.L_3444:
        /*000c*/ 	.word	0x00000000
        /*0010*/ 	.short	0x0000
        /*0012*/ 	.short	0x0000
        /*0014*/ 	.byte	0x00, 0xf0, 0xe1, 0x02


	//----- nvinfo : EIATTR_SPARSE_MMA_MASK
	.align		4
.L_3445:
        /*0018*/ 	.byte	0x03, 0x50
        /*001a*/ 	.short	0x0000


	//----- nvinfo : EIATTR_MAXREG_COUNT
	.align		4
        /*001c*/ 	.byte	0x03, 0x1b
        /*001e*/ 	.short	0x00ff


	//----- nvinfo : EIATTR_NUM_BARRIERS
	.align		4
        /*0020*/ 	.byte	0x02, 0x4c
        /*0022*/ 	.byte	0x01
	.zero		1


	//----- nvinfo : EIATTR_MERCURY_ISA_VERSION
	.align		4
        /*0024*/ 	.byte	0x03, 0x5f
        /*0026*/ 	.short	0x0101


	//----- nvinfo : EIATTR_COOP_GROUP_MASK_REGIDS
	.align		4
        /*0028*/ 	.byte	0x04, 0x29
        /*002a*/ 	.short	(.L_3447 - .L_3446)


	//   ....[0]....
.L_3446:
        /*002c*/ 	.word	0xffffffff


	//   ....[1]....
        /*0030*/ 	.word	0xffffffff


	//   ....[2]....
        /*0034*/ 	.word	0xffffffff


	//   ....[3]....
        /*0038*/ 	.word	0xffffffff


	//   ....[4]....
        /*003c*/ 	.word	0xffffffff


	//   ....[5]....
        /*0040*/ 	.word	0xffffffff


	//   ....[6]....
        /*0044*/ 	.word	0xffffffff


	//   ....[7]....
        /*0048*/ 	.word	0xffffffff


	//   ....[8]....
        /*004c*/ 	.word	0xffffffff


	//   ....[9]....
        /*0050*/ 	.word	0xffffffff


	//   ....[10]....
        /*0054*/ 	.word	0xffffffff


	//   ....[11]....
        /*0058*/ 	.word	0xffffffff


	//   ....[12]....
        /*005c*/ 	.word	0xffffffff


	//   ....[13]....
        /*0060*/ 	.word	0xffffffff


	//   ....[14]....
        /*0064*/ 	.word	0xffffffff


	//   ....[15]....
        /*0068*/ 	.word	0xffffffff


	//   ....[16]....
        /*006c*/ 	.word	0xffffffff


	//   ....[17]....
        /*0070*/ 	.word	0xffffffff


	//   ....[18]....
        /*0074*/ 	.word	0x05000036


	//   ....[19]....
        /*0078*/ 	.word	0x05000036


	//   ....[20]....
        /*007c*/ 	.word	0x05000036


	//   ....[21]....
        /*0080*/ 	.word	0x05000036


	//   ....[22]....
        /*0084*/ 	.word	0x05000036


	//   ....[23]....
        /*0088*/ 	.word	0x05000036


	//   ....[24]....
        /*008c*/ 	.word	0x05000036


	//   ....[25]....
        /*0090*/ 	.word	0x05000036


	//   ....[26]....
        /*0094*/ 	.word	0x05000036


	//   ....[27]....
        /*0098*/ 	.word	0x05000036


	//   ....[28]....
        /*009c*/ 	.word	0x05000036


	//   ....[29]....
        /*00a0*/ 	.word	0x05000036


	//   ....[30]....
        /*00a4*/ 	.word	0x05000036


	//   ....[31]....
        /*00a8*/ 	.word	0x05000036


	//   ....[32]....
        /*00ac*/ 	.word	0x05000036


	//   ....[33]....
        /*00b0*/ 	.word	0x05000036


	//   ....[34]....
        /*00b4*/ 	.word	0x05000036


	//   ....[35]....
        /*00b8*/ 	.word	0x05000036


	//----- nvinfo : EIATTR_COOP_GROUP_INSTR_OFFSETS
	.align		4
.L_3447:
        /*00bc*/ 	.byte	0x04, 0x28
        /*00be*/ 	.short	(.L_3449 - .L_3448)


	//   ....[0]....
.L_3448:
        /*00c0*/ 	.word	0x00003180


	//   ....[1]....
        /*00c4*/ 	.word	0x000031b0


	//   ....[2]....
        /*00c8*/ 	.word	0x00003200


	//   ....[3]....
        /*00cc*/ 	.word	0x00003220


	//   ....[4]....
        /*00d0*/ 	.word	0x00003230


	//   ....[5]....
        /*00d4*/ 	.word	0x00003290


	//   ....[6]....
        /*00d8*/ 	.word	0x000032d0


	//   ....[7]....
        /*00dc*/ 	.word	0x000032e0


	//   ....[8]....
        /*00e0*/ 	.word	0x00003330


	//   ....[9]....
        /*00e4*/ 	.word	0x00003380


	//   ....[10]....
        /*00e8*/ 	.word	0x000033a0


	//   ....[11]....
        /*00ec*/ 	.word	0x00003410


	//   ....[12]....
        /*00f0*/ 	.word	0x00003430


	//   ....[13]....
        /*00f4*/ 	.word	0x00003440


	//   ....[14]....
        /*00f8*/ 	.word	0x000034b0


	//   ....[15]....
        /*00fc*/ 	.word	0x000034f0


	//   ....[16]....
        /*0100*/ 	.word	0x00003520


	//   ....[17]....
        /*0104*/ 	.word	0x00003540


	//   ....[18]....
        /*0108*/ 	.word	0x00004140


	//   ....[19]....
        /*010c*/ 	.word	0x000041c0


	//   ....[20]....
        /*0110*/ 	.word	0x00004220


	//   ....[21]....
        /*0114*/ 	.word	0x00004280


	//   ....[22]....
        /*0118*/ 	.word	0x00004320


	//   ....[23]....
        /*011c*/ 	.word	0x00004390


	//   ....[24]....
        /*0120*/ 	.word	0x00004420


	//   ....[25]....
        /*0124*/ 	.word	0x00004490


	//   ....[26]....
        /*0128*/ 	.word	0x00004510


	//   ....[27]....
        /*012c*/ 	.word	0x000045a0


	//   ....[28]....
        /*0130*/ 	.word	0x00004630


	//   ....[29]....
        /*0134*/ 	.word	0x000046a0


	//   ....[30]....
        /*0138*/ 	.word	0x00004730


	//   ....[31]....
        /*013c*/ 	.word	0x00004790


	//   ....[32]....
        /*0140*/ 	.word	0x00004830


	//   ....[33]....
        /*0144*/ 	.word	0x000048c0


	//   ....[34]....
        /*0148*/ 	.word	0x00004920


	//   ....[35]....
        /*014c*/ 	.word	0x00004970


	//----- nvinfo : EIATTR_VRC_CTA_INIT_COUNT
	.align		4
.L_3449:
        /*0150*/ 	.byte	0x02, 0x4a
	.zero		1
	.zero		1


	//----- nvinfo : EIATTR_EXIT_INSTR_OFFSETS
	.align		4
        /*0154*/ 	.byte	0x04, 0x1c
        /*0156*/ 	.short	(.L_3451 - .L_3450)


	//   ....[0]....
.L_3450:
        /*0158*/ 	.word	0x00003f70


	//   ....[1]....
        /*015c*/ 	.word	0x000040d0


	//----- nvinfo : EIATTR_CRS_STACK_SIZE
	.align		4
.L_3451:
        /*0160*/ 	.byte	0x04, 0x1e
        /*0162*/ 	.short	(.L_3453 - .L_3452)
.L_3452:
        /*0164*/ 	.word	0x00000000


	//----- nvinfo : EIATTR_CBANK_PARAM_SIZE
	.align		4
.L_3453:
        /*0168*/ 	.byte	0x03, 0x19
        /*016a*/ 	.short	0x00b8


	//----- nvinfo : EIATTR_PARAM_CBANK
	.align		4
        /*016c*/ 	.byte	0x04, 0x0a
        /*016e*/ 	.short	(.L_3455 - .L_3454)
	.align		4
.L_3454:
        /*0170*/ 	.word	index@(.nv.constant0._Z30group_norm_nhwc_bwd_sum_kernelI11Fp16IOBf16WLi448EEv26Group_norm_nhwc_bwd_params)
        /*0174*/ 	.short	0x0380
        /*0176*/ 	.short	0x00b8


	//----- nvinfo : EIATTR_SW_WAR
	.align		4
.L_3455:
        /*0178*/ 	.byte	0x04, 0x36
        /*017a*/ 	.short	(.L_3457 - .L_3456)
.L_3456:
        /*017c*/ 	.word	0x00000008
.L_3457:


//--------------------- .nv.info._Z30group_norm_nhwc_bwd_sum_kernelI11Fp16IOBf16WLi256EEv26Group_norm_nhwc_bwd_params --------------------------
	.section	.nv.info._Z30group_norm_nhwc_bwd_sum_kernelI11Fp16IOBf16WLi256EEv26Group_norm_nhwc_bwd_params,"",@"SHT_CUDA_INFO"
	.sectionflags	@""
	.align	4


	//----- nvinfo : EIATTR_CUDA_API_VERSION
	.align		4
        /*0000*/ 	.byte	0x04, 0x37
        /*0002*/ 	.short	(.L_3459 - .L_3458)
.L_3458:
        /*0004*/ 	.word	0x00000082


	//----- nvinfo : EIATTR_KPARAM_INFO
	.align		4
.L_3459:
        /*0008*/ 	.byte	0x04, 0x17
        /*000a*/ 	.short	(.L_3461 - .L_3460)
.L_3460:
        /*000c*/ 	.word	0x00000000
        /*0010*/ 	.short	0x0000
        /*0012*/ 	.short	0x0000
        /*0014*/ 	.byte	0x00, 0xf0, 0xe1, 0x02


	//----- nvinfo : EIATTR_SPARSE_MMA_MASK
	.align		4
.L_3461:
        /*0018*/ 	.byte	0x03, 0x50
        /*001a*/ 	.short	0x0000


	//----- nvinfo : EIATTR_MAXREG_COUNT
	.align		4
        /*001c*/ 	.byte	0x03, 0x1b
        /*001e*/ 	.short	0x00ff


	//----- nvinfo : EIATTR_NUM_BARRIERS
	.align		4
        /*0020*/ 	.byte	0x02, 0x4c
        /*0022*/ 	.byte	0x01
	.zero		1


	//----- nvinfo : EIATTR_MERCURY_ISA_VERSION
	.align		4
        /*0024*/ 	.byte	0x03, 0x5f
        /*0026*/ 	.short	0x0101


	//----- nvinfo : EIATTR_COOP_GROUP_MASK_REGIDS
	.align		4
        /*0028*/ 	.byte	0x04, 0x29
        /*002a*/ 	.short	(.L_3463 - .L_3462)


	//   ....[0]....
.L_3462:
        /*002c*/ 	.word	0xffffffff


	//   ....[1]....
        /*0030*/ 	.word	0xffffffff


	//   ....[2]....
        /*0034*/ 	.word	0xffffffff


	//   ....[3]....
        /*0038*/ 	.word	0xffffffff


	//   ....[4]....
        /*003c*/ 	.word	0xffffffff


	//   ....[5]....
        /*0040*/ 	.word	0xffffffff


	//   ....[6]....
        /*0044*/ 	.word	0xffffffff


	//   ....[7]....
        /*0048*/ 	.word	0xffffffff


	//   ....[8]....
        /*004c*/ 	.word	0xffffffff


	//   ....[9]....
        /*0050*/ 	.word	0xffffffff


	//   ....[10]....
        /*0054*/ 	.word	0xffffffff


	//   ....[11]....
        /*0058*/ 	.word	0xffffffff


	//   ....[12]....
        /*005c*/ 	.word	0xffffffff


	//   ....[13]....
        /*0060*/ 	.word	0xffffffff


	//   ....[14]....
        /*0064*/ 	.word	0xffffffff


	//   ....[15]....
        /*0068*/ 	.word	0xffffffff


	//   ....[16]....
        /*006c*/ 	.word	0xffffffff


	//   ....[17]....
        /*0070*/ 	.word	0xffffffff


	//   ....[18]....
        /*0074*/ 	.word	0x05000024


	//   ....[19]....
        /*0078*/ 	.word	0x05000024


	//   ....[20]....
        /*007c*/ 	.word	0x05000024


	//   ....[21]....
        /*0080*/ 	.word	0x05000024


	//   ....[22]....
        /*0084*/ 	.word	0x05000024


	//   ....[23]....
        /*0088*/ 	.word	0x05000024


	//   ....[24]....
        /*008c*/ 	.word	0x05000024


	//   ....[25]....
        /*0090*/ 	.word	0x05000024


	//   ....[26]....
        /*0094*/ 	.word	0x05000024


	//   ....[27]....
        /*0098*/ 	.word	0x05000024


	//   ....[28]....
        /*009c*/ 	.word	0x05000024


	//   ....[29]....
        /*00a0*/ 	.word	0x05000024


	//   ....[30]....
        /*00a4*/ 	.word	0x05000024


	//   ....[31]....
        /*00a8*/ 	.word	0x05000024


	//   ....[32]....
        /*00ac*/ 	.word	0x05000024


	//   ....[33]....
        /*00b0*/ 	.word	0x05000024


	//   ....[34]....
        /*00b4*/ 	.word	0x05000024


	//   ....[35]....
        /*00b8*/ 	.word	0x05000024


	//----- nvinfo : EIATTR_COOP_GROUP_INSTR_OFFSETS
	.align		4
.L_3463:
        /*00bc*/ 	.byte	0x04, 0x28
        /*00be*/ 	.short	(.L_3465 - .L_3464)


	//   ....[0]....
.L_3464:
        /*00c0*/ 	.word	0x00002db0


	//   ....[1]....
        /*00c4*/ 	.word	0x00002e30


	//   ....[2]....
        /*00c8*/ 	.word	0x00002e60


	//   ....[3]....
        /*00cc*/ 	.word	0x00002e90


	//   ....[4]....
        /*00d0*/ 	.word	0x00002ee0


	//   ....[5]....
        /*00d4*/ 	.word	0x00002f10


	//   ....[6]....
        /*00d8*/ 	.word	0x00002f40


	//   ....[7]....
        /*00dc*/ 	.word	0x00002f90


	//   ....[8]....
        /*00e0*/ 	.word	0x00002fb0


	//   ....[9]....
        /*00e4*/ 	.word	0x00002ff0


	//   ....[10]....
        /*00e8*/ 	.word	0x00003040


	//   ....[11]....
        /*00ec*/ 	.word	0x00003070


	//   ....[12]....
        /*00f0*/ 	.word	0x000030a0


	//   ....[13]....
        /*00f4*/ 	.word	0x000030f0


	//   ....[14]....
        /*00f8*/ 	.word	0x00003100


	//   ....[15]....
        /*00fc*/ 	.word	0x00003120


	//   ....[16]....
        /*0100*/ 	.word	0x00003140


	//   ....[17]....
        /*0104*/ 	.word	0x00003180


	//   ....[18]....
        /*0108*/ 	.word	0x00003a00


	//   ....[19]....
        /*010c*/ 	.word	0x00003a80


	//   ....[20]....
        /*0110*/ 	.word	0x00003ae0


	//   ....[21]....
        /*0114*/ 	.word	0x00003b50


	//   ....[22]....
        /*0118*/ 	.word	0x00003bd0


	//   ....[23]....
        /*011c*/ 	.word	0x00003c30


	//   ....[24]....
        /*0120*/ 	.word	0x00003ca0


	//   ....[25]....
        /*0124*/ 	.word	0x00003d10


	//   ....[26]....
        /*0128*/ 	.word	0x00003d80


	//   ....[27]....
        /*012c*/ 	.word	0x00003df0


	//   ....[28]....
        /*0130*/ 	.word	0x00003e80


	//   ....[29]....
        /*0134*/ 	.word	0x00003ef0


	//   ....[30]....
        /*0138*/ 	.word	0x00003f70


	//   ....[31]....
        /*013c*/ 	.word	0x00003fd0


	//   ....[32]....
        /*0140*/ 	.word	0x00004060


	//   ....[33]....
        /*0144*/ 	.word	0x000040e0


	//   ....[34]....
        /*0148*/ 	.word	0x00004140


	//   ....[35]....
        /*014c*/ 	.word	0x00004190


	//----- nvinfo : EIATTR_VRC_CTA_INIT_COUNT
	.align		4
.L_3465:
        /*0150*/ 	.byte	0x02, 0x4a
	.zero		1
	.zero		1


	//----- nvinfo : EIATTR_EXIT_INSTR_OFFSETS
	.align		4
        /*0154*/ 	.byte	0x04, 0x1c
        /*0156*/ 	.short	(.L_3467 - .L_3466)


	//   ....[0]....
.L_3466:
        /*0158*/ 	.word	0x00003830


	//   ....[1]....
        /*015c*/ 	.word	0x00003990


	//----- nvinfo : EIATTR_CRS_STACK_SIZE
	.align		4
.L_3467:
        /*0160*/ 	.byte	0x04, 0x1e
        /*0162*/ 	.short	(.L_3469 - .L_3468)
.L_3468:
        /*0164*/ 	.word	0x00000000


	//----- nvinfo : EIATTR_CBANK_PARAM_SIZE
	.align		4
.L_3469:
        /*0168*/ 	.byte	0x03, 0x19
        /*016a*/ 	.short	0x00b8


	//----- nvinfo : EIATTR_PARAM_CBANK
	.align		4
        /*016c*/ 	.byte	0x04, 0x0a
        /*016e*/ 	.short	(.L_3471 - .L_3470)
	.align		4
.L_3470:
        /*0170*/ 	.word	index@(.nv.constant0._Z30group_norm_nhwc_bwd_sum_kernelI11Fp16IOBf16WLi256EEv26Group_norm_nhwc_bwd_params)
        /*0174*/ 	.short	0x0380
        /*0176*/ 	.short	0x00b8


	//----- nvinfo : EIATTR_SW_WAR
	.align		4
.L_3471:
        /*0178*/ 	.byte	0x04, 0x36
        /*017a*/ 	.short	(.L_3473 - .L_3472)
.L_3472:
        /*017c*/ 	.word	0x00000008
.L_3473:


//--------------------- .nv.info._Z30group_norm_nhwc_bwd_sum_kernelI11Fp16IOBf16WLi120EEv26Group_norm_nhwc_bwd_params --------------------------
	.section	.nv.info._Z30group_norm_nhwc_bwd_sum_kernelI11Fp16IOBf16WLi120EEv26Group_norm_nhwc_bwd_params,"",@"SHT_CUDA_INFO"
	.sectionflags	@""
	.align	4


	//----- nvinfo : EIATTR_CUDA_API_VERSION
	.align		4
        /*0000*/ 	.byte	0x04, 0x37
        /*0002*/ 	.short	(.L_3475 - .L_3474)
.L_3474:
        /*0004*/ 	.word	0x00000082


	//----- nvinfo : EIATTR_KPARAM_INFO
	.align		4
.L_3475:
        /*0008*/ 	.byte	0x04, 0x17
        /*000a*/ 	.short	(.L_3477 - .L_3476)
.L_3476:
        /*000c*/ 	.word	0x00000000
        /*0010*/ 	.short	0x0000
        /*0012*/ 	.short	0x0000
        /*0014*/ 	.byte	0x00, 0xf0, 0xe1, 0x02


	//----- nvinfo : EIATTR_SPARSE_MMA_MASK
	.align		4
.L_3477:
        /*0018*/ 	.byte	0x03, 0x50
        /*001a*/ 	.short	0x0000


	//----- nvinfo : EIATTR_MAXREG_COUNT
	.align		4
        /*001c*/ 	.byte	0x03, 0x1b
        /*001e*/ 	.short	0x00ff


	//----- nvinfo : EIATTR_NUM_BARRIERS
	.align		4
        /*0020*/ 	.byte	0x02, 0x4c
        /*0022*/ 	.byte	0x01
	.zero		1


	//----- nvinfo : EIATTR_MERCURY_ISA_VERSION
	.align		4
        /*0024*/ 	.byte	0x03, 0x5f
        /*0026*/ 	.short	0x0101


	//----- nvinfo : EIATTR_COOP_GROUP_MASK_REGIDS
	.align		4
        /*0028*/ 	.byte	0x04, 0x29
        /*002a*/ 	.short	(.L_3479 - .L_3478)


	//   ....[0]....
.L_3478:
        /*002c*/ 	.word	0x0500000f


	//   ....[1]....
        /*0030*/ 	.word	0x0500000f


	//   ....[2]....
        /*0034*/ 	.word	0x0500000f


	//   ....[3]....
        /*0038*/ 	.word	0x0500000f


	//   ....[4]....
        /*003c*/ 	.word	0x0500000f


	//   ....[5]....
        /*0040*/ 	.word	0x0500000f


	//   ....[6]....
        /*0044*/ 	.word	0x0500000f


	//   ....[7]....
        /*0048*/ 	.word	0x0500000f


	//   ....[8]....
        /*004c*/ 	.word	0x0500000f


	//   ....[9]....
        /*0050*/ 	.word	0x0500000f


	//   ....[10]....
        /*0054*/ 	.word	0x0500000f


	//   ....[11]....
        /*0058*/ 	.word	0x0500000f


	//   ....[12]....
        /*005c*/ 	.word	0x0500000f


	//   ....[13]....
        /*0060*/ 	.word	0x0500000f


	//   ....[14]....
        /*0064*/ 	.word	0x0500000f


	//   ....[15]....
        /*0068*/ 	.word	0x0500000f


	//   ....[16]....
        /*006c*/ 	.word	0x0500000f


	//   ....[17]....
        /*0070*/ 	.word	0x0500000f


	//   ....[18]....
        /*0074*/ 	.word	0x0500000f


	//   ....[19]....
        /*0078*/ 	.word	0x0500000f


	//   ....[20]....
        /*007c*/ 	.word	0x0500000f


	//   ....[21]....
        /*0080*/ 	.word	0x0500000f


	//----- nvinfo : EIATTR_COOP_GROUP_INSTR_OFFSETS
	.align		4
.L_3479:
        /*0084*/ 	.byte	0x04, 0x28
        /*0086*/ 	.short	(.L_3481 - .L_3480)


	//   ....[0]....
.L_3480:
        /*0088*/ 	.word	0x00002be0


	//   ....[1]....
        /*008c*/ 	.word	0x00002c80


	//   ....[2]....
        /*0090*/ 	.word	0x00002cf0


	//   ....[3]....
        /*0094*/ 	.word	0x00002d90


	//   ....[4]....
        /*0098*/ 	.word	0x00002e00


	//   ....[5]....
        /*009c*/ 	.word	0x00002e80


	//   ....[6]....
        /*00a0*/ 	.word	0x00002ef0


	//   ....[7]....
        /*00a4*/ 	.word	0x00002f90


	//   ....[8]....
        /*00a8*/ 	.word	0x00003010


	//   ....[9]....
        /*00ac*/ 	.word	0x00003080


	//   ....[10]....
        /*00b0*/ 	.word	0x000030d0


	//   ....[11]....
        /*00b4*/ 	.word	0x000037b0


	//   ....[12]....
        /*00b8*/ 	.word	0x00003880


	//   ....[13]....
        /*00bc*/ 	.word	0x00003910


	//   ....[14]....
        /*00c0*/ 	.word	0x000039c0


	//   ....[15]....
        /*00c4*/ 	.word	0x00003a50


	//   ....[16]....
        /*00c8*/ 	.word	0x00003b00


	//   ....[17]....
        /*00cc*/ 	.word	0x00003b90


	//   ....[18]....
        /*00d0*/ 	.word	0x00003c50


	//   ....[19]....
        /*00d4*/ 	.word	0x00003cf0


	//   ....[20]....
        /*00d8*/ 	.word	0x00003d80


	//   ....[21]....
        /*00dc*/ 	.word	0x00003df0


	//----- nvinfo : EIATTR_VRC_CTA_INIT_COUNT
	.align		4
.L_3481:
        /*00e0*/ 	.byte	0x02, 0x4a
	.zero		1
	.zero		1


	//----- nvinfo : EIATTR_EXIT_INSTR_OFFSETS
	.align		4
        /*00e4*/ 	.byte	0x04, 0x1c
        /*00e6*/ 	.short	(.L_3483 - .L_3482)


	//   ....[0]....
.L_3482:
        /*00e8*/ 	.word	0x00003630


	//   ....[1]....
        /*00ec*/ 	.word	0x00003790


	//----- nvinfo : EIATTR_CRS_STACK_SIZE
	.align		4
.L_3483:
        /*00f0*/ 	.byte	0x04, 0x1e
        /*00f2*/ 	.short	(.L_3485 - .L_3484)
.L_3484:
        /*00f4*/ 	.word	0x00000000


	//----- nvinfo : EIATTR_CBANK_PARAM_SIZE
	.align		4
.L_3485:
        /*00f8*/ 	.byte	0x03, 0x19
        /*00fa*/ 	.short	0x00b8


	//----- nvinfo : EIATTR_PARAM_CBANK
	.align		4
        /*00fc*/ 	.byte	0x04, 0x0a
        /*00fe*/ 	.short	(.L_3487 - .L_3486)
	.align		4
.L_3486:
        /*0100*/ 	.word	index@(.nv.constant0._Z30group_norm_nhwc_bwd_sum_kernelI11Fp16IOBf16WLi120EEv26Group_norm_nhwc_bwd_params)
        /*0104*/ 	.short	0x0380
        /*0106*/ 	.short	0x00b8


	//----- nvinfo : EIATTR_SW_WAR
	.align		4
.L_3487:
        /*0108*/ 	.byte	0x04, 0x36
        /*010a*/ 	.short	(.L_3489 - .L_3488)
.L_3488:
        /*010c*/ 	.word	0x00000008
.L_3489:


//--------------------- .nv.info._Z30group_norm_nhwc_bwd_sum_kernelI11Fp16IOBf16WLi140EEv26Group_norm_nhwc_bwd_params --------------------------
	.section	.nv.info._Z30group_norm_nhwc_bwd_sum_kernelI11Fp16IOBf16WLi140EEv26Group_norm_nhwc_bwd_params,"",@"SHT_CUDA_INFO"
	.sectionflags	@""
	.align	4


	//----- nvinfo : EIATTR_CUDA_API_VERSION
	.align		4
        /*0000*/ 	.byte	0x04, 0x37
        /*0002*/ 	.short	(.L_3491 - .L_3490)
.L_3490:
        /*0004*/ 	.word	0x00000082


	//----- nvinfo : EIATTR_KPARAM_INFO
	.align		4
.L_3491:
        /*0008*/ 	.byte	0x04, 0x17
        /*000a*/ 	.short	(.L_3493 - .L_3492)
.L_3492:
        /*000c*/ 	.word	0x00000000
        /*0010*/ 	.short	0x0000
        /*0012*/ 	.short	0x0000
        /*0014*/ 	.byte	0x00, 0xf0, 0xe1, 0x02


	//----- nvinfo : EIATTR_SPARSE_MMA_MASK
	.align		4
.L_3493:
        /*0018*/ 	.byte	0x03, 0x50
        /*001a*/ 	.short	0x0000


	//----- nvinfo : EIATTR_MAXREG_COUNT
	.align		4
        /*001c*/ 	.byte	0x03, 0x1b
        /*001e*/ 	.short	0x00ff


	//----- nvinfo : EIATTR_NUM_BARRIERS
	.align		4
        /*0020*/ 	.byte	0x02, 0x4c
        /*0022*/ 	.byte	0x01
	.zero		1


	//----- nvinfo : EIATTR_MERCURY_ISA_VERSION
	.align		4
        /*0024*/ 	.byte	0x03, 0x5f
        /*0026*/ 	.short	0x0101


	//----- nvinfo : EIATTR_COOP_GROUP_MASK_REGIDS
	.align		4
        /*0028*/ 	.byte	0x04, 0x29
        /*002a*/ 	.short	(.L_3495 - .L_3494)


	//   ....[0]....
.L_3494:
        /*002c*/ 	.word	0x05000010


	//   ....[1]....
        /*0030*/ 	.word	0x05000010


	//   ....[2]....
        /*0034*/ 	.word	0x05000010


	//   ....[3]....
        /*0038*/ 	.word	0x05000010


	//   ....[4]....
        /*003c*/ 	.word	0x05000010


	//   ....[5]....
        /*0040*/ 	.word	0x05000010


	//   ....[6]....
        /*0044*/ 	.word	0x05000010


	//   ....[7]....
        /*0048*/ 	.word	0x05000010


	//   ....[8]....
        /*004c*/ 	.word	0x05000010


	//   ....[9]....
        /*0050*/ 	.word	0x05000010


	//   ....[10]....
        /*0054*/ 	.word	0x05000010


	//   ....[11]....
        /*0058*/ 	.word	0x05000010


	//   ....[12]....
        /*005c*/ 	.word	0x05000010


	//   ....[13]....
        /*0060*/ 	.word	0x05000010


	//   ....[14]....
        /*0064*/ 	.word	0x05000010


	//   ....[15]....
        /*0068*/ 	.word	0x05000010


	//   ....[16]....
        /*006c*/ 	.word	0x05000010


	//   ....[17]....
        /*0070*/ 	.word	0x05000010


	//   ....[18]....
        /*0074*/ 	.word	0x05000010


	//   ....[19]....
        /*0078*/ 	.word	0x05000010


	//   ....[20]....
        /*007c*/ 	.word	0x05000010


	//   ....[21]....
        /*0080*/ 	.word	0x05000010


	//----- nvinfo : EIATTR_COOP_GROUP_INSTR_OFFSETS
	.align		4
.L_3495:
        /*0084*/ 	.byte	0x04, 0x28
        /*0086*/ 	.short	(.L_3497 - .L_3496)


	//   ....[0]....
.L_3496:
        /*0088*/ 	.word	0x00002c50


	//   ....[1]....
        /*008c*/ 	.word	0x00002d00


	//   ....[2]....
        /*0090*/ 	.word	0x00002d70


	//   ....[3]....
        /*0094*/ 	.word	0x00002e00


	//   ....[4]....
        /*0098*/ 	.word	0x00002e70


	//   ....[5]....
        /*009c*/ 	.word	0x00002f00


	//   ....[6]....
        /*00a0*/ 	.word	0x00002f70


	//   ....[7]....
        /*00a4*/ 	.word	0x00003000


	//   ....[8]....
        /*00a8*/ 	.word	0x00003080


	//   ....[9]....
        /*00ac*/ 	.word	0x000030f0


	//   ....[10]....
        /*00b0*/ 	.word	0x00003140


	//   ....[11]....
        /*00b4*/ 	.word	0x000038e0


	//   ....[12]....
        /*00b8*/ 	.word	0x000039b0


	//   ....[13]....
        /*00bc*/ 	.word	0x00003a40


	//   ....[14]....
        /*00c0*/ 	.word	0x00003af0


	//   ....[15]....
        /*00c4*/ 	.word	0x00003b80


	//   ....[16]....
        /*00c8*/ 	.word	0x00003c30


	//   ....[17]....
        /*00cc*/ 	.word	0x00003cc0


	//   ....[18]....
        /*00d0*/ 	.word	0x00003d80


	//   ....[19]....
        /*00d4*/ 	.word	0x00003e20


	//   ....[20]....
        /*00d8*/ 	.word	0x00003eb0


	//   ....[21]....
        /*00dc*/ 	.word	0x00003f20


	//----- nvinfo : EIATTR_VRC_CTA_INIT_COUNT
	.align		4
.L_3497:
        /*00e0*/ 	.byte	0x02, 0x4a
	.zero		1
	.zero		1


	//----- nvinfo : EIATTR_EXIT_INSTR_OFFSETS
	.align		4
        /*00e4*/ 	.byte	0x04, 0x1c
        /*00e6*/ 	.short	(.L_3499 - .L_3498)


	//   ....[0]....
.L_3498:
        /*00e8*/ 	.word	0x00003760


	//   ....[1]....
        /*00ec*/ 	.word	0x000038c0


	//----- nvinfo : EIATTR_CRS_STACK_SIZE
	.align		4
.L_3499:
        /*00f0*/ 	.byte	0x04, 0x1e
        /*00f2*/ 	.short	(.L_3501 - .L_3500)
.L_3500:
        /*00f4*/ 	.word	0x00000000


	//----- nvinfo : EIATTR_CBANK_PARAM_SIZE
	.align		4
.L_3501:
        /*00f8*/ 	.byte	0x03, 0x19
        /*00fa*/ 	.short	0x00b8


	//----- nvinfo : EIATTR_PARAM_CBANK
	.align		4
        /*00fc*/ 	.byte	0x04, 0x0a
        /*00fe*/ 	.short	(.L_3503 - .L_3502)
	.align		4
.L_3502:
        /*0100*/ 	.word	index@(.nv.constant0._Z30group_norm_nhwc_bwd_sum_kernelI11Fp16IOBf16WLi140EEv26Group_norm_nhwc_bwd_params)
        /*0104*/ 	.short	0x0380
        /*0106*/ 	.short	0x00b8


	//----- nvinfo : EIATTR_SW_WAR
	.align		4
.L_3503:
        /*0108*/ 	.byte	0x04, 0x36
        /*010a*/ 	.short	(.L_3505 - .L_3504)
.L_3504:
        /*010c*/ 	.word	0x00000008
.L_3505:


//--------------------- .nv.info._Z30group_norm_nhwc_bwd_sum_kernelI11Fp16IOBf16WLi160EEv26Group_norm_nhwc_bwd_params --------------------------
	.section	.nv.info._Z30group_norm_nhwc_bwd_sum_kernelI11Fp16IOBf16WLi160EEv26Group_norm_nhwc_bwd_params,"",@"SHT_CUDA_INFO"
	.sectionflags	@""
	.align	4


	//----- nvinfo : EIATTR_CUDA_API_VERSION
	.align		4
        /*0000*/ 	.byte	0x04, 0x37
        /*0002*/ 	.short	(.L_3507 - .L_3506)
.L_3506:
        /*0004*/ 	.word	0x00000082


	//----- nvinfo : EIATTR_KPARAM_INFO
	.align		4
.L_3507:
        /*0008*/ 	.byte	0x04, 0x17
        /*000a*/ 	.short	(.L_3509 - .L_3508)
.L_3508:
        /*000c*/ 	.word	0x00000000
        /*0010*/ 	.short	0x0000
        /*0012*/ 	.short	0x0000
        /*0014*/ 	.byte	0x00, 0xf0, 0xe1, 0x02


	//----- nvinfo : EIATTR_SPARSE_MMA_MASK
	.align		4
.L_3509:
        /*0018*/ 	.byte	0x03, 0x50
        /*001a*/ 	.short	0x0000


	//----- nvinfo : EIATTR_MAXREG_COUNT
	.align		4
        /*001c*/ 	.byte	0x03, 0x1b
        /*001e*/ 	.short	0x00ff


	//----- nvinfo : EIATTR_NUM_BARRIERS
	.align		4
        /*0020*/ 	.byte	0x02, 0x4c
        /*0022*/ 	.byte	0x01
	.zero		1


	//----- nvinfo : EIATTR_MERCURY_ISA_VERSION
	.align		4
        /*0024*/ 	.byte	0x03, 0x5f
        /*0026*/ 	.short	0x0101


	//----- nvinfo : EIATTR_COOP_GROUP_MASK_REGIDS
	.align		4
        /*0028*/ 	.byte	0x04, 0x29
        /*002a*/ 	.short	(.L_3511 - .L_3510)


	//   ....[0]....
.L_3510:
        /*002c*/ 	.word	0xffffffff


	//   ....[1]....
        /*0030*/ 	.word	0xffffffff


	//   ....[2]....
        /*0034*/ 	.word	0xffffffff


	//   ....[3]....
        /*0038*/ 	.word	0xffffffff


	//   ....[4]....
        /*003c*/ 	.word	0xffffffff


	//   ....[5]....
        /*0040*/ 	.word	0xffffffff


	//   ....[6]....
        /*0044*/ 	.word	0xffffffff


	//   ....[7]....
        /*0048*/ 	.word	0xffffffff


	//   ....[8]....
        /*004c*/ 	.word	0xffffffff


	//   ....[9]....
        /*0050*/ 	.word	0xffffffff


	//   ....[10]....
        /*0054*/ 	.word	0xffffffff


	//   ....[11]....
        /*0058*/ 	.word	0xffffffff


	//   ....[12]....
        /*005c*/ 	.word	0xffffffff


	//   ....[13]....
        /*0060*/ 	.word	0xffffffff


	//   ....[14]....
        /*0064*/ 	.word	0xffffffff


	//   ....[15]....
        /*0068*/ 	.word	0xffffffff


	//   ....[16]....
        /*006c*/ 	.word	0xffffffff


	//   ....[17]....
        /*0070*/ 	.word	0xffffffff


	//   ....[18]....
        /*0074*/ 	.word	0x0500001f


	//   ....[19]....
        /*0078*/ 	.word	0x0500001f


	//   ....[20]....
        /*007c*/ 	.word	0x0500001f


	//   ....[21]....
        /*0080*/ 	.word	0x0500001f


	//   ....[22]....
        /*0084*/ 	.word	0x0500001f


	//   ....[23]....
        /*0088*/ 	.word	0x0500001f


	//   ....[24]....
        /*008c*/ 	.word	0x0500001f


	//   ....[25]....
        /*0090*/ 	.word	0x0500001f


	//   ....[26]....
        /*0094*/ 	.word	0x0500001f


	//   ....[27]....
        /*0098*/ 	.word	0x0500001f


	//   ....[28]....
        /*009c*/ 	.word	0x0500001f


	//   ....[29]....
        /*00a0*/ 	.word	0x0500001f


	//   ....[30]....
        /*00a4*/ 	.word	0x0500001f


	//   ....[31]....
        /*00a8*/ 	.word	0x0500001f


	//   ....[32]....
        /*00ac*/ 	.word	0x0500001f


	//   ....[33]....
        /*00b0*/ 	.word	0x0500001f


	//   ....[34]....
        /*00b4*/ 	.word	0x0500001f


	//   ....[35]....
        /*00b8*/ 	.word	0x0500001f


	//----- nvinfo : EIATTR_COOP_GROUP_INSTR_OFFSETS
	.align		4
.L_3511:
        /*00bc*/ 	.byte	0x04, 0x28
        /*00be*/ 	.short	(.L_3513 - .L_3512)


	//   ....[0]....
.L_3512:
        /*00c0*/ 	.word	0x00002b90


	//   ....[1]....
        /*00c4*/ 	.word	0x00002bc0


	//   ....[2]....
        /*00c8*/ 	.word	0x00002be0


	//   ....[3]....
        /*00cc*/ 	.word	0x00002c30


	//   ....[4]....
        /*00d0*/ 	.word	0x00002c70


	//   ....[5]....
        /*00d4*/ 	.word	0x00002c90


	//   ....[6]....
        /*00d8*/ 	.word	0x00002cd0


	//   ....[7]....
        /*00dc*/ 	.word	0x00002d20


	//   ....[8]....
        /*00e0*/ 	.word	0x00002d40


	//   ....[9]....
        /*00e4*/ 	.word	0x00002d80


	//   ....[10]....
        /*00e8*/ 	.word	0x00002dd0


	//   ....[11]....
        /*00ec*/ 	.word	0x00002df0


	//   ....[12]....
        /*00f0*/ 	.word	0x00002e30


	//   ....[13]....
        /*00f4*/ 	.word	0x00002ea0


	//   ....[14]....
        /*00f8*/ 	.word	0x00002ec0


	//   ....[15]....
        /*00fc*/ 	.word	0x00002ee0


	//   ....[16]....
        /*0100*/ 	.word	0x00002ef0


	//   ....[17]....
        /*0104*/ 	.word	0x00002f20


	//   ....[18]....
        /*0108*/ 	.word	0x00003620


	//   ....[19]....
        /*010c*/ 	.word	0x00003670


	//   ....[20]....
        /*0110*/ 	.word	0x000036e0


	//   ....[21]....
        /*0114*/ 	.word	0x00003760


	//   ....[22]....
        /*0118*/ 	.word	0x000037f0


	//   ....[23]....
        /*011c*/ 	.word	0x00003870


	//   ....[24]....
        /*0120*/ 	.word	0x000038d0


	//   ....[25]....
        /*0124*/ 	.word	0x00003960


	//   ....[26]....
        /*0128*/ 	.word	0x000039e0


	//   ....[27]....
        /*012c*/ 	.word	0x00003a40


	//   ....[28]....
        /*0130*/ 	.word	0x00003ad0


	//   ....[29]....
        /*0134*/ 	.word	0x00003b70


	//   ....[30]....
        /*0138*/ 	.word	0x00003c00


	//   ....[31]....
        /*013c*/ 	.word	0x00003c60


	//   ....[32]....
        /*0140*/ 	.word	0x00003cd0


	//   ....[33]....
        /*0144*/ 	.word	0x00003d50


	//   ....[34]....
        /*0148*/ 	.word	0x00003dc0


	//   ....[35]....
        /*014c*/ 	.word	0x00003e10


	//----- nvinfo : EIATTR_VRC_CTA_INIT_COUNT
	.align		4
.L_3513:
        /*0150*/ 	.byte	0x02, 0x4a
	.zero		1
	.zero		1


	//----- nvinfo : EIATTR_EXIT_INSTR_OFFSETS
	.align		4
        /*0154*/ 	.byte	0x04, 0x1c
        /*0156*/ 	.short	(.L_3515 - .L_3514)


	//   ....[0]....
.L_3514:
        /*0158*/ 	.word	0x00003440


	//   ....[1]....
        /*015c*/ 	.word	0x000035a0


	//----- nvinfo : EIATTR_CRS_STACK_SIZE
	.align		4
.L_3515:
        /*0160*/ 	.byte	0x04, 0x1e
        /*0162*/ 	.short	(.L_3517 - .L_3516)
.L_3516:
        /*0164*/ 	.word	0x00000000


	//----- nvinfo : EIATTR_CBANK_PARAM_SIZE
	.align		4
.L_3517:
        /*0168*/ 	.byte	0x03, 0x19
        /*016a*/ 	.short	0x00b8


	//----- nvinfo : EIATTR_PARAM_CBANK
	.align		4
        /*016c*/ 	.byte	0x04, 0x0a
        /*016e*/ 	.short	(.L_3519 - .L_3518)
	.align		4
.L_3518:
        /*0170*/ 	.word	index@(.nv.constant0._Z30group_norm_nhwc_bwd_sum_kernelI11Fp16IOBf16WLi160EEv26Group_norm_nhwc_bwd_params)
        /*0174*/ 	.short	0x0380
        /*0176*/ 	.short	0x00b8


	//----- nvinfo : EIATTR_SW_WAR
	.align		4
.L_3519:
        /*0178*/ 	.byte	0x04, 0x36
        /*017a*/ 	.short	(.L_3521 - .L_3520)
.L_3520:
        /*017c*/ 	.word	0x00000008
.L_3521:


//--------------------- .nv.info._Z30group_norm_nhwc_bwd_sum_kernelI11Fp16IOFp16WLi196EEv26Group_norm_nhwc_bwd_params --------------------------
	.section	.nv.info._Z30group_norm_nhwc_bwd_sum_kernelI11Fp16IOFp16WLi196EEv26Group_norm_nhwc_bwd_params,"",@"SHT_CUDA_INFO"
	.sectionflags	@""
	.align	4


	//----- nvinfo : EIATTR_CUDA_API_VERSION
	.align		4
        /*0000*/ 	.byte	0x04, 0x37
        /*0002*/ 	.short	(.L_3523 - .L_3522)
.L_3522:
        /*0004*/ 	.word	0x00000082


	//----- nvinfo : EIATTR_KPARAM_INFO
	.align		4
.L_3523:
        /*0008*/ 	.byte	0x04, 0x17
        /*000a*/ 	.short	(.L_3525 - .L_3524)
.L_3524:
        /*000c*/ 	.word	0x00000000
        /*0010*/ 	.short	0x0000
        /*0012*/ 	.short	0x0000
        /*0014*/ 	.byte	0x00, 0xf0, 0xe1, 0x02


	//----- nvinfo : EIATTR_SPARSE_MMA_MASK
	.align		4
.L_3525:
        /*0018*/ 	.byte	0x03, 0x50
        /*001a*/ 	.short	0x0000


	//----- nvinfo : EIATTR_MAXREG_COUNT
	.align		4
        /*001c*/ 	.byte	0x03, 0x1b
        /*001e*/ 	.short	0x00ff


	//----- nvinfo : EIATTR_NUM_BARRIERS
	.align		4
        /*0020*/ 	.byte	0x02, 0x4c
        /*0022*/ 	.byte	0x01
	.zero		1


	//----- nvinfo : EIATTR_MERCURY_ISA_VERSION
	.align		4
        /*0024*/ 	.byte	0x03, 0x5f
        /*0026*/ 	.short	0x0101


	//----- nvinfo : EIATTR_COOP_GROUP_MASK_REGIDS
	.align		4
        /*0028*/ 	.byte	0x04, 0x29
        /*002a*/ 	.short	(.L_3527 - .L_3526)


	//   ....[0]....
.L_3526:
        /*002c*/ 	.word	0x0500000d


	//   ....[1]....
        /*0030*/ 	.word	0x0500000d


	//   ....[2]....
        /*0034*/ 	.word	0x0500000d


	//   ....[3]....
        /*0038*/ 	.word	0x0500000d


	//   ....[4]....
        /*003c*/ 	.word	0x0500000d


	//   ....[5]....
        /*0040*/ 	.word	0x0500000d


	//   ....[6]....
        /*0044*/ 	.word	0x0500000d


	//   ....[7]....
        /*0048*/ 	.word	0x0500000d


	//   ....[8]....
        /*004c*/ 	.word	0x0500000d


	//   ....[9]....
        /*0050*/ 	.word	0x0500000d


	//   ....[10]....
        /*0054*/ 	.word	0x0500000d


	//   ....[11]....
        /*0058*/ 	.word	0x0500000d


	//   ....[12]....
        /*005c*/ 	.word	0x0500000d


	//   ....[13]....
        /*0060*/ 	.word	0x0500000d


	//   ....[14]....
        /*0064*/ 	.word	0x0500000d


	//   ....[15]....
        /*0068*/ 	.word	0x0500000d


	//   ....[16]....
        /*006c*/ 	.word	0x0500000d


	//   ....[17]....
        /*0070*/ 	.word	0x0500000d


	//   ....[18]....
        /*0074*/ 	.word	0x0500000d


	//   ....[19]....
        /*0078*/ 	.word	0x0500000d


	//   ....[20]....
        /*007c*/ 	.word	0x0500000d


	//   ....[21]....
        /*0080*/ 	.word	0x0500000d


	//----- nvinfo : EIATTR_COOP_GROUP_INSTR_OFFSETS
	.align		4
.L_3527:
        /*0084*/ 	.byte	0x04, 0x28
        /*0086*/ 	.short	(.L_3529 - .L_3528)


	//   ....[0]....
.L_3528:
        /*0088*/ 	.word	0x00002cf0


	//   ....[1]....
        /*008c*/ 	.word	0x00002da0


	//   ....[2]....
        /*0090*/ 	.word	0x00002e10


	//   ....[3]....
        /*0094*/ 	.word	0x00002ea0


	//   ....[4]....
        /*0098*/ 	.word	0x00002f10


	//   ....[5]....
        /*009c*/ 	.word	0x00002f90


	//   ....[6]....
        /*00a0*/ 	.word	0x00003000


	//   ....[7]....
        /*00a4*/ 	.word	0x000030a0


	//   ....[8]....
        /*00a8*/ 	.word	0x00003120


	//   ....[9]....
        /*00ac*/ 	.word	0x00003190


	//   ....[10]....
        /*00b0*/ 	.word	0x000031e0


	//   ....[11]....
        /*00b4*/ 	.word	0x00003af0


	//   ....[12]....
        /*00b8*/ 	.word	0x00003bc0


	//   ....[13]....
        /*00bc*/ 	.word	0x00003c50


	//   ....[14]....
        /*00c0*/ 	.word	0x00003d00


	//   ....[15]....
        /*00c4*/ 	.word	0x00003d90


	//   ....[16]....
        /*00c8*/ 	.word	0x00003e40


	//   ....[17]....
        /*00cc*/ 	.word	0x00003ed0


	//   ....[18]....
        /*00d0*/ 	.word	0x00003f90


	//   ....[19]....
        /*00d4*/ 	.word	0x00004030


	//   ....[20]....
        /*00d8*/ 	.word	0x000040c0


	//   ....[21]....
        /*00dc*/ 	.word	0x00004130


	//----- nvinfo : EIATTR_VRC_CTA_INIT_COUNT
	.align		4
.L_3529:
        /*00e0*/ 	.byte	0x02, 0x4a
	.zero		1
	.zero		1


	//----- nvinfo : EIATTR_EXIT_INSTR_OFFSETS
	.align		4
        /*00e4*/ 	.byte	0x04, 0x1c
        /*00e6*/ 	.short	(.L_3531 - .L_3530)


	//   ....[0]....
.L_3530:
        /*00e8*/ 	.word	0x00003970


	//   ....[1]....
        /*00ec*/ 	.word	0x00003ad0


	//----- nvinfo : EIATTR_CRS_STACK_SIZE
	.align		4
.L_3531:
        /*00f0*/ 	.byte	0x04, 0x1e
        /*00f2*/ 	.short	(.L_3533 - .L_3532)
.L_3532:
        /*00f4*/ 	.word	0x00000000


	//----- nvinfo : EIATTR_CBANK_PARAM_SIZE
	.align		4
.L_3533:
        /*00f8*/ 	.byte	0x03, 0x19
        /*00fa*/ 	.short	0x00b8


	//----- nvinfo : EIATTR_PARAM_CBANK
	.align		4
        /*00fc*/ 	.byte	0x04, 0x0a
        /*00fe*/ 	.short	(.L_3535 - .L_3534)
	.align		4
.L_3534:
        /*0100*/ 	.word	index@(.nv.constant0._Z30group_norm_nhwc_bwd_sum_kernelI11Fp16IOFp16WLi196EEv26Group_norm_nhwc_bwd_params)
        /*0104*/ 	.short	0x0380
        /*0106*/ 	.short	0x00b8


	//----- nvinfo : EIATTR_SW_WAR
	.align		4
.L_3535:
        /*0108*/ 	.byte	0x04, 0x36
        /*010a*/ 	.short	(.L_3537 - .L_3536)
.L_3536:
        /*010c*/ 	.word	0x00000008
.L_3537:


//--------------------- .nv.info._Z30group_norm_nhwc_bwd_sum_kernelI11Fp16IOFp16WLi168EEv26Group_norm_nhwc_bwd_params --------------------------
	.section	.nv.info._Z30group_norm_nhwc_bwd_sum_kernelI11Fp16IOFp16WLi168EEv26Group_norm_nhwc_bwd_params,"",@"SHT_CUDA_INFO"
	.sectionflags	@""
	.align	4


	//----- nvinfo : EIATTR_CUDA_API_VERSION
	.align		4
        /*0000*/ 	.byte	0x04, 0x37
        /*0002*/ 	.short	(.L_3539 - .L_3538)
.L_3538:
        /*0004*/ 	.word	0x00000082


	//----- nvinfo : EIATTR_KPARAM_INFO
	.align		4
.L_3539:
        /*0008*/ 	.byte	0x04, 0x17
        /*000a*/ 	.short	(.L_3541 - .L_3540)
.L_3540:
        /*000c*/ 	.word	0x00000000
        /*0010*/ 	.short	0x0000
        /*0012*/ 	.short	0x0000
        /*0014*/ 	.byte	0x00, 0xf0, 0xe1, 0x02


	//----- nvinfo : EIATTR_SPARSE_MMA_MASK
	.align		4
.L_3541:
        /*0018*/ 	.byte	0x03, 0x50
        /*001a*/ 	.short	0x0000


	//----- nvinfo : EIATTR_MAXREG_COUNT
	.align		4
        /*001c*/ 	.byte	0x03, 0x1b
        /*001e*/ 	.short	0x00ff


	//----- nvinfo : EIATTR_NUM_BARRIERS
	.align		4
        /*0020*/ 	.byte	0x02, 0x4c
        /*0022*/ 	.byte	0x01
	.zero		1


	//----- nvinfo : EIATTR_MERCURY_ISA_VERSION
	.align		4
        /*0024*/ 	.byte	0x03, 0x5f
        /*0026*/ 	.short	0x0101


	//----- nvinfo : EIATTR_COOP_GROUP_MASK_REGIDS
	.align		4
        /*0028*/ 	.byte	0x04, 0x29
        /*002a*/ 	.short	(.L_3543 - .L_3542)


	//   ....[0]....
.L_3542:
        /*002c*/ 	.word	0x0500000d


	//   ....[1]....
        /*0030*/ 	.word	0x0500000d


	//   ....[2]....
        /*0034*/ 	.word	0x0500000d


	//   ....[3]....
        /*0038*/ 	.word	0x0500000d


	//   ....[4]....
        /*003c*/ 	.word	0x0500000d


	//   ....[5]....
        /*0040*/ 	.word	0x0500000d


	//   ....[6]....
        /*0044*/ 	.word	0x0500000d


	//   ....[7]....
        /*0048*/ 	.word	0x0500000d


	//   ....[8]....
        /*004c*/ 	.word	0x0500000d


	//   ....[9]....
        /*0050*/ 	.word	0x0500000d


	//   ....[10]....
        /*0054*/ 	.word	0x0500000d


	//   ....[11]....
        /*0058*/ 	.word	0x0500000d


	//   ....[12]....
        /*005c*/ 	.word	0x0500000d


	//   ....[13]....
        /*0060*/ 	.word	0x0500000d


	//   ....[14]....
        /*0064*/ 	.word	0x0500000d


	//   ....[15]....
        /*0068*/ 	.word	0x0500000d


	//   ....[16]....
        /*006c*/ 	.word	0x0500000d


	//   ....[17]....
        /*0070*/ 	.word	0x0500000d


	//   ....[18]....
        /*0074*/ 	.word	0x0500000d


	//   ....[19]....
        /*0078*/ 	.word	0x0500000d


	//   ....[20]....
        /*007c*/ 	.word	0x0500000d


	//   ....[21]....
        /*0080*/ 	.word	0x0500000d


	//----- nvinfo : EIATTR_COOP_GROUP_INSTR_OFFSETS
	.align		4
.L_3543:
        /*0084*/ 	.byte	0x04, 0x28
        /*0086*/ 	.short	(.L_3545 - .L_3544)


	//   ....[0]....
.L_3544:
        /*0088*/ 	.word	0x00002cd0


	//   ....[1]....
        /*008c*/ 	.word	0x00002d70


	//   ....[2]....
        /*0090*/ 	.word	0x00002de0


	//   ....[3]....
        /*0094*/ 	.word	0x00002e80


	//   ....[4]....
        /*0098*/ 	.word	0x00002ef0


	//   ....[5]....
        /*009c*/ 	.word	0x00002f80


	//   ....[6]....
        /*00a0*/ 	.word	0x00002ff0


	//   ....[7]....
        /*00a4*/ 	.word	0x00003080


	//   ....[8]....
        /*00a8*/ 	.word	0x00003100


	//   ....[9]....
        /*00ac*/ 	.word	0x00003170


	//   ....[10]....
        /*00b0*/ 	.word	0x000031c0


	//   ....[11]....
        /*00b4*/ 	.word	0x00003a40


	//   ....[12]....
        /*00b8*/ 	.word	0x00003b10


	//   ....[13]....
        /*00bc*/ 	.word	0x00003ba0


	//   ....[14]....
        /*00c0*/ 	.word	0x00003c50


	//   ....[15]....
        /*00c4*/ 	.word	0x00003ce0


	//   ....[16]....
        /*00c8*/ 	.word	0x00003d90


	//   ....[17]....
        /*00cc*/ 	.word	0x00003e20


	//   ....[18]....
        /*00d0*/ 	.word	0x00003ee0


	//   ....[19]....
        /*00d4*/ 	.word	0x00003f80


	//   ....[20]....
        /*00d8*/ 	.word	0x00004010


	//   ....[21]....
        /*00dc*/ 	.word	0x00004080


	//----- nvinfo : EIATTR_VRC_CTA_INIT_COUNT
	.align		4
.L_3545:
        /*00e0*/ 	.byte	0x02, 0x4a
	.zero		1
	.zero		1


	//----- nvinfo : EIATTR_EXIT_INSTR_OFFSETS
	.align		4
        /*00e4*/ 	.byte	0x04, 0x1c
        /*00e6*/ 	.short	(.L_3547 - .L_3546)


	//   ....[0]....
.L_3546:
        /*00e8*/ 	.word	0x000038c0


	//   ....[1]....
        /*00ec*/ 	.word	0x00003a20


	//----- nvinfo : EIATTR_CRS_STACK_SIZE
	.align		4
.L_3547:
        /*00f0*/ 	.byte	0x04, 0x1e
        /*00f2*/ 	.short	(.L_3549 - .L_3548)
.L_3548:
        /*00f4*/ 	.word	0x00000000


	//----- nvinfo : EIATTR_CBANK_PARAM_SIZE
	.align		4
.L_3549:
        /*00f8*/ 	.byte	0x03, 0x19
        /*00fa*/ 	.short	0x00b8


	//----- nvinfo : EIATTR_PARAM_CBANK
	.align		4
        /*00fc*/ 	.byte	0x04, 0x0a
        /*00fe*/ 	.short	(.L_3551 - .L_3550)
	.align		4
.L_3550:
        /*0100*/ 	.word	index@(.nv.constant0._Z30group_norm_nhwc_bwd_sum_kernelI11Fp16IOFp16WLi168EEv26Group_norm_nhwc_bwd_params)
        /*0104*/ 	.short	0x0380
        /*0106*/ 	.short	0x00b8


	//----- nvinfo : EIATTR_SW_WAR
	.align		4
.L_3551:
        /*0108*/ 	.byte	0x04, 0x36
        /*010a*/ 	.short	(.L_3553 - .L_3552)
.L_3552:
        /*010c*/ 	.word	0x00000008
.L_3553:


//--------------------- .nv.info._Z30group_norm_nhwc_bwd_sum_kernelI11Fp16IOFp16WLi64EEv26Group_norm_nhwc_bwd_params --------------------------
	.section	.nv.info._Z30group_norm_nhwc_bwd_sum_kernelI11Fp16IOFp16WLi64EEv26Group_norm_nhwc_bwd_params,"",@"SHT_CUDA_INFO"
	.sectionflags	@""
	.align	4


	//----- nvinfo : EIATTR_CUDA_API_VERSION
	.align		4
        /*0000*/ 	.byte	0x04, 0x37
        /*0002*/ 	.short	(.L_3555 - .L_3554)
.L_3554:
        /*0004*/ 	.word	0x00000082


	//----- nvinfo : EIATTR_KPARAM_INFO
	.align		4
.L_3555:
        /*0008*/ 	.byte	0x04, 0x17
        /*000a*/ 	.short	(.L_3557 - .L_3556)
.L_3556:
        /*000c*/ 	.word	0x00000000
        /*0010*/ 	.short	0x0000
        /*0012*/ 	.short	0x0000
        /*0014*/ 	.byte	0x00, 0xf0, 0xe1, 0x02


	//----- nvinfo : EIATTR_SPARSE_MMA_MASK
	.align		4
.L_3557:
        /*0018*/ 	.byte	0x03, 0x50
        /*001a*/ 	.short	0x0000


	//----- nvinfo : EIATTR_MAXREG_COUNT
	.align		4
        /*001c*/ 	.byte	0x03, 0x1b
        /*001e*/ 	.short	0x00ff


	//----- nvinfo : EIATTR_NUM_BARRIERS
	.align		4
        /*0020*/ 	.byte	0x02, 0x4c
        /*0022*/ 	.byte	0x01
	.zero		1


	//----- nvinfo : EIATTR_MERCURY_ISA_VERSION
	.align		4
        /*0024*/ 	.byte	0x03, 0x5f
        /*0026*/ 	.short	0x0101


	//----- nvinfo : EIATTR_COOP_GROUP_MASK_REGIDS
	.align		4
        /*0028*/ 	.byte	0x04, 0x29
        /*002a*/ 	.short	(.L_3559 - .L_3558)


	//   ....[0]....
.L_3558:
        /*002c*/ 	.word	0xffffffff


	//   ....[1]....
        /*0030*/ 	.word	0xffffffff


	//   ....[2]....
        /*0034*/ 	.word	0xffffffff


	//   ....[3]....
        /*0038*/ 	.word	0xffffffff


	//   ....[4]....
        /*003c*/ 	.word	0xffffffff


	//   ....[5]....
        /*0040*/ 	.word	0xffffffff


	//   ....[6]....
        /*0044*/ 	.word	0xffffffff


	//   ....[7]....
        /*0048*/ 	.word	0xffffffff


	//   ....[8]....
        /*004c*/ 	.word	0xffffffff


	//   ....[9]....
        /*0050*/ 	.word	0xffffffff


	//   ....[10]....
        /*0054*/ 	.word	0xffffffff


	//   ....[11]....
        /*0058*/ 	.word	0xffffffff


	//   ....[12]....
        /*005c*/ 	.word	0xffffffff


	//   ....[13]....
        /*0060*/ 	.word	0xffffffff


	//   ....[14]....
        /*0064*/ 	.word	0xffffffff


	//   ....[15]....
        /*0068*/ 	.word	0xffffffff


	//   ....[16]....
        /*006c*/ 	.word	0xffffffff


	//   ....[17]....
        /*0070*/ 	.word	0xffffffff


	//   ....[18]....
        /*0074*/ 	.word	0x05000010


	//   ....[19]....
        /*0078*/ 	.word	0x05000010


	//   ....[20]....
        /*007c*/ 	.word	0x05000010


	//   ....[21]....
        /*0080*/ 	.word	0x05000010


	//   ....[22]....
        /*0084*/ 	.word	0x05000010


	//   ....[23]....
        /*0088*/ 	.word	0x05000010


	//   ....[24]....
        /*008c*/ 	.word	0x05000010


	//   ....[25]....
        /*0090*/ 	.word	0x05000010


	//   ....[26]....
        /*0094*/ 	.word	0x05000010


	//   ....[27]....
        /*0098*/ 	.word	0x05000010


	//   ....[28]....
        /*009c*/ 	.word	0x05000010


	//   ....[29]....
        /*00a0*/ 	.word	0x05000010


	//   ....[30]....
        /*00a4*/ 	.word	0x05000010


	//   ....[31]....
        /*00a8*/ 	.word	0x05000010


	//   ....[32]....
        /*00ac*/ 	.word	0x05000010


	//   ....[33]....
        /*00b0*/ 	.word	0x05000010


	//   ....[34]....
        /*00b4*/ 	.word	0x05000010


	//   ....[35]....
        /*00b8*/ 	.word	0x05000010


	//----- nvinfo : EIATTR_COOP_GROUP_INSTR_OFFSETS
	.align		4
.L_3559:
        /*00bc*/ 	.byte	0x04, 0x28
        /*00be*/ 	.short	(.L_3561 - .L_3560)


	//   ....[0]....
.L_3560:
        /*00c0*/ 	.word	0x00002ab0


	//   ....[1]....
        /*00c4*/ 	.word	0x00002ae0


	//   ....[2]....
        /*00c8*/ 	.word	0x00002af0


	//   ....[3]....
        /*00cc*/ 	.word	0x00002b50


	//   ....[4]....
        /*00d0*/ 	.word	0x00002b80


	//   ....[5]....
        /*00d4*/ 	.word	0x00002ba0


	//   ....[6]....
        /*00d8*/ 	.word	0x00002c00


	//   ....[7]....
        /*00dc*/ 	.word	0x00002c30


	//   ....[8]....
        /*00e0*/ 	.word	0x00002c50


	//   ....[9]....
        /*00e4*/ 	.word	0x00002cb0


	//   ....[10]....
        /*00e8*/ 	.word	0x00002ce0


	//   ....[11]....
        /*00ec*/ 	.word	0x00002d00


	//   ....[12]....
        /*00f0*/ 	.word	0x00002d60


	//   ....[13]....
        /*00f4*/ 	.word	0x00002d90


	//   ....[14]....
        /*00f8*/ 	.word	0x00002db0


	//   ....[15]....
        /*00fc*/ 	.word	0x00002e10


	//   ....[16]....
        /*0100*/ 	.word	0x00002e30


	//   ....[17]....
        /*0104*/ 	.word	0x00002e40


	//   ....[18]....
        /*0108*/ 	.word	0x00003360


	//   ....[19]....
        /*010c*/ 	.word	0x000033e0


	//   ....[20]....
        /*0110*/ 	.word	0x00003440


	//   ....[21]....
        /*0114*/ 	.word	0x000034a0


	//   ....[22]....
        /*0118*/ 	.word	0x00003530


	//   ....[23]....
        /*011c*/ 	.word	0x000035b0


	//   ....[24]....
        /*0120*/ 	.word	0x00003610


	//   ....[25]....
        /*0124*/ 	.word	0x000036a0


	//   ....[26]....
        /*0128*/ 	.word	0x00003720


	//   ....[27]....
        /*012c*/ 	.word	0x00003780


	//   ....[28]....
        /*0130*/ 	.word	0x00003810


	//   ....[29]....
        /*0134*/ 	.word	0x00003890


	//   ....[30]....
        /*0138*/ 	.word	0x000038f0


	//   ....[31]....
        /*013c*/ 	.word	0x00003970


	//   ....[32]....
        /*0140*/ 	.word	0x000039f0


	//   ....[33]....
        /*0144*/ 	.word	0x00003a50


	//   ....[34]....
        /*0148*/ 	.word	0x00003ac0


	//   ....[35]....
        /*014c*/ 	.word	0x00003b10


	//----- nvinfo : EIATTR_VRC_CTA_INIT_COUNT
	.align		4
.L_3561:
        /*0150*/ 	.byte	0x02, 0x4a
	.zero		1
	.zero		1


	//----- nvinfo : EIATTR_EXIT_INSTR_OFFSETS
	.align		4
        /*0154*/ 	.byte	0x04, 0x1c
        /*0156*/ 	.short	(.L_3563 - .L_3562)


	//   ....[0]....
.L_3562:
        /*0158*/ 	.word	0x00003190


	//   ....[1]....
        /*015c*/ 	.word	0x000032f0


	//----- nvinfo : EIATTR_CRS_STACK_SIZE
	.align		4
.L_3563:
        /*0160*/ 	.byte	0x04, 0x1e
        /*0162*/ 	.short	(.L_3565 - .L_3564)
.L_3564:
        /*0164*/ 	.word	0x00000000


	//----- nvinfo : EIATTR_CBANK_PARAM_SIZE
	.align		4
.L_3565:
        /*0168*/ 	.byte	0x03, 0x19
        /*016a*/ 	.short	0x00b8


	//----- nvinfo : EIATTR_PARAM_CBANK
	.align		4
        /*016c*/ 	.byte	0x04, 0x0a
        /*016e*/ 	.short	(.L_3567 - .L_3566)
	.align		4
.L_3566:
        /*0170*/ 	.word	index@(.nv.constant0._Z30group_norm_nhwc_bwd_sum_kernelI11Fp16IOFp16WLi64EEv26Group_norm_nhwc_bwd_params)
        /*0174*/ 	.short	0x0380
        /*0176*/ 	.short	0x00b8


	//----- nvinfo : EIATTR_SW_WAR
	.align		4
.L_3567:
        /*0178*/ 	.byte	0x04, 0x36
        /*017a*/ 	.short	(.L_3569 - .L_3568)
.L_3568:
        /*017c*/ 	.word	0x00000008
.L_3569:


//--------------------- .nv.info._Z30group_norm_nhwc_bwd_sum_kernelI11Fp16IOFp16WLi128EEv26Group_norm_nhwc_bwd_params --------------------------
	.section	.nv.info._Z30group_norm_nhwc_bwd_sum_kernelI11Fp16IOFp16WLi128EEv26Group_norm_nhwc_bwd_params,"",@"SHT_CUDA_INFO"
	.sectionflags	@""
	.align	4


	//----- nvinfo : EIATTR_CUDA_API_VERSION
	.align		4
        /*0000*/ 	.byte	0x04, 0x37
        /*0002*/ 	.short	(.L_3571 - .L_3570)
.L_3570:
        /*0004*/ 	.word	0x00000082


	//----- nvinfo : EIATTR_KPARAM_INFO
	.align		4
.L_3571:
        /*0008*/ 	.byte	0x04, 0x17
        /*000a*/ 	.short	(.L_3573 - .L_3572)
.L_3572:
        /*000c*/ 	.word	0x00000000
        /*0010*/ 	.short	0x0000
        /*0012*/ 	.short	0x0000
        /*0014*/ 	.byte	0x00, 0xf0, 0xe1, 0x02


	//----- nvinfo : EIATTR_SPARSE_MMA_MASK
	.align		4
.L_3573:
        /*0018*/ 	.byte	0x03, 0x50
        /*001a*/ 	.short	0x0000


	//----- nvinfo : EIATTR_MAXREG_COUNT
	.align		4
        /*001c*/ 	.byte	0x03, 0x1b
        /*001e*/ 	.short	0x00ff


	//----- nvinfo : EIATTR_NUM_BARRIERS
	.align		4
        /*0020*/ 	.byte	0x02, 0x4c
        /*0022*/ 	.byte	0x01
	.zero		1


	//----- nvinfo : EIATTR_MERCURY_ISA_VERSION
	.align		4
        /*0024*/ 	.byte	0x03, 0x5f
        /*0026*/ 	.short	0x0101


	//----- nvinfo : EIATTR_COOP_GROUP_MASK_REGIDS
	.align		4
        /*0028*/ 	.byte	0x04, 0x29
        /*002a*/ 	.short	(.L_3575 - .L_3574)


	//   ....[0]....
.L_3574:
        /*002c*/ 	.word	0xffffffff


	//   ....[1]....
        /*0030*/ 	.word	0xffffffff


	//   ....[2]....
        /*0034*/ 	.word	0xffffffff


	//   ....[3]....
        /*0038*/ 	.word	0xffffffff


	//   ....[4]....
        /*003c*/ 	.word	0xffffffff


	//   ....[5]....
        /*0040*/ 	.word	0xffffffff


	//   ....[6]....
        /*0044*/ 	.word	0xffffffff


	//   ....[7]....
        /*0048*/ 	.word	0xffffffff


	//   ....[8]....
        /*004c*/ 	.word	0xffffffff


	//   ....[9]....
        /*0050*/ 	.word	0xffffffff


	//   ....[10]....
        /*0054*/ 	.word	0xffffffff


	//   ....[11]....
        /*0058*/ 	.word	0xffffffff


	//   ....[12]....
        /*005c*/ 	.word	0xffffffff


	//   ....[13]....
        /*0060*/ 	.word	0xffffffff


	//   ....[14]....
        /*0064*/ 	.word	0xffffffff


	//   ....[15]....
        /*0068*/ 	.word	0xffffffff


	//   ....[16]....
        /*006c*/ 	.word	0xffffffff


	//   ....[17]....
        /*0070*/ 	.word	0xffffffff


	//   ....[18]....
        /*0074*/ 	.word	0x05000018


	//   ....[19]....
        /*0078*/ 	.word	0x05000018


	//   ....[20]....
        /*007c*/ 	.word	0x05000018


	//   ....[21]....
        /*0080*/ 	.word	0x05000018


	//   ....[22]....
        /*0084*/ 	.word	0x05000018


	//   ....[23]....
        /*0088*/ 	.word	0x05000018


	//   ....[24]....
        /*008c*/ 	.word	0x05000018


	//   ....[25]....
        /*0090*/ 	.word	0x05000018


	//   ....[26]....
        /*0094*/ 	.word	0x05000018


	//   ....[27]....
        /*0098*/ 	.word	0x05000018


	//   ....[28]....
        /*009c*/ 	.word	0x05000018


	//   ....[29]....
        /*00a0*/ 	.word	0x05000018


	//   ....[30]....
        /*00a4*/ 	.word	0x05000018


	//   ....[31]....
        /*00a8*/ 	.word	0x05000018


	//   ....[32]....
        /*00ac*/ 	.word	0x05000018


	//   ....[33]....
        /*00b0*/ 	.word	0x05000018


	//   ....[34]....
        /*00b4*/ 	.word	0x05000018


	//   ....[35]....
        /*00b8*/ 	.word	0x05000018


	//----- nvinfo : EIATTR_COOP_GROUP_INSTR_OFFSETS
	.align		4
.L_3575:
        /*00bc*/ 	.byte	0x04, 0x28
        /*00be*/ 	.short	(.L_3577 - .L_3576)


	//   ....[0]....
.L_3576:
        /*00c0*/ 	.word	0x00002bb0


	//   ....[1]....
        /*00c4*/ 	.word	0x00002be0


	//   ....[2]....
        /*00c8*/ 	.word	0x00002c00


	//   ....[3]....
        /*00cc*/ 	.word	0x00002c60


	//   ....[4]....
        /*00d0*/ 	.word	0x00002ca0


	//   ....[5]....
        /*00d4*/ 	.word	0x00002cc0


	//   ....[6]....
        /*00d8*/ 	.word	0x00002cf0


	//   ....[7]....
        /*00dc*/ 	.word	0x00002d50


	//   ....[8]....
        /*00e0*/ 	.word	0x00002d80


	//   ....[9]....
        /*00e4*/ 	.word	0x00002da0


	//   ....[10]....
        /*00e8*/ 	.word	0x00002df0


	//   ....[11]....
        /*00ec*/ 	.word	0x00002e20


	//   ....[12]....
        /*00f0*/ 	.word	0x00002e40


	//   ....[13]....
        /*00f4*/ 	.word	0x00002e90


	//   ....[14]....
        /*00f8*/ 	.word	0x00002ec0


	//   ....[15]....
        /*00fc*/ 	.word	0x00002ee0


	//   ....[16]....
        /*0100*/ 	.word	0x00002f30


	//   ....[17]....
        /*0104*/ 	.word	0x00002f40


	//   ....[18]....
        /*0108*/ 	.word	0x000035c0


	//   ....[19]....
        /*010c*/ 	.word	0x00003630


	//   ....[20]....
        /*0110*/ 	.word	0x000036b0


	//   ....[21]....
        /*0114*/ 	.word	0x00003740


	//   ....[22]....
        /*0118*/ 	.word	0x000037c0


	//   ....[23]....
        /*011c*/ 	.word	0x00003820


	//   ....[24]....
        /*0120*/ 	.word	0x000038b0


	//   ....[25]....
        /*0124*/ 	.word	0x00003930


	//   ....[26]....
        /*0128*/ 	.word	0x000039b0


	//   ....[27]....
        /*012c*/ 	.word	0x00003a20


	//   ....[28]....
        /*0130*/ 	.word	0x00003aa0


	//   ....[29]....
        /*0134*/ 	.word	0x00003b20


	//   ....[30]....
        /*0138*/ 	.word	0x00003bb0


	//   ....[31]....
        /*013c*/ 	.word	0x00003c10


	//   ....[32]....
        /*0140*/ 	.word	0x00003ca0


	//   ....[33]....
        /*0144*/ 	.word	0x00003d30


	//   ....[34]....
        /*0148*/ 	.word	0x00003d80


	//   ....[35]....
        /*014c*/ 	.word	0x00003dd0


	//----- nvinfo : EIATTR_VRC_CTA_INIT_COUNT
	.align		4
.L_3577:
        /*0150*/ 	.byte	0x02, 0x4a
	.zero		1
	.zero		1


	//----- nvinfo : EIATTR_EXIT_INSTR_OFFSETS
	.align		4
        /*0154*/ 	.byte	0x04, 0x1c
        /*0156*/ 	.short	(.L_3579 - .L_3578)


	//   ....[0]....
.L_3578:
        /*0158*/ 	.word	0x000033f0


	//   ....[1]....
        /*015c*/ 	.word	0x00003550


	//----- nvinfo : EIATTR_CRS_STACK_SIZE
	.align		4
.L_3579:
        /*0160*/ 	.byte	0x04, 0x1e
        /*0162*/ 	.short	(.L_3581 - .L_3580)
.L_3580:
        /*0164*/ 	.word	0x00000000


	//----- nvinfo : EIATTR_CBANK_PARAM_SIZE
	.align		4
.L_3581:
        /*0168*/ 	.byte	0x03, 0x19
        /*016a*/ 	.short	0x00b8


	//----- nvinfo : EIATTR_PARAM_CBANK
	.align		4
        /*016c*/ 	.byte	0x04, 0x0a
        /*016e*/ 	.short	(.L_3583 - .L_3582)
	.align		4
.L_3582:
        /*0170*/ 	.word	index@(.nv.constant0._Z30group_norm_nhwc_bwd_sum_kernelI11Fp16IOFp16WLi128EEv26Group_norm_nhwc_bwd_params)
        /*0174*/ 	.short	0x0380
        /*0176*/ 	.short	0x00b8


	//----- nvinfo : EIATTR_SW_WAR
	.align		4
.L_3583:
        /*0178*/ 	.byte	0x04, 0x36
        /*017a*/ 	.short	(.L_3585 - .L_3584)
.L_3584:
        /*017c*/ 	.word	0x00000008
.L_3585:


//--------------------- .nv.info._Z30group_norm_nhwc_bwd_sum_kernelI11Fp16IOFp16WLi192EEv26Group_norm_nhwc_bwd_params --------------------------
	.section	.nv.info._Z30group_norm_nhwc_bwd_sum_kernelI11Fp16IOFp16WLi192EEv26Group_norm_nhwc_bwd_params,"",@"SHT_CUDA_INFO"
	.sectionflags	@""
	.align	4


	//----- nvinfo : EIATTR_CUDA_API_VERSION
	.align		4
        /*0000*/ 	.byte	0x04, 0x37
        /*0002*/ 	.short	(.L_3587 - .L_3586)
.L_3586:
        /*0004*/ 	.word	0x00000082


	//----- nvinfo : EIATTR_KPARAM_INFO
	.align		4
.L_3587:
        /*0008*/ 	.byte	0x04, 0x17
        /*000a*/ 	.short	(.L_3589 - .L_3588)
.L_3588:
        /*000c*/ 	.word	0x00000000
        /*0010*/ 	.short	0x0000
        /*0012*/ 	.short	0x0000
        /*0014*/ 	.byte	0x00, 0xf0, 0xe1, 0x02


	//----- nvinfo : EIATTR_SPARSE_MMA_MASK
	.align		4
.L_3589:
        /*0018*/ 	.byte	0x03, 0x50
        /*001a*/ 	.short	0x0000


	//----- nvinfo : EIATTR_MAXREG_COUNT
	.align		4
        /*001c*/ 	.byte	0x03, 0x1b
        /*001e*/ 	.short	0x00ff


	//----- nvinfo : EIATTR_NUM_BARRIERS
	.align		4
        /*0020*/ 	.byte	0x02, 0x4c
        /*0022*/ 	.byte	0x01
	.zero		1


	//----- nvinfo : EIATTR_MERCURY_ISA_VERSION
	.align		4
        /*0024*/ 	.byte	0x03, 0x5f
        /*0026*/ 	.short	0x0101


	//----- nvinfo : EIATTR_COOP_GROUP_MASK_REGIDS
	.align		4
        /*0028*/ 	.byte	0x04, 0x29
        /*002a*/ 	.short	(.L_3591 - .L_3590)


	//   ....[0]....
.L_3590:
        /*002c*/ 	.word	0xffffffff


	//   ....[1]....
        /*0030*/ 	.word	0xffffffff


	//   ....[2]....
        /*0034*/ 	.word	0xffffffff


	//   ....[3]....
        /*0038*/ 	.word	0xffffffff


	//   ....[4]....
        /*003c*/ 	.word	0xffffffff


	//   ....[5]....
        /*0040*/ 	.word	0xffffffff


	//   ....[6]....
        /*0044*/ 	.word	0xffffffff


	//   ....[7]....
        /*0048*/ 	.word	0xffffffff


	//   ....[8]....
        /*004c*/ 	.word	0xffffffff


	//   ....[9]....
        /*0050*/ 	.word	0xffffffff


	//   ....[10]....
        /*0054*/ 	.word	0xffffffff


	//   ....[11]....
        /*0058*/ 	.word	0xffffffff


	//   ....[12]....
        /*005c*/ 	.word	0xffffffff


	//   ....[13]....
        /*0060*/ 	.word	0xffffffff


	//   ....[14]....
        /*0064*/ 	.word	0xffffffff


	//   ....[15]....
        /*0068*/ 	.word	0xffffffff


	//   ....[16]....
        /*006c*/ 	.word	0xffffffff


	//   ....[17]....
        /*0070*/ 	.word	0xffffffff


	//   ....[18]....
        /*0074*/ 	.word	0x0500001b


	//   ....[19]....
        /*0078*/ 	.word	0x0500001b


	//   ....[20]....
        /*007c*/ 	.word	0x0500001b


	//   ....[21]....
        /*0080*/ 	.word	0x0500001b


	//   ....[22]....
        /*0084*/ 	.word	0x0500001b


	//   ....[23]....
        /*0088*/ 	.word	0x0500001b


	//   ....[24]....
        /*008c*/ 	.word	0x0500001b


	//   ....[25]....
        /*0090*/ 	.word	0x0500001b


	//   ....[26]....
        /*0094*/ 	.word	0x0500001b


	//   ....[27]....
        /*0098*/ 	.word	0x0500001b


	//   ....[28]....
        /*009c*/ 	.word	0x0500001b


	//   ....[29]....
        /*00a0*/ 	.word	0x0500001b


	//   ....[30]....
        /*00a4*/ 	.word	0x0500001b


	//   ....[31]....
        /*00a8*/ 	.word	0x0500001b


	//   ....[32]....
        /*00ac*/ 	.word	0x0500001b


	//   ....[33]....
        /*00b0*/ 	.word	0x0500001b


	//   ....[34]....
        /*00b4*/ 	.word	0x0500001b


	//   ....[35]....
        /*00b8*/ 	.word	0x0500001b


	//----- nvinfo : EIATTR_COOP_GROUP_INSTR_OFFSETS
	.align		4
.L_3591:
        /*00bc*/ 	.byte	0x04, 0x28
        /*00be*/ 	.short	(.L_3593 - .L_3592)


	//   ....[0]....
.L_3592:
        /*00c0*/ 	.word	0x00002c70


	//   ....[1]....
        /*00c4*/ 	.word	0x00002ca0


	//   ....[2]....
        /*00c8*/ 	.word	0x00002cb0


	//   ....[3]....
        /*00cc*/ 	.word	0x00002d10


	//   ....[4]....
        /*00d0*/ 	.word	0x00002d40


	//   ....[5]....
        /*00d4*/ 	.word	0x00002d60


	//   ....[6]....
        /*00d8*/ 	.word	0x00002dc0


	//   ....[7]....
        /*00dc*/ 	.word	0x00002df0


	//   ....[8]....
        /*00e0*/ 	.word	0x00002e10


	//   ....[9]....
        /*00e4*/ 	.word	0x00002e70


	//   ....[10]....
        /*00e8*/ 	.word	0x00002ea0


	//   ....[11]....
        /*00ec*/ 	.word	0x00002ec0


	//   ....[12]....
        /*00f0*/ 	.word	0x00002f20


	//   ....[13]....
        /*00f4*/ 	.word	0x00002f50


	//   ....[14]....
        /*00f8*/ 	.word	0x00002f70


	//   ....[15]....
        /*00fc*/ 	.word	0x00002fd0


	//   ....[16]....
        /*0100*/ 	.word	0x00002ff0


	//   ....[17]....
        /*0104*/ 	.word	0x00003000


	//   ....[18]....
        /*0108*/ 	.word	0x000037f0


	//   ....[19]....
        /*010c*/ 	.word	0x00003870


	//   ....[20]....
        /*0110*/ 	.word	0x000038e0


	//   ....[21]....
        /*0114*/ 	.word	0x00003970


	//   ....[22]....
        /*0118*/ 	.word	0x000039d0


	//   ....[23]....
        /*011c*/ 	.word	0x00003a70


	//   ....[24]....
        /*0120*/ 	.word	0x00003b00


	//   ....[25]....
        /*0124*/ 	.word	0x00003b60


	//   ....[26]....
        /*0128*/ 	.word	0x00003c00


	//   ....[27]....
        /*012c*/ 	.word	0x00003c90


	//   ....[28]....
        /*0130*/ 	.word	0x00003cf0


	//   ....[29]....
        /*0134*/ 	.word	0x00003d90


	//   ....[30]....
        /*0138*/ 	.word	0x00003e20


	//   ....[31]....
        /*013c*/ 	.word	0x00003e80


	//   ....[32]....
        /*0140*/ 	.word	0x00003f20


	//   ....[33]....
        /*0144*/ 	.word	0x00003fb0


	//   ....[34]....
        /*0148*/ 	.word	0x00004000


	//   ....[35]....
        /*014c*/ 	.word	0x00004050


	//----- nvinfo : EIATTR_VRC_CTA_INIT_COUNT
	.align		4
.L_3593:
        /*0150*/ 	.byte	0x02, 0x4a
	.zero		1
	.zero		1


	//----- nvinfo : EIATTR_EXIT_INSTR_OFFSETS
	.align		4
        /*0154*/ 	.byte	0x04, 0x1c
        /*0156*/ 	.short	(.L_3595 - .L_3594)


	//   ....[0]....
.L_3594:
        /*0158*/ 	.word	0x00003630


	//   ....[1]....
        /*015c*/ 	.word	0x00003790


	//----- nvinfo : EIATTR_CRS_STACK_SIZE
	.align		4
.L_3595:
        /*0160*/ 	.byte	0x04, 0x1e
        /*0162*/ 	.short	(.L_3597 - .L_3596)
.L_3596:
        /*0164*/ 	.word	0x00000000


	//----- nvinfo : EIATTR_CBANK_PARAM_SIZE
	.align		4
.L_3597:
        /*0168*/ 	.byte	0x03, 0x19
        /*016a*/ 	.short	0x00b8


	//----- nvinfo : EIATTR_PARAM_CBANK
	.align		4
        /*016c*/ 	.byte	0x04, 0x0a
        /*016e*/ 	.short	(.L_3599 - .L_3598)
	.align		4
.L_3598:
        /*0170*/ 	.word	index@(.nv.constant0._Z30group_norm_nhwc_bwd_sum_kernelI11Fp16IOFp16WLi192EEv26Group_norm_nhwc_bwd_params)
        /*0174*/ 	.short	0x0380
        /*0176*/ 	.short	0x00b8


	//----- nvinfo : EIATTR_SW_WAR
	.align		4
.L_3599:
        /*0178*/ 	.byte	0x04, 0x36
        /*017a*/ 	.short	(.L_3601 - .L_3600)
.L_3600:
        /*017c*/ 	.word	0x00000008
.L_3601:


//--------------------- .nv.info._Z30group_norm_nhwc_bwd_sum_kernelI11Fp16IOFp16WLi448EEv26Group_norm_nhwc_bwd_params --------------------------
	.section	.nv.info._Z30group_norm_nhwc_bwd_sum_kernelI11Fp16IOFp16WLi448EEv26Group_norm_nhwc_bwd_params,"",@"SHT_CUDA_INFO"
	.sectionflags	@""
	.align	4


	//----- nvinfo : EIATTR_CUDA_API_VERSION
	.align		4
        /*0000*/ 	.byte	0x04, 0x37
        /*0002*/ 	.short	(.L_3603 - .L_3602)
.L_3602:
        /*0004*/ 	.word	0x00000082


	//----- nvinfo : EIATTR_KPARAM_INFO
	.align		4
.L_3603:
        /*0008*/ 	.byte	0x04, 0x17
        /*000a*/ 	.short	(.L_3605 - .L_3604)
.L_3604:
        /*000c*/ 	.word	0x00000000
        /*0010*/ 	.short	0x0000
        /*0012*/ 	.short	0x0000
        /*0014*/ 	.byte	0x00, 0xf0, 0xe1, 0x02


	//----- nvinfo : EIATTR_SPARSE_MMA_MASK
	.align		4
.L_3605:
        /*0018*/ 	.byte	0x03, 0x50
        /*001a*/ 	.short	0x0000


	//----- nvinfo : EIATTR_MAXREG_COUNT
	.align		4
        /*001c*/ 	.byte	0x03, 0x1b
        /*001e*/ 	.short	0x00ff


	//----- nvinfo : EIATTR_NUM_BARRIERS
	.align		4
        /*0020*/ 	.byte	0x02, 0x4c
        /*0022*/ 	.byte	0x01
	.zero		1


	//----- nvinfo : EIATTR_MERCURY_ISA_VERSION
	.align		4
        /*0024*/ 	.byte	0x03, 0x5f
        /*0026*/ 	.short	0x0101


	//----- nvinfo : EIATTR_COOP_GROUP_MASK_REGIDS
	.align		4
        /*0028*/ 	.byte	0x04, 0x29
        /*002a*/ 	.short	(.L_3607 - .L_3606)


	//   ....[0]....
.L_3606:
        /*002c*/ 	.word	0xffffffff


	//   ....[1]....
        /*0030*/ 	.word	0xffffffff


	//   ....[2]....
        /*0034*/ 	.word	0xffffffff


	//   ....[3]....
        /*0038*/ 	.word	0xffffffff


	//   ....[4]....
        /*003c*/ 	.word	0xffffffff


	//   ....[5]....
        /*0040*/ 	.word	0xffffffff


	//   ....[6]....
        /*0044*/ 	.word	0xffffffff


	//   ....[7]....
        /*0048*/ 	.word	0xffffffff


	//   ....[8]....
        /*004c*/ 	.word	0xffffffff


	//   ....[9]....
        /*0050*/ 	.word	0xffffffff


	//   ....[10]....
        /*0054*/ 	.word	0xffffffff


	//   ....[11]....
        /*0058*/ 	.word	0xffffffff


	//   ....[12]....
        /*005c*/ 	.word	0xffffffff


	//   ....[13]....
        /*0060*/ 	.word	0xffffffff


	//   ....[14]....
        /*0064*/ 	.word	0xffffffff


	//   ....[15]....
        /*0068*/ 	.word	0xffffffff


	//   ....[16]....
        /*006c*/ 	.word	0xffffffff


	//   ....[17]....
        /*0070*/ 	.word	0xffffffff


	//   ....[18]....
        /*0074*/ 	.word	0x05000036


	//   ....[19]....
        /*0078*/ 	.word	0x05000036


	//   ....[20]....
        /*007c*/ 	.word	0x05000036


	//   ....[21]....
        /*0080*/ 	.word	0x05000036


	//   ....[22]....
        /*0084*/ 	.word	0x05000036


	//   ....[23]....
        /*0088*/ 	.word	0x05000036


	//   ....[24]....
        /*008c*/ 	.word	0x05000036


	//   ....[25]....
        /*0090*/ 	.word	0x05000036


	//   ....[26]....
        /*0094*/ 	.word	0x05000036


	//   ....[27]....
        /*0098*/ 	.word	0x05000036


	//   ....[28]....
        /*009c*/ 	.word	0x05000036


	//   ....[29]....
        /*00a0*/ 	.word	0x05000036


	//   ....[30]....
        /*00a4*/ 	.word	0x05000036


	//   ....[31]....
        /*00a8*/ 	.word	0x05000036


	//   ....[32]....
        /*00ac*/ 	.word	0x05000036


	//   ....[33]....
        /*00b0*/ 	.word	0x05000036


	//   ....[34]....
        /*00b4*/ 	.word	0x05000036


	//   ....[35]....
        /*00b8*/ 	.word	0x05000036


	//----- nvinfo : EIATTR_COOP_GROUP_INSTR_OFFSETS
	.align		4
.L_3607:
        /*00bc*/ 	.byte	0x04, 0x28
        /*00be*/ 	.short	(.L_3609 - .L_3608)


	//   ....[0]....
.L_3608:
        /*00c0*/ 	.word	0x00003180


	//   ....[1]....
        /*00c4*/ 	.word	0x000031b0


	//   ....[2]....
        /*00c8*/ 	.word	0x00003200


	//   ....[3]....
        /*00cc*/ 	.word	0x00003220


	//   ....[4]....
        /*00d0*/ 	.word	0x00003230


	//   ....[5]....
        /*00d4*/ 	.word	0x00003290


	//   ....[6]....
        /*00d8*/ 	.word	0x000032d0


	//   ....[7]....
        /*00dc*/ 	.word	0x000032e0


	//   ....[8]....
        /*00e0*/ 	.word	0x00003330


	//   ....[9]....
        /*00e4*/ 	.word	0x00003380


	//   ....[10]....
        /*00e8*/ 	.word	0x000033a0


	//   ....[11]....
        /*00ec*/ 	.word	0x00003410


	//   ....[12]....
        /*00f0*/ 	.word	0x00003430


	//   ....[13]....
        /*00f4*/ 	.word	0x00003440


	//   ....[14]....
        /*00f8*/ 	.word	0x000034b0


	//   ....[15]....
        /*00fc*/ 	.word	0x000034f0


	//   ....[16]....
        /*0100*/ 	.word	0x00003520


	//   ....[17]....
        /*0104*/ 	.word	0x00003540


	//   ....[18]....
        /*0108*/ 	.word	0x00004140


	//   ....[19]....
        /*010c*/ 	.word	0x000041c0


	//   ....[20]....
        /*0110*/ 	.word	0x00004220


	//   ....[21]....
        /*0114*/ 	.word	0x00004280


	//   ....[22]....
        /*0118*/ 	.word	0x00004320


	//   ....[23]....
        /*011c*/ 	.word	0x00004390


	//   ....[24]....
        /*0120*/ 	.word	0x00004420


	//   ....[25]....
        /*0124*/ 	.word	0x00004490


	//   ....[26]....
        /*0128*/ 	.word	0x00004510


	//   ....[27]....
        /*012c*/ 	.word	0x000045a0


	//   ....[28]....
        /*0130*/ 	.word	0x00004630


	//   ....[29]....
        /*0134*/ 	.word	0x000046a0


	//   ....[30]....
        /*0138*/ 	.word	0x00004730


	//   ....[31]....
        /*013c*/ 	.word	0x00004790


	//   ....[32]....
        /*0140*/ 	.word	0x00004830


	//   ....[33]....
        /*0144*/ 	.word	0x000048c0


	//   ....[34]....
        /*0148*/ 	.word	0x00004920


	//   ....[35]....
        /*014c*/ 	.word	0x00004970


	//----- nvinfo : EIATTR_VRC_CTA_INIT_COUNT
	.align		4
.L_3609:
        /*0150*/ 	.byte	0x02, 0x4a
	.zero		1
	.zero		1


	//----- nvinfo : EIATTR_EXIT_INSTR_OFFSETS
	.align		4
        /*0154*/ 	.byte	0x04, 0x1c
        /*0156*/ 	.short	(.L_3611 - .L_3610)


	//   ....[0]....
.L_3610:
        /*0158*/ 	.word	0x00003f70


	//   ....[1]....
        /*015c*/ 	.word	0x000040d0


	//----- nvinfo : EIATTR_CRS_STACK_SIZE
	.align		4
.L_3611:
        /*0160*/ 	.byte	0x04, 0x1e
        /*0162*/ 	.short	(.L_3613 - .L_3612)
.L_3612:
        /*0164*/ 	.word	0x00000000


	//----- nvinfo : EIATTR_CBANK_PARAM_SIZE
	.align		4
.L_3613:
        /*0168*/ 	.byte	0x03, 0x19
        /*016a*/ 	.short	0x00b8


	//----- nvinfo : EIATTR_PARAM_CBANK
	.align		4
        /*016c*/ 	.byte	0x04, 0x0a
        /*016e*/ 	.short	(.L_3615 - .L_3614)
	.align		4
.L_3614:
        /*0170*/ 	.word	index@(.nv.constant0._Z30group_norm_nhwc_bwd_sum_kernelI11Fp16IOFp16WLi448EEv26Group_norm_nhwc_bwd_params)
        /*0174*/ 	.short	0x0380
        /*0176*/ 	.short	0x00b8


	//----- nvinfo : EIATTR_SW_WAR
	.align		4
.L_3615:
        /*0178*/ 	.byte	0x04, 0x36
        /*017a*/ 	.short	(.L_3617 - .L_3616)
.L_3616:
        /*017c*/ 	.word	0x00000008
.L_3617:


//--------------------- .nv.info._Z30group_norm_nhwc_bwd_sum_kernelI11Fp16IOFp16WLi256EEv26Group_norm_nhwc_bwd_params --------------------------
	.section	.nv.info._Z30group_norm_nhwc_bwd_sum_kernelI11Fp16IOFp16WLi256EEv26Group_norm_nhwc_bwd_params,"",@"SHT_CUDA_INFO"
	.sectionflags	@""
	.align	4


	//----- nvinfo : EIATTR_CUDA_API_VERSION
	.align		4
        /*0000*/ 	.byte	0x04, 0x37
        /*0002*/ 	.short	(.L_3619 - .L_3618)
.L_3618:
        /*0004*/ 	.word	0x00000082


	//----- nvinfo : EIATTR_KPARAM_INFO
	.align		4
.L_3619:
        /*0008*/ 	.byte	0x04, 0x17
        /*000a*/ 	.short	(.L_3621 - .L_3620)
.L_3620:
        /*000c*/ 	.word	0x00000000
        /*0010*/ 	.short	0x0000
        /*0012*/ 	.short	0x0000
        /*0014*/ 	.byte	0x00, 0xf0, 0xe1, 0x02


	//----- nvinfo : EIATTR_SPARSE_MMA_MASK
	.align		4
.L_3621:
        /*0018*/ 	.byte	0x03, 0x50
        /*001a*/ 	.short	0x0000


	//----- nvinfo : EIATTR_MAXREG_COUNT
	.align		4
        /*001c*/ 	.byte	0x03, 0x1b
        /*001e*/ 	.short	0x00ff


	//----- nvinfo : EIATTR_NUM_BARRIERS
	.align		4
        /*0020*/ 	.byte	0x02, 0x4c
        /*0022*/ 	.byte	0x01
	.zero		1


	//----- nvinfo : EIATTR_MERCURY_ISA_VERSION
	.align		4
        /*0024*/ 	.byte	0x03, 0x5f
        /*0026*/ 	.short	0x0101


	//----- nvinfo : EIATTR_COOP_GROUP_MASK_REGIDS
	.align		4
        /*0028*/ 	.byte	0x04, 0x29
        /*002a*/ 	.short	(.L_3623 - .L_3622)


	//   ....[0]....
.L_3622:
        /*002c*/ 	.word	0xffffffff


	//   ....[1]....
        /*0030*/ 	.word	0xffffffff


	//   ....[2]....
        /*0034*/ 	.word	0xffffffff


	//   ....[3]....
        /*0038*/ 	.word	0xffffffff


	//   ....[4]....
        /*003c*/ 	.word	0xffffffff


	//   ....[5]....
        /*0040*/ 	.word	0xffffffff


	//   ....[6]....
        /*0044*/ 	.word	0xffffffff


	//   ....[7]....
        /*0048*/ 	.word	0xffffffff


	//   ....[8]....
        /*004c*/ 	.word	0xffffffff


	//   ....[9]....
        /*0050*/ 	.word	0xffffffff


	//   ....[10]....
        /*0054*/ 	.word	0xffffffff


	//   ....[11]....
        /*0058*/ 	.word	0xffffffff


	//   ....[12]....
        /*005c*/ 	.word	0xffffffff


	//   ....[13]....
        /*0060*/ 	.word	0xffffffff


	//   ....[14]....
        /*0064*/ 	.word	0xffffffff


	//   ....[15]....
        /*0068*/ 	.word	0xffffffff


	//   ....[16]....
        /*006c*/ 	.word	0xffffffff


	//   ....[17]....
        /*0070*/ 	.word	0xffffffff


	//   ....[18]....
        /*0074*/ 	.word	0x05000024


	//   ....[19]....
        /*0078*/ 	.word	0x05000024


	//   ....[20]....
        /*007c*/ 	.word	0x05000024


	//   ....[21]....
        /*0080*/ 	.word	0x05000024


	//   ....[22]....
        /*0084*/ 	.word	0x05000024


	//   ....[23]....
        /*0088*/ 	.word	0x05000024


	//   ....[24]....
        /*008c*/ 	.word	0x05000024


	//   ....[25]....
        /*0090*/ 	.word	0x05000024


	//   ....[26]....
        /*0094*/ 	.word	0x05000024


	//   ....[27]....
        /*0098*/ 	.word	0x05000024


	//   ....[28]....
        /*009c*/ 	.word	0x05000024


	//   ....[29]....
        /*00a0*/ 	.word	0x05000024


	//   ....[30]....
        /*00a4*/ 	.word	0x05000024


	//   ....[31]....
        /*00a8*/ 	.word	0x05000024


	//   ....[32]....
        /*00ac*/ 	.word	0x05000024


	//   ....[33]....
        /*00b0*/ 	.word	0x05000024


	//   ....[34]....
        /*00b4*/ 	.word	0x05000024


	//   ....[35]....
        /*00b8*/ 	.word	0x05000024


	//----- nvinfo : EIATTR_COOP_GROUP_INSTR_OFFSETS
	.align		4
.L_3623:
        /*00bc*/ 	.byte	0x04, 0x28
        /*00be*/ 	.short	(.L_3625 - .L_3624)


	//   ....[0]....
.L_3624:
        /*00c0*/ 	.word	0x00002db0


	//   ....[1]....
        /*00c4*/ 	.word	0x00002e30


	//   ....[2]....
        /*00c8*/ 	.word	0x00002e60


	//   ....[3]....
        /*00cc*/ 	.word	0x00002e90


	//   ....[4]....
        /*00d0*/ 	.word	0x00002ee0


	//   ....[5]....
        /*00d4*/ 	.word	0x00002f10


	//   ....[6]....
        /*00d8*/ 	.word	0x00002f40


	//   ....[7]....
        /*00dc*/ 	.word	0x00002f90


	//   ....[8]....
        /*00e0*/ 	.word	0x00002fb0


	//   ....[9]....
        /*00e4*/ 	.word	0x00002ff0


	//   ....[10]....
        /*00e8*/ 	.word	0x00003040


	//   ....[11]....
        /*00ec*/ 	.word	0x00003070


	//   ....[12]....
        /*00f0*/ 	.word	0x000030a0


	//   ....[13]....
        /*00f4*/ 	.word	0x000030f0


	//   ....[14]....
        /*00f8*/ 	.word	0x00003100


	//   ....[15]....
        /*00fc*/ 	.word	0x00003120


	//   ....[16]....
        /*0100*/ 	.word	0x00003140


	//   ....[17]....
        /*0104*/ 	.word	0x00003180


	//   ....[18]....
        /*0108*/ 	.word	0x00003a00


	//   ....[19]....
        /*010c*/ 	.word	0x00003a80


	//   ....[20]....
        /*0110*/ 	.word	0x00003ae0


	//   ....[21]....
        /*0114*/ 	.word	0x00003b50


	//   ....[22]....
        /*0118*/ 	.word	0x00003bd0


	//   ....[23]....
        /*011c*/ 	.word	0x00003c30


	//   ....[24]....
        /*0120*/ 	.word	0x00003ca0


	//   ....[25]....
        /*0124*/ 	.word	0x00003d10


	//   ....[26]....
        /*0128*/ 	.word	0x00003d80


	//   ....[27]....
        /*012c*/ 	.word	0x00003df0


	//   ....[28]....
        /*0130*/ 	.word	0x00003e80


	//   ....[29]....
        /*0134*/ 	.word	0x00003ef0


	//   ....[30]....
        /*0138*/ 	.word	0x00003f70


	//   ....[31]....
        /*013c*/ 	.word	0x00003fd0


	//   ....[32]....
        /*0140*/ 	.word	0x00004060


	//   ....[33]....
        /*0144*/ 	.word	0x000040e0


	//   ....[34]....
        /*0148*/ 	.word	0x00004140


	//   ....[35]....
        /*014c*/ 	.word	0x00004190


	//----- nvinfo : EIATTR_VRC_CTA_INIT_COUNT
	.align		4
.L_3625:
        /*0150*/ 	.byte	0x02, 0x4a
	.zero		1
	.zero		1


	//----- nvinfo : EIATTR_EXIT_INSTR_OFFSETS
	.align		4
        /*0154*/ 	.byte	0x04, 0x1c
        /*0156*/ 	.short	(.L_3627 - .L_3626)


	//   ....[0]....
.L_3626:
        /*0158*/ 	.word	0x00003830


	//   ....[1]....
        /*015c*/ 	.word	0x00003990


	//----- nvinfo : EIATTR_CRS_STACK_SIZE
	.align		4
.L_3627:
        /*0160*/ 	.byte	0x04, 0x1e
        /*0162*/ 	.short	(.L_3629 - .L_3628)
.L_3628:
        /*0164*/ 	.word	0x00000000


	//----- nvinfo : EIATTR_CBANK_PARAM_SIZE
	.align		4
.L_3629:
        /*0168*/ 	.byte	0x03, 0x19
        /*016a*/ 	.short	0x00b8


	//----- nvinfo : EIATTR_PARAM_CBANK
	.align		4
        /*016c*/ 	.byte	0x04, 0x0a
        /*016e*/ 	.short	(.L_3631 - .L_3630)
	.align		4
.L_3630:
        /*0170*/ 	.word	index@(.nv.constant0._Z30group_norm_nhwc_bwd_sum_kernelI11Fp16IOFp16WLi256EEv26Group_norm_nhwc_bwd_params)
        /*0174*/ 	.short	0x0380
        /*0176*/ 	.short	0x00b8


	//----- nvinfo : EIATTR_SW_WAR
	.align		4
.L_3631:
        /*0178*/ 	.byte	0x04, 0x36
        /*017a*/ 	.short	(.L_3633 - .L_3632)
.L_3632:
        /*017c*/ 	.word	0x00000008
.L_3633:


//--------------------- .nv.info._Z30group_norm_nhwc_bwd_sum_kernelI11Fp16IOFp16WLi120EEv26Group_norm_nhwc_bwd_params --------------------------
	.section	.nv.info._Z30group_norm_nhwc_bwd_sum_kernelI11Fp16IOFp16WLi120EEv26Group_norm_nhwc_bwd_params,"",@"SHT_CUDA_INFO"
	.sectionflags	@""
	.align	4


	//----- nvinfo : EIATTR_CUDA_API_VERSION
	.align		4
        /*0000*/ 	.byte	0x04, 0x37
        /*0002*/ 	.short	(.L_3635 - .L_3634)
.L_3634:
        /*0004*/ 	.word	0x00000082


	//----- nvinfo : EIATTR_KPARAM_INFO
	.align		4
.L_3635:
        /*0008*/ 	.byte	0x04, 0x17
        /*000a*/ 	.short	(.L_3637 - .L_3636)
.L_3636:
        /*000c*/ 	.word	0x00000000
        /*0010*/ 	.short	0x0000
        /*0012*/ 	.short	0x0000
        /*0014*/ 	.byte	0x00, 0xf0, 0xe1, 0x02


	//----- nvinfo : EIATTR_SPARSE_MMA_MASK
	.align		4
.L_3637:
        /*0018*/ 	.byte	0x03, 0x50
        /*001a*/ 	.short	0x0000


	//----- nvinfo : EIATTR_MAXREG_COUNT
	.align		4
        /*001c*/ 	.byte	0x03, 0x1b
        /*001e*/ 	.short	0x00ff


	//----- nvinfo : EIATTR_NUM_BARRIERS
	.align		4
        /*0020*/ 	.byte	0x02, 0x4c
        /*0022*/ 	.byte	0x01
	.zero		1


	//----- nvinfo : EIATTR_MERCURY_ISA_VERSION
	.align		4
        /*0024*/ 	.byte	0x03, 0x5f
        /*0026*/ 	.short	0x0101


	//----- nvinfo : EIATTR_COOP_GROUP_MASK_REGIDS
	.align		4
        /*0028*/ 	.byte	0x04, 0x29
        /*002a*/ 	.short	(.L_3639 - .L_3638)


	//   ....[0]....
.L_3638:
        /*002c*/ 	.word	0x0500000f


	//   ....[1]....
        /*0030*/ 	.word	0x0500000f


	//   ....[2]....
        /*0034*/ 	.word	0x0500000f


	//   ....[3]....
        /*0038*/ 	.word	0x0500000f


	//   ....[4]....
        /*003c*/ 	.word	0x0500000f


	//   ....[5]....
        /*0040*/ 	.word	0x0500000f


	//   ....[6]....
        /*0044*/ 	.word	0x0500000f


	//   ....[7]....
        /*0048*/ 	.word	0x0500000f


	//   ....[8]....
        /*004c*/ 	.word	0x0500000f


	//   ....[9]....
        /*0050*/ 	.word	0x0500000f


	//   ....[10]....
        /*0054*/ 	.word	0x0500000f


	//   ....[11]....
        /*0058*/ 	.word	0x0500000f


	//   ....[12]....
        /*005c*/ 	.word	0x0500000f


	//   ....[13]....
        /*0060*/ 	.word	0x0500000f


	//   ....[14]....
        /*0064*/ 	.word	0x0500000f


	//   ....[15]....
        /*0068*/ 	.word	0x0500000f


	//   ....[16]....
        /*006c*/ 	.word	0x0500000f


	//   ....[17]....
        /*0070*/ 	.word	0x0500000f


	//   ....[18]....
        /*0074*/ 	.word	0x0500000f


	//   ....[19]....
        /*0078*/ 	.word	0x0500000f


	//   ....[20]....
        /*007c*/ 	.word	0x0500000f


	//   ....[21]....
        /*0080*/ 	.word	0x0500000f


	//----- nvinfo : EIATTR_COOP_GROUP_INSTR_OFFSETS
	.align		4
.L_3639:
        /*0084*/ 	.byte	0x04, 0x28
        /*0086*/ 	.short	(.L_3641 - .L_3640)


	//   ....[0]....
.L_3640:
        /*0088*/ 	.word	0x00002be0


	//   ....[1]....
        /*008c*/ 	.word	0x00002c90


	//   ....[2]....
        /*0090*/ 	.word	0x00002d00


	//   ....[3]....
        /*0094*/ 	.word	0x00002d90


	//   ....[4]....
        /*0098*/ 	.word	0x00002e00


	//   ....[5]....
        /*009c*/ 	.word	0x00002e90


	//   ....[6]....
        /*00a0*/ 	.word	0x00002f00


	//   ....[7]....
        /*00a4*/ 	.word	0x00002f90


	//   ....[8]....
        /*00a8*/ 	.word	0x00003010


	//   ....[9]....
        /*00ac*/ 	.word	0x00003080


	//   ....[10]....
        /*00b0*/ 	.word	0x000030d0


	//   ....[11]....
        /*00b4*/ 	.word	0x000037b0


	//   ....[12]....
        /*00b8*/ 	.word	0x00003880


	//   ....[13]....
        /*00bc*/ 	.word	0x00003910


	//   ....[14]....
        /*00c0*/ 	.word	0x000039c0


	//   ....[15]....
        /*00c4*/ 	.word	0x00003a50


	//   ....[16]....
        /*00c8*/ 	.word	0x00003b00


	//   ....[17]....
        /*00cc*/ 	.word	0x00003b90


	//   ....[18]....
        /*00d0*/ 	.word	0x00003c50


	//   ....[19]....
        /*00d4*/ 	.word	0x00003cf0


	//   ....[20]....
        /*00d8*/ 	.word	0x00003d80


	//   ....[21]....
        /*00dc*/ 	.word	0x00003df0


	//----- nvinfo : EIATTR_VRC_CTA_INIT_COUNT
	.align		4
.L_3641:
        /*00e0*/ 	.byte	0x02, 0x4a
	.zero		1
	.zero		1


	//----- nvinfo : EIATTR_EXIT_INSTR_OFFSETS
	.align		4
        /*00e4*/ 	.byte	0x04, 0x1c
        /*00e6*/ 	.short	(.L_3643 - .L_3642)


	//   ....[0]....
.L_3642:
        /*00e8*/ 	.word	0x00003630


	//   ....[1]....
        /*00ec*/ 	.word	0x00003790


	//----- nvinfo : EIATTR_CRS_STACK_SIZE
	.align		4
.L_3643:
        /*00f0*/ 	.byte	0x04, 0x1e
        /*00f2*/ 	.short	(.L_3645 - .L_3644)
.L_3644:
        /*00f4*/ 	.word	0x00000000


	//----- nvinfo : EIATTR_CBANK_PARAM_SIZE
	.align		4
.L_3645:
        /*00f8*/ 	.byte	0x03, 0x19
        /*00fa*/ 	.short	0x00b8


	//----- nvinfo : EIATTR_PARAM_CBANK
	.align		4
        /*00fc*/ 	.byte	0x04, 0x0a
        /*00fe*/ 	.short	(.L_3647 - .L_3646)
	.align		4
.L_3646:
        /*0100*/ 	.word	index@(.nv.constant0._Z30group_norm_nhwc_bwd_sum_kernelI11Fp16IOFp16WLi120EEv26Group_norm_nhwc_bwd_params)
        /*0104*/ 	.short	0x0380
        /*0106*/ 	.short	0x00b8


	//----- nvinfo : EIATTR_SW_WAR
	.align		4
.L_3647:
        /*0108*/ 	.byte	0x04, 0x36
        /*010a*/ 	.short	(.L_3649 - .L_3648)
.L_3648:
        /*010c*/ 	.word	0x00000008
.L_3649:


//--------------------- .nv.info._Z30group_norm_nhwc_bwd_sum_kernelI11Fp16IOFp16WLi140EEv26Group_norm_nhwc_bwd_params --------------------------
	.section	.nv.info._Z30group_norm_nhwc_bwd_sum_kernelI11Fp16IOFp16WLi140EEv26Group_norm_nhwc_bwd_params,"",@"SHT_CUDA_INFO"
	.sectionflags	@""
	.align	4


	//----- nvinfo : EIATTR_CUDA_API_VERSION
	.align		4
        /*0000*/ 	.byte	0x04, 0x37
        /*0002*/ 	.short	(.L_3651 - .L_3650)
.L_3650:
        /*0004*/ 	.word	0x00000082


	//----- nvinfo : EIATTR_KPARAM_INFO
	.align		4
.L_3651:
        /*0008*/ 	.byte	0x04, 0x17
        /*000a*/ 	.short	(.L_3653 - .L_3652)
.L_3652:
        /*000c*/ 	.word	0x00000000
        /*0010*/ 	.short	0x0000
        /*0012*/ 	.short	0x0000
        /*0014*/ 	.byte	0x00, 0xf0, 0xe1, 0x02


	//----- nvinfo : EIATTR_SPARSE_MMA_MASK
	.align		4
.L_3653:
        /*0018*/ 	.byte	0x03, 0x50
        /*001a*/ 	.short	0x0000


	//----- nvinfo : EIATTR_MAXREG_COUNT
	.align		4
        /*001c*/ 	.byte	0x03, 0x1b
        /*001e*/ 	.short	0x00ff


	//----- nvinfo : EIATTR_NUM_BARRIERS
	.align		4
        /*0020*/ 	.byte	0x02, 0x4c
        /*0022*/ 	.byte	0x01
	.zero		1


	//----- nvinfo : EIATTR_MERCURY_ISA_VERSION
	.align		4
        /*0024*/ 	.byte	0x03, 0x5f
        /*0026*/ 	.short	0x0101


	//----- nvinfo : EIATTR_COOP_GROUP_MASK_REGIDS
	.align		4
        /*0028*/ 	.byte	0x04, 0x29
        /*002a*/ 	.short	(.L_3655 - .L_3654)


	//   ....[0]....
.L_3654:
        /*002c*/ 	.word	0x05000010


	//   ....[1]....
        /*0030*/ 	.word	0x05000010


	//   ....[2]....
        /*0034*/ 	.word	0x05000010


	//   ....[3]....
        /*0038*/ 	.word	0x05000010


	//   ....[4]....
        /*003c*/ 	.word	0x05000010


	//   ....[5]....
        /*0040*/ 	.word	0x05000010


	//   ....[6]....
        /*0044*/ 	.word	0x05000010


	//   ....[7]....
        /*0048*/ 	.word	0x05000010


	//   ....[8]....
        /*004c*/ 	.word	0x05000010


	//   ....[9]....
        /*0050*/ 	.word	0x05000010


	//   ....[10]....
        /*0054*/ 	.word	0x05000010


	//   ....[11]....
        /*0058*/ 	.word	0x05000010


	//   ....[12]....
        /*005c*/ 	.word	0x05000010


	//   ....[13]....
        /*0060*/ 	.word	0x05000010


	//   ....[14]....
        /*0064*/ 	.word	0x05000010


	//   ....[15]....
        /*0068*/ 	.word	0x05000010


	//   ....[16]....
        /*006c*/ 	.word	0x05000010


	//   ....[17]....
        /*0070*/ 	.word	0x05000010


	//   ....[18]....
        /*0074*/ 	.word	0x05000010


	//   ....[19]....
        /*0078*/ 	.word	0x05000010


	//   ....[20]....
        /*007c*/ 	.word	0x05000010


	//   ....[21]....
        /*0080*/ 	.word	0x05000010


	//----- nvinfo : EIATTR_COOP_GROUP_INSTR_OFFSETS
	.align		4
.L_3655:
        /*0084*/ 	.byte	0x04, 0x28
        /*0086*/ 	.short	(.L_3657 - .L_3656)


	//   ....[0]....
.L_3656:
        /*0088*/ 	.word	0x00002c50


	//   ....[1]....
        /*008c*/ 	.word	0x00002d00


	//   ....[2]....
        /*0090*/ 	.word	0x00002d70


	//   ....[3]....
        /*0094*/ 	.word	0x00002e00


	//   ....[4]....
        /*0098*/ 	.word	0x00002e70


	//   ....[5]....
        /*009c*/ 	.word	0x00002f00


	//   ....[6]....
        /*00a0*/ 	.word	0x00002f70


	//   ....[7]....
        /*00a4*/ 	.word	0x00003000


	//   ....[8]....
        /*00a8*/ 	.word	0x00003080


	//   ....[9]....
        /*00ac*/ 	.word	0x000030f0


	//   ....[10]....
        /*00b0*/ 	.word	0x00003140


	//   ....[11]....
        /*00b4*/ 	.word	0x000038e0


	//   ....[12]....
        /*00b8*/ 	.word	0x000039b0


	//   ....[13]....
        /*00bc*/ 	.word	0x00003a40


	//   ....[14]....
        /*00c0*/ 	.word	0x00003af0


	//   ....[15]....
        /*00c4*/ 	.word	0x00003b80


	//   ....[16]....
        /*00c8*/ 	.word	0x00003c30


	//   ....[17]....
        /*00cc*/ 	.word	0x00003cc0


	//   ....[18]....
        /*00d0*/ 	.word	0x00003d80


	//   ....[19]....
        /*00d4*/ 	.word	0x00003e20


	//   ....[20]....
        /*00d8*/ 	.word	0x00003eb0


	//   ....[21]....
        /*00dc*/ 	.word	0x00003f20


	//----- nvinfo : EIATTR_VRC_CTA_INIT_COUNT
	.align		4
.L_3657:
        /*00e0*/ 	.byte	0x02, 0x4a
	.zero		1
	.zero		1


	//----- nvinfo : EIATTR_EXIT_INSTR_OFFSETS
	.align		4
        /*00e4*/ 	.byte	0x04, 0x1c
        /*00e6*/ 	.short	(.L_3659 - .L_3658)


	//   ....[0]....
.L_3658:
        /*00e8*/ 	.word	0x00003760


	//   ....[1]....
        /*00ec*/ 	.word	0x000038c0


	//----- nvinfo : EIATTR_CRS_STACK_SIZE
	.align		4
.L_3659:
        /*00f0*/ 	.byte	0x04, 0x1e
        /*00f2*/ 	.short	(.L_3661 - .L_3660)
.L_3660:
        /*00f4*/ 	.word	0x00000000


	//----- nvinfo : EIATTR_CBANK_PARAM_SIZE
	.align		4
.L_3661:
        /*00f8*/ 	.byte	0x03, 0x19
        /*00fa*/ 	.short	0x00b8


	//----- nvinfo : EIATTR_PARAM_CBANK
	.align		4
        /*00fc*/ 	.byte	0x04, 0x0a
        /*00fe*/ 	.short	(.L_3663 - .L_3662)
	.align		4
.L_3662:
        /*0100*/ 	.word	index@(.nv.constant0._Z30group_norm_nhwc_bwd_sum_kernelI11Fp16IOFp16WLi140EEv26Group_norm_nhwc_bwd_params)
        /*0104*/ 	.short	0x0380
        /*0106*/ 	.short	0x00b8


	//----- nvinfo : EIATTR_SW_WAR
	.align		4
.L_3663:
        /*0108*/ 	.byte	0x04, 0x36
        /*010a*/ 	.short	(.L_3665 - .L_3664)
.L_3664:
        /*010c*/ 	.word	0x00000008
.L_3665:


//--------------------- .nv.info._Z30group_norm_nhwc_bwd_sum_kernelI11Fp16IOFp16WLi160EEv26Group_norm_nhwc_bwd_params --------------------------
	.section	.nv.info._Z30group_norm_nhwc_bwd_sum_kernelI11Fp16IOFp16WLi160EEv26Group_norm_nhwc_bwd_params,"",@"SHT_CUDA_INFO"
	.sectionflags	@""
	.align	4


	//----- nvinfo : EIATTR_CUDA_API_VERSION
	.align		4
        /*0000*/ 	.byte	0x04, 0x37
        /*0002*/ 	.short	(.L_3667 - .L_3666)
.L_3666:
        /*0004*/ 	.word	0x00000082


	//----- nvinfo : EIATTR_KPARAM_INFO
	.align		4
.L_3667:
        /*0008*/ 	.byte	0x04, 0x17
        /*000a*/ 	.short	(.L_3669 - .L_3668)
.L_3668:
        /*000c*/ 	.word	0x00000000
        /*0010*/ 	.short	0x0000
        /*0012*/ 	.short	0x0000
        /*0014*/ 	.byte	0x00, 0xf0, 0xe1, 0x02


	//----- nvinfo : EIATTR_SPARSE_MMA_MASK
	.align		4
.L_3669:
        /*0018*/ 	.byte	0x03, 0x50
        /*001a*/ 	.short	0x0000


	//----- nvinfo : EIATTR_MAXREG_COUNT
	.align		4
        /*001c*/ 	.byte	0x03, 0x1b
        /*001e*/ 	.short	0x00ff


	//----- nvinfo : EIATTR_NUM_BARRIERS
	.align		4
        /*0020*/ 	.byte	0x02, 0x4c
        /*0022*/ 	.byte	0x01
	.zero		1


	//----- nvinfo : EIATTR_MERCURY_ISA_VERSION
	.align		4
        /*0024*/ 	.byte	0x03, 0x5f
        /*0026*/ 	.short	0x0101


	//----- nvinfo : EIATTR_COOP_GROUP_MASK_REGIDS
	.align		4
        /*0028*/ 	.byte	0x04, 0x29
        /*002a*/ 	.short	(.L_3671 - .L_3670)


	//   ....[0]....
.L_3670:
        /*002c*/ 	.word	0xffffffff


	//   ....[1]....
        /*0030*/ 	.word	0xffffffff


	//   ....[2]....
        /*0034*/ 	.word	0xffffffff


	//   ....[3]....
        /*0038*/ 	.word	0xffffffff


	//   ....[4]....
        /*003c*/ 	.word	0xffffffff


	//   ....[5]....
        /*0040*/ 	.word	0xffffffff


	//   ....[6]....
        /*0044*/ 	.word	0xffffffff


	//   ....[7]....
        /*0048*/ 	.word	0xffffffff


	//   ....[8]....
        /*004c*/ 	.word	0xffffffff


	//   ....[9]....
        /*0050*/ 	.word	0xffffffff


	//   ....[10]....
        /*0054*/ 	.word	0xffffffff


	//   ....[11]....
        /*0058*/ 	.word	0xffffffff


	//   ....[12]....
        /*005c*/ 	.word	0xffffffff


	//   ....[13]....
        /*0060*/ 	.word	0xffffffff


	//   ....[14]....
        /*0064*/ 	.word	0xffffffff


	//   ....[15]....
        /*0068*/ 	.word	0xffffffff


	//   ....[16]....
        /*006c*/ 	.word	0xffffffff


	//   ....[17]....
        /*0070*/ 	.word	0xffffffff


	//   ....[18]....
        /*0074*/ 	.word	0x0500001f


	//   ....[19]....
        /*0078*/ 	.word	0x0500001f


	//   ....[20]....
        /*007c*/ 	.word	0x0500001f


	//   ....[21]....
        /*0080*/ 	.word	0x0500001f


	//   ....[22]....
        /*0084*/ 	.word	0x0500001f


	//   ....[23]....
        /*0088*/ 	.word	0x0500001f


	//   ....[24]....
        /*008c*/ 	.word	0x0500001f


	//   ....[25]....
        /*0090*/ 	.word	0x0500001f


	//   ....[26]....
        /*0094*/ 	.word	0x0500001f


	//   ....[27]....
        /*0098*/ 	.word	0x0500001f


	//   ....[28]....
        /*009c*/ 	.word	0x0500001f


	//   ....[29]....
        /*00a0*/ 	.word	0x0500001f


	//   ....[30]....
        /*00a4*/ 	.word	0x0500001f


	//   ....[31]....
        /*00a8*/ 	.word	0x0500001f


	//   ....[32]....
        /*00ac*/ 	.word	0x0500001f


	//   ....[33]....
        /*00b0*/ 	.word	0x0500001f


	//   ....[34]....
        /*00b4*/ 	.word	0x0500001f


	//   ....[35]....
        /*00b8*/ 	.word	0x0500001f


	//----- nvinfo : EIATTR_COOP_GROUP_INSTR_OFFSETS
	.align		4
.L_3671:
        /*00bc*/ 	.byte	0x04, 0x28
        /*00be*/ 	.short	(.L_3673 - .L_3672)


	//   ....[0]....
.L_3672:
        /*00c0*/ 	.word	0x00002b90


	//   ....[1]....
        /*00c4*/ 	.word	0x00002bc0


	//   ....[2]....
        /*00c8*/ 	.word	0x00002be0


	//   ....[3]....
        /*00cc*/ 	.word	0x00002c30


	//   ....[4]....
        /*00d0*/ 	.word	0x00002c70


	//   ....[5]....
        /*00d4*/ 	.word	0x00002c90


	//   ....[6]....
        /*00d8*/ 	.word	0x00002cd0


	//   ....[7]....
        /*00dc*/ 	.word	0x00002d20


	//   ....[8]....
        /*00e0*/ 	.word	0x00002d40


	//   ....[9]....
        /*00e4*/ 	.word	0x00002d80


	//   ....[10]....
        /*00e8*/ 	.word	0x00002dd0


	//   ....[11]....
        /*00ec*/ 	.word	0x00002df0


	//   ....[12]....
        /*00f0*/ 	.word	0x00002e30


	//   ....[13]....
        /*00f4*/ 	.word	0x00002ea0


	//   ....[14]....
        /*00f8*/ 	.word	0x00002ec0


	//   ....[15]....
        /*00fc*/ 	.word	0x00002ee0


	//   ....[16]....
        /*0100*/ 	.word	0x00002ef0


	//   ....[17]....
        /*0104*/ 	.word	0x00002f20


	//   ....[18]....
        /*0108*/ 	.word	0x00003620


	//   ....[19]....
        /*010c*/ 	.word	0x00003670


	//   ....[20]....
        /*0110*/ 	.word	0x000036e0


	//   ....[21]....
        /*0114*/ 	.word	0x00003760


	//   ....[22]....
        /*0118*/ 	.word	0x000037f0


	//   ....[23]....
        /*011c*/ 	.word	0x00003870


	//   ....[24]....
        /*0120*/ 	.word	0x000038d0


	//   ....[25]....
        /*0124*/ 	.word	0x00003960


	//   ....[26]....
        /*0128*/ 	.word	0x000039e0


	//   ....[27]....
        /*012c*/ 	.word	0x00003a40


	//   ....[28]....
        /*0130*/ 	.word	0x00003ad0


	//   ....[29]....
        /*0134*/ 	.word	0x00003b70


	//   ....[30]....
        /*0138*/ 	.word	0x00003c00


	//   ....[31]....
        /*013c*/ 	.word	0x00003c60


	//   ....[32]....
        /*0140*/ 	.word	0x00003cd0


	//   ....[33]....
        /*0144*/ 	.word	0x00003d50


	//   ....[34]....
        /*0148*/ 	.word	0x00003dc0


	//   ....[35]....
        /*014c*/ 	.word	0x00003e10


	//----- nvinfo : EIATTR_VRC_CTA_INIT_COUNT
	.align		4
.L_3673:
        /*0150*/ 	.byte	0x02, 0x4a
	.zero		1
	.zero		1


	//----- nvinfo : EIATTR_EXIT_INSTR_OFFSETS
	.align		4
        /*0154*/ 	.byte	0x04, 0x1c
        /*0156*/ 	.short	(.L_3675 - .L_3674)


	//   ....[0]....
.L_3674:
        /*0158*/ 	.word	0x00003440


	//   ....[1]....
        /*015c*/ 	.word	0x000035a0


	//----- nvinfo : EIATTR_CRS_STACK_SIZE
	.align		4
.L_3675:
        /*0160*/ 	.byte	0x04, 0x1e
        /*0162*/ 	.short	(.L_3677 - .L_3676)
.L_3676:
        /*0164*/ 	.word	0x00000000


	//----- nvinfo : EIATTR_CBANK_PARAM_SIZE
	.align		4
.L_3677:
        /*0168*/ 	.byte	0x03, 0x19
        /*016a*/ 	.short	0x00b8


	//----- nvinfo : EIATTR_PARAM_CBANK
	.align		4
        /*016c*/ 	.byte	0x04, 0x0a
        /*016e*/ 	.short	(.L_3679 - .L_3678)
	.align		4
.L_3678:
        /*0170*/ 	.word	index@(.nv.constant0._Z30group_norm_nhwc_bwd_sum_kernelI11Fp16IOFp16WLi160EEv26Group_norm_nhwc_bwd_params)
        /*0174*/ 	.short	0x0380
        /*0176*/ 	.short	0x00b8


	//----- nvinfo : EIATTR_SW_WAR
	.align		4
.L_3679:
        /*0178*/ 	.byte	0x04, 0x36
        /*017a*/ 	.short	(.L_3681 - .L_3680)
.L_3680:
        /*017c*/ 	.word	0x00000008
.L_3681:


//--------------------- .nv.callgraph             --------------------------
	.section	.nv.callgraph,"",@"SHT_CUDA_CALLGRAPH"
	.align	4
	.sectionentsize	8
	.align		4
        /*0000*/ 	.word	0x00000000
	.align		4
        /*0004*/ 	.word	0xffffffff
	.align		4
        /*0008*/ 	.word	0x00000000
	.align		4
        /*000c*/ 	.word	0xfffffffe
	.align		4
        /*0010*/ 	.word	0x00000000
	.align		4
        /*0014*/ 	.word	0xfffffffd
	.align		4
        /*0018*/ 	.word	0x00000000
	.align		4
        /*001c*/ 	.word	0xfffffffc


//--------------------- .nv.constant4             --------------------------
	.section	.nv.constant4,"a",@progbits
	.align	8
	.align		8
.nv.constant4:
        /*0000*/ 	.dword	_ZN62_INTERNAL_4569dee4_31_group_norm_nhwc_bwd_two_pass_cu_4d61947e4cuda3std3__45__cpo5beginE
	.align		8
        /*0008*/ 	.dword	_ZN62_INTERNAL_4569dee4_31_group_norm_nhwc_bwd_two_pass_cu_4d61947e4cuda3std3__45__cpo3endE
	.align		8
        /*0010*/ 	.dword	_ZN62_INTERNAL_4569dee4_31_group_norm_nhwc_bwd_two_pass_cu_4d61947e4cuda3std3__45__cpo6cbeginE
	.align		8
        /*0018*/ 	.dword	_ZN62_INTERNAL_4569dee4_31_group_norm_nhwc_bwd_two_pass_cu_4d61947e4cuda3std3__45__cpo4cendE
	.align		8
        /*0020*/ 	.dword	_ZN62_INTERNAL_4569dee4_31_group_norm_nhwc_bwd_two_pass_cu_4d61947e4cuda3std3__45__cpo6rbeginE
	.align		8
        /*0028*/ 	.dword	_ZN62_INTERNAL_4569dee4_31_group_norm_nhwc_bwd_two_pass_cu_4d61947e4cuda3std3__45__cpo4rendE
	.align		8
        /*0030*/ 	.dword	_ZN62_INTERNAL_4569dee4_31_group_norm_nhwc_bwd_two_pass_cu_4d61947e4cuda3std3__45__cpo7crbeginE
	.align		8
        /*0038*/ 	.dword	_ZN62_INTERNAL_4569dee4_31_group_norm_nhwc_bwd_two_pass_cu_4d61947e4cuda3std3__45__cpo5crendE
	.align		8
        /*0040*/ 	.dword	_ZN62_INTERNAL_4569dee4_31_group_norm_nhwc_bwd_two_pass_cu_4d61947e4cuda3std3__464_GLOBAL__N__4569dee4_31_group_norm_nhwc_bwd_two_pass_cu_4d61947e6ignoreE
	.align		8
        /*0048*/ 	.dword	_ZN62_INTERNAL_4569dee4_31_group_norm_nhwc_bwd_two_pass_cu_4d61947e4cuda3std3__419piecewise_constructE
	.align		8
        /*0050*/ 	.dword	_ZN62_INTERNAL_4569dee4_31_group_norm_nhwc_bwd_two_pass_cu_4d61947e4cuda3std3__48in_placeE
	.align		8
        /*0058*/ 	.dword	_ZN62_INTERNAL_4569dee4_31_group_norm_nhwc_bwd_two_pass_cu_4d61947e4cuda3std3__420unreachable_sentinelE
	.align		8
        /*0060*/ 	.dword	_ZN62_INTERNAL_4569dee4_31_group_norm_nhwc_bwd_two_pass_cu_4d61947e4cuda3std3__47nulloptE
	.align		8
        /*0068*/ 	.dword	_ZN62_INTERNAL_4569dee4_31_group_norm_nhwc_bwd_two_pass_cu_4d61947e4cuda3std3__48unexpectE
	.align		8
        /*0070*/ 	.dword	_ZN62_INTERNAL_4569dee4_31_group_norm_nhwc_bwd_two_pass_cu_4d61947e4cuda3std6ranges3__45__cpo4swapE
	.align		8
        /*0078*/ 	.dword	_ZN62_INTERNAL_4569dee4_31_group_norm_nhwc_bwd_two_pass_cu_4d61947e4cuda3std6ranges3__45__cpo9iter_moveE
	.align		8
        /*0080*/ 	.dword	_ZN62_INTERNAL_4569dee4_31_group_norm_nhwc_bwd_two_pass_cu_4d61947e4cuda3std6ranges3__45__cpo5beginE
	.align		8
        /*0088*/ 	.dword	_ZN62_INTERNAL_4569dee4_31_group_norm_nhwc_bwd_two_pass_cu_4d61947e4cuda3std6ranges3__45__cpo3endE
	.align		8
        /*0090*/ 	.dword	_ZN62_INTERNAL_4569dee4_31_group_norm_nhwc_bwd_two_pass_cu_4d61947e4cuda3std6ranges3__45__cpo6cbeginE
	.align		8
        /*0098*/ 	.dword	_ZN62_INTERNAL_4569dee4_31_group_norm_nhwc_bwd_two_pass_cu_4d61947e4cuda3std6ranges3__45__cpo4cendE
	.align		8
        /*00a0*/ 	.dword	_ZN62_INTERNAL_4569dee4_31_group_norm_nhwc_bwd_two_pass_cu_4d61947e4cuda3std6ranges3__45__cpo7advanceE
	.align		8
        /*00a8*/ 	.dword	_ZN62_INTERNAL_4569dee4_31_group_norm_nhwc_bwd_two_pass_cu_4d61947e4cuda3std6ranges3__45__cpo9iter_swapE
	.align		8
        /*00b0*/ 	.dword	_ZN62_INTERNAL_4569dee4_31_group_norm_nhwc_bwd_two_pass_cu_4d61947e4cuda3std6ranges3__45__cpo4nextE
	.align		8
        /*00b8*/ 	.dword	_ZN62_INTERNAL_4569dee4_31_group_norm_nhwc_bwd_two_pass_cu_4d61947e4cuda3std6ranges3__45__cpo4prevE
	.align		8
        /*00c0*/ 	.dword	_ZN62_INTERNAL_4569dee4_31_group_norm_nhwc_bwd_two_pass_cu_4d61947e4cuda3std6ranges3__45__cpo4dataE
	.align		8
        /*00c8*/ 	.dword	_ZN62_INTERNAL_4569dee4_31_group_norm_nhwc_bwd_two_pass_cu_4d61947e4cuda3std6ranges3__45__cpo5cdataE
	.align		8
        /*00d0*/ 	.dword	_ZN62_INTERNAL_4569dee4_31_group_norm_nhwc_bwd_two_pass_cu_4d61947e4cuda3std6ranges3__45__cpo4sizeE
	.align		8
        /*00d8*/ 	.dword	_ZN62_INTERNAL_4569dee4_31_group_norm_nhwc_bwd_two_pass_cu_4d61947e4cuda3std6ranges3__45__cpo5ssizeE
	.align		8
        /*00e0*/ 	.dword	_ZN62_INTERNAL_4569dee4_31_group_norm_nhwc_bwd_two_pass_cu_4d61947e4cuda3std6ranges3__45__cpo8distanceE
	.align		8
        /*00e8*/ 	.dword	_ZN62_INTERNAL_4569dee4_31_group_norm_nhwc_bwd_two_pass_cu_4d61947e6thrust24THRUST_300001_SM_1030_NS6system6detail10sequential3seqE
	.align		8
        /*00f0*/ 	.dword	_ZN62_INTERNAL_4569dee4_31_group_norm_nhwc_bwd_two_pass_cu_4d61947e6thrust24THRUST_300001_SM_1030_NS12placeholders2_1E
	.align		8
        /*00f8*/ 	.dword	_ZN62_INTERNAL_4569dee4_31_group_norm_nhwc_bwd_two_pass_cu_4d61947e6thrust24THRUST_300001_SM_1030_NS12placeholders2_2E
	.align		8
        /*0100*/ 	.dword	_ZN62_INTERNAL_4569dee4_31_group_norm_nhwc_bwd_two_pass_cu_4d61947e6thrust24THRUST_300001_SM_1030_NS12placeholders2_3E
	.align		8
        /*0108*/ 	.dword	_ZN62_INTERNAL_4569dee4_31_group_norm_nhwc_bwd_two_pass_cu_4d61947e6thrust24THRUST_300001_SM_1030_NS12placeholders2_4E
	.align		8
        /*0110*/ 	.dword	_ZN62_INTERNAL_4569dee4_31_group_norm_nhwc_bwd_two_pass_cu_4d61947e6thrust24THRUST_300001_SM_1030_NS12placeholders2_5E
	.align		8
        /*0118*/ 	.dword	_ZN62_INTERNAL_4569dee4_31_group_norm_nhwc_bwd_two_pass_cu_4d61947e6thrust24THRUST_300001_SM_1030_NS12placeholders2_6E
	.align		8
        /*0120*/ 	.dword	_ZN62_INTERNAL_4569dee4_31_group_norm_nhwc_bwd_two_pass_cu_4d61947e6thrust24THRUST_300001_SM_1030_NS12placeholders2_7E
	.align		8
        /*0128*/ 	.dword	_ZN62_INTERNAL_4569dee4_31_group_norm_nhwc_bwd_two_pass_cu_4d61947e6thrust24THRUST_300001_SM_1030_NS12placeholders2_8E
	.align		8
        /*0130*/ 	.dword	_ZN62_INTERNAL_4569dee4_31_group_norm_nhwc_bwd_two_pass_cu_4d61947e6thrust24THRUST_300001_SM_1030_NS12placeholders2_9E
	.align		8
        /*0138*/ 	.dword	_ZN62_INTERNAL_4569dee4_31_group_norm_nhwc_bwd_two_pass_cu_4d61947e6thrust24THRUST_300001_SM_1030_NS12placeholders3_10E


//--------------------- .text._ZN3cub18CUB_300001_SM_10306detail11EmptyKernelIvEEvv --------------------------
	.section	.text._ZN3cub18CUB_300001_SM_10306detail11EmptyKernelIvEEvv,"ax",@progbits
	.align	128
        .global         _ZN3cub18CUB_300001_SM_10306detail11EmptyKernelIvEEvv
        .type           _ZN3cub18CUB_300001_SM_10306detail11EmptyKernelIvEEvv,@function
        .size           _ZN3cub18CUB_300001_SM_10306detail11EmptyKernelIvEEvv,(.L_x_3808 - _ZN3cub18CUB_300001_SM_10306detail11EmptyKernelIvEEvv)
        .other          _ZN3cub18CUB_300001_SM_10306detail11EmptyKernelIvEEvv,@"STO_CUDA_ENTRY STV_DEFAULT"
_ZN3cub18CUB_300001_SM_10306detail11EmptyKernelIvEEvv:
.text._ZN3cub18CUB_300001_SM_10306detail11EmptyKernelIvEEvv:
[----:B------:R-:W-:Y:S01]  /*0000*/  LDC R1, c[0x0][0x37c] ;  /* 0x0000df00ff017b82 */ /* 0x000fe20000000800 */
[----:B------:R-:W-:Y:S05]  /*0010*/  EXIT ;  /* 0x000000000000794d */ /* 0x000fea0003800000 */
.L_x_0:
[----:B------:R-:W-:-:S00]  /*0020*/  BRA `(.L_x_0) ;  /* 0xfffffffc00fc7947 */ /* 0x000fc0000383ffff */
[----:B------:R-:W-:-:S00]  /*0030*/  NOP ;  /* 0x0000000000007918 */ /* 0x000fc00000000000 */
        /* <DEDUP_REMOVED lines=12> */
.L_x_3808:


//--------------------- .text._Z32group_norm_nhwc_bwd_scale_kernelI11Fp32IOFp32WLi196EEv26Group_norm_nhwc_bwd_params --------------------------
	.section	.text._Z32group_norm_nhwc_bwd_scale_kernelI11Fp32IOFp32WLi196EEv26Group_norm_nhwc_bwd_params,"ax",@progbits
	.align	128
        .global         _Z32group_norm_nhwc_bwd_scale_kernelI11Fp32IOFp32WLi196EEv26Group_norm_nhwc_bwd_params
        .type           _Z32group_norm_nhwc_bwd_scale_kernelI11Fp32IOFp32WLi196EEv26Group_norm_nhwc_bwd_params,@function
        .size           _Z32group_norm_nhwc_bwd_scale_kernelI11Fp32IOFp32WLi196EEv26Group_norm_nhwc_bwd_params,(.L_x_3809 - _Z32group_norm_nhwc_bwd_scale_kernelI11Fp32IOFp32WLi196EEv26Group_norm_nhwc_bwd_params)
        .other          _Z32group_norm_nhwc_bwd_scale_kernelI11Fp32IOFp32WLi196EEv26Group_norm_nhwc_bwd_params,@"STO_CUDA_ENTRY STV_DEFAULT"
_Z32group_norm_nhwc_bwd_scale_kernelI11Fp32IOFp32WLi196EEv26Group_norm_nhwc_bwd_params:
.text._Z32group_norm_nhwc_bwd_scale_kernelI11Fp32IOFp32WLi196EEv26Group_norm_nhwc_bwd_params:
[----:B------:R-:W-:Y:S08]  /*0000*/  LDC R1, c[0x0][0x37c] ;  /* 0x0000df00ff017b82 */ /* 0x000ff00000000800 */
[----:B------:R-:W0:Y:S01]  /*0010*/  LDC R7, c[0x0][0x424] ;  /* 0x00010900ff077b82 */ /* 0x000e220000000800 */
[----:B------:R-:W1:Y:S01]  /*0020*/  S2R R8, SR_TID.X ;  /* 0x0000000000087919 */ /* 0x000e620000002100 */
[----:B------:R-:W2:Y:S06]  /*0030*/  LDCU.64 UR12, c[0x0][0x358] ;  /* 0x00006b00ff0c77ac */ /* 0x000eac0008000a00 */
[----:B------:R-:W3:Y:S08]  /*0040*/  S2UR UR15, SR_CTAID.X ;  /* 0x00000000000f79c3 */ /* 0x000ef00000002500 */
[----:B------:R-:W3:Y:S08]  /*0050*/  LDC R9, c[0x0][0x428] ;  /* 0x00010a00ff097b82 */ /* 0x000ef00000000800 */
[----:B------:R-:W4:Y:S01]  /*0060*/  S2UR UR14, SR_CTAID.Z ;  /* 0x00000000000e79c3 */ /* 0x000f220000002700 */
[----:B0-----:R-:W-:Y:S01]  /*0070*/  IABS R5, R7 ;  /* 0x0000000700057213 */ /* 0x001fe20000000000 */
[----:B------:R-:W0:Y:S03]  /*0080*/  LDCU.64 UR4, c[0x0][0x3f8] ;  /* 0x00007f00ff0477ac */ /* 0x000e260008000a00 */
[----:B------:R-:W5:Y:S03]  /*0090*/  I2F.RP R0, R5 ;  /* 0x0000000500007306 */ /* 0x000f660000209400 */
[----:B------:R-:W2:Y:S01]  /*00a0*/  LDC.64 R10, c[0x0][0x3b8] ;  /* 0x0000ee00ff0a7b82 */ /* 0x000ea20000000a00 */
[----:B-1----:R-:W-:Y:S01]  /*00b0*/  SHF.L.U32 R8, R8, 0x1, RZ ;  /* 0x0000000108087819 */ /* 0x002fe200000006ff */
[----:B------:R-:W1:Y:S04]  /*00c0*/  LDCU UR6, c[0x0][0x42c] ;  /* 0x00008580ff0677ac */ /* 0x000e680008000800 */
[----:B---3--:R-:W-:Y:S01]  /*00d0*/  IMAD R8, R9, UR15, R8 ;  /* 0x0000000f09087c24 */ /* 0x008fe2000f8e0208 */
[----:B-----5:R-:W3:Y:S02]  /*00e0*/  MUFU.RCP R0, R0 ;  /* 0x0000000000007308 */ /* 0x020ee40000001000 */
[----:B---3--:R-:W-:-:S02]  /*00f0*/  IADD3 R2, PT, PT, R0, 0xffffffe, RZ ;  /* 0x0ffffffe00027810 */ /* 0x008fc40007ffe0ff */
[----:B------:R-:W-:-:S04]  /*0100*/  IABS R0, R8 ;  /* 0x0000000800007213 */ /* 0x000fc80000000000 */
[----:B------:R3:W5:Y:S02]  /*0110*/  F2I.FTZ.U32.TRUNC.NTZ R3, R2 ;  /* 0x0000000200037305 */ /* 0x000764000021f000 */
[----:B---3--:R-:W-:Y:S01]  /*0120*/  HFMA2 R2, -RZ, RZ, 0, 0 ;  /* 0x00000000ff027431 */ /* 0x008fe200000001ff */
[----:B-----5:R-:W-:-:S05]  /*0130*/  IADD3 R4, PT, PT, RZ, -R3, RZ ;  /* 0x80000003ff047210 */ /* 0x020fca0007ffe0ff */
[----:B------:R-:W-:-:S04]  /*0140*/  IMAD R9, R4, R5, RZ ;  /* 0x0000000504097224 */ /* 0x000fc800078e02ff */
[----:B------:R-:W-:-:S06]  /*0150*/  IMAD.HI.U32 R3, R3, R9, R2 ;  /* 0x0000000903037227 */ /* 0x000fcc00078e0002 */
[----:B------:R-:W-:-:S05]  /*0160*/  IMAD.HI.U32 R3, R3, R0, RZ ;  /* 0x0000000003037227 */ /* 0x000fca00078e00ff */
[----:B------:R-:W-:-:S05]  /*0170*/  IADD3 R2, PT, PT, -R3, RZ, RZ ;  /* 0x000000ff03027210 */ /* 0x000fca0007ffe1ff */
[C---:B------:R-:W-:Y:S02]  /*0180*/  IMAD R0, R5.reuse, R2, R0 ;  /* 0x0000000205007224 */ /* 0x040fe400078e0200 */
[----:B------:R-:W3:Y:S03]  /*0190*/  LDC R2, c[0x0][0x410] ;  /* 0x00010400ff027b82 */ /* 0x000ee60000000800 */
[----:B------:R-:W-:-:S13]  /*01a0*/  ISETP.GT.U32.AND P1, PT, R5, R0, PT ;  /* 0x000000000500720c */ /* 0x000fda0003f24070 */
[----:B------:R-:W-:Y:S01]  /*01b0*/  @!P1 IMAD.IADD R0, R0, 0x1, -R5 ;  /* 0x0000000100009824 */ /* 0x000fe200078e0a05 */
[----:B------:R-:W-:Y:S02]  /*01c0*/  @!P1 IADD3 R3, PT, PT, R3, 0x1, RZ ;  /* 0x0000000103039810 */ /* 0x000fe40007ffe0ff */
[----:B------:R-:W-:Y:S02]  /*01d0*/  ISETP.NE.AND P1, PT, R7, RZ, PT ;  /* 0x000000ff0700720c */ /* 0x000fe40003f25270 */
[----:B------:R-:W-:Y:S02]  /*01e0*/  ISETP.GE.U32.AND P0, PT, R0, R5, PT ;  /* 0x000000050000720c */ /* 0x000fe40003f06070 */
[----:B------:R-:W-:-:S04]  /*01f0*/  LOP3.LUT R0, R8, R7, RZ, 0x3c, !PT ;  /* 0x0000000708007212 */ /* 0x000fc800078e3cff */
[----:B------:R-:W-:-:S07]  /*0200*/  ISETP.GE.AND P2, PT, R0, RZ, PT ;  /* 0x000000ff0000720c */ /* 0x000fce0003f46270 */
[----:B------:R-:W-:-:S04]  /*0210*/  @P0 IADD3 R3, PT, PT, R3, 0x1, RZ ;  /* 0x0000000103030810 */ /* 0x000fc80007ffe0ff */
[----:B------:R-:W-:-:S04]  /*0220*/  MOV R9, R3 ;  /* 0x0000000300097202 */ /* 0x000fc80000000f00 */
[----:B------:R-:W-:Y:S02]  /*0230*/  @!P2 IADD3 R9, PT, PT, -R9, RZ, RZ ;  /* 0x000000ff0909a210 */ /* 0x000fe40007ffe1ff */
[----:B------:R-:W-:-:S04]  /*0240*/  @!P1 LOP3.LUT R9, RZ, R7, RZ, 0x33, !PT ;  /* 0x00000007ff099212 */ /* 0x000fc800078e33ff */
[----:B---3--:R-:W-:Y:S01]  /*0250*/  ISETP.GE.AND P0, PT, R9, R2, PT ;  /* 0x000000020900720c */ /* 0x008fe20003f06270 */
[----:B----4-:R-:W-:-:S04]  /*0260*/  IMAD R3, R2, UR14, R9 ;  /* 0x0000000e02037c24 */ /* 0x010fc8000f8e0209 */
[----:B--2---:R-:W-:Y:S01]  /*0270*/  IMAD.WIDE R10, R3, 0x8, R10 ;  /* 0x00000008030a7825 */ /* 0x004fe200078e020a */
[----:B------:R-:W-:-:S05]  /*0280*/  MOV R14, RZ ;  /* 0x000000ff000e7202 */ /* 0x000fca0000000f00 */
[----:B------:R-:W2:Y:S02]  /*0290*/  LDG.E.64 R10, desc[UR12][R10.64] ;  /* 0x0000000c0a0a7981 */ /* 0x000ea4000c1e1b00 */
[----:B------:R-:W3:Y:S01]  /*02a0*/  @!P0 LDC.64 R4, c[0x0][0x3d8] ;  /* 0x0000f600ff048b82 */ /* 0x000ee20000000a00 */
[----:B------:R-:W-:-:S05]  /*02b0*/  @!P0 IMAD R0, R2, UR14, RZ ;  /* 0x0000000e02008c24 */ /* 0x000fca000f8e02ff */
[----:B------:R-:W-:Y:S01]  /*02c0*/  @!P0 LEA R3, R0, R9, 0x1 ;  /* 0x0000000900038211 */ /* 0x000fe200078e08ff */
[----:B------:R-:W-:-:S04]  /*02d0*/  HFMA2 R0, -RZ, RZ, 0, 0 ;  /* 0x00000000ff007431 */ /* 0x000fc800000001ff */
[C---:B------:R-:W-:Y:S02]  /*02e0*/  @!P0 IMAD.IADD R7, R3.reuse, 0x1, R2 ;  /* 0x0000000103078824 */ /* 0x040fe400078e0202 */
[----:B---3--:R-:W-:-:S04]  /*02f0*/  @!P0 IMAD.WIDE R2, R3, 0x4, R4 ;  /* 0x0000000403028825 */ /* 0x008fc800078e0204 */
[----:B------:R-:W-:Y:S01]  /*0300*/  @!P0 IMAD.WIDE R4, R7, 0x4, R4 ;  /* 0x0000000407048825 */ /* 0x000fe200078e0204 */
[----:B------:R-:W1:Y:S04]  /*0310*/  @!P0 LDG.E R0, desc[UR12][R2.64] ;  /* 0x0000000c02008981 */ /* 0x000e68000c1e1900 */
[----:B------:R-:W3:Y:S01]  /*0320*/  @!P0 LDG.E R14, desc[UR12][R4.64] ;  /* 0x0000000c040e8981 */ /* 0x000ee2000c1e1900 */
[----:B0-----:R-:W-:Y:S02]  /*0330*/  ISETP.GE.U32.AND P0, PT, R8, UR4, PT ;  /* 0x0000000408007c0c */ /* 0x001fe4000bf06070 */
[----:B------:R-:W-:-:S04]  /*0340*/  SHF.R.S32.HI R9, RZ, 0x1f, R8 ;  /* 0x0000001fff097819 */ /* 0x000fc80000011408 */
[----:B------:R-:W-:Y:S01]  /*0350*/  ISETP.GE.AND.EX P0, PT, R9, UR5, PT, P0 ;  /* 0x0000000509007c0c */ /* 0x000fe2000bf06300 */
[----:B------:R-:W-:Y:S01]  /*0360*/  BSSY.RECONVERGENT B0, `(.L_x_1) ;  /* 0x0000014000007945 */ /* 0x000fe20003800200 */
[----:B------:R-:W-:Y:S02]  /*0370*/  CS2R R12, SRZ ;  /* 0x00000000000c7805 */ /* 0x000fe4000001ff00 */
[----:B------:R-:W-:Y:S01]  /*0380*/  CS2R R6, SRZ ;  /* 0x0000000000067805 */ /* 0x000fe2000001ff00 */
[----:B--2---:R-:W-:-:S05]  /*0390*/  FFMA.FTZ R11, -R10, R10, R11 ;  /* 0x0000000a0a0b7223 */ /* 0x004fca000001010b */
[----:B------:R-:W-:Y:S01]  /*03a0*/  FSETP.GTU.FTZ.AND P1, PT, R11, RZ, PT ;  /* 0x000000ff0b00720b */ /* 0x000fe20003f3c000 */
[----:B-1----:R-:W-:Y:S01]  /*03b0*/  FMUL.FTZ R0, R0, UR6 ;  /* 0x0000000600007c20 */ /* 0x002fe20008410000 */
[----:B---3--:R-:W-:Y:S01]  /*03c0*/  FMUL.FTZ R3, R14, UR6 ;  /* 0x000000060e037c20 */ /* 0x008fe20008410000 */
[----:B------:R-:W-:Y:S10]  /*03d0*/  @P0 BRA `(.L_x_2) ;  /* 0x0000000000300947 */ /* 0x000ff40003800000 */
[----:B------:R-:W0:Y:S01]  /*03e0*/  LDCU.U8 UR6, c[0x0][0x414] ;  /* 0x00008280ff0677ac */ /* 0x000e220008000000 */
[C---:B------:R-:W-:Y:S02]  /*03f0*/  SHF.L.U32 R5, R8.reuse, 0x2, RZ ;  /* 0x0000000208057819 */ /* 0x040fe400000006ff */
[----:B------:R-:W-:Y:S02]  /*0400*/  SHF.L.U64.HI R2, R8, 0x2, R9 ;  /* 0x0000000208027819 */ /* 0x000fe40000010209 */
[----:B0-----:R-:W-:Y:S01]  /*0410*/  ISETP.NE.AND P2, PT, RZ, UR6, PT ;  /* 0x00000006ff007c0c */ /* 0x001fe2000bf45270 */
[----:B------:R-:W0:-:S12]  /*0420*/  LDCU.64 UR6, c[0x0][0x3a8] ;  /* 0x00007500ff0677ac */ /* 0x000e180008000a00 */
[----:B------:R-:W1:Y:S01]  /*0430*/  @P2 LDC.64 R14, c[0x0][0x3b0] ;  /* 0x0000ec00ff0e2b82 */ /* 0x000e620000000a00 */
[----:B0-----:R-:W-:-:S04]  /*0440*/  IADD3 R12, P3, PT, R5, UR6, RZ ;  /* 0x00000006050c7c10 */ /* 0x001fc8000ff7e0ff */
[----:B------:R-:W-:-:S06]  /*0450*/  IADD3.X R13, PT, PT, R2, UR7, RZ, P3, !PT ;  /* 0x00000007020d7c10 */ /* 0x000fcc0009ffe4ff */
[----:B------:R-:W5:Y:S01]  /*0460*/  LDG.E.64 R12, desc[UR12][R12.64] ;  /* 0x0000000c0c0c7981 */ /* 0x000f62000c1e1b00 */
[----:B-1----:R-:W-:-:S04]  /*0470*/  @P2 IADD3 R4, P4, PT, R5, R14, RZ ;  /* 0x0000000e05042210 */ /* 0x002fc80007f9e0ff */
[----:B------:R-:W-:-:S05]  /*0480*/  @P2 IADD3.X R5, PT, PT, R2, R15, RZ, P4, !PT ;  /* 0x0000000f02052210 */ /* 0x000fca00027fe4ff */
[----:B------:R0:W5:Y:S04]  /*0490*/  @P2 LDG.E.64 R6, desc[UR12][R4.64] ;  /* 0x0000000c04062981 */ /* 0x000168000c1e1b00 */
.L_x_2:
[----:B------:R-:W-:Y:S05]  /*04a0*/  BSYNC.RECONVERGENT B0 ;  /* 0x0000000000007941 */ /* 0x000fea0003800200 */
.L_x_1:
[----:B------:R-:W1:Y:S01]  /*04b0*/  S2UR UR16, SR_CTAID.Y ;  /* 0x00000000001079c3 */ /* 0x000e620000002600 */
[----:B------:R-:W1:Y:S01]  /*04c0*/  LDCU UR7, c[0x0][0x41c] ;  /* 0x00008380ff0777ac */ /* 0x000e620008000800 */
[----:B------:R-:W-:Y:S01]  /*04d0*/  HFMA2 R2, -RZ, RZ, 1.875, 0 ;  /* 0x3f800000ff027431 */ /* 0x000fe200000001ff */
[----:B------:R-:W2:Y:S05]  /*04e0*/  LDCU.64 UR10, c[0x0][0x400] ;  /* 0x00008000ff0a77ac */ /* 0x000eaa0008000a00 */
[----:B0-----:R-:W0:Y:S01]  /*04f0*/  @P1 LDC R4, c[0x0][0x3c0] ;  /* 0x0000f000ff041b82 */ /* 0x001e220000000800 */
[----:B-1----:R-:W-:-:S04]  /*0500*/  UIMAD UR6, UR16, UR7, URZ ;  /* 0x00000007100672a4 */ /* 0x002fc8000f8e02ff */
[----:B------:R-:W-:Y:S02]  /*0510*/  USHF.R.S32.HI UR8, URZ, 0x1f, UR6 ;  /* 0x0000001fff087899 */ /* 0x000fe40008011406 */
[----:B------:R-:W-:Y:S01]  /*0520*/  UIADD3 UR9, UP0, UPT, UR6, UR7, URZ ;  /* 0x0000000706097290 */ /* 0x000fe2000ff1e0ff */
[----:B0-----:R-:W-:-:S03]  /*0530*/  @P1 FADD.FTZ R4, R11, R4 ;  /* 0x000000040b041221 */ /* 0x001fc60000010000 */
[----:B------:R-:W-:Y:S02]  /*0540*/  ULEA.HI.X.SX32 UR7, UR7, UR8, 0x1, UP0 ;  /* 0x0000000807077291 */ /* 0x000fe400080f0eff */
[----:B--2---:R-:W-:Y:S01]  /*0550*/  UISETP.LT.U32.AND UP0, UPT, UR9, UR10, UPT ;  /* 0x0000000a0900728c */ /* 0x004fe2000bf01070 */
[----:B------:R0:W1:Y:S03]  /*0560*/  @P1 MUFU.RSQ R2, R4 ;  /* 0x0000000400021308 */ /* 0x0000660000001400 */
[----:B------:R-:W-:-:S04]  /*0570*/  UISETP.LT.AND.EX UP0, UPT, UR7, UR11, UPT, UP0 ;  /* 0x0000000b0700728c */ /* 0x000fc8000bf01300 */
[----:B------:R-:W-:-:S04]  /*0580*/  USEL UR9, UR9, UR10, UP0 ;  /* 0x0000000a09097287 */ /* 0x000fc80008000000 */
[----:B------:R-:W-:-:S09]  /*0590*/  UISETP.GT.AND UP0, UPT, UR9, UR6, UPT ;  /* 0x000000060900728c */ /* 0x000fd2000bf04270 */
[----:B01----:R-:W-:Y:S05]  /*05a0*/  BRA.U !UP0, `(.L_x_3) ;  /* 0x0000001508d07547 */ /* 0x003fea000b800000 */
[----:B------:R-:W0:Y:S01]  /*05b0*/  LDCU.U8 UR7, c[0x0][0x414] ;  /* 0x00008280ff0777ac */ /* 0x000e220008000000 */
[----:B------:R-:W1:Y:S01]  /*05c0*/  LDC.64 R4, c[0x0][0x408] ;  /* 0x00010200ff047b82 */ /* 0x000e620000000a00 */
[----:B0-----:R-:W-:Y:S01]  /*05d0*/  UISETP.NE.AND UP0, UPT, UR7, URZ, UPT ;  /* 0x000000ff0700728c */ /* 0x001fe2000bf05270 */
[----:B-1----:R-:W-:-:S04]  /*05e0*/  IMAD.WIDE.U32 R14, R4, UR14, R8 ;  /* 0x0000000e040e7c25 */ /* 0x002fc8000f8e0008 */
[----:B------:R-:W-:-:S04]  /*05f0*/  IMAD R5, R5, UR14, R15 ;  /* 0x0000000e05057c24 */ /* 0x000fc8000f8e020f */
[----:B------:R-:W-:Y:S05]  /*0600*/  BRA.U UP0, `(.L_x_4) ;  /* 0x0000000d00187547 */ /* 0x000fea000b800000 */
[----:B------:R-:W-:Y:S02]  /*0610*/  UIADD3 UR7, UPT, UPT, -UR6, UR9, URZ ;  /* 0x0000000906077290 */ /* 0x000fe4000fffe1ff */
[----:B------:R-:W-:Y:S01]  /*0620*/  IMAD.U32 R4, RZ, RZ, UR6 ;  /* 0x00000006ff047e24 */ /* 0x000fe2000f8e00ff */
[----:B------:R-:W-:Y:S02]  /*0630*/  UIADD3 UR8, UPT, UPT, UR6, -UR9, URZ ;  /* 0x8000000906087290 */ /* 0x000fe4000fffe0ff */
[----:B------:R-:W-:Y:S02]  /*0640*/  ULOP3.LUT UP1, UR7, UR7, 0x3, URZ, 0xc0, !UPT ;  /* 0x0000000307077892 */ /* 0x000fe4000f82c0ff */
[----:B------:R-:W-:-:S07]  /*0650*/  UISETP.GT.U32.AND UP0, UPT, UR8, -0x4, UPT ;  /* 0xfffffffc0800788c */ /* 0x000fce000bf04070 */
[----:B------:R-:W-:Y:S05]  /*0660*/  BRA.U !UP1, `(.L_x_5) ;  /* 0x0000000109a07547 */ /* 0x000fea000b800000 */
[----:B------:R-:W-:Y:S01]  /*0670*/  MOV R4, UR6 ;  /* 0x0000000600047c02 */ /* 0x000fe20008000f00 */
[----:B------:R-:W0:Y:S01]  /*0680*/  LDCU.64 UR4, c[0x0][0x3f8] ;  /* 0x00007f00ff0477ac */ /* 0x000e220008000a00 */
[----:B------:R-:W-:-:S12]  /*0690*/  UIADD3 UR7, UPT, UPT, -UR7, URZ, URZ ;  /* 0x000000ff07077290 */ /* 0x000fd8000fffe1ff */
.L_x_6:
[----:B-1----:R-:W1:Y:S01]  /*06a0*/  @!P0 LDC.64 R22, c[0x0][0x3a0] ;  /* 0x0000e800ff168b82 */ /* 0x002e620000000a00 */
[----:B------:R-:W-:Y:S02]  /*06b0*/  SHF.R.S32.HI R11, RZ, 0x1f, R4 ;  /* 0x0000001fff0b7819 */ /* 0x000fe40000011404 */
[----:B-----5:R-:W-:Y:S02]  /*06c0*/  MOV R6, R14 ;  /* 0x0000000e00067202 */ /* 0x020fe40000000f00 */
[----:B------:R-:W-:Y:S01]  /*06d0*/  MOV R7, R5 ;  /* 0x0000000500077202 */ /* 0x000fe20000000f00 */
[----:B0-----:R-:W-:Y:S02]  /*06e0*/  IMAD R11, R11, UR4, RZ ;  /* 0x000000040b0b7c24 */ /* 0x001fe4000f8e02ff */
[----:B------:R-:W0:Y:S01]  /*06f0*/  @!P0 LDC.64 R18, c[0x0][0x398] ;  /* 0x0000e600ff128b82 */ /* 0x000e220000000a00 */
[----:B------:R-:W-:-:S04]  /*0700*/  IMAD.WIDE.U32 R6, R4, UR4, R6 ;  /* 0x0000000404067c25 */ /* 0x000fc8000f8e0006 */
[----:B------:R-:W-:Y:S01]  /*0710*/  IMAD R17, R4, UR5, R11 ;  /* 0x0000000504117c24 */ /* 0x000fe2000f8e020b */
[----:B------:R-:W-:-:S04]  /*0720*/  @!P0 SHF.L.U32 R11, R6, 0x2, RZ ;  /* 0x00000002060b8819 */ /* 0x000fc800000006ff */
[----:B------:R-:W-:Y:S02]  /*0730*/  IADD3 R7, PT, PT, R7, R17, RZ ;  /* 0x0000001107077210 */ /* 0x000fe40007ffe0ff */
[----:B------:R-:W-:Y:S02]  /*0740*/  CS2R R16, SRZ ;  /* 0x0000000000107805 */ /* 0x000fe4000001ff00 */
[----:B------:R-:W-:Y:S02]  /*0750*/  @!P0 SHF.L.U64.HI R24, R6, 0x2, R7 ;  /* 0x0000000206188819 */ /* 0x000fe40000010207 */
[----:B-1----:R-:W-:-:S05]  /*0760*/  @!P0 IADD3 R22, P1, PT, R11, R22, RZ ;  /* 0x000000160b168210 */ /* 0x002fca0007f3e0ff */
[----:B------:R-:W-:Y:S01]  /*0770*/  @!P0 IMAD.X R23, R24, 0x1, R23, P1 ;  /* 0x0000000118178824 */ /* 0x000fe200008e0617 */
[----:B0-----:R-:W-:-:S04]  /*0780*/  @!P0 IADD3 R18, P1, PT, R11, R18, RZ ;  /* 0x000000120b128210 */ /* 0x001fc80007f3e0ff */
[----:B------:R-:W2:Y:S01]  /*0790*/  @!P0 LDG.E.64 R16, desc[UR12][R22.64] ;  /* 0x0000000c16108981 */ /* 0x000ea2000c1e1b00 */
[----:B------:R-:W-:Y:S02]  /*07a0*/  CS2R R20, SRZ ;  /* 0x0000000000147805 */ /* 0x000fe4000001ff00 */
[----:B------:R-:W-:Y:S02]  /*07b0*/  @!P0 IADD3.X R19, PT, PT, R24, R19, RZ, P1, !PT ;  /* 0x0000001318138210 */ /* 0x000fe40000ffe4ff */
[----:B------:R-:W0:Y:S03]  /*07c0*/  @!P0 LDC.64 R24, c[0x0][0x380] ;  /* 0x0000e000ff188b82 */ /* 0x000e260000000a00 */
[----:B------:R-:W3:Y:S01]  /*07d0*/  @!P0 LDG.E.64 R20, desc[UR12][R18.64] ;  /* 0x0000000c12148981 */ /* 0x000ee2000c1e1b00 */
[----:B------:R-:W-:Y:S01]  /*07e0*/  UIADD3 UR7, UPT, UPT, UR7, 0x1, URZ ;  /* 0x0000000107077890 */ /* 0x000fe2000fffe0ff */
[----:B------:R-:W-:-:S03]  /*07f0*/  IADD3 R4, PT, PT, R4, 0x1, RZ ;  /* 0x0000000104047810 */ /* 0x000fc60007ffe0ff */
[----:B------:R-:W-:Y:S01]  /*0800*/  UISETP.NE.AND UP1, UPT, UR7, URZ, UPT ;  /* 0x000000ff0700728c */ /* 0x000fe2000bf25270 */
[----:B0-----:R-:W-:-:S04]  /*0810*/  @!P0 LEA R24, P1, R6, R24, 0x2 ;  /* 0x0000001806188211 */ /* 0x001fc800078210ff */
[----:B------:R-:W-:Y:S01]  /*0820*/  @!P0 LEA.HI.X R25, R6, R25, R7, 0x2, P1 ;  /* 0x0000001906198211 */ /* 0x000fe200008f1407 */
[C---:B--2---:R-:W-:Y:S01]  /*0830*/  FADD.FTZ R11, -R10.reuse, R16 ;  /* 0x000000100a0b7221 */ /* 0x044fe20000010100 */
[----:B------:R-:W-:-:S03]  /*0840*/  FADD.FTZ R17, -R10, R17 ;  /* 0x000000110a117221 */ /* 0x000fc60000010100 */
[-C--:B------:R-:W-:Y:S01]  /*0850*/  FMUL.FTZ R11, R11, R2.reuse ;  /* 0x000000020b0b7220 */ /* 0x080fe20000410000 */
[----:B------:R-:W-:-:S03]  /*0860*/  FMUL.FTZ R16, R17, R2 ;  /* 0x0000000211107220 */ /* 0x000fc60000410000 */
[C-C-:B------:R-:W-:Y:S01]  /*0870*/  FFMA.FTZ R11, R0.reuse, R11, R3.reuse ;  /* 0x0000000b000b7223 */ /* 0x140fe20000010003 */
[----:B------:R-:W-:-:S03]  /*0880*/  FFMA.FTZ R16, R0, R16, R3 ;  /* 0x0000001000107223 */ /* 0x000fc60000010003 */
[----:B---3--:R-:W-:Y:S01]  /*0890*/  FFMA.FTZ R11, R20, R12, -R11 ;  /* 0x0000000c140b7223 */ /* 0x008fe2000001080b */
[----:B------:R-:W-:-:S03]  /*08a0*/  FFMA.FTZ R21, R21, R13, -R16 ;  /* 0x0000000d15157223 */ /* 0x000fc60000010810 */
[-C--:B------:R-:W-:Y:S01]  /*08b0*/  FMUL.FTZ R6, R11, R2.reuse ;  /* 0x000000020b067220 */ /* 0x080fe20000410000 */
[----:B------:R-:W-:-:S05]  /*08c0*/  @!P0 FMUL.FTZ R7, R21, R2 ;  /* 0x0000000215078220 */ /* 0x000fca0000410000 */
[----:B------:R1:W-:Y:S01]  /*08d0*/  @!P0 STG.E.64 desc[UR12][R24.64], R6 ;  /* 0x0000000618008986 */ /* 0x0003e2000c101b0c */
[----:B------:R-:W-:Y:S05]  /*08e0*/  BRA.U UP1, `(.L_x_6) ;  /* 0xfffffffd016c7547 */ /* 0x000fea000b83ffff */
.L_x_5:
[----:B------:R-:W-:Y:S05]  /*08f0*/  BRA.U UP0, `(.L_x_3) ;  /* 0x0000001100fc7547 */ /* 0x000fea000b800000 */
[----:B------:R-:W-:Y:S01]  /*0900*/  ISETP.GE.U32.AND P0, PT, R8, UR4, PT ;  /* 0x0000000408007c0c */ /* 0x000fe2000bf06070 */
[----:B------:R-:W0:Y:S01]  /*0910*/  LDCU.64 UR6, c[0x0][0x3f8] ;  /* 0x00007f00ff0677ac */ /* 0x000e220008000a00 */
[C---:B-1---5:R-:W-:Y:S02]  /*0920*/  IADD3 R6, PT, PT, R4.reuse, -UR9, RZ ;  /* 0x8000000904067c10 */ /* 0x062fe4000fffe0ff */
[----:B------:R-:W-:Y:S02]  /*0930*/  ISETP.GE.AND.EX P0, PT, R9, UR5, PT, P0 ;  /* 0x0000000509007c0c */ /* 0x000fe4000bf06300 */
[----:B------:R-:W-:-:S11]  /*0940*/  IADD3 R4, PT, PT, R4, 0x1, RZ ;  /* 0x0000000104047810 */ /* 0x000fd60007ffe0ff */
.L_x_7:
[----:B---3--:R-:W1:Y:S01]  /*0950*/  @!P0 LDC.64 R16, c[0x0][0x3a0] ;  /* 0x0000e800ff108b82 */ /* 0x008e620000000a00 */
[----:B------:R-:W-:Y:S01]  /*0960*/  IADD3 R7, PT, PT, R4, -0x1, RZ ;  /* 0xffffffff04077810 */ /* 0x000fe20007ffe0ff */
[----:B0-----:R-:W-:Y:S01]  /*0970*/  UMOV UR4, UR6 ;  /* 0x0000000600047c82 */ /* 0x001fe20008000000 */
[----:B------:R-:W-:Y:S01]  /*0980*/  MOV R23, R5 ;  /* 0x0000000500177202 */ /* 0x000fe20000000f00 */
[----:B------:R-:W-:Y:S01]  /*0990*/  IMAD.MOV.U32 R22, RZ, RZ, R14 ;  /* 0x000000ffff167224 */ /* 0x000fe200078e000e */
[----:B------:R-:W-:Y:S01]  /*09a0*/  SHF.R.S32.HI R11, RZ, 0x1f, R7 ;  /* 0x0000001fff0b7819 */ /* 0x000fe20000011407 */
[----:B------:R-:W-:Y:S02]  /*09b0*/  UMOV UR5, UR7 ;  /* 0x0000000700057c82 */ /* 0x000fe40008000000 */
[----:B------:R-:W0:Y:S01]  /*09c0*/  @!P0 LDC.64 R18, c[0x0][0x398] ;  /* 0x0000e600ff128b82 */ /* 0x000e220000000a00 */
[----:B------:R-:W-:-:S04]  /*09d0*/  IMAD.WIDE.U32 R24, R7, UR4, R22 ;  /* 0x0000000407187c25 */ /* 0x000fc8000f8e0016 */
[----:B------:R-:W-:Y:S01]  /*09e0*/  IMAD R20, R11, UR4, RZ ;  /* 0x000000040b147c24 */ /* 0x000fe2000f8e02ff */
[----:B------:R-:W-:-:S03]  /*09f0*/  @!P0 SHF.L.U32 R11, R24, 0x2, RZ ;  /* 0x00000002180b8819 */ /* 0x000fc600000006ff */
[----:B------:R-:W-:-:S05]  /*0a00*/  IMAD R7, R7, UR5, R20 ;  /* 0x0000000507077c24 */ /* 0x000fca000f8e0214 */
[----:B------:R-:W-:Y:S02]  /*0a10*/  IADD3 R7, PT, PT, R25, R7, RZ ;  /* 0x0000000719077210 */ /* 0x000fe40007ffe0ff */
[----:B-1----:R-:W-:Y:S02]  /*0a20*/  @!P0 IADD3 R26, P1, PT, R11, R16, RZ ;  /* 0x000000100b1a8210 */ /* 0x002fe40007f3e0ff */
[----:B------:R-:W-:-:S04]  /*0a30*/  @!P0 SHF.L.U64.HI R20, R24, 0x2, R7 ;  /* 0x0000000218148819 */ /* 0x000fc80000010207 */
[----:B------:R-:W-:Y:S02]  /*0a40*/  @!P0 IADD3.X R27, PT, PT, R20, R17, RZ, P1, !PT ;  /* 0x00000011141b8210 */ /* 0x000fe40000ffe4ff */
[----:B------:R-:W-:-:S06]  /*0a50*/  CS2R R16, SRZ ;  /* 0x0000000000107805 */ /* 0x000fcc000001ff00 */
[----:B------:R0:W2:Y:S02]  /*0a60*/  @!P0 LDG.E.64 R16, desc[UR12][R26.64] ;  /* 0x0000000c1a108981 */ /* 0x0000a4000c1e1b00 */
[----:B0-----:R-:W-:-:S04]  /*0a70*/  @!P0 IADD3 R26, P1, PT, R11, R18, RZ ;  /* 0x000000120b1a8210 */ /* 0x001fc80007f3e0ff */
[----:B------:R-:W-:Y:S02]  /*0a80*/  @!P0 IADD3.X R27, PT, PT, R20, R19, RZ, P1, !PT ;  /* 0x00000013141b8210 */ /* 0x000fe40000ffe4ff */
[----:B------:R-:W-:Y:S01]  /*0a90*/  CS2R R18, SRZ ;  /* 0x0000000000127805 */ /* 0x000fe2000001ff00 */
[----:B------:R-:W0:Y:S05]  /*0aa0*/  @!P0 LDC.64 R20, c[0x0][0x380] ;  /* 0x0000e000ff148b82 */ /* 0x000e2a0000000a00 */
[----:B------:R1:W3:Y:S02]  /*0ab0*/  @!P0 LDG.E.64 R18, desc[UR12][R26.64] ;  /* 0x0000000c1a128981 */ /* 0x0002e4000c1e1b00 */
[----:B-1----:R-:W-:Y:S01]  /*0ac0*/  IMAD.WIDE.U32 R26, R4, UR4, R22 ;  /* 0x00000004041a7c25 */ /* 0x002fe2000f8e0016 */
[----:B0-----:R-:W-:-:S04]  /*0ad0*/  @!P0 LEA R28, P1, R24, R20, 0x2 ;  /* 0x00000014181c8211 */ /* 0x001fc800078210ff */
[----:B------:R-:W-:Y:S02]  /*0ae0*/  @!P0 LEA.HI.X R29, R24, R21, R7, 0x2, P1 ;  /* 0x00000015181d8211 */ /* 0x000fe400008f1407 */
[----:B------:R-:W-:Y:S02]  /*0af0*/  ISETP.GE.U32.AND P1, PT, R8, UR4, PT ;  /* 0x0000000408007c0c */ /* 0x000fe4000bf26070 */
[----:B------:R-:W-:-:S05]  /*0b00*/  SHF.R.S32.HI R7, RZ, 0x1f, R4 ;  /* 0x0000001fff077819 */ /* 0x000fca0000011404 */
[----:B------:R-:W-:-:S04]  /*0b10*/  IMAD R7, R7, UR4, RZ ;  /* 0x0000000407077c24 */ /* 0x000fc8000f8e02ff */
[----:B------:R-:W-:-:S04]  /*0b20*/  IMAD R7, R4, UR5, R7 ;  /* 0x0000000504077c24 */ /* 0x000fc8000f8e0207 */
[----:B------:R-:W-:Y:S02]  /*0b30*/  IMAD.IADD R7, R27, 0x1, R7 ;  /* 0x000000011b077824 */ /* 0x000fe400078e0207 */
        /* <DEDUP_REMOVED lines=11> */
[----:B------:R-:W-:-:S13]  /*0bf0*/  ISETP.GE.AND.EX P0, PT, R9, UR5, PT, P1 ;  /* 0x0000000509007c0c */ /* 0x000fda000bf06310 */
[----:B------:R-:W0:Y:S01]  /*0c00*/  @!P0 LDC.64 R16, c[0x0][0x3a0] ;  /* 0x0000e800ff108b82 */ /* 0x000e220000000a00 */
[C---:B------:R-:W-:Y:S02]  /*0c10*/  @!P0 SHF.L.U32 R11, R26.reuse, 0x2, RZ ;  /* 0x000000021a0b8819 */ /* 0x040fe400000006ff */
[----:B------:R-:W-:-:S05]  /*0c20*/  @!P0 SHF.L.U64.HI R20, R26, 0x2, R7 ;  /* 0x000000021a148819 */ /* 0x000fca0000010207 */
[----:B------:R-:W1:Y:S01]  /*0c30*/  @!P0 LDC.64 R18, c[0x0][0x398] ;  /* 0x0000e600ff128b82 */ /* 0x000e620000000a00 */
[----:B0-----:R-:W-:-:S04]  /*0c40*/  @!P0 IADD3 R28, P1, PT, R11, R16, RZ ;  /* 0x000000100b1c8210 */ /* 0x001fc80007f3e0ff */
[----:B------:R-:W-:Y:S02]  /*0c50*/  @!P0 IADD3.X R29, PT, PT, R20, R17, RZ, P1, !PT ;  /* 0x00000011141d8210 */ /* 0x000fe40000ffe4ff */
[----:B------:R-:W-:-:S06]  /*0c60*/  CS2R R16, SRZ ;  /* 0x0000000000107805 */ /* 0x000fcc000001ff00 */
[----:B------:R1:W2:Y:S02]  /*0c70*/  @!P0 LDG.E.64 R16, desc[UR12][R28.64] ;  /* 0x0000000c1c108981 */ /* 0x0002a4000c1e1b00 */
[----:B-1----:R-:W-:-:S04]  /*0c80*/  @!P0 IADD3 R28, P1, PT, R11, R18, RZ ;  /* 0x000000120b1c8210 */ /* 0x002fc80007f3e0ff */
[----:B------:R-:W-:Y:S02]  /*0c90*/  @!P0 IADD3.X R29, PT, PT, R20, R19, RZ, P1, !PT ;  /* 0x00000013141d8210 */ /* 0x000fe40000ffe4ff */
[----:B------:R-:W-:Y:S01]  /*0ca0*/  CS2R R18, SRZ ;  /* 0x0000000000127805 */ /* 0x000fe2000001ff00 */
[----:B------:R-:W0:Y:S05]  /*0cb0*/  @!P0 LDC.64 R20, c[0x0][0x380] ;  /* 0x0000e000ff148b82 */ /* 0x000e2a0000000a00 */
[----:B------:R-:W3:Y:S01]  /*0cc0*/  @!P0 LDG.E.64 R18, desc[UR12][R28.64] ;  /* 0x0000000c1c128981 */ /* 0x000ee2000c1e1b00 */
[----:B------:R-:W-:Y:S02]  /*0cd0*/  IADD3 R27, PT, PT, R4, 0x1, RZ ;  /* 0x00000001041b7810 */ /* 0x000fe40007ffe0ff */
[----:B0-----:R-:W-:-:S04]  /*0ce0*/  @!P0 LEA R24, P1, R26, R20, 0x2 ;  /* 0x000000141a188211 */ /* 0x001fc800078210ff */
[----:B------:R-:W-:Y:S01]  /*0cf0*/  @!P0 LEA.HI.X R25, R26, R21, R7, 0x2, P1 ;  /* 0x000000151a198211 */ /* 0x000fe200008f1407 */
[C---:B--2---:R-:W-:Y:S01]  /*0d00*/  FADD.FTZ R11, -R10.reuse, R17 ;  /* 0x000000110a0b7221 */ /* 0x044fe20000010100 */
[----:B------:R-:W-:Y:S02]  /*0d10*/  FADD.FTZ R7, -R10, R16 ;  /* 0x000000100a077221 */ /* 0x000fe40000010100 */
[----:B------:R-:W0:Y:S01]  /*0d20*/  @!P0 LDC.64 R16, c[0x0][0x3a0] ;  /* 0x0000e800ff108b82 */ /* 0x000e220000000a00 */
[-C--:B------:R-:W-:Y:S01]  /*0d30*/  FMUL.FTZ R20, R11, R2.reuse ;  /* 0x000000020b147220 */ /* 0x080fe20000410000 */
[----:B------:R-:W-:Y:S01]  /*0d40*/  FMUL.FTZ R7, R7, R2 ;  /* 0x0000000207077220 */ /* 0x000fe20000410000 */
[----:B------:R-:W-:Y:S02]  /*0d50*/  SHF.R.S32.HI R11, RZ, 0x1f, R27 ;  /* 0x0000001fff0b7819 */ /* 0x000fe4000001141b */
[C-C-:B------:R-:W-:Y:S01]  /*0d60*/  FFMA.FTZ R20, R0.reuse, R20, R3.reuse ;  /* 0x0000001400147223 */ /* 0x140fe20000010003 */
[----:B------:R-:W-:-:S02]  /*0d70*/  FFMA.FTZ R7, R0, R7, R3 ;  /* 0x0000000700077223 */ /* 0x000fc40000010003 */
[----:B------:R-:W-:Y:S02]  /*0d80*/  IMAD R26, R11, UR4, RZ ;  /* 0x000000040b1a7c24 */ /* 0x000fe4000f8e02ff */
[----:B---3--:R-:W-:Y:S01]  /*0d90*/  FFMA.FTZ R19, R19, R13, -R20 ;  /* 0x0000000d13137223 */ /* 0x008fe20000010814 */
[----:B------:R-:W-:Y:S01]  /*0da0*/  FFMA.FTZ R11, R18, R12, -R7 ;  /* 0x0000000c120b7223 */ /* 0x000fe20000010807 */
[----:B------:R-:W-:Y:S02]  /*0db0*/  IMAD R7, R27, UR5, R26 ;  /* 0x000000051b077c24 */ /* 0x000fe4000f8e021a */
[-C--:B------:R-:W-:Y:S01]  /*0dc0*/  @!P0 FMUL.FTZ R21, R19, R2.reuse ;  /* 0x0000000213158220 */ /* 0x080fe20000410000 */
[----:B------:R-:W-:Y:S01]  /*0dd0*/  IMAD.WIDE.U32 R26, R27, UR4, R22 ;  /* 0x000000041b1a7c25 */ /* 0x000fe2000f8e0016 */
[----:B------:R-:W1:Y:S03]  /*0de0*/  @!P0 LDC.64 R18, c[0x0][0x398] ;  /* 0x0000e600ff128b82 */ /* 0x000e660000000a00 */
[----:B------:R-:W-:Y:S01]  /*0df0*/  FMUL.FTZ R20, R11, R2 ;  /* 0x000000020b147220 */ /* 0x000fe20000410000 */
[----:B------:R-:W-:Y:S01]  /*0e00*/  @!P0 IMAD.SHL.U32 R11, R26, 0x4, RZ ;  /* 0x000000041a0b8824 */ /* 0x000fe200078e00ff */
[----:B------:R-:W-:-:S03]  /*0e10*/  IADD3 R7, PT, PT, R27, R7, RZ ;  /* 0x000000071b077210 */ /* 0x000fc60007ffe0ff */
[----:B------:R2:W-:Y:S01]  /*0e20*/  @!P0 STG.E.64 desc[UR12][R24.64], R20 ;  /* 0x0000001418008986 */ /* 0x0005e2000c101b0c */
[----:B------:R-:W-:Y:S02]  /*0e30*/  @!P0 SHF.L.U64.HI R28, R26, 0x2, R7 ;  /* 0x000000021a1c8819 */ /* 0x000fe40000010207 */
[----:B0-----:R-:W-:-:S04]  /*0e40*/  @!P0 IADD3 R27, P1, PT, R11, R16, RZ ;  /* 0x000000100b1b8210 */ /* 0x001fc80007f3e0ff */
[----:B------:R-:W-:Y:S02]  /*0e50*/  @!P0 IADD3.X R29, PT, PT, R28, R17, RZ, P1, !PT ;  /* 0x000000111c1d8210 */ /* 0x000fe40000ffe4ff */
[----:B------:R-:W-:Y:S02]  /*0e60*/  CS2R R16, SRZ ;  /* 0x0000000000107805 */ /* 0x000fe4000001ff00 */
[----:B--2---:R-:W-:Y:S01]  /*0e70*/  @!P0 MOV R20, R27 ;  /* 0x0000001b00148202 */ /* 0x004fe20000000f00 */
[----:B------:R-:W0:Y:S01]  /*0e80*/  @!P0 LDC.64 R24, c[0x0][0x380] ;  /* 0x0000e000ff188b82 */ /* 0x000e220000000a00 */
[----:B------:R-:W-:Y:S02]  /*0e90*/  @!P0 MOV R21, R29 ;  /* 0x0000001d00158202 */ /* 0x000fe40000000f00 */
[----:B-1----:R-:W-:-:S03]  /*0ea0*/  @!P0 IADD3 R11, P1, PT, R11, R18, RZ ;  /* 0x000000120b0b8210 */ /* 0x002fc60007f3e0ff */
[----:B------:R1:W2:Y:S01]  /*0eb0*/  @!P0 LDG.E.64 R16, desc[UR12][R20.64] ;  /* 0x0000000c14108981 */ /* 0x0002a2000c1e1b00 */
[----:B------:R-:W-:Y:S02]  /*0ec0*/  @!P0 IADD3.X R29, PT, PT, R28, R19, RZ, P1, !PT ;  /* 0x000000131c1d8210 */ /* 0x000fe40000ffe4ff */
[----:B------:R-:W-:Y:S02]  /*0ed0*/  CS2R R18, SRZ ;  /* 0x0000000000127805 */ /* 0x000fe4000001ff00 */
[----:B------:R-:W-:-:S05]  /*0ee0*/  @!P0 MOV R28, R11 ;  /* 0x0000000b001c8202 */ /* 0x000fca0000000f00 */
[----:B------:R3:W4:Y:S01]  /*0ef0*/  @!P0 LDG.E.64 R18, desc[UR12][R28.64] ;  /* 0x0000000c1c128981 */ /* 0x000722000c1e1b00 */
[----:B-1----:R-:W1:Y:S01]  /*0f00*/  @!P0 LDC.64 R20, c[0x0][0x3a0] ;  /* 0x0000e800ff148b82 */ /* 0x002e620000000a00 */
[----:B0-----:R-:W-:-:S04]  /*0f10*/  @!P0 LEA R24, P1, R26, R24, 0x2 ;  /* 0x000000181a188211 */ /* 0x001fc800078210ff */
[----:B------:R-:W-:Y:S01]  /*0f20*/  @!P0 LEA.HI.X R25, R26, R25, R7, 0x2, P1 ;  /* 0x000000191a198211 */ /* 0x000fe200008f1407 */
[----:B------:R-:W-:-:S05]  /*0f30*/  VIADD R7, R4, 0x2 ;  /* 0x0000000204077836 */ /* 0x000fca0000000000 */
[----:B------:R-:W-:-:S05]  /*0f40*/  SHF.R.S32.HI R26, RZ, 0x1f, R7 ;  /* 0x0000001fff1a7819 */ /* 0x000fca0000011407 */
[----:B---3--:R-:W-:Y:S02]  /*0f50*/  IMAD R28, R26, UR4, RZ ;  /* 0x000000041a1c7c24 */ /* 0x008fe4000f8e02ff */
[C---:B--2---:R-:W-:Y:S01]  /*0f60*/  FADD.FTZ R11, -R10.reuse, R16 ;  /* 0x000000100a0b7221 */ /* 0x044fe20000010100 */
[----:B------:R-:W-:-:S03]  /*0f70*/  FADD.FTZ R17, -R10, R17 ;  /* 0x000000110a117221 */ /* 0x000fc60000010100 */
[-C--:B------:R-:W-:Y:S01]  /*0f80*/  FMUL.FTZ R11, R11, R2.reuse ;  /* 0x000000020b0b7220 */ /* 0x080fe20000410000 */
[----:B------:R-:W-:-:S03]  /*0f90*/  FMUL.FTZ R16, R17, R2 ;  /* 0x0000000211107220 */ /* 0x000fc60000410000 */
[C-C-:B------:R-:W-:Y:S01]  /*0fa0*/  FFMA.FTZ R11, R0.reuse, R11, R3.reuse ;  /* 0x0000000b000b7223 */ /* 0x140fe20000010003 */
[----:B------:R-:W-:Y:S01]  /*0fb0*/  FFMA.FTZ R26, R0, R16, R3 ;  /* 0x00000010001a7223 */ /* 0x000fe20000010003 */
[----:B------:R-:W-:-:S04]  /*0fc0*/  IMAD.WIDE.U32 R16, R7, UR4, R22 ;  /* 0x0000000407107c25 */ /* 0x000fc8000f8e0016 */
[----:B----4-:R-:W-:Y:S01]  /*0fd0*/  FFMA.FTZ R11, R18, R12, -R11 ;  /* 0x0000000c120b7223 */ /* 0x010fe2000001080b */
[----:B------:R-:W-:Y:S01]  /*0fe0*/  FFMA.FTZ R23, R19, R13, -R26 ;  /* 0x0000000d13177223 */ /* 0x000fe2000001081a */
[----:B------:R-:W-:Y:S01]  /*0ff0*/  IMAD R7, R7, UR5, R28 ;  /* 0x0000000507077c24 */ /* 0x000fe2000f8e021c */
[----:B------:R-:W0:Y:S01]  /*1000*/  @!P0 LDC.64 R18, c[0x0][0x398] ;  /* 0x0000e600ff128b82 */ /* 0x000e220000000a00 */
[-C--:B------:R-:W-:Y:S01]  /*1010*/  FMUL.FTZ R22, R11, R2.reuse ;  /* 0x000000020b167220 */ /* 0x080fe20000410000 */
[C---:B------:R-:W-:Y:S01]  /*1020*/  @!P0 SHF.L.U32 R11, R16.reuse, 0x2, RZ ;  /* 0x00000002100b8819 */ /* 0x040fe200000006ff */
[----:B------:R-:W-:Y:S01]  /*1030*/  @!P0 FMUL.FTZ R23, R23, R2 ;  /* 0x0000000217178220 */ /* 0x000fe20000410000 */
[----:B------:R-:W-:Y:S02]  /*1040*/  IADD3 R7, PT, PT, R17, R7, RZ ;  /* 0x0000000711077210 */ /* 0x000fe40007ffe0ff */
[----:B-1----:R-:W-:Y:S02]  /*1050*/  @!P0 IADD3 R17, P1, PT, R11, R20, RZ ;  /* 0x000000140b118210 */ /* 0x002fe40007f3e0ff */
[----:B------:R-:W-:Y:S01]  /*1060*/  @!P0 SHF.L.U64.HI R26, R16, 0x2, R7 ;  /* 0x00000002101a8819 */ /* 0x000fe20000010207 */
[----:B------:R1:W-:Y:S03]  /*1070*/  @!P0 STG.E.64 desc[UR12][R24.64], R22 ;  /* 0x0000001618008986 */ /* 0x0003e6000c101b0c */
[----:B------:R-:W-:-:S02]  /*1080*/  @!P0 IADD3.X R28, PT, PT, R26, R21, RZ, P1, !PT ;  /* 0x000000151a1c8210 */ /* 0x000fc40000ffe4ff */
[----:B------:R-:W-:Y:S02]  /*1090*/  CS2R R20, SRZ ;  /* 0x0000000000147805 */ /* 0x000fe4000001ff00 */
[----:B-1----:R-:W-:Y:S01]  /*10a0*/  @!P0 MOV R24, R17 ;  /* 0x0000001100188202 */ /* 0x002fe20000000f00 */
[----:B------:R-:W1:Y:S01]  /*10b0*/  @!P0 LDC.64 R22, c[0x0][0x380] ;  /* 0x0000e000ff168b82 */ /* 0x000e620000000a00 */
[----:B------:R-:W-:Y:S02]  /*10c0*/  @!P0 MOV R25, R28 ;  /* 0x0000001c00198202 */ /* 0x000fe40000000f00 */
[----:B0-----:R-:W-:-:S03]  /*10d0*/  @!P0 IADD3 R11, P1, PT, R11, R18, RZ ;  /* 0x000000120b0b8210 */ /* 0x001fc60007f3e0ff */
[----:B------:R0:W2:Y:S02]  /*10e0*/  @!P0 LDG.E.64 R20, desc[UR12][R24.64] ;  /* 0x0000000c18148981 */ /* 0x0000a4000c1e1b00 */
[----:B------:R-:W-:Y:S01]  /*10f0*/  @!P0 IMAD.X R26, R26, 0x1, R19, P1 ;  /* 0x000000011a1a8824 */ /* 0x000fe200008e0613 */
[----:B------:R-:W-:Y:S02]  /*1100*/  CS2R R18, SRZ ;  /* 0x0000000000127805 */ /* 0x000fe4000001ff00 */
[----:B0-----:R-:W-:Y:S02]  /*1110*/  @!P0 MOV R24, R11 ;  /* 0x0000000b00188202 */ /* 0x001fe40000000f00 */
[----:B------:R-:W-:-:S05]  /*1120*/  @!P0 MOV R25, R26 ;  /* 0x0000001a00198202 */ /* 0x000fca0000000f00 */
[----:B------:R-:W3:Y:S01]  /*1130*/  @!P0 LDG.E.64 R18, desc[UR12][R24.64] ;  /* 0x0000000c18128981 */ /* 0x000ee2000c1e1b00 */
[----:B-1----:R-:W-:Y:S02]  /*1140*/  @!P0 LEA R22, P1, R16, R22, 0x2 ;  /* 0x0000001610168211 */ /* 0x002fe400078210ff */
[----:B------:R-:W-:Y:S01]  /*1150*/  IADD3 R6, PT, PT, R6, 0x4, RZ ;  /* 0x0000000406067810 */ /* 0x000fe20007ffe0ff */
[C---:B--2---:R-:W-:Y:S01]  /*1160*/  FADD.FTZ R11, -R10.reuse, R20 ;  /* 0x000000140a0b7221 */ /* 0x044fe20000010100 */
[----:B------:R-:W-:-:S03]  /*1170*/  FADD.FTZ R21, -R10, R21 ;  /* 0x000000150a157221 */ /* 0x000fc60000010100 */
[-C--:B------:R-:W-:Y:S01]  /*1180*/  FMUL.FTZ R11, R11, R2.reuse ;  /* 0x000000020b0b7220 */ /* 0x080fe20000410000 */
[----:B------:R-:W-:-:S03]  /*1190*/  FMUL.FTZ R20, R21, R2 ;  /* 0x0000000215147220 */ /* 0x000fc60000410000 */
[C-C-:B------:R-:W-:Y:S01]  /*11a0*/  FFMA.FTZ R11, R0.reuse, R11, R3.reuse ;  /* 0x0000000b000b7223 */ /* 0x140fe20000010003 */
[----:B------:R-:W-:-:S03]  /*11b0*/  FFMA.FTZ R20, R0, R20, R3 ;  /* 0x0000001400147223 */ /* 0x000fc60000010003 */
[----:B---3--:R-:W-:Y:S01]  /*11c0*/  FFMA.FTZ R11, R18, R12, -R11 ;  /* 0x0000000c120b7223 */ /* 0x008fe2000001080b */
[----:B------:R-:W-:Y:S01]  /*11d0*/  FFMA.FTZ R17, R19, R13, -R20 ;  /* 0x0000000d13117223 */ /* 0x000fe20000010814 */
[----:B------:R-:W-:Y:S02]  /*11e0*/  @!P0 LEA.HI.X R19, R16, R23, R7, 0x2, P1 ;  /* 0x0000001710138211 */ /* 0x000fe400008f1407 */
[-C--:B------:R-:W-:Y:S01]  /*11f0*/  FMUL.FTZ R16, R11, R2.reuse ;  /* 0x000000020b107220 */ /* 0x080fe20000410000 */
[----:B------:R-:W-:Y:S01]  /*1200*/  @!P0 FMUL.FTZ R17, R17, R2 ;  /* 0x0000000211118220 */ /* 0x000fe20000410000 */
[----:B------:R-:W-:Y:S02]  /*1210*/  @!P0 MOV R18, R22 ;  /* 0x0000001600128202 */ /* 0x000fe40000000f00 */
[----:B------:R-:W-:-:S03]  /*1220*/  ISETP.NE.AND P1, PT, R6, RZ, PT ;  /* 0x000000ff0600720c */ /* 0x000fc60003f25270 */
[----:B------:R3:W-:Y:S10]  /*1230*/  @!P0 STG.E.64 desc[UR12][R18.64], R16 ;  /* 0x0000001012008986 */ /* 0x0007f4000c101b0c */
[----:B------:R-:W-:Y:S05]  /*1240*/  @!P1 BRA `(.L_x_3) ;  /* 0x0000000800a89947 */ /* 0x000fea0003800000 */
[----:B------:R-:W-:Y:S01]  /*1250*/  IADD3 R4, PT, PT, R4, 0x4, RZ ;  /* 0x0000000404047810 */ /* 0x000fe20007ffe0ff */
[----:B------:R-:W-:Y:S06]  /*1260*/  BRA `(.L_x_7) ;  /* 0xfffffff400b87947 */ /* 0x000fec000383ffff */
.L_x_4:
[----:B------:R-:W-:Y:S02]  /*1270*/  UIADD3 UR7, UPT, UPT, -UR6, UR9, URZ ;  /* 0x0000000906077290 */ /* 0x000fe4000fffe1ff */
[----:B------:R-:W-:Y:S02]  /*1280*/  UIADD3 UR10, UPT, UPT, UR9, -0x1, URZ ;  /* 0xffffffff090a7890 */ /* 0x000fe4000fffe0ff */
[----:B------:R-:W-:Y:S02]  /*1290*/  ULOP3.LUT UR7, UR7, 0x1, URZ, 0xc0, !UPT ;  /* 0x0000000107077892 */ /* 0x000fe4000f8ec0ff */
[----:B------:R-:W-:Y:S02]  /*12a0*/  UISETP.NE.AND UP1, UPT, UR6, UR10, UPT ;  /* 0x0000000a0600728c */ /* 0x000fe4000bf25270 */
[----:B------:R-:W-:-:S09]  /*12b0*/  UISETP.NE.U32.AND UP0, UPT, UR7, 0x1, UPT ;  /* 0x000000010700788c */ /* 0x000fd2000bf05070 */
[----:B------:R-:W-:Y:S05]  /*12c0*/  BRA.U UP0, `(.L_x_8) ;  /* 0x0000000100cc7547 */ /* 0x000fea000b800000 */
[----:B------:R-:W0:Y:S01]  /*12d0*/  @!P0 LDC.64 R18, c[0x0][0x3a0] ;  /* 0x0000e800ff128b82 */ /* 0x000e220000000a00 */
[----:B------:R-:W-:Y:S01]  /*12e0*/  UIMAD UR8, UR8, UR4, URZ ;  /* 0x00000004080872a4 */ /* 0x000fe2000f8e02ff */
[----:B------:R-:W-:Y:S01]  /*12f0*/  MOV R17, UR6 ;  /* 0x0000000600117c02 */ /* 0x000fe20008000f00 */
[----:B------:R-:W-:Y:S01]  /*1300*/  IMAD.MOV.U32 R4, RZ, RZ, R14 ;  /* 0x000000ffff047224 */ /* 0x000fe200078e000e */
[----:B------:R-:W-:Y:S01]  /*1310*/  CS2R R20, SRZ ;  /* 0x0000000000147805 */ /* 0x000fe2000001ff00 */
[----:B------:R-:W-:Y:S02]  /*1320*/  UIMAD UR8, UR6, UR5, UR8 ;  /* 0x00000005060872a4 */ /* 0x000fe4000f8e0208 */
[----:B------:R-:W-:Y:S01]  /*1330*/  IMAD.WIDE.U32 R16, R17, UR4, R4 ;  /* 0x0000000411107c25 */ /* 0x000fe2000f8e0004 */
[----:B------:R-:W1:Y:S04]  /*1340*/  @!P0 LDC.64 R22, c[0x0][0x398] ;  /* 0x0000e600ff168b82 */ /* 0x000e680000000a00 */
[----:B------:R-:W-:-:S02]  /*1350*/  IADD3 R11, PT, PT, R17, UR8, RZ ;  /* 0x00000008110b7c10 */ /* 0x000fc4000fffe0ff */
[C---:B------:R-:W-:Y:S02]  /*1360*/  @!P0 SHF.L.U32 R17, R16.reuse, 0x2, RZ ;  /* 0x0000000210118819 */ /* 0x040fe400000006ff */
[----:B------:R-:W-:Y:S02]  /*1370*/  @!P0 SHF.L.U64.HI R4, R16, 0x2, R11 ;  /* 0x0000000210048819 */ /* 0x000fe4000001020b */
[----:B0-----:R-:W-:-:S04]  /*1380*/  @!P0 IADD3 R24, P1, PT, R17, R18, RZ ;  /* 0x0000001211188210 */ /* 0x001fc80007f3e0ff */
[----:B------:R-:W-:-:S05]  /*1390*/  @!P0 IADD3.X R25, PT, PT, R4, R19, RZ, P1, !PT ;  /* 0x0000001304198210 */ /* 0x000fca0000ffe4ff */
[----:B------:R-:W2:Y:S01]  /*13a0*/  @!P0 LDG.E.64 R20, desc[UR12][R24.64] ;  /* 0x0000000c18148981 */ /* 0x000ea2000c1e1b00 */
[----:B-1----:R-:W-:Y:S02]  /*13b0*/  @!P0 IADD3 R22, P1, PT, R17, R22, RZ ;  /* 0x0000001611168210 */ /* 0x002fe40007f3e0ff */
[----:B------:R-:W-:Y:S02]  /*13c0*/  CS2R R18, SRZ ;  /* 0x0000000000127805 */ /* 0x000fe4000001ff00 */
[----:B------:R-:W-:-:S05]  /*13d0*/  @!P0 IADD3.X R23, PT, PT, R4, R23, RZ, P1, !PT ;  /* 0x0000001704178210 */ /* 0x000fca0000ffe4ff */
[----:B------:R0:W3:Y:S01]  /*13e0*/  @!P0 LDG.E.64 R18, desc[UR12][R22.64] ;  /* 0x0000000c16128981 */ /* 0x0000e2000c1e1b00 */
[----:B------:R-:W-:Y:S01]  /*13f0*/  UIADD3 UR6, UPT, UPT, UR6, 0x1, URZ ;  /* 0x0000000106067890 */ /* 0x000fe2000fffe0ff */
[C---:B--2---:R-:W-:Y:S01]  /*1400*/  FADD.FTZ R17, -R10.reuse, R20 ;  /* 0x000000140a117221 */ /* 0x044fe20000010100 */
[----:B------:R-:W-:-:S03]  /*1410*/  FADD.FTZ R21, -R10, R21 ;  /* 0x000000150a157221 */ /* 0x000fc60000010100 */
[-C--:B------:R-:W-:Y:S01]  /*1420*/  FMUL.FTZ R17, R17, R2.reuse ;  /* 0x0000000211117220 */ /* 0x080fe20000410000 */
[----:B------:R-:W-:-:S03]  /*1430*/  FMUL.FTZ R4, R21, R2 ;  /* 0x0000000215047220 */ /* 0x000fc60000410000 */
[----:B-----5:R-:W-:Y:S01]  /*1440*/  FFMA.FTZ R20, R17, R12, R6 ;  /* 0x0000000c11147223 */ /* 0x020fe20000010006 */
[----:B------:R-:W-:-:S03]  /*1450*/  FFMA.FTZ R24, R4, R13, R7 ;  /* 0x0000000d04187223 */ /* 0x000fc60000010007 */
[----:B------:R-:W-:Y:S01]  /*1460*/  FMUL.FTZ R26, R20, -1.4426950216293334961 ;  /* 0xbfb8aa3b141a7820 */ /* 0x000fe20000410000 */
[----:B------:R-:W-:-:S05]  /*1470*/  FMUL.FTZ R27, R24, -1.4426950216293334961 ;  /* 0xbfb8aa3b181b7820 */ /* 0x000fca0000410000 */
[----:B------:R-:W0:Y:S04]  /*1480*/  MUFU.EX2 R26, R26 ;  /* 0x0000001a001a7308 */ /* 0x000e280000000800 */
[----:B------:R-:W1:Y:S01]  /*1490*/  MUFU.EX2 R27, R27 ;  /* 0x0000001b001b7308 */ /* 0x000e620000000800 */
[----:B0-----:R-:W-:Y:S01]  /*14a0*/  FADD.FTZ R23, R26, 1 ;  /* 0x3f8000001a177421 */ /* 0x001fe20000010000 */
[----:B-1----:R-:W-:-:S05]  /*14b0*/  FADD.FTZ R22, R27, 1 ;  /* 0x3f8000001b167421 */ /* 0x002fca0000010000 */
[----:B------:R-:W0:Y:S08]  /*14c0*/  MUFU.RCP R23, R23 ;  /* 0x0000001700177308 */ /* 0x000e300000001000 */
[----:B------:R-:W1:Y:S01]  /*14d0*/  MUFU.RCP R22, R22 ;  /* 0x0000001600167308 */ /* 0x000e620000001000 */
[C---:B0-----:R-:W-:Y:S01]  /*14e0*/  FADD.FTZ R25, -R23.reuse, 1 ;  /* 0x3f80000017197421 */ /* 0x041fe20000010100 */
[----:B---3--:R-:W-:-:S03]  /*14f0*/  FMUL.FTZ R18, R23, R18 ;  /* 0x0000001217127220 */ /* 0x008fc60000410000 */
[----:B------:R-:W-:Y:S02]  /*1500*/  FFMA.FTZ R25, R20, R25, 1 ;  /* 0x3f80000014197423 */ /* 0x000fe40000010019 */
[----:B------:R-:W0:Y:S01]  /*1510*/  @!P0 LDC.64 R20, c[0x0][0x380] ;  /* 0x0000e000ff148b82 */ /* 0x000e220000000a00 */
[C---:B-1----:R-:W-:Y:S01]  /*1520*/  FADD.FTZ R29, -R22.reuse, 1 ;  /* 0x3f800000161d7421 */ /* 0x042fe20000010100 */
[----:B------:R-:W-:Y:S01]  /*1530*/  FMUL.FTZ R19, R22, R19 ;  /* 0x0000001316137220 */ /* 0x000fe20000410000 */
[----:B------:R-:W-:Y:S01]  /*1540*/  FMUL.FTZ R25, R18, R25 ;  /* 0x0000001912197220 */ /* 0x000fe20000410000 */
[--C-:B------:R-:W-:Y:S01]  /*1550*/  FFMA.FTZ R18, R0, R17, R3.reuse ;  /* 0x0000001100127223 */ /* 0x100fe20000010003 */
[----:B------:R-:W-:Y:S01]  /*1560*/  FFMA.FTZ R24, R24, R29, 1 ;  /* 0x3f80000018187423 */ /* 0x000fe2000001001d */
[----:B------:R-:W-:Y:S02]  /*1570*/  FFMA.FTZ R17, R0, R4, R3 ;  /* 0x0000000400117223 */ /* 0x000fe40000010003 */
[----:B------:R-:W-:Y:S01]  /*1580*/  FFMA.FTZ R25, R25, R12, -R18 ;  /* 0x0000000c19197223 */ /* 0x000fe20000010812 */
[----:B------:R-:W-:-:S04]  /*1590*/  FMUL.FTZ R24, R19, R24 ;  /* 0x0000001813187220 */ /* 0x000fc80000410000 */
[----:B------:R-:W-:-:S04]  /*15a0*/  FFMA.FTZ R17, R24, R13, -R17 ;  /* 0x0000000d18117223 */ /* 0x000fc80000010811 */
[----:B------:R-:W-:Y:S01]  /*15b0*/  @!P0 FMUL.FTZ R17, R17, R2 ;  /* 0x0000000211118220 */ /* 0x000fe20000410000 */
[----:B0-----:R-:W-:-:S04]  /*15c0*/  @!P0 LEA R20, P1, R16, R20, 0x2 ;  /* 0x0000001410148211 */ /* 0x001fc800078210ff */
[----:B------:R-:W-:Y:S01]  /*15d0*/  @!P0 LEA.HI.X R21, R16, R21, R11, 0x2, P1 ;  /* 0x0000001510158211 */ /* 0x000fe200008f140b */
[----:B------:R-:W-:-:S05]  /*15e0*/  FMUL.FTZ R16, R25, R2 ;  /* 0x0000000219107220 */ /* 0x000fca0000410000 */
[----:B------:R0:W-:Y:S03]  /*15f0*/  @!P0 STG.E.64 desc[UR12][R20.64], R16 ;  /* 0x0000001014008986 */ /* 0x0001e6000c101b0c */
.L_x_8:
[----:B------:R-:W-:Y:S05]  /*1600*/  BRA.U !UP1, `(.L_x_3) ;  /* 0x0000000509b87547 */ /* 0x000fea000b800000 */
[----:B------:R-:W1:Y:S01]  /*1610*/  LDCU.64 UR10, c[0x0][0x3f8] ;  /* 0x00007f00ff0a77ac */ /* 0x000e620008000a00 */
[----:B------:R-:W-:-:S12]  /*1620*/  UIADD3 UR7, UPT, UPT, UR6, -UR9, URZ ;  /* 0x8000000906077290 */ /* 0x000fd8000fffe0ff */
.L_x_9:
[----:B--2---:R-:W2:Y:S01]  /*1630*/  @!P0 LDC.64 R24, c[0x0][0x3a0] ;  /* 0x0000e800ff188b82 */ /* 0x004ea20000000a00 */
[----:B------:R-:W-:Y:S02]  /*1640*/  USHF.R.S32.HI UR5, URZ, 0x1f, UR6 ;  /* 0x0000001fff057899 */ /* 0x000fe40008011406 */
[----:B------:R-:W-:Y:S01]  /*1650*/  MOV R23, UR6 ;  /* 0x0000000600177c02 */ /* 0x000fe20008000f00 */
[----:B-1----:R-:W-:Y:S01]  /*1660*/  UMOV UR4, UR10 ;  /* 0x0000000a00047c82 */ /* 0x002fe20008000000 */
[----:B------:R-:W-:Y:S01]  /*1670*/  MOV R4, R14 ;  /* 0x0000000e00047202 */ /* 0x000fe20000000f00 */
[----:B------:R-:W-:Y:S01]  /*1680*/  UIMAD UR8, UR5, UR4, URZ ;  /* 0x00000004050872a4 */ /* 0x000fe2000f8e02ff */
[----:B------:R-:W-:Y:S02]  /*1690*/  CS2R R18, SRZ ;  /* 0x0000000000127805 */ /* 0x000fe4000001ff00 */
[----:B------:R-:W-:Y:S01]  /*16a0*/  UMOV UR5, UR11 ;  /* 0x0000000b00057c82 */ /* 0x000fe20008000000 */
[----:B------:R-:W-:Y:S01]  /*16b0*/  IMAD.WIDE.U32 R22, R23, UR4, R4 ;  /* 0x0000000417167c25 */ /* 0x000fe2000f8e0004 */
[----:B------:R-:W-:Y:S01]  /*16c0*/  UIMAD UR8, UR6, UR5, UR8 ;  /* 0x00000005060872a4 */ /* 0x000fe2000f8e0208 */
[----:B0-----:R-:W0:Y:S02]  /*16d0*/  @!P0 LDC.64 R16, c[0x0][0x398] ;  /* 0x0000e600ff108b82 */ /* 0x001e240000000a00 */
[----:B------:R-:W-:-:S03]  /*16e0*/  @!P0 IMAD.SHL.U32 R21, R22, 0x4, RZ ;  /* 0x0000000416158824 */ /* 0x000fc600078e00ff */
[----:B------:R-:W-:-:S03]  /*16f0*/  IADD3 R11, PT, PT, R23, UR8, RZ ;  /* 0x00000008170b7c10 */ /* 0x000fc6000fffe0ff */
[----:B------:R-:W1:Y:S01]  /*1700*/  @!P0 LDC.64 R28, c[0x0][0x398] ;  /* 0x0000e600ff1c8b82 */ /* 0x000e620000000a00 */
[----:B------:R-:W-:Y:S02]  /*1710*/  @!P0 SHF.L.U64.HI R26, R22, 0x2, R11 ;  /* 0x00000002161a8819 */ /* 0x000fe4000001020b */
[----:B--2---:R-:W-:-:S04]  /*1720*/  @!P0 IADD3 R24, P1, PT, R21, R24, RZ ;  /* 0x0000001815188210 */ /* 0x004fc80007f3e0ff */
[----:B------:R-:W-:-:S05]  /*1730*/  @!P0 IADD3.X R25, PT, PT, R26, R25, RZ, P1, !PT ;  /* 0x000000191a198210 */ /* 0x000fca0000ffe4ff */
[----:B------:R-:W2:Y:S01]  /*1740*/  @!P0 LDG.E.64 R18, desc[UR12][R24.64] ;  /* 0x0000000c18128981 */ /* 0x000ea2000c1e1b00 */
[----:B0-----:R-:W-:-:S04]  /*1750*/  @!P0 IADD3 R20, P1, PT, R21, R16, RZ ;  /* 0x0000001015148210 */ /* 0x001fc80007f3e0ff */
[----:B------:R-:W-:Y:S02]  /*1760*/  @!P0 IADD3.X R21, PT, PT, R26, R17, RZ, P1, !PT ;  /* 0x000000111a158210 */ /* 0x000fe40000ffe4ff */
[----:B------:R-:W-:-:S06]  /*1770*/  CS2R R16, SRZ ;  /* 0x0000000000107805 */ /* 0x000fcc000001ff00 */
[----:B------:R0:W3:Y:S01]  /*1780*/  @!P0 LDG.E.64 R16, desc[UR12][R20.64] ;  /* 0x0000000c14108981 */ /* 0x0000e2000c1e1b00 */
[----:B------:R-:W-:-:S04]  /*1790*/  UIADD3 UR8, UPT, UPT, UR6, 0x1, URZ ;  /* 0x0000000106087890 */ /* 0x000fc8000fffe0ff */
[----:B------:R-:W-:-:S04]  /*17a0*/  USHF.R.S32.HI UR9, URZ, 0x1f, UR8 ;  /* 0x0000001fff097899 */ /* 0x000fc80008011408 */
[----:B------:R-:W-:-:S04]  /*17b0*/  UIMAD UR9, UR9, UR4, URZ ;  /* 0x00000004090972a4 */ /* 0x000fc8000f8e02ff */
[----:B------:R-:W-:Y:S01]  /*17c0*/  UIMAD UR9, UR8, UR5, UR9 ;  /* 0x00000005080972a4 */ /* 0x000fe2000f8e0209 */
        /* <DEDUP_REMOVED lines=9> */
[----:B------:R-:W2:Y:S01]  /*1860*/  MUFU.EX2 R27, R27 ;  /* 0x0000001b001b7308 */ /* 0x000ea20000000800 */
[----:B0-----:R-:W-:Y:S01]  /*1870*/  FADD.FTZ R21, R25, 1 ;  /* 0x3f80000019157421 */ /* 0x001fe20000010000 */
[----:B--2---:R-:W-:-:S05]  /*1880*/  FADD.FTZ R20, R27, 1 ;  /* 0x3f8000001b147421 */ /* 0x004fca0000010000 */
[----:B------:R-:W0:Y:S08]  /*1890*/  MUFU.RCP R21, R21 ;  /* 0x0000001500157308 */ /* 0x000e300000001000 */
[----:B------:R-:W2:Y:S01]  /*18a0*/  MUFU.RCP R20, R20 ;  /* 0x0000001400147308 */ /* 0x000ea20000001000 */
[C---:B0-----:R-:W-:Y:S01]  /*18b0*/  FADD.FTZ R19, -R21.reuse, 1 ;  /* 0x3f80000015137421 */ /* 0x041fe20000010100 */
[----:B---3--:R-:W-:-:S03]  /*18c0*/  FMUL.FTZ R16, R21, R16 ;  /* 0x0000001015107220 */ /* 0x008fc60000410000 */
[----:B------:R-:W-:-:S04]  /*18d0*/  FFMA.FTZ R19, R26, R19, 1 ;  /* 0x3f8000001a137423 */ /* 0x000fc80000010013 */
[----:B------:R-:W-:Y:S01]  /*18e0*/  FMUL.FTZ R19, R16, R19 ;  /* 0x0000001310137220 */ /* 0x000fe20000410000 */
[C---:B--2---:R-:W-:Y:S01]  /*18f0*/  FMUL.FTZ R26, R20.reuse, R17 ;  /* 0x00000011141a7220 */ /* 0x044fe20000410000 */
[----:B------:R-:W-:Y:S01]  /*1900*/  FADD.FTZ R25, -R20, 1 ;  /* 0x3f80000014197421 */ /* 0x000fe20000010100 */
[----:B------:R-:W0:Y:S03]  /*1910*/  @!P0 LDC.64 R16, c[0x0][0x380] ;  /* 0x0000e000ff108b82 */ /* 0x000e260000000a00 */
[----:B------:R-:W-:Y:S01]  /*1920*/  FFMA.FTZ R25, R18, R25, 1 ;  /* 0x3f80000012197423 */ /* 0x000fe20000010019 */
[----:B------:R-:W-:-:S03]  /*1930*/  FFMA.FTZ R18, R0, R23, R3 ;  /* 0x0000001700127223 */ /* 0x000fc60000010003 */
[----:B------:R-:W-:Y:S01]  /*1940*/  FMUL.FTZ R26, R26, R25 ;  /* 0x000000191a1a7220 */ /* 0x000fe20000410000 */
[----:B------:R-:W2:Y:S01]  /*1950*/  @!P0 LDC.64 R20, c[0x0][0x3a0] ;  /* 0x0000e800ff148b82 */ /* 0x000ea20000000a00 */
[----:B------:R-:W-:Y:S01]  /*1960*/  FFMA.FTZ R23, R19, R12, -R18 ;  /* 0x0000000c13177223 */ /* 0x000fe20000010812 */
[----:B------:R-:W-:Y:S01]  /*1970*/  MOV R19, UR8 ;  /* 0x0000000800137c02 */ /* 0x000fe20008000f00 */
[----:B------:R-:W-:-:S04]  /*1980*/  FFMA.FTZ R25, R0, R24, R3 ;  /* 0x0000001800197223 */ /* 0x000fc80000010003 */
[----:B------:R-:W-:-:S04]  /*1990*/  IMAD.WIDE.U32 R18, R19, UR4, R4 ;  /* 0x0000000413127c25 */ /* 0x000fc8000f8e0004 */
[----:B------:R-:W-:Y:S01]  /*19a0*/  FFMA.FTZ R27, R26, R13, -R25 ;  /* 0x0000000d1a1b7223 */ /* 0x000fe20000010819 */
[----:B------:R-:W-:Y:S02]  /*19b0*/  @!P0 SHF.L.U32 R25, R18, 0x2, RZ ;  /* 0x0000000212198819 */ /* 0x000fe400000006ff */
[----:B0-----:R-:W-:-:S04]  /*19c0*/  @!P0 LEA R16, P1, R22, R16, 0x2 ;  /* 0x0000001016108211 */ /* 0x001fc800078210ff */
[----:B------:R-:W-:Y:S01]  /*19d0*/  @!P0 LEA.HI.X R17, R22, R17, R11, 0x2, P1 ;  /* 0x0000001116118211 */ /* 0x000fe200008f140b */
[-C--:B------:R-:W-:Y:S01]  /*19e0*/  FMUL.FTZ R22, R23, R2.reuse ;  /* 0x0000000217167220 */ /* 0x080fe20000410000 */
[----:B------:R-:W-:Y:S01]  /*19f0*/  IADD3 R11, PT, PT, R19, UR9, RZ ;  /* 0x00000009130b7c10 */ /* 0x000fe2000fffe0ff */
[----:B------:R-:W-:Y:S01]  /*1a00*/  @!P0 FMUL.FTZ R23, R27, R2 ;  /* 0x000000021b178220 */ /* 0x000fe20000410000 */
[----:B--2---:R-:W-:Y:S02]  /*1a10*/  @!P0 IADD3 R20, P1, PT, R25, R20, RZ ;  /* 0x0000001419148210 */ /* 0x004fe40007f3e0ff */
[----:B------:R-:W-:Y:S02]  /*1a20*/  CS2R R26, SRZ ;  /* 0x00000000001a7805 */ /* 0x000fe4000001ff00 */
[----:B------:R-:W-:Y:S01]  /*1a30*/  @!P0 SHF.L.U64.HI R4, R18, 0x2, R11 ;  /* 0x0000000212048819 */ /* 0x000fe2000001020b */
[----:B------:R0:W-:Y:S04]  /*1a40*/  @!P0 STG.E.64 desc[UR12][R16.64], R22 ;  /* 0x0000001610008986 */ /* 0x0001e8000c101b0c */
[----:B------:R-:W-:-:S05]  /*1a50*/  @!P0 IMAD.X R21, R4, 0x1, R21, P1 ;  /* 0x0000000104158824 */ /* 0x000fca00008e0615 */
[----:B------:R-:W2:Y:S01]  /*1a60*/  @!P0 LDG.E.64 R26, desc[UR12][R20.64] ;  /* 0x0000000c141a8981 */ /* 0x000ea2000c1e1b00 */
[----:B-1----:R-:W-:Y:S02]  /*1a70*/  @!P0 IADD3 R28, P1, PT, R25, R28, RZ ;  /* 0x0000001c191c8210 */ /* 0x002fe40007f3e0ff */
[----:B------:R-:W-:Y:S02]  /*1a80*/  CS2R R24, SRZ ;  /* 0x0000000000187805 */ /* 0x000fe4000001ff00 */
[----:B------:R-:W-:-:S05]  /*1a90*/  @!P0 IADD3.X R29, PT, PT, R4, R29, RZ, P1, !PT ;  /* 0x0000001d041d8210 */ /* 0x000fca0000ffe4ff */
[----:B------:R-:W3:Y:S01]  /*1aa0*/  @!P0 LDG.E.64 R24, desc[UR12][R28.64] ;  /* 0x0000000c1c188981 */ /* 0x000ee2000c1e1b00 */
[----:B------:R-:W-:Y:S02]  /*1ab0*/  UIADD3 UR7, UPT, UPT, UR7, 0x2, URZ ;  /* 0x0000000207077890 */ /* 0x000fe4000fffe0ff */
[----:B------:R-:W-:Y:S02]  /*1ac0*/  UIADD3 UR6, UPT, UPT, UR6, 0x2, URZ ;  /* 0x0000000206067890 */ /* 0x000fe4000fffe0ff */
[----:B------:R-:W-:Y:S01]  /*1ad0*/  UISETP.NE.AND UP0, UPT, UR7, URZ, UPT ;  /* 0x000000ff0700728c */ /* 0x000fe2000bf05270 */
[C---:B--2---:R-:W-:Y:S01]  /*1ae0*/  FADD.FTZ R19, -R10.reuse, R26 ;  /* 0x0000001a0a137221 */ /* 0x044fe20000010100 */
[----:B------:R-:W-:-:S03]  /*1af0*/  FADD.FTZ R27, -R10, R27 ;  /* 0x0000001b0a1b7221 */ /* 0x000fc60000010100 */
[-C--:B------:R-:W-:Y:S01]  /*1b00*/  FMUL.FTZ R19, R19, R2.reuse ;  /* 0x0000000213137220 */ /* 0x080fe20000410000 */
[----:B------:R-:W-:-:S03]  /*1b10*/  FMUL.FTZ R4, R27, R2 ;  /* 0x000000021b047220 */ /* 0x000fc60000410000 */
[----:B0-----:R-:W-:Y:S01]  /*1b20*/  FFMA.FTZ R16, R19, R12, R6 ;  /* 0x0000000c13107223 */ /* 0x001fe20000010006 */
        /* <DEDUP_REMOVED lines=26> */
[----:B------:R2:W-:Y:S01]  /*1cd0*/  @!P0 STG.E.64 desc[UR12][R16.64], R18 ;  /* 0x0000001210008986 */ /* 0x0005e2000c101b0c */
[----:B------:R-:W-:Y:S05]  /*1ce0*/  BRA.U UP0, `(.L_x_9) ;  /* 0xfffffff900507547 */ /* 0x000fea000b83ffff */
.L_x_3:
[----:B------:R-:W-:Y:S01]  /*1cf0*/  ULOP3.LUT UP0, URZ, UR16, UR14, URZ, 0xfc, !UPT ;  /* 0x0000000e10ff7292 */ /* 0x000fe2000f80fcff */
[----:B------:R-:W-:-:S05]  /*1d00*/  ISETP.GE.U32.AND P0, PT, R8, UR4, PT ;  /* 0x0000000408007c0c */ /* 0x000fca000bf06070 */
[----:B------:R-:W-:-:S04]  /*1d10*/  PLOP3.LUT P1, PT, PT, PT, UP0, 0x80, 0x8 ;  /* 0x000000000008781c */ /* 0x000fc80003f2f008 */
[----:B------:R-:W-:-:S13]  /*1d20*/  ISETP.GE.OR.EX P0, PT, R9, UR5, P1, P0 ;  /* 0x0000000509007c0c */ /* 0x000fda0008f06700 */
[----:B------:R-:W-:Y:S05]  /*1d30*/  @P0 EXIT ;  /* 0x000000000000094d */ /* 0x000fea0003800000 */
[----:B------:R-:W4:Y:S01]  /*1d40*/  S2R R3, SR_TID.X ;  /* 0x0000000000037919 */ /* 0x000f220000002100 */
[----:B------:R-:W4:Y:S02]  /*1d50*/  LDC R0, c[0x0][0x428] ;  /* 0x00010a00ff007b82 */ /* 0x000f240000000800 */
[----:B----4-:R-:W-:-:S05]  /*1d60*/  IMAD R0, R0, UR15, R3 ;  /* 0x0000000f00007c24 */ /* 0x010fca000f8e0203 */
[----:B------:R-:W-:Y:S02]  /*1d70*/  ISETP.GE.U32.AND P0, PT, R0, UR4, PT ;  /* 0x0000000400007c0c */ /* 0x000fe4000bf06070 */
[----:B------:R-:W-:-:S04]  /*1d80*/  SHF.R.S32.HI R4, RZ, 0x1f, R0 ;  /* 0x0000001fff047819 */ /* 0x000fc80000011400 */
[----:B------:R-:W-:-:S13]  /*1d90*/  ISETP.GE.AND.EX P0, PT, R4, UR5, PT, P0 ;  /* 0x0000000504007c0c */ /* 0x000fda000bf06300 */
[----:B------:R-:W-:Y:S05]  /*1da0*/  @P0 EXIT ;  /* 0x000000000000094d */ /* 0x000fea0003800000 */
[----:B------:R-:W4:Y:S01]  /*1db0*/  LDC R2, c[0x0][0x410] ;  /* 0x00010400ff027b82 */ /* 0x000f220000000800 */
[----:B------:R-:W4:Y:S01]  /*1dc0*/  LDCU UR6, c[0x0][0x3e0] ;  /* 0x00007c00ff0677ac */ /* 0x000f220008000800 */
[----:B------:R-:W-:Y:S01]  /*1dd0*/  MOV R5, UR4 ;  /* 0x0000000400057c02 */ /* 0x000fe20008000f00 */
[----:B------:R-:W0:Y:S05]  /*1de0*/  LDCU.64 UR8, c[0x0][0x3d8] ;  /* 0x00007b00ff0877ac */ /* 0x000e2a0008000a00 */
[----:B-1---5:R-:W1:Y:S01]  /*1df0*/  LDC R7, c[0x0][0x360] ;  /* 0x0000d800ff077b82 */ /* 0x022e620000000800 */
[----:B----4-:R-:W-:Y:S01]  /*1e00*/  IMAD R2, R2, UR6, RZ ;  /* 0x0000000602027c24 */ /* 0x010fe2000f8e02ff */
[----:B------:R-:W4:Y:S04]  /*1e10*/  LDCU.64 UR6, c[0x0][0x388] ;  /* 0x00007100ff0677ac */ /* 0x000f280008000a00 */
[----:B------:R-:W-:-:S04]  /*1e20*/  SHF.L.U32 R3, R2, 0x1, RZ ;  /* 0x0000000102037819 */ /* 0x000fc800000006ff */
[----:B------:R-:W-:-:S04]  /*1e30*/  IADD3 R0, P0, PT, R0, R3, RZ ;  /* 0x0000000300007210 */ /* 0x000fc80007f1e0ff */
[----:B------:R-:W-:Y:S02]  /*1e40*/  LEA.HI.X.SX32 R3, R3, R4, 0x1, P0 ;  /* 0x0000000403037211 */ /* 0x000fe400000f0eff */
[----:B0-----:R-:W-:-:S04]  /*1e50*/  LEA R10, P0, R0, UR8, 0x2 ;  /* 0x00000008000a7c11 */ /* 0x001fc8000f8010ff */
[----:B------:R-:W-:Y:S01]  /*1e60*/  LEA.HI.X R11, R0, UR9, R3, 0x2, P0 ;  /* 0x00000009000b7c11 */ /* 0x000fe200080f1403 */
[----:B------:R-:W0:Y:S01]  /*1e70*/  LDCU.64 UR8, c[0x0][0x390] ;  /* 0x00007200ff0877ac */ /* 0x000e220008000a00 */
[----:B------:R-:W-:Y:S02]  /*1e80*/  MOV R3, UR4 ;  /* 0x0000000400037c02 */ /* 0x000fe40008000f00 */
[----:B------:R-:W-:Y:S01]  /*1e90*/  MOV R0, UR5 ;  /* 0x0000000500007c02 */ /* 0x000fe20008000f00 */
[----:B------:R-:W4:Y:S01]  /*1ea0*/  LDG.E R14, desc[UR12][R10.64] ;  /* 0x0000000c0a0e7981 */ /* 0x000f22000c1e1900 */
[----:B------:R-:W-:-:S04]  /*1eb0*/  LEA R4, P0, R5, R10, 0x2 ;  /* 0x0000000a05047211 */ /* 0x000fc800078010ff */
[----:B------:R-:W-:Y:S01]  /*1ec0*/  LEA.HI.X R5, R3, R11, R0, 0x2, P0 ;  /* 0x0000000b03057211 */ /* 0x000fe200000f1400 */
[----:B-1----:R-:W-:-:S04]  /*1ed0*/  IMAD.WIDE.U32 R2, R7, 0x4, R10 ;  /* 0x0000000407027825 */ /* 0x002fc800078e000a */
[----:B------:R-:W-:Y:S01]  /*1ee0*/  IMAD.WIDE.U32 R6, R7, 0x4, R4 ;  /* 0x0000000407067825 */ /* 0x000fe200078e0004 */
[----:B------:R-:W4:Y:S04]  /*1ef0*/  LDG.E R15, desc[UR12][R2.64] ;  /* 0x0000000c020f7981 */ /* 0x000f28000c1e1900 */
[----:B--23--:R-:W2:Y:S04]  /*1f00*/  LDG.E R16, desc[UR12][R4.64] ;  /* 0x0000000c04107981 */ /* 0x00cea8000c1e1900 */
[----:B------:R-:W2:Y:S01]  /*1f10*/  LDG.E R17, desc[UR12][R6.64] ;  /* 0x0000000c06117981 */ /* 0x000ea2000c1e1900 */
[----:B------:R-:W-:-:S02]  /*1f20*/  SHF.L.U32 R12, R8, 0x2, RZ ;  /* 0x00000002080c7819 */ /* 0x000fc400000006ff */
[----:B------:R-:W-:Y:S02]  /*1f30*/  SHF.L.U64.HI R0, R8, 0x2, R9 ;  /* 0x0000000208007819 */ /* 0x000fe40000010209 */
[C---:B----4-:R-:W-:Y:S02]  /*1f40*/  IADD3 R8, P0, PT, R12.reuse, UR6, RZ ;  /* 0x000000060c087c10 */ /* 0x050fe4000ff1e0ff */
[----:B0-----:R-:W-:Y:S02]  /*1f50*/  IADD3 R12, P1, PT, R12, UR8, RZ ;  /* 0x000000080c0c7c10 */ /* 0x001fe4000ff3e0ff */
[C---:B------:R-:W-:Y:S02]  /*1f60*/  IADD3.X R9, PT, PT, R0.reuse, UR7, RZ, P0, !PT ;  /* 0x0000000700097c10 */ /* 0x040fe400087fe4ff */
[----:B------:R-:W-:-:S03]  /*1f70*/  IADD3.X R13, PT, PT, R0, UR9, RZ, P1, !PT ;  /* 0x00000009000d7c10 */ /* 0x000fc60008ffe4ff */
[----:B------:R-:W-:Y:S04]  /*1f80*/  STG.E.64 desc[UR12][R8.64], R14 ;  /* 0x0000000e08007986 */ /* 0x000fe8000c101b0c */
[----:B--2---:R-:W-:Y:S01]  /*1f90*/  STG.E.64 desc[UR12][R12.64], R16 ;  /* 0x000000100c007986 */ /* 0x004fe2000c101b0c */
[----:B------:R-:W-:Y:S05]  /*1fa0*/  EXIT ;  /* 0x000000000000794d */ /* 0x000fea0003800000 */
.L_x_10:
        /* <DEDUP_REMOVED lines=13> */
.L_x_3809:


//--------------------- .text._Z32group_norm_nhwc_bwd_scale_kernelI11Fp32IOFp32WLi168EEv26Group_norm_nhwc_bwd_params --------------------------
	.section	.text._Z32group_norm_nhwc_bwd_scale_kernelI11Fp32IOFp32WLi168EEv26Group_norm_nhwc_bwd_params,"ax",@progbits
	.align	128
        .global         _Z32group_norm_nhwc_bwd_scale_kernelI11Fp32IOFp32WLi168EEv26Group_norm_nhwc_bwd_params
        .type           _Z32group_norm_nhwc_bwd_scale_kernelI11Fp32IOFp32WLi168EEv26Group_norm_nhwc_bwd_params,@function
        .size           _Z32group_norm_nhwc_bwd_scale_kernelI11Fp32IOFp32WLi168EEv26Group_norm_nhwc_bwd_params,(.L_x_3810 - _Z32group_norm_nhwc_bwd_scale_kernelI11Fp32IOFp32WLi168EEv26Group_norm_nhwc_bwd_params)
        .other          _Z32group_norm_nhwc_bwd_scale_kernelI11Fp32IOFp32WLi168EEv26Group_norm_nhwc_bwd_params,@"STO_CUDA_ENTRY STV_DEFAULT"
_Z32group_norm_nhwc_bwd_scale_kernelI11Fp32IOFp32WLi168EEv26Group_norm_nhwc_bwd_params:
.text._Z32group_norm_nhwc_bwd_scale_kernelI11Fp32IOFp32WLi168EEv26Group_norm_nhwc_bwd_params:
        /* <DEDUP_REMOVED lines=74> */
.L_x_12:
[----:B------:R-:W-:Y:S05]  /*04a0*/  BSYNC.RECONVERGENT B0 ;  /* 0x0000000000007941 */ /* 0x000fea0003800200 */
.L_x_11:
        /* <DEDUP_REMOVED lines=31> */
.L_x_16:
        /* <DEDUP_REMOVED lines=37> */
.L_x_15:
[----:B------:R-:W-:Y:S05]  /*08f0*/  BRA.U UP0, `(.L_x_13) ;  /* 0x0000001100fc7547 */ /* 0x000fea000b800000 */
[----:B------:R-:W-:Y:S01]  /*0900*/  ISETP.GE.U32.AND P0, PT, R8, UR4, PT ;  /* 0x0000000408007c0c */ /* 0x000fe2000bf06070 */
[----:B------:R-:W0:Y:S01]  /*0910*/  LDCU.64 UR6, c[0x0][0x3f8] ;  /* 0x00007f00ff0677ac */ /* 0x000e220008000a00 */
[C---:B-1---5:R-:W-:Y:S02]  /*0920*/  IADD3 R6, PT, PT, R4.reuse, -UR9, RZ ;  /* 0x8000000904067c10 */ /* 0x062fe4000fffe0ff */
[----:B------:R-:W-:Y:S02]  /*0930*/  ISETP.GE.AND.EX P0, PT, R9, UR5, PT, P0 ;  /* 0x0000000509007c0c */ /* 0x000fe4000bf06300 */
[----:B------:R-:W-:-:S11]  /*0940*/  IADD3 R4, PT, PT, R4, 0x1, RZ ;  /* 0x0000000104047810 */ /* 0x000fd60007ffe0ff */
.L_x_17:
        /* <DEDUP_REMOVED lines=146> */
.L_x_14:
        /* <DEDUP_REMOVED lines=57> */
.L_x_18:
[----:B------:R-:W-:Y:S05]  /*1600*/  BRA.U !UP1, `(.L_x_13) ;  /* 0x0000000509b87547 */ /* 0x000fea000b800000 */
[----:B------:R-:W1:Y:S01]  /*1610*/  LDCU.64 UR10, c[0x0][0x3f8] ;  /* 0x00007f00ff0a77ac */ /* 0x000e620008000a00 */
[----:B------:R-:W-:-:S12]  /*1620*/  UIADD3 UR7, UPT, UPT, UR6, -UR9, URZ ;  /* 0x8000000906077290 */ /* 0x000fd8000fffe0ff */
.L_x_19:
        /* <DEDUP_REMOVED lines=108> */
.L_x_13:
        /* <DEDUP_REMOVED lines=44> */
.L_x_20:
        /* <DEDUP_REMOVED lines=13> */
.L_x_3810:


//--------------------- .text._Z32group_norm_nhwc_bwd_scale_kernelI11Fp32IOFp32WLi64EEv26Group_norm_nhwc_bwd_params --------------------------
	.section	.text._Z32group_norm_nhwc_bwd_scale_kernelI11Fp32IOFp32WLi64EEv26Group_norm_nhwc_bwd_params,"ax",@progbits
	.align	128
        .global         _Z32group_norm_nhwc_bwd_scale_kernelI11Fp32IOFp32WLi64EEv26Group_norm_nhwc_bwd_params
        .type           _Z32group_norm_nhwc_bwd_scale_kernelI11Fp32IOFp32WLi64EEv26Group_norm_nhwc_bwd_params,@function
        .size           _Z32group_norm_nhwc_bwd_scale_kernelI11Fp32IOFp32WLi64EEv26Group_norm_nhwc_bwd_params,(.L_x_3811 - _Z32group_norm_nhwc_bwd_scale_kernelI11Fp32IOFp32WLi64EEv26Group_norm_nhwc_bwd_params)
        .other          _Z32group_norm_nhwc_bwd_scale_kernelI11Fp32IOFp32WLi64EEv26Group_norm_nhwc_bwd_params,@"STO_CUDA_ENTRY STV_DEFAULT"
_Z32group_norm_nhwc_bwd_scale_kernelI11Fp32IOFp32WLi64EEv26Group_norm_nhwc_bwd_params:
.text._Z32group_norm_nhwc_bwd_scale_kernelI11Fp32IOFp32WLi64EEv26Group_norm_nhwc_bwd_params:
        /* <DEDUP_REMOVED lines=74> */
.L_x_22:
[----:B------:R-:W-:Y:S05]  /*04a0*/  BSYNC.RECONVERGENT B0 ;  /* 0x0000000000007941 */ /* 0x000fea0003800200 */
.L_x_21:
        /* <DEDUP_REMOVED lines=31> */
.L_x_26:
        /* <DEDUP_REMOVED lines=37> */
.L_x_25:
[----:B------:R-:W-:Y:S05]  /*08f0*/  BRA.U UP0, `(.L_x_23) ;  /* 0x0000001100fc7547 */ /* 0x000fea000b800000 */
[----:B------:R-:W-:Y:S01]  /*0900*/  ISETP.GE.U32.AND P0, PT, R8, UR4, PT ;  /* 0x0000000408007c0c */ /* 0x000fe2000bf06070 */
[----:B------:R-:W0:Y:S01]  /*0910*/  LDCU.64 UR6, c[0x0][0x3f8] ;  /* 0x00007f00ff0677ac */ /* 0x000e220008000a00 */
[C---:B-1---5:R-:W-:Y:S02]  /*0920*/  IADD3 R6, PT, PT, R4.reuse, -UR9, RZ ;  /* 0x8000000904067c10 */ /* 0x062fe4000fffe0ff */
[----:B------:R-:W-:Y:S02]  /*0930*/  ISETP.GE.AND.EX P0, PT, R9, UR5, PT, P0 ;  /* 0x0000000509007c0c */ /* 0x000fe4000bf06300 */
[----:B------:R-:W-:-:S11]  /*0940*/  IADD3 R4, PT, PT, R4, 0x1, RZ ;  /* 0x0000000104047810 */ /* 0x000fd60007ffe0ff */
.L_x_27:
        /* <DEDUP_REMOVED lines=146> */
.L_x_24:
        /* <DEDUP_REMOVED lines=57> */
.L_x_28:
[----:B------:R-:W-:Y:S05]  /*1600*/  BRA.U !UP1, `(.L_x_23) ;  /* 0x0000000509b87547 */ /* 0x000fea000b800000 */
[----:B------:R-:W1:Y:S01]  /*1610*/  LDCU.64 UR10, c[0x0][0x3f8] ;  /* 0x00007f00ff0a77ac */ /* 0x000e620008000a00 */
[----:B------:R-:W-:-:S12]  /*1620*/  UIADD3 UR7, UPT, UPT, UR6, -UR9, URZ ;  /* 0x8000000906077290 */ /* 0x000fd8000fffe0ff */
.L_x_29:
        /* <DEDUP_REMOVED lines=108> */
.L_x_23:
        /* <DEDUP_REMOVED lines=44> */
.L_x_30:
        /* <DEDUP_REMOVED lines=13> */
.L_x_3811:


//--------------------- .text._Z32group_norm_nhwc_bwd_scale_kernelI11Fp32IOFp32WLi128EEv26Group_norm_nhwc_bwd_params --------------------------
	.section	.text._Z32group_norm_nhwc_bwd_scale_kernelI11Fp32IOFp32WLi128EEv26Group_norm_nhwc_bwd_params,"ax",@progbits
	.align	128
        .global         _Z32group_norm_nhwc_bwd_scale_kernelI11Fp32IOFp32WLi128EEv26Group_norm_nhwc_bwd_params
        .type           _Z32group_norm_nhwc_bwd_scale_kernelI11Fp32IOFp32WLi128EEv26Group_norm_nhwc_bwd_params,@function
        .size           _Z32group_norm_nhwc_bwd_scale_kernelI11Fp32IOFp32WLi128EEv26Group_norm_nhwc_bwd_params,(.L_x_3812 - _Z32group_norm_nhwc_bwd_scale_kernelI11Fp32IOFp32WLi128EEv26Group_norm_nhwc_bwd_params)
        .other          _Z32group_norm_nhwc_bwd_scale_kernelI11Fp32IOFp32WLi128EEv26Group_norm_nhwc_bwd_params,@"STO_CUDA_ENTRY STV_DEFAULT"
_Z32group_norm_nhwc_bwd_scale_kernelI11Fp32IOFp32WLi128EEv26Group_norm_nhwc_bwd_params:
.text._Z32group_norm_nhwc_bwd_scale_kernelI11Fp32IOFp32WLi128EEv26Group_norm_nhwc_bwd_params:
        /* <DEDUP_REMOVED lines=74> */
.L_x_32:
[----:B------:R-:W-:Y:S05]  /*04a0*/  BSYNC.RECONVERGENT B0 ;  /* 0x0000000000007941 */ /* 0x000fea0003800200 */
.L_x_31:
        /* <DEDUP_REMOVED lines=31> */
.L_x_36:
        /* <DEDUP_REMOVED lines=37> */
.L_x_35:
[----:B------:R-:W-:Y:S05]  /*08f0*/  BRA.U UP0, `(.L_x_33) ;  /* 0x0000001100fc7547 */ /* 0x000fea000b800000 */
[----:B------:R-:W-:Y:S01]  /*0900*/  ISETP.GE.U32.AND P0, PT, R8, UR4, PT ;  /* 0x0000000408007c0c */ /* 0x000fe2000bf06070 */
[----:B------:R-:W0:Y:S01]  /*0910*/  LDCU.64 UR6, c[0x0][0x3f8] ;  /* 0x00007f00ff0677ac */ /* 0x000e220008000a00 */
[C---:B-1---5:R-:W-:Y:S02]  /*0920*/  IADD3 R6, PT, PT, R4.reuse, -UR9, RZ ;  /* 0x8000000904067c10 */ /* 0x062fe4000fffe0ff */
[----:B------:R-:W-:Y:S02]  /*0930*/  ISETP.GE.AND.EX P0, PT, R9, UR5, PT, P0 ;  /* 0x0000000509007c0c */ /* 0x000fe4000bf06300 */
[----:B------:R-:W-:-:S11]  /*0940*/  IADD3 R4, PT, PT, R4, 0x1, RZ ;  /* 0x0000000104047810 */ /* 0x000fd60007ffe0ff */
.L_x_37:
        /* <DEDUP_REMOVED lines=146> */
.L_x_34:
        /* <DEDUP_REMOVED lines=57> */
.L_x_38:
[----:B------:R-:W-:Y:S05]  /*1600*/  BRA.U !UP1, `(.L_x_33) ;  /* 0x0000000509b87547 */ /* 0x000fea000b800000 */
[----:B------:R-:W1:Y:S01]  /*1610*/  LDCU.64 UR10, c[0x0][0x3f8] ;  /* 0x00007f00ff0a77ac */ /* 0x000e620008000a00 */
[----:B------:R-:W-:-:S12]  /*1620*/  UIADD3 UR7, UPT, UPT, UR6, -UR9, URZ ;  /* 0x8000000906077290 */ /* 0x000fd8000fffe0ff */
.L_x_39:
        /* <DEDUP_REMOVED lines=108> */
.L_x_33:
        /* <DEDUP_REMOVED lines=44> */
.L_x_40:
        /* <DEDUP_REMOVED lines=13> */
.L_x_3812:


//--------------------- .text._Z32group_norm_nhwc_bwd_scale_kernelI11Fp32IOFp32WLi192EEv26Group_norm_nhwc_bwd_params --------------------------
	.section	.text._Z32group_norm_nhwc_bwd_scale_kernelI11Fp32IOFp32WLi192EEv26Group_norm_nhwc_bwd_params,"ax",@progbits
	.align	128
        .global         _Z32group_norm_nhwc_bwd_scale_kernelI11Fp32IOFp32WLi192EEv26Group_norm_nhwc_bwd_params
        .type           _Z32group_norm_nhwc_bwd_scale_kernelI11Fp32IOFp32WLi192EEv26Group_norm_nhwc_bwd_params,@function
        .size           _Z32group_norm_nhwc_bwd_scale_kernelI11Fp32IOFp32WLi192EEv26Group_norm_nhwc_bwd_params,(.L_x_3813 - _Z32group_norm_nhwc_bwd_scale_kernelI11Fp32IOFp32WLi192EEv26Group_norm_nhwc_bwd_params)
        .other          _Z32group_norm_nhwc_bwd_scale_kernelI11Fp32IOFp32WLi192EEv26Group_norm_nhwc_bwd_params,@"STO_CUDA_ENTRY STV_DEFAULT"
_Z32group_norm_nhwc_bwd_scale_kernelI11Fp32IOFp32WLi192EEv26Group_norm_nhwc_bwd_params:
.text._Z32group_norm_nhwc_bwd_scale_kernelI11Fp32IOFp32WLi192EEv26Group_norm_nhwc_bwd_params:
        /* <DEDUP_REMOVED lines=74> */
.L_x_42:
[----:B------:R-:W-:Y:S05]  /*04a0*/  BSYNC.RECONVERGENT B0 ;  /* 0x0000000000007941 */ /* 0x000fea0003800200 */
.L_x_41:
        /* <DEDUP_REMOVED lines=31> */
.L_x_46:
        /* <DEDUP_REMOVED lines=37> */
.L_x_45:
[----:B------:R-:W-:Y:S05]  /*08f0*/  BRA.U UP0, `(.L_x_43) ;  /* 0x0000001100fc7547 */ /* 0x000fea000b800000 */
[----:B------:R-:W-:Y:S01]  /*0900*/  ISETP.GE.U32.AND P0, PT, R8, UR4, PT ;  /* 0x0000000408007c0c */ /* 0x000fe2000bf06070 */
[----:B------:R-:W0:Y:S01]  /*0910*/  LDCU.64 UR6, c[0x0][0x3f8] ;  /* 0x00007f00ff0677ac */ /* 0x000e220008000a00 */
[C---:B-1---5:R-:W-:Y:S02]  /*0920*/  IADD3 R6, PT, PT, R4.reuse, -UR9, RZ ;  /* 0x8000000904067c10 */ /* 0x062fe4000fffe0ff */
[----:B------:R-:W-:Y:S02]  /*0930*/  ISETP.GE.AND.EX P0, PT, R9, UR5, PT, P0 ;  /* 0x0000000509007c0c */ /* 0x000fe4000bf06300 */
[----:B------:R-:W-:-:S11]  /*0940*/  IADD3 R4, PT, PT, R4, 0x1, RZ ;  /* 0x0000000104047810 */ /* 0x000fd60007ffe0ff */
.L_x_47:
        /* <DEDUP_REMOVED lines=146> */
.L_x_44:
        /* <DEDUP_REMOVED lines=57> */
.L_x_48:
[----:B------:R-:W-:Y:S05]  /*1600*/  BRA.U !UP1, `(.L_x_43) ;  /* 0x0000000509b87547 */ /* 0x000fea000b800000 */
[----:B------:R-:W1:Y:S01]  /*1610*/  LDCU.64 UR10, c[0x0][0x3f8] ;  /* 0x00007f00ff0a77ac */ /* 0x000e620008000a00 */
[----:B------:R-:W-:-:S12]  /*1620*/  UIADD3 UR7, UPT, UPT, UR6, -UR9, URZ ;  /* 0x8000000906077290 */ /* 0x000fd8000fffe0ff */
.L_x_49:
        /* <DEDUP_REMOVED lines=108> */
.L_x_43:
        /* <DEDUP_REMOVED lines=44> */
.L_x_50:
        /* <DEDUP_REMOVED lines=13> */
.L_x_3813:


//--------------------- .text._Z32group_norm_nhwc_bwd_scale_kernelI11Fp32IOFp32WLi448EEv26Group_norm_nhwc_bwd_params --------------------------
	.section	.text._Z32group_norm_nhwc_bwd_scale_kernelI11Fp32IOFp32WLi448EEv26Group_norm_nhwc_bwd_params,"ax",@progbits
	.align	128
        .global         _Z32group_norm_nhwc_bwd_scale_kernelI11Fp32IOFp32WLi448EEv26Group_norm_nhwc_bwd_params
        .type           _Z32group_norm_nhwc_bwd_scale_kernelI11Fp32IOFp32WLi448EEv26Group_norm_nhwc_bwd_params,@function
        .size           _Z32group_norm_nhwc_bwd_scale_kernelI11Fp32IOFp32WLi448EEv26Group_norm_nhwc_bwd_params,(.L_x_3814 - _Z32group_norm_nhwc_bwd_scale_kernelI11Fp32IOFp32WLi448EEv26Group_norm_nhwc_bwd_params)
        .other          _Z32group_norm_nhwc_bwd_scale_kernelI11Fp32IOFp32WLi448EEv26Group_norm_nhwc_bwd_params,@"STO_CUDA_ENTRY STV_DEFAULT"
_Z32group_norm_nhwc_bwd_scale_kernelI11Fp32IOFp32WLi448EEv26Group_norm_nhwc_bwd_params:
.text._Z32group_norm_nhwc_bwd_scale_kernelI11Fp32IOFp32WLi448EEv26Group_norm_nhwc_bwd_params:
        /* <DEDUP_REMOVED lines=74> */
.L_x_52:
[----:B------:R-:W-:Y:S05]  /*04a0*/  BSYNC.RECONVERGENT B0 ;  /* 0x0000000000007941 */ /* 0x000fea0003800200 */
.L_x_51:
        /* <DEDUP_REMOVED lines=31> */
.L_x_56:
        /* <DEDUP_REMOVED lines=37> */
.L_x_55:
[----:B------:R-:W-:Y:S05]  /*08f0*/  BRA.U UP0, `(.L_x_53) ;  /* 0x0000001100fc7547 */ /* 0x000fea000b800000 */
[----:B------:R-:W-:Y:S01]  /*0900*/  ISETP.GE.U32.AND P0, PT, R8, UR4, PT ;  /* 0x0000000408007c0c */ /* 0x000fe2000bf06070 */
[----:B------:R-:W0:Y:S01]  /*0910*/  LDCU.64 UR6, c[0x0][0x3f8] ;  /* 0x00007f00ff0677ac */ /* 0x000e220008000a00 */
[C---:B-1---5:R-:W-:Y:S02]  /*0920*/  IADD3 R6, PT, PT, R4.reuse, -UR9, RZ ;  /* 0x8000000904067c10 */ /* 0x062fe4000fffe0ff */
[----:B------:R-:W-:Y:S02]  /*0930*/  ISETP.GE.AND.EX P0, PT, R9, UR5, PT, P0 ;  /* 0x0000000509007c0c */ /* 0x000fe4000bf06300 */
[----:B------:R-:W-:-:S11]  /*0940*/  IADD3 R4, PT, PT, R4, 0x1, RZ ;  /* 0x0000000104047810 */ /* 0x000fd60007ffe0ff */
.L_x_57:
        /* <DEDUP_REMOVED lines=146> */
.L_x_54:
        /* <DEDUP_REMOVED lines=57> */
.L_x_58:
[----:B------:R-:W-:Y:S05]  /*1600*/  BRA.U !UP1, `(.L_x_53) ;  /* 0x0000000509b87547 */ /* 0x000fea000b800000 */
[----:B------:R-:W1:Y:S01]  /*1610*/  LDCU.64 UR10, c[0x0][0x3f8] ;  /* 0x00007f00ff0a77ac */ /* 0x000e620008000a00 */
[----:B------:R-:W-:-:S12]  /*1620*/  UIADD3 UR7, UPT, UPT, UR6, -UR9, URZ ;  /* 0x8000000906077290 */ /* 0x000fd8000fffe0ff */
.L_x_59:
        /* <DEDUP_REMOVED lines=108> */
.L_x_53:
        /* <DEDUP_REMOVED lines=44> */
.L_x_60:
        /* <DEDUP_REMOVED lines=13> */
.L_x_3814:


//--------------------- .text._Z32group_norm_nhwc_bwd_scale_kernelI11Fp32IOFp32WLi256EEv26Group_norm_nhwc_bwd_params --------------------------
	.section	.text._Z32group_norm_nhwc_bwd_scale_kernelI11Fp32IOFp32WLi256EEv26Group_norm_nhwc_bwd_params,"ax",@progbits
	.align	128
        .global         _Z32group_norm_nhwc_bwd_scale_kernelI11Fp32IOFp32WLi256EEv26Group_norm_nhwc_bwd_params
        .type           _Z32group_norm_nhwc_bwd_scale_kernelI11Fp32IOFp32WLi256EEv26Group_norm_nhwc_bwd_params,@function
        .size           _Z32group_norm_nhwc_bwd_scale_kernelI11Fp32IOFp32WLi256EEv26Group_norm_nhwc_bwd_params,(.L_x_3815 - _Z32group_norm_nhwc_bwd_scale_kernelI11Fp32IOFp32WLi256EEv26Group_norm_nhwc_bwd_params)
        .other          _Z32group_norm_nhwc_bwd_scale_kernelI11Fp32IOFp32WLi256EEv26Group_norm_nhwc_bwd_params,@"STO_CUDA_ENTRY STV_DEFAULT"
_Z32group_norm_nhwc_bwd_scale_kernelI11Fp32IOFp32WLi256EEv26Group_norm_nhwc_bwd_params:
.text._Z32group_norm_nhwc_bwd_scale_kernelI11Fp32IOFp32WLi256EEv26Group_norm_nhwc_bwd_params:
        /* <DEDUP_REMOVED lines=74> */
.L_x_62:
[----:B------:R-:W-:Y:S05]  /*04a0*/  BSYNC.RECONVERGENT B0 ;  /* 0x0000000000007941 */ /* 0x000fea0003800200 */
.L_x_61:
        /* <DEDUP_REMOVED lines=31> */
.L_x_66:
        /* <DEDUP_REMOVED lines=37> */
.L_x_65:
[----:B------:R-:W-:Y:S05]  /*08f0*/  BRA.U UP0, `(.L_x_63) ;  /* 0x0000001100fc7547 */ /* 0x000fea000b800000 */
[----:B------:R-:W-:Y:S01]  /*0900*/  ISETP.GE.U32.AND P0, PT, R8, UR4, PT ;  /* 0x0000000408007c0c */ /* 0x000fe2000bf06070 */
[----:B------:R-:W0:Y:S01]  /*0910*/  LDCU.64 UR6, c[0x0][0x3f8] ;  /* 0x00007f00ff0677ac */ /* 0x000e220008000a00 */
[C---:B-1---5:R-:W-:Y:S02]  /*0920*/  IADD3 R6, PT, PT, R4.reuse, -UR9, RZ ;  /* 0x8000000904067c10 */ /* 0x062fe4000fffe0ff */
[----:B------:R-:W-:Y:S02]  /*0930*/  ISETP.GE.AND.EX P0, PT, R9, UR5, PT, P0 ;  /* 0x0000000509007c0c */ /* 0x000fe4000bf06300 */
[----:B------:R-:W-:-:S11]  /*0940*/  IADD3 R4, PT, PT, R4, 0x1, RZ ;  /* 0x0000000104047810 */ /* 0x000fd60007ffe0ff */
.L_x_67:
        /* <DEDUP_REMOVED lines=146> */
.L_x_64:
        /* <DEDUP_REMOVED lines=57> */
.L_x_68:
[----:B------:R-:W-:Y:S05]  /*1600*/  BRA.U !UP1, `(.L_x_63) ;  /* 0x0000000509b87547 */ /* 0x000fea000b800000 */
[----:B------:R-:W1:Y:S01]  /*1610*/  LDCU.64 UR10, c[0x0][0x3f8] ;  /* 0x00007f00ff0a77ac */ /* 0x000e620008000a00 */
[----:B------:R-:W-:-:S12]  /*1620*/  UIADD3 UR7, UPT, UPT, UR6, -UR9, URZ ;  /* 0x8000000906077290 */ /* 0x000fd8000fffe0ff */
.L_x_69:
        /* <DEDUP_REMOVED lines=108> */
.L_x_63:
        /* <DEDUP_REMOVED lines=44> */
.L_x_70:
        /* <DEDUP_REMOVED lines=13> */
.L_x_3815:


//--------------------- .text._Z32group_norm_nhwc_bwd_scale_kernelI11Fp32IOFp32WLi120EEv26Group_norm_nhwc_bwd_params --------------------------
	.section	.text._Z32group_norm_nhwc_bwd_scale_kernelI11Fp32IOFp32WLi120EEv26Group_norm_nhwc_bwd_params,"ax",@progbits
	.align	128
        .global         _Z32group_norm_nhwc_bwd_scale_kernelI11Fp32IOFp32WLi120EEv26Group_norm_nhwc_bwd_params
        .type           _Z32group_norm_nhwc_bwd_scale_kernelI11Fp32IOFp32WLi120EEv26Group_norm_nhwc_bwd_params,@function
        .size           _Z32group_norm_nhwc_bwd_scale_kernelI11Fp32IOFp32WLi120EEv26Group_norm_nhwc_bwd_params,(.L_x_3816 - _Z32group_norm_nhwc_bwd_scale_kernelI11Fp32IOFp32WLi120EEv26Group_norm_nhwc_bwd_params)
        .other          _Z32group_norm_nhwc_bwd_scale_kernelI11Fp32IOFp32WLi120EEv26Group_norm_nhwc_bwd_params,@"STO_CUDA_ENTRY STV_DEFAULT"
_Z32group_norm_nhwc_bwd_scale_kernelI11Fp32IOFp32WLi120EEv26Group_norm_nhwc_bwd_params:
.text._Z32group_norm_nhwc_bwd_scale_kernelI11Fp32IOFp32WLi120EEv26Group_norm_nhwc_bwd_params:
        /* <DEDUP_REMOVED lines=74> */
.L_x_72:
[----:B------:R-:W-:Y:S05]  /*04a0*/  BSYNC.RECONVERGENT B0 ;  /* 0x0000000000007941 */ /* 0x000fea0003800200 */
.L_x_71:
        /* <DEDUP_REMOVED lines=31> */
.L_x_76:
        /* <DEDUP_REMOVED lines=37> */
.L_x_75:
[----:B------:R-:W-:Y:S05]  /*08f0*/  BRA.U UP0, `(.L_x_73) ;  /* 0x0000001100fc7547 */ /* 0x000fea000b800000 */
[----:B------:R-:W-:Y:S01]  /*0900*/  ISETP.GE.U32.AND P0, PT, R8, UR4, PT ;  /* 0x0000000408007c0c */ /* 0x000fe2000bf06070 */
[----:B------:R-:W0:Y:S01]  /*0910*/  LDCU.64 UR6, c[0x0][0x3f8] ;  /* 0x00007f00ff0677ac */ /* 0x000e220008000a00 */
[C---:B-1---5:R-:W-:Y:S02]  /*0920*/  IADD3 R6, PT, PT, R4.reuse, -UR9, RZ ;  /* 0x8000000904067c10 */ /* 0x062fe4000fffe0ff */
[----:B------:R-:W-:Y:S02]  /*0930*/  ISETP.GE.AND.EX P0, PT, R9, UR5, PT, P0 ;  /* 0x0000000509007c0c */ /* 0x000fe4000bf06300 */
[----:B------:R-:W-:-:S11]  /*0940*/  IADD3 R4, PT, PT, R4, 0x1, RZ ;  /* 0x0000000104047810 */ /* 0x000fd60007ffe0ff */
.L_x_77:
        /* <DEDUP_REMOVED lines=146> */
.L_x_74:
        /* <DEDUP_REMOVED lines=57> */
.L_x_78:
[----:B------:R-:W-:Y:S05]  /*1600*/  BRA.U !UP1, `(.L_x_73) ;  /* 0x0000000509b87547 */ /* 0x000fea000b800000 */
[----:B------:R-:W1:Y:S01]  /*1610*/  LDCU.64 UR10, c[0x0][0x3f8] ;  /* 0x00007f00ff0a77ac */ /* 0x000e620008000a00 */
[----:B------:R-:W-:-:S12]  /*1620*/  UIADD3 UR7, UPT, UPT, UR6, -UR9, URZ ;  /* 0x8000000906077290 */ /* 0x000fd8000fffe0ff */
.L_x_79:
        /* <DEDUP_REMOVED lines=108> */
.L_x_73:
        /* <DEDUP_REMOVED lines=44> */
.L_x_80:
        /* <DEDUP_REMOVED lines=13> */
.L_x_3816:


//--------------------- .text._Z32group_norm_nhwc_bwd_scale_kernelI11Fp32IOFp32WLi140EEv26Group_norm_nhwc_bwd_params --------------------------
	.section	.text._Z32group_norm_nhwc_bwd_scale_kernelI11Fp32IOFp32WLi140EEv26Group_norm_nhwc_bwd_params,"ax",@progbits
	.align	128
        .global         _Z32group_norm_nhwc_bwd_scale_kernelI11Fp32IOFp32WLi140EEv26Group_norm_nhwc_bwd_params
        .type           _Z32group_norm_nhwc_bwd_scale_kernelI11Fp32IOFp32WLi140EEv26Group_norm_nhwc_bwd_params,@function
        .size           _Z32group_norm_nhwc_bwd_scale_kernelI11Fp32IOFp32WLi140EEv26Group_norm_nhwc_bwd_params,(.L_x_3817 - _Z32group_norm_nhwc_bwd_scale_kernelI11Fp32IOFp32WLi140EEv26Group_norm_nhwc_bwd_params)
        .other          _Z32group_norm_nhwc_bwd_scale_kernelI11Fp32IOFp32WLi140EEv26Group_norm_nhwc_bwd_params,@"STO_CUDA_ENTRY STV_DEFAULT"
_Z32group_norm_nhwc_bwd_scale_kernelI11Fp32IOFp32WLi140EEv26Group_norm_nhwc_bwd_params:
.text._Z32group_norm_nhwc_bwd_scale_kernelI11Fp32IOFp32WLi140EEv26Group_norm_nhwc_bwd_params:
        /* <DEDUP_REMOVED lines=74> */
.L_x_82:
[----:B------:R-:W-:Y:S05]  /*04a0*/  BSYNC.RECONVERGENT B0 ;  /* 0x0000000000007941 */ /* 0x000fea0003800200 */
.L_x_81:
        /* <DEDUP_REMOVED lines=31> */
.L_x_86:
        /* <DEDUP_REMOVED lines=37> */
.L_x_85:
[----:B------:R-:W-:Y:S05]  /*08f0*/  BRA.U UP0, `(.L_x_83) ;  /* 0x0000001100fc7547 */ /* 0x000fea000b800000 */
[----:B------:R-:W-:Y:S01]  /*0900*/  ISETP.GE.U32.AND P0, PT, R8, UR4, PT ;  /* 0x0000000408007c0c */ /* 0x000fe2000bf06070 */
[----:B------:R-:W0:Y:S01]  /*0910*/  LDCU.64 UR6, c[0x0][0x3f8] ;  /* 0x00007f00ff0677ac */ /* 0x000e220008000a00 */
[C---:B-1---5:R-:W-:Y:S02]  /*0920*/  IADD3 R6, PT, PT, R4.reuse, -UR9, RZ ;  /* 0x8000000904067c10 */ /* 0x062fe4000fffe0ff */
[----:B------:R-:W-:Y:S02]  /*0930*/  ISETP.GE.AND.EX P0, PT, R9, UR5, PT, P0 ;  /* 0x0000000509007c0c */ /* 0x000fe4000bf06300 */
[----:B------:R-:W-:-:S11]  /*0940*/  IADD3 R4, PT, PT, R4, 0x1, RZ ;  /* 0x0000000104047810 */ /* 0x000fd60007ffe0ff */
.L_x_87:
        /* <DEDUP_REMOVED lines=146> */
.L_x_84:
        /* <DEDUP_REMOVED lines=57> */
.L_x_88:
[----:B------:R-:W-:Y:S05]  /*1600*/  BRA.U !UP1, `(.L_x_83) ;  /* 0x0000000509b87547 */ /* 0x000fea000b800000 */
[----:B------:R-:W1:Y:S01]  /*1610*/  LDCU.64 UR10, c[0x0][0x3f8] ;  /* 0x00007f00ff0a77ac */ /* 0x000e620008000a00 */
[----:B------:R-:W-:-:S12]  /*1620*/  UIADD3 UR7, UPT, UPT, UR6, -UR9, URZ ;  /* 0x8000000906077290 */ /* 0x000fd8000fffe0ff */
.L_x_89:
        /* <DEDUP_REMOVED lines=108> */
.L_x_83:
        /* <DEDUP_REMOVED lines=44> */
.L_x_90:
        /* <DEDUP_REMOVED lines=13> */
.L_x_3817:


//--------------------- .text._Z32group_norm_nhwc_bwd_scale_kernelI11Fp32IOFp32WLi160EEv26Group_norm_nhwc_bwd_params --------------------------
	.section	.text._Z32group_norm_nhwc_bwd_scale_kernelI11Fp32IOFp32WLi160EEv26Group_norm_nhwc_bwd_params,"ax",@progbits
	.align	128
        .global         _Z32group_norm_nhwc_bwd_scale_kernelI11Fp32IOFp32WLi160EEv26Group_norm_nhwc_bwd_params
        .type           _Z32group_norm_nhwc_bwd_scale_kernelI11Fp32IOFp32WLi160EEv26Group_norm_nhwc_bwd_params,@function
        .size           _Z32group_norm_nhwc_bwd_scale_kernelI11Fp32IOFp32WLi160EEv26Group_norm_nhwc_bwd_params,(.L_x_3818 - _Z32group_norm_nhwc_bwd_scale_kernelI11Fp32IOFp32WLi160EEv26Group_norm_nhwc_bwd_params)
        .other          _Z32group_norm_nhwc_bwd_scale_kernelI11Fp32IOFp32WLi160EEv26Group_norm_nhwc_bwd_params,@"STO_CUDA_ENTRY STV_DEFAULT"
_Z32group_norm_nhwc_bwd_scale_kernelI11Fp32IOFp32WLi160EEv26Group_norm_nhwc_bwd_params:
.text._Z32group_norm_nhwc_bwd_scale_kernelI11Fp32IOFp32WLi160EEv26Group_norm_nhwc_bwd_params:
        /* <DEDUP_REMOVED lines=74> */
.L_x_92:
[----:B------:R-:W-:Y:S05]  /*04a0*/  BSYNC.RECONVERGENT B0 ;  /* 0x0000000000007941 */ /* 0x000fea0003800200 */
.L_x_91:
        /* <DEDUP_REMOVED lines=31> */
.L_x_96:
        /* <DEDUP_REMOVED lines=37> */
.L_x_95:
[----:B------:R-:W-:Y:S05]  /*08f0*/  BRA.U UP0, `(.L_x_93) ;  /* 0x0000001100fc7547 */ /* 0x000fea000b800000 */
[----:B------:R-:W-:Y:S01]  /*0900*/  ISETP.GE.U32.AND P0, PT, R8, UR4, PT ;  /* 0x0000000408007c0c */ /* 0x000fe2000bf06070 */
[----:B------:R-:W0:Y:S01]  /*0910*/  LDCU.64 UR6, c[0x0][0x3f8] ;  /* 0x00007f00ff0677ac */ /* 0x000e220008000a00 */
[C---:B-1---5:R-:W-:Y:S02]  /*0920*/  IADD3 R6, PT, PT, R4.reuse, -UR9, RZ ;  /* 0x8000000904067c10 */ /* 0x062fe4000fffe0ff */
[----:B------:R-:W-:Y:S02]  /*0930*/  ISETP.GE.AND.EX P0, PT, R9, UR5, PT, P0 ;  /* 0x0000000509007c0c */ /* 0x000fe4000bf06300 */
[----:B------:R-:W-:-:S11]  /*0940*/  IADD3 R4, PT, PT, R4, 0x1, RZ ;  /* 0x0000000104047810 */ /* 0x000fd60007ffe0ff */
.L_x_97:
        /* <DEDUP_REMOVED lines=146> */
.L_x_94:
        /* <DEDUP_REMOVED lines=57> */
.L_x_98:
[----:B------:R-:W-:Y:S05]  /*1600*/  BRA.U !UP1, `(.L_x_93) ;  /* 0x0000000509b87547 */ /* 0x000fea000b800000 */
[----:B------:R-:W1:Y:S01]  /*1610*/  LDCU.64 UR10, c[0x0][0x3f8] ;  /* 0x00007f00ff0a77ac */ /* 0x000e620008000a00 */
[----:B------:R-:W-:-:S12]  /*1620*/  UIADD3 UR7, UPT, UPT, UR6, -UR9, URZ ;  /* 0x8000000906077290 */ /* 0x000fd8000fffe0ff */
.L_x_99:
        /* <DEDUP_REMOVED lines=108> */
.L_x_93:
        /* <DEDUP_REMOVED lines=44> */
.L_x_100:
        /* <DEDUP_REMOVED lines=13> */
.L_x_3818:


//--------------------- .text._Z32group_norm_nhwc_bwd_scale_kernelI11Fp32IOBf16WLi196EEv26Group_norm_nhwc_bwd_params --------------------------
	.section	.text._Z32group_norm_nhwc_bwd_scale_kernelI11Fp32IOBf16WLi196EEv26Group_norm_nhwc_bwd_params,"ax",@progbits
	.align	128
        .global         _Z32group_norm_nhwc_bwd_scale_kernelI11Fp32IOBf16WLi196EEv26Group_norm_nhwc_bwd_params
        .type           _Z32group_norm_nhwc_bwd_scale_kernelI11Fp32IOBf16WLi196EEv26Group_norm_nhwc_bwd_params,@function
        .size           _Z32group_norm_nhwc_bwd_scale_kernelI11Fp32IOBf16WLi196EEv26Group_norm_nhwc_bwd_params,(.L_x_3819 - _Z32group_norm_nhwc_bwd_scale_kernelI11Fp32IOBf16WLi196EEv26Group_norm_nhwc_bwd_params)
        .other          _Z32group_norm_nhwc_bwd_scale_kernelI11Fp32IOBf16WLi196EEv26Group_norm_nhwc_bwd_params,@"STO_CUDA_ENTRY STV_DEFAULT"
_Z32group_norm_nhwc_bwd_scale_kernelI11Fp32IOBf16WLi196EEv26Group_norm_nhwc_bwd_params:
.text._Z32group_norm_nhwc_bwd_scale_kernelI11Fp32IOBf16WLi196EEv26Group_norm_nhwc_bwd_params:
[----:B------:R-:W-:Y:S08]  /*0000*/  LDC R1, c[0x0][0x37c] ;  /* 0x0000df00ff017b82 */ /* 0x000ff00000000800 */
[----:B------:R-:W0:Y:S01]  /*0010*/  LDC R7, c[0x0][0x424] ;  /* 0x00010900ff077b82 */ /* 0x000e220000000800 */
[----:B------:R-:W1:Y:S01]  /*0020*/  S2R R10, SR_TID.X ;  /* 0x00000000000a7919 */ /* 0x000e620000002100 */
[----:B------:R-:W2:Y:S01]  /*0030*/  LDCU.64 UR12, c[0x0][0x358] ;  /* 0x00006b00ff0c77ac */ /* 0x000ea20008000a00 */
[----:B------:R-:W3:Y:S05]  /*0040*/  LDCU.64 UR4, c[0x0][0x3f8] ;  /* 0x00007f00ff0477ac */ /* 0x000eea0008000a00 */
[----:B------:R-:W4:Y:S01]  /*0050*/  S2UR UR15, SR_CTAID.X ;  /* 0x00000000000f79c3 */ /* 0x000f220000002500 */
[----:B------:R-:W5:Y:S07]  /*0060*/  LDCU UR6, c[0x0][0x42c] ;  /* 0x00008580ff0677ac */ /* 0x000f6e0008000800 */
[----:B------:R-:W4:Y:S01]  /*0070*/  LDC R11, c[0x0][0x428] ;  /* 0x00010a00ff0b7b82 */ /* 0x000f220000000800 */
[----:B0-----:R-:W-:-:S07]  /*0080*/  IABS R5, R7 ;  /* 0x0000000700057213 */ /* 0x001fce0000000000 */
[----:B------:R-:W0:Y:S01]  /*0090*/  S2UR UR14, SR_CTAID.Z ;  /* 0x00000000000e79c3 */ /* 0x000e220000002700 */
[----:B------:R-:W2:Y:S01]  /*00a0*/  I2F.RP R0, R5 ;  /* 0x0000000500007306 */ /* 0x000ea20000209400 */
[----:B-1----:R-:W-:-:S06]  /*00b0*/  SHF.L.U32 R10, R10, 0x1, RZ ;  /* 0x000000010a0a7819 */ /* 0x002fcc00000006ff */
[----:B------:R-:W1:Y:S01]  /*00c0*/  LDC.64 R12, c[0x0][0x3b8] ;  /* 0x0000ee00ff0c7b82 */ /* 0x000e620000000a00 */
[----:B----4-:R-:W-:Y:S01]  /*00d0*/  IMAD R10, R11, UR15, R10 ;  /* 0x0000000f0b0a7c24 */ /* 0x010fe2000f8e020a */
[----:B--2---:R-:W2:Y:S02]  /*00e0*/  MUFU.RCP R0, R0 ;  /* 0x0000000000007308 */ /* 0x004ea40000001000 */
[----:B--2---:R-:W-:Y:S02]  /*00f0*/  IADD3 R2, PT, PT, R0, 0xffffffe, RZ ;  /* 0x0ffffffe00027810 */ /* 0x004fe40007ffe0ff */
[----:B------:R-:W-:-:S04]  /*0100*/  IABS R0, R10 ;  /* 0x0000000a00007213 */ /* 0x000fc80000000000 */
[----:B------:R2:W4:Y:S02]  /*0110*/  F2I.FTZ.U32.TRUNC.NTZ R3, R2 ;  /* 0x0000000200037305 */ /* 0x000524000021f000 */
[----:B--2---:R-:W-:Y:S01]  /*0120*/  HFMA2 R2, -RZ, RZ, 0, 0 ;  /* 0x00000000ff027431 */ /* 0x004fe200000001ff */
[----:B----4-:R-:W-:-:S05]  /*0130*/  IADD3 R4, PT, PT, RZ, -R3, RZ ;  /* 0x80000003ff047210 */ /* 0x010fca0007ffe0ff */
[----:B------:R-:W-:-:S04]  /*0140*/  IMAD R9, R4, R5, RZ ;  /* 0x0000000504097224 */ /* 0x000fc800078e02ff */
[----:B------:R-:W-:-:S06]  /*0150*/  IMAD.HI.U32 R3, R3, R9, R2 ;  /* 0x0000000903037227 */ /* 0x000fcc00078e0002 */
[----:B------:R-:W-:-:S04]  /*0160*/  IMAD.HI.U32 R3, R3, R0, RZ ;  /* 0x0000000003037227 */ /* 0x000fc800078e00ff */
[----:B------:R-:W-:-:S04]  /*0170*/  IMAD.MOV R2, RZ, RZ, -R3 ;  /* 0x000000ffff027224 */ /* 0x000fc800078e0a03 */
[C---:B------:R-:W-:Y:S02]  /*0180*/  IMAD R0, R5.reuse, R2, R0 ;  /* 0x0000000205007224 */ /* 0x040fe400078e0200 */
[----:B------:R-:W2:Y:S03]  /*0190*/  LDC R2, c[0x0][0x410] ;  /* 0x00010400ff027b82 */ /* 0x000ea60000000800 */
[----:B------:R-:W-:-:S13]  /*01a0*/  ISETP.GT.U32.AND P1, PT, R5, R0, PT ;  /* 0x000000000500720c */ /* 0x000fda0003f24070 */
[-C--:B------:R-:W-:Y:S02]  /*01b0*/  @!P1 IADD3 R0, PT, PT, R0, -R5.reuse, RZ ;  /* 0x8000000500009210 */ /* 0x080fe40007ffe0ff */
[----:B------:R-:W-:Y:S02]  /*01c0*/  @!P1 IADD3 R3, PT, PT, R3, 0x1, RZ ;  /* 0x0000000103039810 */ /* 0x000fe40007ffe0ff */
[----:B------:R-:W-:Y:S02]  /*01d0*/  ISETP.GE.U32.AND P0, PT, R0, R5, PT ;  /* 0x000000050000720c */ /* 0x000fe40003f06070 */
[----:B------:R-:W-:Y:S02]  /*01e0*/  LOP3.LUT R0, R10, R7, RZ, 0x3c, !PT ;  /* 0x000000070a007212 */ /* 0x000fe400078e3cff */
[----:B------:R-:W-:Y:S02]  /*01f0*/  ISETP.NE.AND P1, PT, R7, RZ, PT ;  /* 0x000000ff0700720c */ /* 0x000fe40003f25270 */
[----:B------:R-:W-:-:S07]  /*0200*/  ISETP.GE.AND P2, PT, R0, RZ, PT ;  /* 0x000000ff0000720c */ /* 0x000fce0003f46270 */
[----:B------:R-:W-:-:S04]  /*0210*/  @P0 IADD3 R3, PT, PT, R3, 0x1, RZ ;  /* 0x0000000103030810 */ /* 0x000fc80007ffe0ff */
[----:B------:R-:W-:-:S05]  /*0220*/  MOV R5, R3 ;  /* 0x0000000300057202 */ /* 0x000fca0000000f00 */
[----:B------:R-:W-:Y:S01]  /*0230*/  @!P2 IMAD.MOV R5, RZ, RZ, -R5 ;  /* 0x000000ffff05a224 */ /* 0x000fe200078e0a05 */
[----:B------:R-:W-:-:S04]  /*0240*/  @!P1 LOP3.LUT R5, RZ, R7, RZ, 0x33, !PT ;  /* 0x00000007ff059212 */ /* 0x000fc800078e33ff */
[----:B--2---:R-:W-:Y:S01]  /*0250*/  ISETP.GE.AND P0, PT, R5, R2, PT ;  /* 0x000000020500720c */ /* 0x004fe20003f06270 */
[----:B0-----:R-:W-:-:S04]  /*0260*/  IMAD R3, R2, UR14, R5 ;  /* 0x0000000e02037c24 */ /* 0x001fc8000f8e0205 */
[----:B-1----:R-:W-:Y:S01]  /*0270*/  IMAD.WIDE R12, R3, 0x8, R12 ;  /* 0x00000008030c7825 */ /* 0x002fe200078e020c */
[----:B------:R-:W-:-:S05]  /*0280*/  CS2R R6, SRZ ;  /* 0x0000000000067805 */ /* 0x000fca000001ff00 */
[----:B------:R-:W2:Y:S02]  /*0290*/  LDG.E.64 R12, desc[UR12][R12.64] ;  /* 0x0000000c0c0c7981 */ /* 0x000ea4000c1e1b00 */
[----:B------:R-:W0:Y:S01]  /*02a0*/  @!P0 LDC.64 R14, c[0x0][0x3d8] ;  /* 0x0000f600ff0e8b82 */ /* 0x000e220000000a00 */
[----:B------:R-:W-:-:S05]  /*02b0*/  @!P0 IMAD R0, R2, UR14, RZ ;  /* 0x0000000e02008c24 */ /* 0x000fca000f8e02ff */
[----:B------:R-:W-:-:S04]  /*02c0*/  @!P0 LEA R5, R0, R5, 0x1 ;  /* 0x0000000500058211 */ /* 0x000fc800078e08ff */
[C---:B------:R-:W-:Y:S01]  /*02d0*/  @!P0 IADD3 R3, PT, PT, R5.reuse, R2, RZ ;  /* 0x0000000205038210 */ /* 0x040fe20007ffe0ff */
[----:B0-----:R-:W-:-:S04]  /*02e0*/  @!P0 IMAD.WIDE R4, R5, 0x4, R14 ;  /* 0x0000000405048825 */ /* 0x001fc800078e020e */
[----:B------:R-:W-:Y:S01]  /*02f0*/  @!P0 IMAD.WIDE R14, R3, 0x4, R14 ;  /* 0x00000004030e8825 */ /* 0x000fe200078e020e */
[----:B------:R-:W-:-:S04]  /*0300*/  CS2R R2, SRZ ;  /* 0x0000000000027805 */ /* 0x000fc8000001ff00 */
[----:B------:R-:W5:Y:S04]  /*0310*/  @!P0 LDG.E R7, desc[UR12][R14.64] ;  /* 0x0000000c0e078981 */ /* 0x000f68000c1e1900 */
[----:B------:R5:W4:Y:S01]  /*0320*/  @!P0 LDG.E R2, desc[UR12][R4.64] ;  /* 0x0000000c04028981 */ /* 0x000b22000c1e1900 */
[----:B---3--:R-:W-:Y:S02]  /*0330*/  ISETP.GE.U32.AND P0, PT, R10, UR4, PT ;  /* 0x000000040a007c0c */ /* 0x008fe4000bf06070 */
[----:B------:R-:W-:-:S04]  /*0340*/  SHF.R.S32.HI R11, RZ, 0x1f, R10 ;  /* 0x0000001fff0b7819 */ /* 0x000fc8000001140a */
[----:B------:R-:W-:Y:S01]  /*0350*/  ISETP.GE.AND.EX P0, PT, R11, UR5, PT, P0 ;  /* 0x000000050b007c0c */ /* 0x000fe2000bf06300 */
[----:B------:R-:W-:Y:S01]  /*0360*/  BSSY.RECONVERGENT B0, `(.L_x_101) ;  /* 0x000001a000007945 */ /* 0x000fe20003800200 */
[----:B------:R-:W-:Y:S01]  /*0370*/  HFMA2 R9, -RZ, RZ, 0, 0 ;  /* 0x00000000ff097431 */ /* 0x000fe200000001ff */
[----:B------:R-:W-:Y:S01]  /*0380*/  MOV R0, RZ ;  /* 0x000000ff00007202 */ /* 0x000fe20000000f00 */
[----:B--2---:R-:W-:-:S05]  /*0390*/  FFMA.FTZ R8, -R12, R12, R13 ;  /* 0x0000000c0c087223 */ /* 0x004fca000001010d */
[----:B------:R-:W-:Y:S01]  /*03a0*/  FSETP.GTU.FTZ.AND P1, PT, R8, RZ, PT ;  /* 0x000000ff0800720b */ /* 0x000fe20003f3c000 */
[----:B-----5:R-:W-:Y:S01]  /*03b0*/  FMUL.FTZ R5, R7, UR6 ;  /* 0x0000000607057c20 */ /* 0x020fe20008410000 */
[----:B----4-:R-:W-:Y:S02]  /*03c0*/  FMUL.FTZ R2, R2, UR6 ;  /* 0x0000000602027c20 */ /* 0x010fe40008410000 */
[----:B------:R-:W-:Y:S09]  /*03d0*/  @P0 BRA `(.L_x_102) ;  /* 0x0000000000480947 */ /* 0x000ff20003800000 */
[----:B------:R-:W0:Y:S01]  /*03e0*/  LDCU.U8 UR6, c[0x0][0x414] ;  /* 0x00008280ff0677ac */ /* 0x000e220008000000 */
[C---:B------:R-:W-:Y:S01]  /*03f0*/  IMAD.SHL.U32 R17, R10.reuse, 0x2, RZ ;  /* 0x000000020a117824 */ /* 0x040fe200078e00ff */
[----:B------:R-:W-:Y:S02]  /*0400*/  SHF.L.U64.HI R0, R10, 0x1, R11 ;  /* 0x000000010a007819 */ /* 0x000fe4000001020b */
[----:B0-----:R-:W-:Y:S01]  /*0410*/  ISETP.NE.AND P2, PT, RZ, UR6, PT ;  /* 0x00000006ff007c0c */ /* 0x001fe2000bf45270 */
[----:B------:R-:W0:-:S12]  /*0420*/  LDCU.64 UR6, c[0x0][0x3a8] ;  /* 0x00007500ff0677ac */ /* 0x000e180008000a00 */
[----:B------:R-:W1:Y:S01]  /*0430*/  @P2 LDC.64 R18, c[0x0][0x3b0] ;  /* 0x0000ec00ff122b82 */ /* 0x000e620000000a00 */
[----:B0-----:R-:W-:-:S04]  /*0440*/  IADD3 R14, P3, PT, R17, UR6, RZ ;  /* 0x00000006110e7c10 */ /* 0x001fc8000ff7e0ff */
[----:B------:R-:W-:-:S05]  /*0450*/  IADD3.X R15, PT, PT, R0, UR7, RZ, P3, !PT ;  /* 0x00000007000f7c10 */ /* 0x000fca0009ffe4ff */
[----:B------:R-:W2:Y:S01]  /*0460*/  LDG.E.U16 R3, desc[UR12][R14.64] ;  /* 0x0000000c0e037981 */ /* 0x000ea2000c1e1500 */
[----:B-1----:R-:W-:-:S04]  /*0470*/  @P2 IADD3 R16, P4, PT, R17, R18, RZ ;  /* 0x0000001211102210 */ /* 0x002fc80007f9e0ff */
[----:B------:R-:W-:Y:S02]  /*0480*/  @P2 IADD3.X R17, PT, PT, R0, R19, RZ, P4, !PT ;  /* 0x0000001300112210 */ /* 0x000fe400027fe4ff */
[----:B------:R-:W3:Y:S04]  /*0490*/  LDG.E.U16 R0, desc[UR12][R14.64+0x2] ;  /* 0x0000020c0e007981 */ /* 0x000ee8000c1e1500 */
[----:B------:R-:W4:Y:S04]  /*04a0*/  @P2 LDG.E.U16 R7, desc[UR12][R16.64] ;  /* 0x0000000c10072981 */ /* 0x000f28000c1e1500 */
[----:B------:R-:W5:Y:S01]  /*04b0*/  @P2 LDG.E.U16 R4, desc[UR12][R16.64+0x2] ;  /* 0x0000020c10042981 */ /* 0x000f62000c1e1500 */
[----:B--2---:R-:W-:Y:S01]  /*04c0*/  SHF.L.U32 R3, R3, 0x10, RZ ;  /* 0x0000001003037819 */ /* 0x004fe200000006ff */
[----:B---3--:R-:W-:Y:S01]  /*04d0*/  IMAD.U32 R0, R0, 0x10000, RZ ;  /* 0x0001000000007824 */ /* 0x008fe200078e00ff */
[----:B----4-:R-:W-:-:S02]  /*04e0*/  @P2 SHF.L.U32 R6, R7, 0x10, RZ ;  /* 0x0000001007062819 */ /* 0x010fc400000006ff */
[----:B-----5:R-:W-:-:S07]  /*04f0*/  @P2 SHF.L.U32 R9, R4, 0x10, RZ ;  /* 0x0000001004092819 */ /* 0x020fce00000006ff */
.L_x_102:
[----:B------:R-:W-:Y:S05]  /*0500*/  BSYNC.RECONVERGENT B0 ;  /* 0x0000000000007941 */ /* 0x000fea0003800200 */
.L_x_101:
[----:B------:R-:W0:Y:S01]  /*0510*/  S2UR UR16, SR_CTAID.Y ;  /* 0x00000000001079c3 */ /* 0x000e220000002600 */
[----:B------:R-:W0:Y:S01]  /*0520*/  LDCU UR7, c[0x0][0x41c] ;  /* 0x00008380ff0777ac */ /* 0x000e220008000800 */
[----:B------:R-:W-:Y:S01]  /*0530*/  HFMA2 R4, -RZ, RZ, 1.875, 0 ;  /* 0x3f800000ff047431 */ /* 0x000fe200000001ff */
[----:B------:R-:W1:Y:S05]  /*0540*/  LDCU.64 UR10, c[0x0][0x400] ;  /* 0x00008000ff0a77ac */ /* 0x000e6a0008000a00 */
[----:B------:R-:W2:Y:S01]  /*0550*/  @P1 LDC R7, c[0x0][0x3c0] ;  /* 0x0000f000ff071b82 */ /* 0x000ea20000000800 */
[----:B0-----:R-:W-:-:S04]  /*0560*/  UIMAD UR6, UR16, UR7, URZ ;  /* 0x00000007100672a4 */ /* 0x001fc8000f8e02ff */
[----:B------:R-:W-:Y:S02]  /*0570*/  USHF.R.S32.HI UR8, URZ, 0x1f, UR6 ;  /* 0x0000001fff087899 */ /* 0x000fe40008011406 */
[----:B------:R-:W-:Y:S01]  /*0580*/  UIADD3 UR9, UP0, UPT, UR6, UR7, URZ ;  /* 0x0000000706097290 */ /* 0x000fe2000ff1e0ff */
[----:B--2---:R-:W-:-:S03]  /*0590*/  @P1 FADD.FTZ R7, R8, R7 ;  /* 0x0000000708071221 */ /* 0x004fc60000010000 */
[----:B------:R-:W-:Y:S02]  /*05a0*/  ULEA.HI.X.SX32 UR7, UR7, UR8, 0x1, UP0 ;  /* 0x0000000807077291 */ /* 0x000fe400080f0eff */
[----:B-1----:R-:W-:Y:S01]  /*05b0*/  UISETP.LT.U32.AND UP0, UPT, UR9, UR10, UPT ;  /* 0x0000000a0900728c */ /* 0x002fe2000bf01070 */
        /* <DEDUP_REMOVED lines=12> */
[----:B------:R-:W-:Y:S01]  /*0680*/  MOV R6, UR6 ;  /* 0x0000000600067c02 */ /* 0x000fe20008000f00 */
[----:B------:R-:W-:Y:S02]  /*0690*/  UIADD3 UR8, UPT, UPT, UR6, -UR9, URZ ;  /* 0x8000000906087290 */ /* 0x000fe4000fffe0ff */
[----:B------:R-:W-:Y:S02]  /*06a0*/  ULOP3.LUT UP1, UR7, UR7, 0x3, URZ, 0xc0, !UPT ;  /* 0x0000000307077892 */ /* 0x000fe4000f82c0ff */
[----:B------:R-:W-:-:S07]  /*06b0*/  UISETP.GT.U32.AND UP0, UPT, UR8, -0x4, UPT ;  /* 0xfffffffc0800788c */ /* 0x000fce000bf04070 */
[----:B------:R-:W-:Y:S05]  /*06c0*/  BRA.U !UP1, `(.L_x_105) ;  /* 0x0000000109a07547 */ /* 0x000fea000b800000 */
[----:B------:R-:W-:Y:S01]  /*06d0*/  MOV R6, UR6 ;  /* 0x0000000600067c02 */ /* 0x000fe20008000f00 */
[----:B------:R-:W0:Y:S01]  /*06e0*/  LDCU.64 UR4, c[0x0][0x3f8] ;  /* 0x00007f00ff0477ac */ /* 0x000e220008000a00 */
[----:B------:R-:W-:-:S12]  /*06f0*/  UIADD3 UR7, UPT, UPT, -UR7, URZ, URZ ;  /* 0x000000ff07077290 */ /* 0x000fd8000fffe1ff */
.L_x_106:
[----:B-1----:R-:W1:Y:S01]  /*0700*/  @!P0 LDC.64 R18, c[0x0][0x3a0] ;  /* 0x0000e800ff128b82 */ /* 0x002e620000000a00 */
[----:B------:R-:W-:Y:S01]  /*0710*/  SHF.R.S32.HI R13, RZ, 0x1f, R6 ;  /* 0x0000001fff0d7819 */ /* 0x000fe20000011406 */
[----:B------:R-:W-:Y:S01]  /*0720*/  IMAD.MOV.U32 R9, RZ, RZ, R7 ;  /* 0x000000ffff097224 */ /* 0x000fe200078e0007 */
[----:B------:R-:W-:-:S03]  /*0730*/  MOV R8, R22 ;  /* 0x0000001600087202 */ /* 0x000fc60000000f00 */
[----:B0-----:R-:W-:Y:S02]  /*0740*/  IMAD R13, R13, UR4, RZ ;  /* 0x000000040d0d7c24 */ /* 0x001fe4000f8e02ff */
[----:B------:R-:W0:Y:S01]  /*0750*/  @!P0 LDC.64 R16, c[0x0][0x398] ;  /* 0x0000e600ff108b82 */ /* 0x000e220000000a00 */
[----:B------:R-:W-:Y:S01]  /*0760*/  IMAD.WIDE.U32 R14, R6, UR4, R8 ;  /* 0x00000004060e7c25 */ /* 0x000fe2000f8e0008 */
[----:B------:R-:W-:-:S03]  /*0770*/  CS2R R8, SRZ ;  /* 0x0000000000087805 */ /* 0x000fc6000001ff00 */
[----:B------:R-:W-:Y:S01]  /*0780*/  IMAD R13, R6, UR5, R13 ;  /* 0x00000005060d7c24 */ /* 0x000fe2000f8e020d */
[----:B------:R-:W-:-:S04]  /*0790*/  @!P0 SHF.L.U32 R21, R14, 0x2, RZ ;  /* 0x000000020e158819 */ /* 0x000fc800000006ff */
[----:B------:R-:W-:-:S04]  /*07a0*/  IADD3 R13, PT, PT, R15, R13, RZ ;  /* 0x0000000d0f0d7210 */ /* 0x000fc80007ffe0ff */
[----:B------:R-:W-:Y:S02]  /*07b0*/  @!P0 SHF.L.U64.HI R24, R14, 0x2, R13 ;  /* 0x000000020e188819 */ /* 0x000fe4000001020d */
[----:B-1----:R-:W-:-:S04]  /*07c0*/  @!P0 IADD3 R18, P1, PT, R21, R18, RZ ;  /* 0x0000001215128210 */ /* 0x002fc80007f3e0ff */
[----:B------:R-:W-:-:S05]  /*07d0*/  @!P0 IADD3.X R19, PT, PT, R24, R19, RZ, P1, !PT ;  /* 0x0000001318138210 */ /* 0x000fca0000ffe4ff */
[----:B------:R-:W2:Y:S01]  /*07e0*/  @!P0 LDG.E.64 R8, desc[UR12][R18.64] ;  /* 0x0000000c12088981 */ /* 0x000ea2000c1e1b00 */
[----:B0-----:R-:W-:Y:S02]  /*07f0*/  @!P0 IADD3 R16, P1, PT, R21, R16, RZ ;  /* 0x0000001015108210 */ /* 0x001fe40007f3e0ff */
[----:B------:R-:W-:Y:S02]  /*0800*/  CS2R R20, SRZ ;  /* 0x0000000000147805 */ /* 0x000fe4000001ff00 */
[----:B------:R-:W-:Y:S02]  /*0810*/  @!P0 IADD3.X R17, PT, PT, R24, R17, RZ, P1, !PT ;  /* 0x0000001118118210 */ /* 0x000fe40000ffe4ff */
[----:B------:R-:W0:Y:S03]  /*0820*/  @!P0 LDC.64 R24, c[0x0][0x380] ;  /* 0x0000e000ff188b82 */ /* 0x000e260000000a00 */
[----:B------:R-:W3:Y:S01]  /*0830*/  @!P0 LDG.E.64 R20, desc[UR12][R16.64] ;  /* 0x0000000c10148981 */ /* 0x000ee2000c1e1b00 */
[----:B------:R-:W-:Y:S01]  /*0840*/  UIADD3 UR7, UPT, UPT, UR7, 0x1, URZ ;  /* 0x0000000107077890 */ /* 0x000fe2000fffe0ff */
[----:B------:R-:W-:-:S03]  /*0850*/  VIADD R6, R6, 0x1 ;  /* 0x0000000106067836 */ /* 0x000fc60000000000 */
        /* <DEDUP_REMOVED lines=15> */
.L_x_105:
[----:B------:R-:W-:Y:S05]  /*0950*/  BRA.U UP0, `(.L_x_103) ;  /* 0x0000001500047547 */ /* 0x000fea000b800000 */
[----:B------:R-:W-:Y:S01]  /*0960*/  ISETP.GE.U32.AND P0, PT, R10, UR4, PT ;  /* 0x000000040a007c0c */ /* 0x000fe2000bf06070 */
[----:B------:R-:W0:Y:S01]  /*0970*/  LDCU.64 UR6, c[0x0][0x3f8] ;  /* 0x00007f00ff0677ac */ /* 0x000e220008000a00 */
[C---:B-1----:R-:W-:Y:S02]  /*0980*/  IADD3 R8, PT, PT, R6.reuse, -UR9, RZ ;  /* 0x8000000906087c10 */ /* 0x042fe4000fffe0ff */
[----:B------:R-:W-:Y:S02]  /*0990*/  ISETP.GE.AND.EX P0, PT, R11, UR5, PT, P0 ;  /* 0x000000050b007c0c */ /* 0x000fe4000bf06300 */
[----:B------:R-:W-:-:S11]  /*09a0*/  IADD3 R6, PT, PT, R6, 0x1, RZ ;  /* 0x0000000106067810 */ /* 0x000fd60007ffe0ff */
.L_x_107:
        /* <DEDUP_REMOVED lines=22> */
[----:B------:R-:W3:Y:S01]  /*0b10*/  @!P0 LDG.E.64 R18, desc[UR12][R26.64] ;  /* 0x0000000c1a128981 */ /* 0x000ee2000c1e1b00 */
[----:B0-----:R-:W-:-:S04]  /*0b20*/  @!P0 LEA R28, P1, R24, R20, 0x2 ;  /* 0x00000014181c8211 */ /* 0x001fc800078210ff */
[----:B------:R-:W-:Y:S01]  /*0b30*/  @!P0 LEA.HI.X R29, R24, R21, R9, 0x2, P1 ;  /* 0x00000015181d8211 */ /* 0x000fe200008f1409 */
[----:B------:R-:W-:Y:S01]  /*0b40*/  IMAD.WIDE.U32 R24, R6, UR4, R14 ;  /* 0x0000000406187c25 */ /* 0x000fe2000f8e000e */
        /* <DEDUP_REMOVED lines=44> */
[C---:B------:R-:W-:Y:S02]  /*0e10*/  IMAD R9, R25.reuse, UR5, R24 ;  /* 0x0000000519097c24 */ /* 0x040fe4000f8e0218 */
[----:B------:R-:W-:-:S04]  /*0e20*/  IMAD.WIDE.U32 R24, R25, UR4, R14 ;  /* 0x0000000419187c25 */ /* 0x000fc8000f8e000e */
[-C--:B------:R-:W-:Y:S01]  /*0e30*/  @!P0 FMUL.FTZ R21, R17, R4.reuse ;  /* 0x0000000411158220 */ /* 0x080fe20000410000 */
[----:B------:R-:W-:Y:S01]  /*0e40*/  FMUL.FTZ R20, R13, R4 ;  /* 0x000000040d147220 */ /* 0x000fe20000410000 */
[----:B------:R-:W1:Y:S01]  /*0e50*/  @!P0 LDC.64 R16, c[0x0][0x398] ;  /* 0x0000e600ff108b82 */ /* 0x000e620000000a00 */
[----:B------:R-:W-:Y:S01]  /*0e60*/  IMAD.IADD R9, R25, 0x1, R9 ;  /* 0x0000000119097824 */ /* 0x000fe200078e0209 */
[C---:B------:R-:W-:Y:S02]  /*0e70*/  @!P0 SHF.L.U32 R13, R24.reuse, 0x2, RZ ;  /* 0x00000002180d8819 */ /* 0x040fe400000006ff */
[----:B------:R2:W-:Y:S02]  /*0e80*/  @!P0 STG.E.64 desc[UR12][R26.64], R20 ;  /* 0x000000141a008986 */ /* 0x0005e4000c101b0c */
[----:B------:R-:W-:Y:S02]  /*0e90*/  @!P0 SHF.L.U64.HI R28, R24, 0x2, R9 ;  /* 0x00000002181c8819 */ /* 0x000fe40000010209 */
[----:B0-----:R-:W-:-:S04]  /*0ea0*/  @!P0 IADD3 R25, P1, PT, R13, R18, RZ ;  /* 0x000000120d198210 */ /* 0x001fc80007f3e0ff */
[----:B------:R-:W-:Y:S02]  /*0eb0*/  @!P0 IADD3.X R29, PT, PT, R28, R19, RZ, P1, !PT ;  /* 0x000000131c1d8210 */ /* 0x000fe40000ffe4ff */
[----:B------:R-:W-:Y:S02]  /*0ec0*/  CS2R R18, SRZ ;  /* 0x0000000000127805 */ /* 0x000fe4000001ff00 */
[----:B--2---:R-:W-:Y:S01]  /*0ed0*/  @!P0 MOV R26, R25 ;  /* 0x00000019001a8202 */ /* 0x004fe20000000f00 */
[----:B------:R-:W0:Y:S01]  /*0ee0*/  @!P0 LDC.64 R20, c[0x0][0x380] ;  /* 0x0000e000ff148b82 */ /* 0x000e220000000a00 */
[----:B------:R-:W-:-:S05]  /*0ef0*/  @!P0 MOV R27, R29 ;  /* 0x0000001d001b8202 */ /* 0x000fca0000000f00 */
[----:B------:R2:W3:Y:S01]  /*0f00*/  @!P0 LDG.E.64 R18, desc[UR12][R26.64] ;  /* 0x0000000c1a128981 */ /* 0x0004e2000c1e1b00 */
[----:B-1----:R-:W-:-:S05]  /*0f10*/  @!P0 IADD3 R13, P1, PT, R13, R16, RZ ;  /* 0x000000100d0d8210 */ /* 0x002fca0007f3e0ff */
[----:B------:R-:W-:Y:S01]  /*0f20*/  @!P0 IMAD.X R28, R28, 0x1, R17, P1 ;  /* 0x000000011c1c8824 */ /* 0x000fe200008e0611 */
[----:B------:R-:W-:Y:S02]  /*0f30*/  CS2R R16, SRZ ;  /* 0x0000000000107805 */ /* 0x000fe4000001ff00 */
[----:B--2---:R-:W-:Y:S02]  /*0f40*/  @!P0 MOV R26, R13 ;  /* 0x0000000d001a8202 */ /* 0x004fe40000000f00 */
[----:B------:R-:W-:-:S05]  /*0f50*/  @!P0 MOV R27, R28 ;  /* 0x0000001c001b8202 */ /* 0x000fca0000000f00 */
[----:B------:R1:W2:Y:S01]  /*0f60*/  @!P0 LDG.E.64 R16, desc[UR12][R26.64] ;  /* 0x0000000c1a108981 */ /* 0x0002a2000c1e1b00 */
[----:B0-----:R-:W-:-:S04]  /*0f70*/  @!P0 LEA R20, P1, R24, R20, 0x2 ;  /* 0x0000001418148211 */ /* 0x001fc800078210ff */
[----:B------:R-:W-:Y:S02]  /*0f80*/  @!P0 LEA.HI.X R21, R24, R21, R9, 0x2, P1 ;  /* 0x0000001518158211 */ /* 0x000fe400008f1409 */
[----:B------:R-:W-:-:S04]  /*0f90*/  IADD3 R9, PT, PT, R6, 0x2, RZ ;  /* 0x0000000206097810 */ /* 0x000fc80007ffe0ff */
[----:B------:R-:W-:Y:S01]  /*0fa0*/  SHF.R.S32.HI R28, RZ, 0x1f, R9 ;  /* 0x0000001fff1c7819 */ /* 0x000fe20000011409 */
[----:B-1----:R-:W-:Y:S02]  /*0fb0*/  IMAD.WIDE.U32 R26, R9, UR4, R14 ;  /* 0x00000004091a7c25 */ /* 0x002fe4000f8e000e */
[----:B------:R-:W0:Y:S02]  /*0fc0*/  @!P0 LDC.64 R14, c[0x0][0x398] ;  /* 0x0000e600ff0e8b82 */ /* 0x000e240000000a00 */
[----:B------:R-:W-:-:S04]  /*0fd0*/  IMAD R28, R28, UR4, RZ ;  /* 0x000000041c1c7c24 */ /* 0x000fc8000f8e02ff */
[----:B------:R-:W-:Y:S02]  /*0fe0*/  IMAD R9, R9, UR5, R28 ;  /* 0x0000000509097c24 */ /* 0x000fe4000f8e021c */
[C---:B---3--:R-:W-:Y:S01]  /*0ff0*/  FADD.FTZ R13, -R12.reuse, R18 ;  /* 0x000000120c0d7221 */ /* 0x048fe20000010100 */
[----:B------:R-:W-:Y:S02]  /*1000*/  FADD.FTZ R25, -R12, R19 ;  /* 0x000000130c197221 */ /* 0x000fe40000010100 */
[----:B------:R-:W1:Y:S01]  /*1010*/  @!P0 LDC.64 R18, c[0x0][0x3a0] ;  /* 0x0000e800ff128b82 */ /* 0x000e620000000a00 */
[-C--:B------:R-:W-:Y:S01]  /*1020*/  FMUL.FTZ R13, R13, R4.reuse ;  /* 0x000000040d0d7220 */ /* 0x080fe20000410000 */
[----:B------:R-:W-:-:S03]  /*1030*/  FMUL.FTZ R24, R25, R4 ;  /* 0x0000000419187220 */ /* 0x000fc60000410000 */
[C-C-:B------:R-:W-:Y:S01]  /*1040*/  FFMA.FTZ R13, R2.reuse, R13, R5.reuse ;  /* 0x0000000d020d7223 */ /* 0x140fe20000010005 */
[----:B------:R-:W-:-:S04]  /*1050*/  FFMA.FTZ R24, R2, R24, R5 ;  /* 0x0000001802187223 */ /* 0x000fc80000010005 */
[----:B--2---:R-:W-:Y:S01]  /*1060*/  FFMA.FTZ R17, R17, R0, -R24 ;  /* 0x0000000011117223 */ /* 0x004fe20000010818 */
[----:B------:R-:W-:Y:S01]  /*1070*/  IADD3 R24, PT, PT, R27, R9, RZ ;  /* 0x000000091b187210 */ /* 0x000fe20007ffe0ff */
[----:B------:R-:W-:Y:S01]  /*1080*/  FFMA.FTZ R13, R16, R3, -R13 ;  /* 0x00000003100d7223 */ /* 0x000fe2000001080d */
[C---:B------:R-:W-:Y:S02]  /*1090*/  @!P0 IMAD.SHL.U32 R9, R26.reuse, 0x4, RZ ;  /* 0x000000041a098824 */ /* 0x040fe400078e00ff */
[-C--:B------:R-:W-:Y:S01]  /*10a0*/  @!P0 FMUL.FTZ R17, R17, R4.reuse ;  /* 0x0000000411118220 */ /* 0x080fe20000410000 */
[----:B------:R-:W-:Y:S01]  /*10b0*/  @!P0 SHF.L.U64.HI R28, R26, 0x2, R24 ;  /* 0x000000021a1c8819 */ /* 0x000fe20000010218 */
[----:B------:R-:W-:Y:S01]  /*10c0*/  FMUL.FTZ R16, R13, R4 ;  /* 0x000000040d107220 */ /* 0x000fe20000410000 */
[----:B-1----:R-:W-:-:S04]  /*10d0*/  @!P0 IADD3 R13, P1, PT, R9, R18, RZ ;  /* 0x00000012090d8210 */ /* 0x002fc80007f3e0ff */
[----:B------:R1:W-:Y:S01]  /*10e0*/  @!P0 STG.E.64 desc[UR12][R20.64], R16 ;  /* 0x0000001014008986 */ /* 0x0003e2000c101b0c */
[C---:B------:R-:W-:Y:S02]  /*10f0*/  @!P0 IADD3.X R25, PT, PT, R28.reuse, R19, RZ, P1, !PT ;  /* 0x000000131c198210 */ /* 0x040fe40000ffe4ff */
[----:B------:R-:W-:Y:S02]  /*1100*/  CS2R R18, SRZ ;  /* 0x0000000000127805 */ /* 0x000fe4000001ff00 */
[----:B0-----:R-:W-:Y:S02]  /*1110*/  @!P0 IADD3 R9, P1, PT, R9, R14, RZ ;  /* 0x0000000e09098210 */ /* 0x001fe40007f3e0ff */
[----:B-1----:R-:W-:Y:S01]  /*1120*/  @!P0 MOV R20, R13 ;  /* 0x0000000d00148202 */ /* 0x002fe20000000f00 */
[----:B------:R-:W0:Y:S01]  /*1130*/  @!P0 LDC.64 R16, c[0x0][0x380] ;  /* 0x0000e000ff108b82 */ /* 0x000e220000000a00 */
[----:B------:R-:W-:Y:S02]  /*1140*/  @!P0 MOV R21, R25 ;  /* 0x0000001900158202 */ /* 0x000fe40000000f00 */
[----:B------:R-:W-:-:S03]  /*1150*/  @!P0 IADD3.X R28, PT, PT, R28, R15, RZ, P1, !PT ;  /* 0x0000000f1c1c8210 */ /* 0x000fc60000ffe4ff */
[----:B------:R1:W2:Y:S01]  /*1160*/  @!P0 LDG.E.64 R18, desc[UR12][R20.64] ;  /* 0x0000000c14128981 */ /* 0x0002a2000c1e1b00 */
[----:B------:R-:W-:Y:S01]  /*1170*/  CS2R R14, SRZ ;  /* 0x00000000000e7805 */ /* 0x000fe2000001ff00 */
[----:B-1----:R-:W-:Y:S01]  /*1180*/  @!P0 IMAD.MOV.U32 R20, RZ, RZ, R9 ;  /* 0x000000ffff148224 */ /* 0x002fe200078e0009 */
[----:B------:R-:W-:-:S05]  /*1190*/  @!P0 MOV R21, R28 ;  /* 0x0000001c00158202 */ /* 0x000fca0000000f00 */
[----:B------:R-:W3:Y:S01]  /*11a0*/  @!P0 LDG.E.64 R14, desc[UR12][R20.64] ;  /* 0x0000000c140e8981 */ /* 0x000ee2000c1e1b00 */
[----:B------:R-:W-:Y:S02]  /*11b0*/  IADD3 R8, PT, PT, R8, 0x4, RZ ;  /* 0x0000000408087810 */ /* 0x000fe40007ffe0ff */
[----:B0-----:R-:W-:-:S04]  /*11c0*/  @!P0 LEA R16, P1, R26, R16, 0x2 ;  /* 0x000000101a108211 */ /* 0x001fc800078210ff */
[----:B------:R-:W-:Y:S02]  /*11d0*/  @!P0 LEA.HI.X R17, R26, R17, R24, 0x2, P1 ;  /* 0x000000111a118211 */ /* 0x000fe400008f1418 */
[----:B------:R-:W-:Y:S01]  /*11e0*/  ISETP.NE.AND P1, PT, R8, RZ, PT ;  /* 0x000000ff0800720c */ /* 0x000fe20003f25270 */
        /* <DEDUP_REMOVED lines=11> */
[----:B------:R-:W-:Y:S05]  /*12a0*/  @!P1 BRA `(.L_x_103) ;  /* 0x0000000800b09947 */ /* 0x000fea0003800000 */
[----:B------:R-:W-:Y:S01]  /*12b0*/  IADD3 R6, PT, PT, R6, 0x4, RZ ;  /* 0x0000000406067810 */ /* 0x000fe20007ffe0ff */
[----:B------:R-:W-:Y:S06]  /*12c0*/  BRA `(.L_x_107) ;  /* 0xfffffff400b87947 */ /* 0x000fec000383ffff */
.L_x_104:
        /* <DEDUP_REMOVED lines=10> */
[----:B------:R-:W-:Y:S01]  /*1370*/  MOV R17, R7 ;  /* 0x0000000700117202 */ /* 0x000fe20000000f00 */
[----:B------:R-:W-:Y:S02]  /*1380*/  UIMAD UR8, UR6, UR5, UR8 ;  /* 0x00000005060872a4 */ /* 0x000fe4000f8e0208 */
[----:B------:R-:W-:-:S03]  /*1390*/  IMAD.WIDE.U32 R20, R21, UR4, R16 ;  /* 0x0000000415147c25 */ /* 0x000fc6000f8e0010 */
[----:B------:R-:W1:Y:S02]  /*13a0*/  @!P0 LDC.64 R16, c[0x0][0x398] ;  /* 0x0000e600ff108b82 */ /* 0x000e640000000a00 */
[----:B------:R-:W-:Y:S02]  /*13b0*/  IADD3 R13, PT, PT, R21, UR8, RZ ;  /* 0x00000008150d7c10 */ /* 0x000fe4000fffe0ff */
[C---:B------:R-:W-:Y:S02]  /*13c0*/  @!P0 SHF.L.U32 R19, R20.reuse, 0x2, RZ ;  /* 0x0000000214138819 */ /* 0x040fe400000006ff */
[----:B------:R-:W-:Y:S02]  /*13d0*/  @!P0 SHF.L.U64.HI R8, R20, 0x2, R13 ;  /* 0x0000000214088819 */ /* 0x000fe4000001020d */
[----:B0-----:R-:W-:-:S04]  /*13e0*/  @!P0 IADD3 R24, P1, PT, R19, R14, RZ ;  /* 0x0000000e13188210 */ /* 0x001fc80007f3e0ff */
[----:B------:R-:W-:Y:S02]  /*13f0*/  @!P0 IADD3.X R25, PT, PT, R8, R15, RZ, P1, !PT ;  /* 0x0000000f08198210 */ /* 0x000fe40000ffe4ff */
[----:B------:R-:W-:-:S06]  /*1400*/  CS2R R14, SRZ ;  /* 0x00000000000e7805 */ /* 0x000fcc000001ff00 */
[----:B------:R-:W2:Y:S01]  /*1410*/  @!P0 LDG.E.64 R14, desc[UR12][R24.64] ;  /* 0x0000000c180e8981 */ /* 0x000ea2000c1e1b00 */
[----:B-1----:R-:W-:Y:S02]  /*1420*/  @!P0 IADD3 R16, P1, PT, R19, R16, RZ ;  /* 0x0000001013108210 */ /* 0x002fe40007f3e0ff */
[----:B------:R-:W-:-:S03]  /*1430*/  CS2R R18, SRZ ;  /* 0x0000000000127805 */ /* 0x000fc6000001ff00 */
[----:B------:R-:W-:-:S05]  /*1440*/  @!P0 IMAD.X R17, R8, 0x1, R17, P1 ;  /* 0x0000000108118824 */ /* 0x000fca00008e0611 */
[----:B------:R0:W3:Y:S01]  /*1450*/  @!P0 LDG.E.64 R18, desc[UR12][R16.64] ;  /* 0x0000000c10128981 */ /* 0x0000e2000c1e1b00 */
[----:B------:R-:W-:Y:S01]  /*1460*/  UIADD3 UR6, UPT, UPT, UR6, 0x1, URZ ;  /* 0x0000000106067890 */ /* 0x000fe2000fffe0ff */
[C---:B--2---:R-:W-:Y:S01]  /*1470*/  FADD.FTZ R21, -R12.reuse, R14 ;  /* 0x0000000e0c157221 */ /* 0x044fe20000010100 */
[----:B------:R-:W-:-:S03]  /*1480*/  FADD.FTZ R15, -R12, R15 ;  /* 0x0000000f0c0f7221 */ /* 0x000fc60000010100 */
[-C--:B------:R-:W-:Y:S01]  /*1490*/  FMUL.FTZ R21, R21, R4.reuse ;  /* 0x0000000415157220 */ /* 0x080fe20000410000 */
[----:B------:R-:W-:-:S03]  /*14a0*/  FMUL.FTZ R8, R15, R4 ;  /* 0x000000040f087220 */ /* 0x000fc60000410000 */
[----:B------:R-:W-:Y:S01]  /*14b0*/  FFMA.FTZ R14, R21, R3, R6 ;  /* 0x00000003150e7223 */ /* 0x000fe20000010006 */
[----:B------:R-:W-:Y:S01]  /*14c0*/  FFMA.FTZ R24, R8, R0, R9 ;  /* 0x0000000008187223 */ /* 0x000fe20000010009 */
[C-C-:B------:R-:W-:Y:S01]  /*14d0*/  FFMA.FTZ R21, R2.reuse, R21, R5.reuse ;  /* 0x0000001502157223 */ /* 0x140fe20000010005 */
[----:B------:R-:W-:Y:S01]  /*14e0*/  FFMA.FTZ R8, R2, R8, R5 ;  /* 0x0000000802087223 */ /* 0x000fe20000010005 */
        /* <DEDUP_REMOVED lines=14> */
[----:B------:R-:W-:Y:S02]  /*15d0*/  FMUL.FTZ R18, R18, R25 ;  /* 0x0000001912127220 */ /* 0x000fe40000410000 */
[----:B------:R-:W-:Y:S02]  /*15e0*/  FFMA.FTZ R24, R24, R29, 1 ;  /* 0x3f80000018187423 */ /* 0x000fe4000001001d */
[----:B------:R-:W-:Y:S02]  /*15f0*/  FFMA.FTZ R21, R18, R3, -R21 ;  /* 0x0000000312157223 */ /* 0x000fe40000010815 */
[----:B------:R-:W-:-:S02]  /*1600*/  FMUL.FTZ R19, R19, R24 ;  /* 0x0000001813137220 */ /* 0x000fc40000410000 */
[----:B------:R-:W-:Y:S02]  /*1610*/  FMUL.FTZ R16, R21, R4 ;  /* 0x0000000415107220 */ /* 0x000fe40000410000 */
[----:B------:R-:W-:-:S04]  /*1620*/  FFMA.FTZ R17, R19, R0, -R8 ;  /* 0x0000000013117223 */ /* 0x000fc80000010808 */
[----:B------:R-:W-:Y:S01]  /*1630*/  @!P0 FMUL.FTZ R17, R17, R4 ;  /* 0x0000000411118220 */ /* 0x000fe20000410000 */
[----:B0-----:R-:W-:-:S04]  /*1640*/  @!P0 LEA R14, P1, R20, R14, 0x2 ;  /* 0x0000000e140e8211 */ /* 0x001fc800078210ff */
[----:B------:R-:W-:-:S05]  /*1650*/  @!P0 LEA.HI.X R15, R20, R15, R13, 0x2, P1 ;  /* 0x0000000f140f8211 */ /* 0x000fca00008f140d */
[----:B------:R0:W-:Y:S04]  /*1660*/  @!P0 STG.E.64 desc[UR12][R14.64], R16 ;  /* 0x000000100e008986 */ /* 0x0001e8000c101b0c */
.L_x_108:
[----:B------:R-:W-:Y:S05]  /*1670*/  BRA.U !UP1, `(.L_x_103) ;  /* 0x0000000509bc7547 */ /* 0x000fea000b800000 */
[----:B------:R-:W1:Y:S01]  /*1680*/  LDCU.64 UR10, c[0x0][0x3f8] ;  /* 0x00007f00ff0a77ac */ /* 0x000e620008000a00 */
[----:B------:R-:W-:-:S12]  /*1690*/  UIADD3 UR7, UPT, UPT, UR6, -UR9, URZ ;  /* 0x8000000906077290 */ /* 0x000fd8000fffe0ff */
.L_x_109:
[----:B0-2---:R-:W0:Y:S01]  /*16a0*/  @!P0 LDC.64 R16, c[0x0][0x3a0] ;  /* 0x0000e800ff108b82 */ /* 0x005e220000000a00 */
[----:B------:R-:W-:Y:S02]  /*16b0*/  USHF.R.S32.HI UR5, URZ, 0x1f, UR6 ;  /* 0x0000001fff057899 */ /* 0x000fe40008011406 */
[----:B------:R-:W-:Y:S01]  /*16c0*/  MOV R21, UR6 ;  /* 0x0000000600157c02 */ /* 0x000fe20008000f00 */
[----:B-1----:R-:W-:Y:S01]  /*16d0*/  UMOV UR4, UR10 ;  /* 0x0000000a00047c82 */ /* 0x002fe20008000000 */
[----:B------:R-:W-:Y:S01]  /*16e0*/  MOV R14, R22 ;  /* 0x00000016000e7202 */ /* 0x000fe20000000f00 */
[----:B------:R-:W-:Y:S01]  /*16f0*/  UIMAD UR8, UR5, UR4, URZ ;  /* 0x00000004050872a4 */ /* 0x000fe2000f8e02ff */
[----:B------:R-:W-:Y:S02]  /*1700*/  MOV R15, R7 ;  /* 0x00000007000f7202 */ /* 0x000fe40000000f00 */
[----:B------:R-:W-:Y:S01]  /*1710*/  UMOV UR5, UR11 ;  /* 0x0000000b00057c82 */ /* 0x000fe20008000000 */
[----:B------:R-:W1:Y:S01]  /*1720*/  @!P0 LDC.64 R18, c[0x0][0x398] ;  /* 0x0000e600ff128b82 */ /* 0x000e620000000a00 */
[----:B------:R-:W-:Y:S01]  /*1730*/  UIMAD UR8, UR6, UR5, UR8 ;  /* 0x00000005060872a4 */ /* 0x000fe2000f8e0208 */
[----:B------:R-:W-:-:S03]  /*1740*/  IMAD.WIDE.U32 R20, R21, UR4, R14 ;  /* 0x0000000415147c25 */ /* 0x000fc6000f8e000e */
[----:B------:R-:W-:Y:S02]  /*1750*/  @!P0 SHF.L.U32 R25, R20, 0x2, RZ ;  /* 0x0000000214198819 */ /* 0x000fe400000006ff */
[----:B------:R-:W-:-:S04]  /*1760*/  IADD3 R8, PT, PT, R21, UR8, RZ ;  /* 0x0000000815087c10 */ /* 0x000fc8000fffe0ff */
[----:B------:R-:W-:Y:S02]  /*1770*/  @!P0 SHF.L.U64.HI R28, R20, 0x2, R8 ;  /* 0x00000002141c8819 */ /* 0x000fe40000010208 */
[----:B0-----:R-:W-:-:S05]  /*1780*/  @!P0 IADD3 R26, P1, PT, R25, R16, RZ ;  /* 0x00000010191a8210 */ /* 0x001fca0007f3e0ff */
[----:B------:R-:W-:Y:S01]  /*1790*/  @!P0 IMAD.X R27, R28, 0x1, R17, P1 ;  /* 0x000000011c1b8824 */ /* 0x000fe200008e0611 */
[----:B------:R-:W-:-:S06]  /*17a0*/  CS2R R16, SRZ ;  /* 0x0000000000107805 */ /* 0x000fcc000001ff00 */
[----:B------:R-:W2:Y:S01]  /*17b0*/  @!P0 LDG.E.64 R16, desc[UR12][R26.64] ;  /* 0x0000000c1a108981 */ /* 0x000ea2000c1e1b00 */
[----:B-1----:R-:W-:-:S04]  /*17c0*/  @!P0 IADD3 R24, P1, PT, R25, R18, RZ ;  /* 0x0000001219188210 */ /* 0x002fc80007f3e0ff */
        /* <DEDUP_REMOVED lines=11> */
[----:B------:R-:W-:Y:S01]  /*1880*/  FFMA.FTZ R16, R13, R3, R6 ;  /* 0x000000030d107223 */ /* 0x000fe20000010006 */
[----:B------:R-:W-:Y:S01]  /*1890*/  FFMA.FTZ R21, R26, R0, R9 ;  /* 0x000000001a157223 */ /* 0x000fe20000010009 */
[----:B------:R-:W-:Y:S02]  /*18a0*/  FFMA.FTZ R26, R2, R26, R5 ;  /* 0x0000001a021a7223 */ /* 0x000fe40000010005 */
        /* <DEDUP_REMOVED lines=9> */
[----:B---3--:R-:W-:Y:S01]  /*1940*/  FMUL.FTZ R18, R25, R18 ;  /* 0x0000001219127220 */ /* 0x008fe20000410000 */
[----:B------:R-:W-:-:S02]  /*1950*/  MOV R25, UR8 ;  /* 0x0000000800197c02 */ /* 0x000fc40008000f00 */
[----:B------:R-:W-:Y:S02]  /*1960*/  FFMA.FTZ R29, R16, R29, 1 ;  /* 0x3f800000101d7423 */ /* 0x000fe4000001001d */
[----:B------:R-:W0:Y:S01]  /*1970*/  @!P0 LDC.64 R16, c[0x0][0x380] ;  /* 0x0000e000ff108b82 */ /* 0x000e220000000a00 */
[----:B------:R-:W-:-:S04]  /*1980*/  IMAD.WIDE.U32 R14, R25, UR4, R14 ;  /* 0x00000004190e7c25 */ /* 0x000fc8000f8e000e */
[----:B-1----:R-:W-:Y:S01]  /*1990*/  FADD.FTZ R28, -R24, 1 ;  /* 0x3f800000181c7421 */ /* 0x002fe20000010100 */
[----:B------:R-:W-:Y:S01]  /*19a0*/  FMUL.FTZ R18, R18, R29 ;  /* 0x0000001d12127220 */ /* 0x000fe20000410000 */
[----:B------:R-:W-:Y:S02]  /*19b0*/  FMUL.FTZ R19, R24, R19 ;  /* 0x0000001318137220 */ /* 0x000fe40000410000 */
[----:B------:R-:W-:Y:S01]  /*19c0*/  FFMA.FTZ R28, R21, R28, 1 ;  /* 0x3f800000151c7423 */ /* 0x000fe2000001001c */
[----:B------:R-:W-:Y:S01]  /*19d0*/  FFMA.FTZ R21, R2, R13, R5 ;  /* 0x0000000d02157223 */ /* 0x000fe20000010005 */
[----:B------:R-:W-:Y:S02]  /*19e0*/  @!P0 SHF.L.U32 R27, R14, 0x2, RZ ;  /* 0x000000020e1b8819 */ /* 0x000fe400000006ff */
[----:B------:R-:W-:Y:S01]  /*19f0*/  FMUL.FTZ R13, R19, R28 ;  /* 0x0000001c130d7220 */ /* 0x000fe20000410000 */
[----:B------:R-:W-:Y:S02]  /*1a00*/  FFMA.FTZ R21, R18, R3, -R21 ;  /* 0x0000000312157223 */ /* 0x000fe40000010815 */
[----:B------:R-:W1:Y:S01]  /*1a10*/  @!P0 LDC.64 R18, c[0x0][0x3a0] ;  /* 0x0000e800ff128b82 */ /* 0x000e620000000a00 */
[----:B------:R-:W-:Y:S01]  /*1a20*/  FFMA.FTZ R29, R13, R0, -R26 ;  /* 0x000000000d1d7223 */ /* 0x000fe2000001081a */
[----:B------:R-:W-:-:S02]  /*1a30*/  IADD3 R13, PT, PT, R15, UR9, RZ ;  /* 0x000000090f0d7c10 */ /* 0x000fc4000fffe0ff */
[----:B0-----:R-:W-:-:S04]  /*1a40*/  @!P0 LEA R24, P1, R20, R16, 0x2 ;  /* 0x0000001014188211 */ /* 0x001fc800078210ff */
[----:B------:R-:W-:Y:S01]  /*1a50*/  @!P0 LEA.HI.X R25, R20, R17, R8, 0x2, P1 ;  /* 0x0000001114198211 */ /* 0x000fe200008f1408 */
[-C--:B------:R-:W-:Y:S01]  /*1a60*/  FMUL.FTZ R20, R21, R4.reuse ;  /* 0x0000000415147220 */ /* 0x080fe20000410000 */
[----:B------:R-:W-:Y:S01]  /*1a70*/  @!P0 SHF.L.U64.HI R8, R14, 0x2, R13 ;  /* 0x000000020e088819 */ /* 0x000fe2000001020d */
[----:B------:R-:W-:Y:S01]  /*1a80*/  @!P0 FMUL.FTZ R21, R29, R4 ;  /* 0x000000041d158220 */ /* 0x000fe20000410000 */
[----:B------:R-:W-:-:S04]  /*1a90*/  CS2R R16, SRZ ;  /* 0x0000000000107805 */ /* 0x000fc8000001ff00 */
[----:B------:R0:W-:Y:S01]  /*1aa0*/  @!P0 STG.E.64 desc[UR12][R24.64], R20 ;  /* 0x0000001418008986 */ /* 0x0001e2000c101b0c */
[----:B-1----:R-:W-:-:S04]  /*1ab0*/  @!P0 IADD3 R28, P1, PT, R27, R18, RZ ;  /* 0x000000121b1c8210 */ /* 0x002fc80007f3e0ff */
[----:B------:R-:W-:Y:S02]  /*1ac0*/  @!P0 IADD3.X R29, PT, PT, R8, R19, RZ, P1, !PT ;  /* 0x00000013081d8210 */ /* 0x000fe40000ffe4ff */
[----:B------:R-:W1:Y:S03]  /*1ad0*/  @!P0 LDC.64 R18, c[0x0][0x398] ;  /* 0x0000e600ff128b82 */ /* 0x000e660000000a00 */
[----:B------:R-:W2:Y:S01]  /*1ae0*/  @!P0 LDG.E.64 R16, desc[UR12][R28.64] ;  /* 0x0000000c1c108981 */ /* 0x000ea2000c1e1b00 */
[----:B-1----:R-:W-:-:S05]  /*1af0*/  @!P0 IADD3 R26, P1, PT, R27, R18, RZ ;  /* 0x000000121b1a8210 */ /* 0x002fca0007f3e0ff */
[----:B------:R-:W-:Y:S01]  /*1b00*/  @!P0 IMAD.X R27, R8, 0x1, R19, P1 ;  /* 0x00000001081b8824 */ /* 0x000fe200008e0613 */
[----:B------:R-:W-:-:S06]  /*1b10*/  CS2R R18, SRZ ;  /* 0x0000000000127805 */ /* 0x000fcc000001ff00 */
[----:B------:R-:W3:Y:S01]  /*1b20*/  @!P0 LDG.E.64 R18, desc[UR12][R26.64] ;  /* 0x0000000c1a128981 */ /* 0x000ee2000c1e1b00 */
[----:B------:R-:W-:Y:S02]  /*1b30*/  UIADD3 UR7, UPT, UPT, UR7, 0x2, URZ ;  /* 0x0000000207077890 */ /* 0x000fe4000fffe0ff */
[----:B------:R-:W-:Y:S02]  /*1b40*/  UIADD3 UR6, UPT, UPT, UR6, 0x2, URZ ;  /* 0x0000000206067890 */ /* 0x000fe4000fffe0ff */
[----:B------:R-:W-:Y:S01]  /*1b50*/  UISETP.NE.AND UP0, UPT, UR7, URZ, UPT ;  /* 0x000000ff0700728c */ /* 0x000fe2000bf05270 */
[C---:B--2---:R-:W-:Y:S01]  /*1b60*/  FADD.FTZ R15, -R12.reuse, R16 ;  /* 0x000000100c0f7221 */ /* 0x044fe20000010100 */
[----:B------:R-:W-:-:S03]  /*1b70*/  FADD.FTZ R17, -R12, R17 ;  /* 0x000000110c117221 */ /* 0x000fc60000010100 */
[----:B------:R-:W-:-:S04]  /*1b80*/  FMUL.FTZ R15, R15, R4 ;  /* 0x000000040f0f7220 */ /* 0x000fc80000410000 */
[----:B------:R-:W-:Y:S01]  /*1b90*/  FFMA.FTZ R16, R15, R3, R6 ;  /* 0x000000030f107223 */ /* 0x000fe20000010006 */
[----:B------:R-:W-:-:S03]  /*1ba0*/  FFMA.FTZ R15, R2, R15, R5 ;  /* 0x0000000f020f7223 */ /* 0x000fc60000010005 */
[----:B------:R-:W-:-:S04]  /*1bb0*/  FMUL.FTZ R8, R16, -1.4426950216293334961 ;  /* 0xbfb8aa3b10087820 */ /* 0x000fc80000410000 */
[----:B0-----:R0:W1:Y:S02]  /*1bc0*/  MUFU.EX2 R21, R8 ;  /* 0x0000000800157308 */ /* 0x0010640000000800 */
[----:B0-----:R-:W-:-:S04]  /*1bd0*/  FMUL.FTZ R8, R17, R4 ;  /* 0x0000000411087220 */ /* 0x001fc80000410000 */
[----:B------:R-:W-:Y:S01]  /*1be0*/  FFMA.FTZ R20, R8, R0, R9 ;  /* 0x0000000008147223 */ /* 0x000fe20000010009 */
[----:B-1----:R-:W-:Y:S01]  /*1bf0*/  FADD.FTZ R21, R21, 1 ;  /* 0x3f80000015157421 */ /* 0x002fe20000010000 */
[----:B------:R-:W-:Y:S02]  /*1c00*/  FFMA.FTZ R8, R2, R8, R5 ;  /* 0x0000000802087223 */ /* 0x000fe40000010005 */
[----:B------:R-:W-:-:S03]  /*1c10*/  FMUL.FTZ R28, R20, -1.4426950216293334961 ;  /* 0xbfb8aa3b141c7820 */ /* 0x000fc60000410000 */
[----:B------:R-:W0:Y:S08]  /*1c20*/  MUFU.RCP R21, R21 ;  /* 0x0000001500157308 */ /* 0x000e300000001000 */
[----:B------:R-:W1:Y:S01]  /*1c30*/  MUFU.EX2 R28, R28 ;  /* 0x0000001c001c7308 */ /* 0x000e620000000800 */
[C---:B0-----:R-:W-:Y:S01]  /*1c40*/  FADD.FTZ R25, -R21.reuse, 1 ;  /* 0x3f80000015197421 */ /* 0x041fe20000010100 */
[----:B---3--:R-:W-:Y:S01]  /*1c50*/  FMUL.FTZ R18, R21, R18 ;  /* 0x0000001215127220 */ /* 0x008fe20000410000 */
[----:B-1----:R-:W-:-:S02]  /*1c60*/  FADD.FTZ R24, R28, 1 ;  /* 0x3f8000001c187421 */ /* 0x002fc40000010000 */
[----:B------:R-:W-:Y:S02]  /*1c70*/  FFMA.FTZ R25, R16, R25, 1 ;  /* 0x3f80000010197423 */ /* 0x000fe40000010019 */
[----:B------:R-:W0:Y:S02]  /*1c80*/  @!P0 LDC.64 R16, c[0x0][0x380] ;  /* 0x0000e000ff108b82 */ /* 0x000e240000000a00 */
[----:B------:R-:W-:Y:S01]  /*1c90*/  FMUL.FTZ R18, R18, R25 ;  /* 0x0000001912127220 */ /* 0x000fe20000410000 */
[----:B------:R-:W1:Y:S03]  /*1ca0*/  MUFU.RCP R24, R24 ;  /* 0x0000001800187308 */ /* 0x000e660000001000 */
[----:B------:R-:W-:Y:S01]  /*1cb0*/  FFMA.FTZ R15, R18, R3, -R15 ;  /* 0x00000003120f7223 */ /* 0x000fe2000001080f */
[C---:B-1----:R-:W-:Y:S01]  /*1cc0*/  FADD.FTZ R27, -R24.reuse, 1 ;  /* 0x3f800000181b7421 */ /* 0x042fe20000010100 */
[----:B------:R-:W-:Y:S01]  /*1cd0*/  FMUL.FTZ R19, R24, R19 ;  /* 0x0000001318137220 */ /* 0x000fe20000410000 */
[----:B0-----:R-:W-:-:S02]  /*1ce0*/  @!P0 LEA R16, P1, R14, R16, 0x2 ;  /* 0x000000100e108211 */ /* 0x001fc400078210ff */
[----:B------:R-:W-:Y:S02]  /*1cf0*/  FFMA.FTZ R20, R20, R27, 1 ;  /* 0x3f80000014147423 */ /* 0x000fe4000001001b */
[----:B------:R-:W-:Y:S02]  /*1d00*/  @!P0 LEA.HI.X R17, R14, R17, R13, 0x2, P1 ;  /* 0x000000110e118211 */ /* 0x000fe400008f140d */
[----:B------:R-:W-:Y:S01]  /*1d10*/  FMUL.FTZ R19, R19, R20 ;  /* 0x0000001413137220 */ /* 0x000fe20000410000 */
[----:B------:R-:W-:-:S03]  /*1d20*/  FMUL.FTZ R14, R15, R4 ;  /* 0x000000040f0e7220 */ /* 0x000fc60000410000 */
[----:B------:R-:W-:-:S04]  /*1d30*/  FFMA.FTZ R19, R19, R0, -R8 ;  /* 0x0000000013137223 */ /* 0x000fc80000010808 */
[----:B------:R-:W-:-:S05]  /*1d40*/  @!P0 FMUL.FTZ R15, R19, R4 ;  /* 0x00000004130f8220 */ /* 0x000fca0000410000 */
[----:B------:R2:W-:Y:S01]  /*1d50*/  @!P0 STG.E.64 desc[UR12][R16.64], R14 ;  /* 0x0000000e10008986 */ /* 0x0005e2000c101b0c */
[----:B------:R-:W-:Y:S05]  /*1d60*/  BRA.U UP0, `(.L_x_109) ;  /* 0xfffffff9004c7547 */ /* 0x000fea000b83ffff */
.L_x_103:
        /* <DEDUP_REMOVED lines=15> */
[----:B------:R-:W1:Y:S05]  /*1e60*/  LDCU.64 UR8, c[0x0][0x3d8] ;  /* 0x00007b00ff0877ac */ /* 0x000e6a0008000a00 */
[----:B------:R-:W5:Y:S01]  /*1e70*/  LDC R7, c[0x0][0x360] ;  /* 0x0000d800ff077b82 */ /* 0x000f620000000800 */
[----:B----4-:R-:W-:Y:S01]  /*1e80*/  IMAD R2, R2, UR6, RZ ;  /* 0x0000000602027c24 */ /* 0x010fe2000f8e02ff */
[----:B------:R-:W4:Y:S04]  /*1e90*/  LDCU.64 UR6, c[0x0][0x388] ;  /* 0x00007100ff0677ac */ /* 0x000f280008000a00 */
[----:B------:R-:W-:-:S04]  /*1ea0*/  SHF.L.U32 R3, R2, 0x1, RZ ;  /* 0x0000000102037819 */ /* 0x000fc800000006ff */
[----:B------:R-:W-:-:S04]  /*1eb0*/  IADD3 R0, P0, PT, R0, R3, RZ ;  /* 0x0000000300007210 */ /* 0x000fc80007f1e0ff */
[----:B------:R-:W-:Y:S02]  /*1ec0*/  LEA.HI.X.SX32 R3, R3, R4, 0x1, P0 ;  /* 0x0000000403037211 */ /* 0x000fe400000f0eff */
[----:B-1----:R-:W-:-:S04]  /*1ed0*/  LEA R8, P0, R0, UR8, 0x2 ;  /* 0x0000000800087c11 */ /* 0x002fc8000f8010ff */
[----:B------:R-:W-:Y:S01]  /*1ee0*/  LEA.HI.X R9, R0, UR9, R3, 0x2, P0 ;  /* 0x0000000900097c11 */ /* 0x000fe200080f1403 */
[----:B------:R-:W1:Y:S01]  /*1ef0*/  LDCU.64 UR8, c[0x0][0x390] ;  /* 0x00007200ff0877ac */ /* 0x000e620008000a00 */
[----:B------:R-:W-:Y:S02]  /*1f00*/  MOV R3, UR4 ;  /* 0x0000000400037c02 */ /* 0x000fe40008000f00 */
[----:B------:R-:W-:Y:S02]  /*1f10*/  MOV R0, UR5 ;  /* 0x0000000500007c02 */ /* 0x000fe40008000f00 */
[----:B------:R-:W-:-:S04]  /*1f20*/  LEA R4, P0, R5, R8, 0x2 ;  /* 0x0000000805047211 */ /* 0x000fc800078010ff */
[----:B------:R-:W-:Y:S01]  /*1f30*/  LEA.HI.X R5, R3, R9, R0, 0x2, P0 ;  /* 0x0000000903057211 */ /* 0x000fe200000f1400 */
[C---:B-----5:R-:W-:Y:S02]  /*1f40*/  IMAD.WIDE.U32 R2, R7.reuse, 0x4, R8 ;  /* 0x0000000407027825 */ /* 0x060fe400078e0008 */
[----:B------:R-:W5:Y:S02]  /*1f50*/  LDG.E R8, desc[UR12][R8.64] ;  /* 0x0000000c08087981 */ /* 0x000f64000c1e1900 */
[----:B------:R-:W-:Y:S02]  /*1f60*/  IMAD.WIDE.U32 R6, R7, 0x4, R4 ;  /* 0x0000000407067825 */ /* 0x000fe400078e0004 */
[----:B------:R-:W5:Y:S04]  /*1f70*/  LDG.E R3, desc[UR12][R2.64] ;  /* 0x0000000c02037981 */ /* 0x000f68000c1e1900 */
[----:B------:R-:W2:Y:S04]  /*1f80*/  LDG.E R4, desc[UR12][R4.64] ;  /* 0x0000000c04047981 */ /* 0x000ea8000c1e1900 */
[----:B------:R-:W2:Y:S01]  /*1f90*/  LDG.E R7, desc[UR12][R6.64] ;  /* 0x0000000c06077981 */ /* 0x000ea2000c1e1900 */
[----:B------:R-:W-:-:S02]  /*1fa0*/  SHF.L.U32 R12, R10, 0x1, RZ ;  /* 0x000000010a0c7819 */ /* 0x000fc400000006ff */
[----:B------:R-:W-:Y:S02]  /*1fb0*/  SHF.L.U64.HI R0, R10, 0x1, R11 ;  /* 0x000000010a007819 */ /* 0x000fe4000001020b */
[C---:B----4-:R-:W-:Y:S02]  /*1fc0*/  IADD3 R10, P0, PT, R12.reuse, UR6, RZ ;  /* 0x000000060c0a7c10 */ /* 0x050fe4000ff1e0ff */
[----:B-1----:R-:W-:Y:S02]  /*1fd0*/  IADD3 R12, P1, PT, R12, UR8, RZ ;  /* 0x000000080c0c7c10 */ /* 0x002fe4000ff3e0ff */
[C---:B------:R-:W-:Y:S02]  /*1fe0*/  IADD3.X R11, PT, PT, R0.reuse, UR7, RZ, P0, !PT ;  /* 0x00000007000b7c10 */ /* 0x040fe400087fe4ff */
[----:B------:R-:W-:Y:S02]  /*1ff0*/  IADD3.X R13, PT, PT, R0, UR9, RZ, P1, !PT ;  /* 0x00000009000d7c10 */ /* 0x000fe40008ffe4ff */
[----:B-----5:R-:W-:-:S02]  /*2000*/  F2FP.BF16.F32.PACK_AB R3, R3, R8 ;  /* 0x000000080303723e */ /* 0x020fc400000010ff */
[----:B--2---:R-:W-:-:S03]  /*2010*/  F2FP.BF16.F32.PACK_AB R5, R7, R4 ;  /* 0x000000040705723e */ /* 0x004fc600000010ff */
[----:B------:R-:W-:Y:S04]  /*2020*/  STG.E desc[UR12][R10.64], R3 ;  /* 0x000000030a007986 */ /* 0x000fe8000c10190c */
[----:B------:R-:W-:Y:S01]  /*2030*/  STG.E desc[UR12][R12.64], R5 ;  /* 0x000000050c007986 */ /* 0x000fe2000c10190c */
[----:B------:R-:W-:Y:S05]  /*2040*/  EXIT ;  /* 0x000000000000794d */ /* 0x000fea0003800000 */
.L_x_110:
        /* <DEDUP_REMOVED lines=11> */
.L_x_3819:


//--------------------- .text._Z32group_norm_nhwc_bwd_scale_kernelI11Fp32IOBf16WLi168EEv26Group_norm_nhwc_bwd_params --------------------------
	.section	.text._Z32group_norm_nhwc_bwd_scale_kernelI11Fp32IOBf16WLi168EEv26Group_norm_nhwc_bwd_params,"ax",@progbits
	.align	128
        .global         _Z32group_norm_nhwc_bwd_scale_kernelI11Fp32IOBf16WLi168EEv26Group_norm_nhwc_bwd_params
        .type           _Z32group_norm_nhwc_bwd_scale_kernelI11Fp32IOBf16WLi168EEv26Group_norm_nhwc_bwd_params,@function
        .size           _Z32group_norm_nhwc_bwd_scale_kernelI11Fp32IOBf16WLi168EEv26Group_norm_nhwc_bwd_params,(.L_x_3820 - _Z32group_norm_nhwc_bwd_scale_kernelI11Fp32IOBf16WLi168EEv26Group_norm_nhwc_bwd_params)
        .other          _Z32group_norm_nhwc_bwd_scale_kernelI11Fp32IOBf16WLi168EEv26Group_norm_nhwc_bwd_params,@"STO_CUDA_ENTRY STV_DEFAULT"
_Z32group_norm_nhwc_bwd_scale_kernelI11Fp32IOBf16WLi168EEv26Group_norm_nhwc_bwd_params:
.text._Z32group_norm_nhwc_bwd_scale_kernelI11Fp32IOBf16WLi168EEv26Group_norm_nhwc_bwd_params:
        /* <DEDUP_REMOVED lines=80> */
.L_x_112:
[----:B------:R-:W-:Y:S05]  /*0500*/  BSYNC.RECONVERGENT B0 ;  /* 0x0000000000007941 */ /* 0x000fea0003800200 */
.L_x_111:
        /* <DEDUP_REMOVED lines=31> */
.L_x_116:
        /* <DEDUP_REMOVED lines=37> */
.L_x_115:
[----:B------:R-:W-:Y:S05]  /*0950*/  BRA.U UP0, `(.L_x_113) ;  /* 0x0000001500047547 */ /* 0x000fea000b800000 */
[----:B------:R-:W-:Y:S01]  /*0960*/  ISETP.GE.U32.AND P0, PT, R10, UR4, PT ;  /* 0x000000040a007c0c */ /* 0x000fe2000bf06070 */
[----:B------:R-:W0:Y:S01]  /*0970*/  LDCU.64 UR6, c[0x0][0x3f8] ;  /* 0x00007f00ff0677ac */ /* 0x000e220008000a00 */
[C---:B-1----:R-:W-:Y:S02]  /*0980*/  IADD3 R8, PT, PT, R6.reuse, -UR9, RZ ;  /* 0x8000000906087c10 */ /* 0x042fe4000fffe0ff */
[----:B------:R-:W-:Y:S02]  /*0990*/  ISETP.GE.AND.EX P0, PT, R11, UR5, PT, P0 ;  /* 0x000000050b007c0c */ /* 0x000fe4000bf06300 */
[----:B------:R-:W-:-:S11]  /*09a0*/  IADD3 R6, PT, PT, R6, 0x1, RZ ;  /* 0x0000000106067810 */ /* 0x000fd60007ffe0ff */
.L_x_117:
        /* <DEDUP_REMOVED lines=146> */
.L_x_114:
        /* <DEDUP_REMOVED lines=58> */
.L_x_118:
[----:B------:R-:W-:Y:S05]  /*1670*/  BRA.U !UP1, `(.L_x_113) ;  /* 0x0000000509bc7547 */ /* 0x000fea000b800000 */
[----:B------:R-:W1:Y:S01]  /*1680*/  LDCU.64 UR10, c[0x0][0x3f8] ;  /* 0x00007f00ff0a77ac */ /* 0x000e620008000a00 */
[----:B------:R-:W-:-:S12]  /*1690*/  UIADD3 UR7, UPT, UPT, UR6, -UR9, URZ ;  /* 0x8000000906077290 */ /* 0x000fd8000fffe0ff */
.L_x_119:
        /* <DEDUP_REMOVED lines=109> */
.L_x_113:
        /* <DEDUP_REMOVED lines=46> */
.L_x_120:
        /* <DEDUP_REMOVED lines=11> */
.L_x_3820:


//--------------------- .text._Z32group_norm_nhwc_bwd_scale_kernelI11Fp32IOBf16WLi64EEv26Group_norm_nhwc_bwd_params --------------------------
	.section	.text._Z32group_norm_nhwc_bwd_scale_kernelI11Fp32IOBf16WLi64EEv26Group_norm_nhwc_bwd_params,"ax",@progbits
	.align	128
        .global         _Z32group_norm_nhwc_bwd_scale_kernelI11Fp32IOBf16WLi64EEv26Group_norm_nhwc_bwd_params
        .type           _Z32group_norm_nhwc_bwd_scale_kernelI11Fp32IOBf16WLi64EEv26Group_norm_nhwc_bwd_params,@function
        .size           _Z32group_norm_nhwc_bwd_scale_kernelI11Fp32IOBf16WLi64EEv26Group_norm_nhwc_bwd_params,(.L_x_3821 - _Z32group_norm_nhwc_bwd_scale_kernelI11Fp32IOBf16WLi64EEv26Group_norm_nhwc_bwd_params)
        .other          _Z32group_norm_nhwc_bwd_scale_kernelI11Fp32IOBf16WLi64EEv26Group_norm_nhwc_bwd_params,@"STO_CUDA_ENTRY STV_DEFAULT"
_Z32group_norm_nhwc_bwd_scale_kernelI11Fp32IOBf16WLi64EEv26Group_norm_nhwc_bwd_params:
.text._Z32group_norm_nhwc_bwd_scale_kernelI11Fp32IOBf16WLi64EEv26Group_norm_nhwc_bwd_params:
        /* <DEDUP_REMOVED lines=80> */
.L_x_122:
[----:B------:R-:W-:Y:S05]  /*0500*/  BSYNC.RECONVERGENT B0 ;  /* 0x0000000000007941 */ /* 0x000fea0003800200 */
.L_x_121:
        /* <DEDUP_REMOVED lines=31> */
.L_x_126:
        /* <DEDUP_REMOVED lines=37> */
.L_x_125:
[----:B------:R-:W-:Y:S05]  /*0950*/  BRA.U UP0, `(.L_x_123) ;  /* 0x0000001500047547 */ /* 0x000fea000b800000 */
[----:B------:R-:W-:Y:S01]  /*0960*/  ISETP.GE.U32.AND P0, PT, R10, UR4, PT ;  /* 0x000000040a007c0c */ /* 0x000fe2000bf06070 */
[----:B------:R-:W0:Y:S01]  /*0970*/  LDCU.64 UR6, c[0x0][0x3f8] ;  /* 0x00007f00ff0677ac */ /* 0x000e220008000a00 */
[C---:B-1----:R-:W-:Y:S02]  /*0980*/  IADD3 R8, PT, PT, R6.reuse, -UR9, RZ ;  /* 0x8000000906087c10 */ /* 0x042fe4000fffe0ff */
[----:B------:R-:W-:Y:S02]  /*0990*/  ISETP.GE.AND.EX P0, PT, R11, UR5, PT, P0 ;  /* 0x000000050b007c0c */ /* 0x000fe4000bf06300 */
[----:B------:R-:W-:-:S11]  /*09a0*/  IADD3 R6, PT, PT, R6, 0x1, RZ ;  /* 0x0000000106067810 */ /* 0x000fd60007ffe0ff */
.L_x_127:
        /* <DEDUP_REMOVED lines=146> */
.L_x_124:
        /* <DEDUP_REMOVED lines=58> */
.L_x_128:
[----:B------:R-:W-:Y:S05]  /*1670*/  BRA.U !UP1, `(.L_x_123) ;  /* 0x0000000509bc7547 */ /* 0x000fea000b800000 */
[----:B------:R-:W1:Y:S01]  /*1680*/  LDCU.64 UR10, c[0x0][0x3f8] ;  /* 0x00007f00ff0a77ac */ /* 0x000e620008000a00 */
[----:B------:R-:W-:-:S12]  /*1690*/  UIADD3 UR7, UPT, UPT, UR6, -UR9, URZ ;  /* 0x8000000906077290 */ /* 0x000fd8000fffe0ff */
.L_x_129:
        /* <DEDUP_REMOVED lines=109> */
.L_x_123:
        /* <DEDUP_REMOVED lines=46> */
.L_x_130:
        /* <DEDUP_REMOVED lines=11> */
.L_x_3821:


//--------------------- .text._Z32group_norm_nhwc_bwd_scale_kernelI11Fp32IOBf16WLi128EEv26Group_norm_nhwc_bwd_params --------------------------
	.section	.text._Z32group_norm_nhwc_bwd_scale_kernelI11Fp32IOBf16WLi128EEv26Group_norm_nhwc_bwd_params,"ax",@progbits
	.align	128
        .global         _Z32group_norm_nhwc_bwd_scale_kernelI11Fp32IOBf16WLi128EEv26Group_norm_nhwc_bwd_params
        .type           _Z32group_norm_nhwc_bwd_scale_kernelI11Fp32IOBf16WLi128EEv26Group_norm_nhwc_bwd_params,@function
        .size           _Z32group_norm_nhwc_bwd_scale_kernelI11Fp32IOBf16WLi128EEv26Group_norm_nhwc_bwd_params,(.L_x_3822 - _Z32group_norm_nhwc_bwd_scale_kernelI11Fp32IOBf16WLi128EEv26Group_norm_nhwc_bwd_params)
        .other          _Z32group_norm_nhwc_bwd_scale_kernelI11Fp32IOBf16WLi128EEv26Group_norm_nhwc_bwd_params,@"STO_CUDA_ENTRY STV_DEFAULT"
_Z32group_norm_nhwc_bwd_scale_kernelI11Fp32IOBf16WLi128EEv26Group_norm_nhwc_bwd_params:
.text._Z32group_norm_nhwc_bwd_scale_kernelI11Fp32IOBf16WLi128EEv26Group_norm_nhwc_bwd_params:
        /* <DEDUP_REMOVED lines=80> */
.L_x_132:
[----:B------:R-:W-:Y:S05]  /*0500*/  BSYNC.RECONVERGENT B0 ;  /* 0x0000000000007941 */ /* 0x000fea0003800200 */
.L_x_131:
        /* <DEDUP_REMOVED lines=31> */
.L_x_136:
        /* <DEDUP_REMOVED lines=37> */
.L_x_135:
[----:B------:R-:W-:Y:S05]  /*0950*/  BRA.U UP0, `(.L_x_133) ;  /* 0x0000001500047547 */ /* 0x000fea000b800000 */
[----:B------:R-:W-:Y:S01]  /*0960*/  ISETP.GE.U32.AND P0, PT, R10, UR4, PT ;  /* 0x000000040a007c0c */ /* 0x000fe2000bf06070 */
[----:B------:R-:W0:Y:S01]  /*0970*/  LDCU.64 UR6, c[0x0][0x3f8] ;  /* 0x00007f00ff0677ac */ /* 0x000e220008000a00 */
[C---:B-1----:R-:W-:Y:S02]  /*0980*/  IADD3 R8, PT, PT, R6.reuse, -UR9, RZ ;  /* 0x8000000906087c10 */ /* 0x042fe4000fffe0ff */
[----:B------:R-:W-:Y:S02]  /*0990*/  ISETP.GE.AND.EX P0, PT, R11, UR5, PT, P0 ;  /* 0x000000050b007c0c */ /* 0x000fe4000bf06300 */
[----:B------:R-:W-:-:S11]  /*09a0*/  IADD3 R6, PT, PT, R6, 0x1, RZ ;  /* 0x0000000106067810 */ /* 0x000fd60007ffe0ff */
.L_x_137:
        /* <DEDUP_REMOVED lines=146> */
.L_x_134:
        /* <DEDUP_REMOVED lines=58> */
.L_x_138:
[----:B------:R-:W-:Y:S05]  /*1670*/  BRA.U !UP1, `(.L_x_133) ;  /* 0x0000000509bc7547 */ /* 0x000fea000b800000 */
[----:B------:R-:W1:Y:S01]  /*1680*/  LDCU.64 UR10, c[0x0][0x3f8] ;  /* 0x00007f00ff0a77ac */ /* 0x000e620008000a00 */
[----:B------:R-:W-:-:S12]  /*1690*/  UIADD3 UR7, UPT, UPT, UR6, -UR9, URZ ;  /* 0x8000000906077290 */ /* 0x000fd8000fffe0ff */
.L_x_139:
        /* <DEDUP_REMOVED lines=109> */
.L_x_133:
        /* <DEDUP_REMOVED lines=46> */
.L_x_140:
        /* <DEDUP_REMOVED lines=11> */
.L_x_3822:


//--------------------- .text._Z32group_norm_nhwc_bwd_scale_kernelI11Fp32IOBf16WLi192EEv26Group_norm_nhwc_bwd_params --------------------------
	.section	.text._Z32group_norm_nhwc_bwd_scale_kernelI11Fp32IOBf16WLi192EEv26Group_norm_nhwc_bwd_params,"ax",@progbits
	.align	128
        .global         _Z32group_norm_nhwc_bwd_scale_kernelI11Fp32IOBf16WLi192EEv26Group_norm_nhwc_bwd_params
        .type           _Z32group_norm_nhwc_bwd_scale_kernelI11Fp32IOBf16WLi192EEv26Group_norm_nhwc_bwd_params,@function
        .size           _Z32group_norm_nhwc_bwd_scale_kernelI11Fp32IOBf16WLi192EEv26Group_norm_nhwc_bwd_params,(.L_x_3823 - _Z32group_norm_nhwc_bwd_scale_kernelI11Fp32IOBf16WLi192EEv26Group_norm_nhwc_bwd_params)
        .other          _Z32group_norm_nhwc_bwd_scale_kernelI11Fp32IOBf16WLi192EEv26Group_norm_nhwc_bwd_params,@"STO_CUDA_ENTRY STV_DEFAULT"
_Z32group_norm_nhwc_bwd_scale_kernelI11Fp32IOBf16WLi192EEv26Group_norm_nhwc_bwd_params:
.text._Z32group_norm_nhwc_bwd_scale_kernelI11Fp32IOBf16WLi192EEv26Group_norm_nhwc_bwd_params:
        /* <DEDUP_REMOVED lines=80> */
.L_x_142:
[----:B------:R-:W-:Y:S05]  /*0500*/  BSYNC.RECONVERGENT B0 ;  /* 0x0000000000007941 */ /* 0x000fea0003800200 */
.L_x_141:
        /* <DEDUP_REMOVED lines=31> */
.L_x_146:
        /* <DEDUP_REMOVED lines=37> */
.L_x_145:
[----:B------:R-:W-:Y:S05]  /*0950*/  BRA.U UP0, `(.L_x_143) ;  /* 0x0000001500047547 */ /* 0x000fea000b800000 */
[----:B------:R-:W-:Y:S01]  /*0960*/  ISETP.GE.U32.AND P0, PT, R10, UR4, PT ;  /* 0x000000040a007c0c */ /* 0x000fe2000bf06070 */
[----:B------:R-:W0:Y:S01]  /*0970*/  LDCU.64 UR6, c[0x0][0x3f8] ;  /* 0x00007f00ff0677ac */ /* 0x000e220008000a00 */
[C---:B-1----:R-:W-:Y:S02]  /*0980*/  IADD3 R8, PT, PT, R6.reuse, -UR9, RZ ;  /* 0x8000000906087c10 */ /* 0x042fe4000fffe0ff */
[----:B------:R-:W-:Y:S02]  /*0990*/  ISETP.GE.AND.EX P0, PT, R11, UR5, PT, P0 ;  /* 0x000000050b007c0c */ /* 0x000fe4000bf06300 */
[----:B------:R-:W-:-:S11]  /*09a0*/  IADD3 R6, PT, PT, R6, 0x1, RZ ;  /* 0x0000000106067810 */ /* 0x000fd60007ffe0ff */
.L_x_147:
        /* <DEDUP_REMOVED lines=146> */
.L_x_144:
        /* <DEDUP_REMOVED lines=58> */
.L_x_148:
[----:B------:R-:W-:Y:S05]  /*1670*/  BRA.U !UP1, `(.L_x_143) ;  /* 0x0000000509bc7547 */ /* 0x000fea000b800000 */
[----:B------:R-:W1:Y:S01]  /*1680*/  LDCU.64 UR10, c[0x0][0x3f8] ;  /* 0x00007f00ff0a77ac */ /* 0x000e620008000a00 */
[----:B------:R-:W-:-:S12]  /*1690*/  UIADD3 UR7, UPT, UPT, UR6, -UR9, URZ ;  /* 0x8000000906077290 */ /* 0x000fd8000fffe0ff */
.L_x_149:
        /* <DEDUP_REMOVED lines=109> */
.L_x_143:
        /* <DEDUP_REMOVED lines=46> */
.L_x_150:
        /* <DEDUP_REMOVED lines=11> */
.L_x_3823:


//--------------------- .text._Z32group_norm_nhwc_bwd_scale_kernelI11Fp32IOBf16WLi448EEv26Group_norm_nhwc_bwd_params --------------------------
	.section	.text._Z32group_norm_nhwc_bwd_scale_kernelI11Fp32IOBf16WLi448EEv26Group_norm_nhwc_bwd_params,"ax",@progbits
	.align	128
        .global         _Z32group_norm_nhwc_bwd_scale_kernelI11Fp32IOBf16WLi448EEv26Group_norm_nhwc_bwd_params
        .type           _Z32group_norm_nhwc_bwd_scale_kernelI11Fp32IOBf16WLi448EEv26Group_norm_nhwc_bwd_params,@function
        .size           _Z32group_norm_nhwc_bwd_scale_kernelI11Fp32IOBf16WLi448EEv26Group_norm_nhwc_bwd_params,(.L_x_3824 - _Z32group_norm_nhwc_bwd_scale_kernelI11Fp32IOBf16WLi448EEv26Group_norm_nhwc_bwd_params)
        .other          _Z32group_norm_nhwc_bwd_scale_kernelI11Fp32IOBf16WLi448EEv26Group_norm_nhwc_bwd_params,@"STO_CUDA_ENTRY STV_DEFAULT"
_Z32group_norm_nhwc_bwd_scale_kernelI11Fp32IOBf16WLi448EEv26Group_norm_nhwc_bwd_params:
.text._Z32group_norm_nhwc_bwd_scale_kernelI11Fp32IOBf16WLi448EEv26Group_norm_nhwc_bwd_params:
        /* <DEDUP_REMOVED lines=80> */
.L_x_152:
[----:B------:R-:W-:Y:S05]  /*0500*/  BSYNC.RECONVERGENT B0 ;  /* 0x0000000000007941 */ /* 0x000fea0003800200 */
.L_x_151:
        /* <DEDUP_REMOVED lines=31> */
.L_x_156:
        /* <DEDUP_REMOVED lines=37> */
.L_x_155:
[----:B------:R-:W-:Y:S05]  /*0950*/  BRA.U UP0, `(.L_x_153) ;  /* 0x0000001500047547 */ /* 0x000fea000b800000 */
[----:B------:R-:W-:Y:S01]  /*0960*/  ISETP.GE.U32.AND P0, PT, R10, UR4, PT ;  /* 0x000000040a007c0c */ /* 0x000fe2000bf06070 */
[----:B------:R-:W0:Y:S01]  /*0970*/  LDCU.64 UR6, c[0x0][0x3f8] ;  /* 0x00007f00ff0677ac */ /* 0x000e220008000a00 */
[C---:B-1----:R-:W-:Y:S02]  /*0980*/  IADD3 R8, PT, PT, R6.reuse, -UR9, RZ ;  /* 0x8000000906087c10 */ /* 0x042fe4000fffe0ff */
[----:B------:R-:W-:Y:S02]  /*0990*/  ISETP.GE.AND.EX P0, PT, R11, UR5, PT, P0 ;  /* 0x000000050b007c0c */ /* 0x000fe4000bf06300 */
[----:B------:R-:W-:-:S11]  /*09a0*/  IADD3 R6, PT, PT, R6, 0x1, RZ ;  /* 0x0000000106067810 */ /* 0x000fd60007ffe0ff */
.L_x_157:
        /* <DEDUP_REMOVED lines=146> */
.L_x_154:
        /* <DEDUP_REMOVED lines=58> */
.L_x_158:
[----:B------:R-:W-:Y:S05]  /*1670*/  BRA.U !UP1, `(.L_x_153) ;  /* 0x0000000509bc7547 */ /* 0x000fea000b800000 */
[----:B------:R-:W1:Y:S01]  /*1680*/  LDCU.64 UR10, c[0x0][0x3f8] ;  /* 0x00007f00ff0a77ac */ /* 0x000e620008000a00 */
[----:B------:R-:W-:-:S12]  /*1690*/  UIADD3 UR7, UPT, UPT, UR6, -UR9, URZ ;  /* 0x8000000906077290 */ /* 0x000fd8000fffe0ff */
.L_x_159:
        /* <DEDUP_REMOVED lines=109> */
.L_x_153:
        /* <DEDUP_REMOVED lines=46> */
.L_x_160:
        /* <DEDUP_REMOVED lines=11> */
.L_x_3824:


//--------------------- .text._Z32group_norm_nhwc_bwd_scale_kernelI11Fp32IOBf16WLi256EEv26Group_norm_nhwc_bwd_params --------------------------
	.section	.text._Z32group_norm_nhwc_bwd_scale_kernelI11Fp32IOBf16WLi256EEv26Group_norm_nhwc_bwd_params,"ax",@progbits
	.align	128
        .global         _Z32group_norm_nhwc_bwd_scale_kernelI11Fp32IOBf16WLi256EEv26Group_norm_nhwc_bwd_params
        .type           _Z32group_norm_nhwc_bwd_scale_kernelI11Fp32IOBf16WLi256EEv26Group_norm_nhwc_bwd_params,@function
        .size           _Z32group_norm_nhwc_bwd_scale_kernelI11Fp32IOBf16WLi256EEv26Group_norm_nhwc_bwd_params,(.L_x_3825 - _Z32group_norm_nhwc_bwd_scale_kernelI11Fp32IOBf16WLi256EEv26Group_norm_nhwc_bwd_params)
        .other          _Z32group_norm_nhwc_bwd_scale_kernelI11Fp32IOBf16WLi256EEv26Group_norm_nhwc_bwd_params,@"STO_CUDA_ENTRY STV_DEFAULT"
_Z32group_norm_nhwc_bwd_scale_kernelI11Fp32IOBf16WLi256EEv26Group_norm_nhwc_bwd_params:
.text._Z32group_norm_nhwc_bwd_scale_kernelI11Fp32IOBf16WLi256EEv26Group_norm_nhwc_bwd_params:
        /* <DEDUP_REMOVED lines=80> */
.L_x_162:
[----:B------:R-:W-:Y:S05]  /*0500*/  BSYNC.RECONVERGENT B0 ;  /* 0x0000000000007941 */ /* 0x000fea0003800200 */
.L_x_161:
        /* <DEDUP_REMOVED lines=31> */
.L_x_166:
        /* <DEDUP_REMOVED lines=37> */
.L_x_165:
[----:B------:R-:W-:Y:S05]  /*0950*/  BRA.U UP0, `(.L_x_163) ;  /* 0x0000001500047547 */ /* 0x000fea000b800000 */
[----:B------:R-:W-:Y:S01]  /*0960*/  ISETP.GE.U32.AND P0, PT, R10, UR4, PT ;  /* 0x000000040a007c0c */ /* 0x000fe2000bf06070 */
[----:B------:R-:W0:Y:S01]  /*0970*/  LDCU.64 UR6, c[0x0][0x3f8] ;  /* 0x00007f00ff0677ac */ /* 0x000e220008000a00 */
[C---:B-1----:R-:W-:Y:S02]  /*0980*/  IADD3 R8, PT, PT, R6.reuse, -UR9, RZ ;  /* 0x8000000906087c10 */ /* 0x042fe4000fffe0ff */
[----:B------:R-:W-:Y:S02]  /*0990*/  ISETP.GE.AND.EX P0, PT, R11, UR5, PT, P0 ;  /* 0x000000050b007c0c */ /* 0x000fe4000bf06300 */
[----:B------:R-:W-:-:S11]  /*09a0*/  IADD3 R6, PT, PT, R6, 0x1, RZ ;  /* 0x0000000106067810 */ /* 0x000fd60007ffe0ff */
.L_x_167:
        /* <DEDUP_REMOVED lines=146> */
.L_x_164:
        /* <DEDUP_REMOVED lines=58> */
.L_x_168:
[----:B------:R-:W-:Y:S05]  /*1670*/  BRA.U !UP1, `(.L_x_163) ;  /* 0x0000000509bc7547 */ /* 0x000fea000b800000 */
[----:B------:R-:W1:Y:S01]  /*1680*/  LDCU.64 UR10, c[0x0][0x3f8] ;  /* 0x00007f00ff0a77ac */ /* 0x000e620008000a00 */
[----:B------:R-:W-:-:S12]  /*1690*/  UIADD3 UR7, UPT, UPT, UR6, -UR9, URZ ;  /* 0x8000000906077290 */ /* 0x000fd8000fffe0ff */
.L_x_169:
        /* <DEDUP_REMOVED lines=109> */
.L_x_163:
        /* <DEDUP_REMOVED lines=46> */
.L_x_170:
        /* <DEDUP_REMOVED lines=11> */
.L_x_3825:


//--------------------- .text._Z32group_norm_nhwc_bwd_scale_kernelI11Fp32IOBf16WLi120EEv26Group_norm_nhwc_bwd_params --------------------------
	.section	.text._Z32group_norm_nhwc_bwd_scale_kernelI11Fp32IOBf16WLi120EEv26Group_norm_nhwc_bwd_params,"ax",@progbits
	.align	128
        .global         _Z32group_norm_nhwc_bwd_scale_kernelI11Fp32IOBf16WLi120EEv26Group_norm_nhwc_bwd_params
        .type           _Z32group_norm_nhwc_bwd_scale_kernelI11Fp32IOBf16WLi120EEv26Group_norm_nhwc_bwd_params,@function
        .size           _Z32group_norm_nhwc_bwd_scale_kernelI11Fp32IOBf16WLi120EEv26Group_norm_nhwc_bwd_params,(.L_x_3826 - _Z32group_norm_nhwc_bwd_scale_kernelI11Fp32IOBf16WLi120EEv26Group_norm_nhwc_bwd_params)
        .other          _Z32group_norm_nhwc_bwd_scale_kernelI11Fp32IOBf16WLi120EEv26Group_norm_nhwc_bwd_params,@"STO_CUDA_ENTRY STV_DEFAULT"
_Z32group_norm_nhwc_bwd_scale_kernelI11Fp32IOBf16WLi120EEv26Group_norm_nhwc_bwd_params:
.text._Z32group_norm_nhwc_bwd_scale_kernelI11Fp32IOBf16WLi120EEv26Group_norm_nhwc_bwd_params:
        /* <DEDUP_REMOVED lines=80> */
.L_x_172:
[----:B------:R-:W-:Y:S05]  /*0500*/  BSYNC.RECONVERGENT B0 ;  /* 0x0000000000007941 */ /* 0x000fea0003800200 */
.L_x_171:
        /* <DEDUP_REMOVED lines=31> */
.L_x_176:
        /* <DEDUP_REMOVED lines=37> */
.L_x_175:
[----:B------:R-:W-:Y:S05]  /*0950*/  BRA.U UP0, `(.L_x_173) ;  /* 0x0000001500047547 */ /* 0x000fea000b800000 */
[----:B------:R-:W-:Y:S01]  /*0960*/  ISETP.GE.U32.AND P0, PT, R10, UR4, PT ;  /* 0x000000040a007c0c */ /* 0x000fe2000bf06070 */
[----:B------:R-:W0:Y:S01]  /*0970*/  LDCU.64 UR6, c[0x0][0x3f8] ;  /* 0x00007f00ff0677ac */ /* 0x000e220008000a00 */
[C---:B-1----:R-:W-:Y:S02]  /*0980*/  IADD3 R8, PT, PT, R6.reuse, -UR9, RZ ;  /* 0x8000000906087c10 */ /* 0x042fe4000fffe0ff */
[----:B------:R-:W-:Y:S02]  /*0990*/  ISETP.GE.AND.EX P0, PT, R11, UR5, PT, P0 ;  /* 0x000000050b007c0c */ /* 0x000fe4000bf06300 */
[----:B------:R-:W-:-:S11]  /*09a0*/  IADD3 R6, PT, PT, R6, 0x1, RZ ;  /* 0x0000000106067810 */ /* 0x000fd60007ffe0ff */
.L_x_177:
        /* <DEDUP_REMOVED lines=146> */
.L_x_174:
        /* <DEDUP_REMOVED lines=58> */
.L_x_178:
[----:B------:R-:W-:Y:S05]  /*1670*/  BRA.U !UP1, `(.L_x_173) ;  /* 0x0000000509bc7547 */ /* 0x000fea000b800000 */
[----:B------:R-:W1:Y:S01]  /*1680*/  LDCU.64 UR10, c[0x0][0x3f8] ;  /* 0x00007f00ff0a77ac */ /* 0x000e620008000a00 */
[----:B------:R-:W-:-:S12]  /*1690*/  UIADD3 UR7, UPT, UPT, UR6, -UR9, URZ ;  /* 0x8000000906077290 */ /* 0x000fd8000fffe0ff */
.L_x_179:
        /* <DEDUP_REMOVED lines=109> */
.L_x_173:
        /* <DEDUP_REMOVED lines=46> */
.L_x_180:
        /* <DEDUP_REMOVED lines=11> */
.L_x_3826:


//--------------------- .text._Z32group_norm_nhwc_bwd_scale_kernelI11Fp32IOBf16WLi140EEv26Group_norm_nhwc_bwd_params --------------------------
	.section	.text._Z32group_norm_nhwc_bwd_scale_kernelI11Fp32IOBf16WLi140EEv26Group_norm_nhwc_bwd_params,"ax",@progbits
	.align	128
        .global         _Z32group_norm_nhwc_bwd_scale_kernelI11Fp32IOBf16WLi140EEv26Group_norm_nhwc_bwd_params
        .type           _Z32group_norm_nhwc_bwd_scale_kernelI11Fp32IOBf16WLi140EEv26Group_norm_nhwc_bwd_params,@function
        .size           _Z32group_norm_nhwc_bwd_scale_kernelI11Fp32IOBf16WLi140EEv26Group_norm_nhwc_bwd_params,(.L_x_3827 - _Z32group_norm_nhwc_bwd_scale_kernelI11Fp32IOBf16WLi140EEv26Group_norm_nhwc_bwd_params)
        .other          _Z32group_norm_nhwc_bwd_scale_kernelI11Fp32IOBf16WLi140EEv26Group_norm_nhwc_bwd_params,@"STO_CUDA_ENTRY STV_DEFAULT"
_Z32group_norm_nhwc_bwd_scale_kernelI11Fp32IOBf16WLi140EEv26Group_norm_nhwc_bwd_params:
.text._Z32group_norm_nhwc_bwd_scale_kernelI11Fp32IOBf16WLi140EEv26Group_norm_nhwc_bwd_params:
        /* <DEDUP_REMOVED lines=80> */
.L_x_182:
[----:B------:R-:W-:Y:S05]  /*0500*/  BSYNC.RECONVERGENT B0 ;  /* 0x0000000000007941 */ /* 0x000fea0003800200 */
.L_x_181:
        /* <DEDUP_REMOVED lines=31> */
.L_x_186:
        /* <DEDUP_REMOVED lines=37> */
.L_x_185:
[----:B------:R-:W-:Y:S05]  /*0950*/  BRA.U UP0, `(.L_x_183) ;  /* 0x0000001500047547 */ /* 0x000fea000b800000 */
[----:B------:R-:W-:Y:S01]  /*0960*/  ISETP.GE.U32.AND P0, PT, R10, UR4, PT ;  /* 0x000000040a007c0c */ /* 0x000fe2000bf06070 */
[----:B------:R-:W0:Y:S01]  /*0970*/  LDCU.64 UR6, c[0x0][0x3f8] ;  /* 0x00007f00ff0677ac */ /* 0x000e220008000a00 */
[C---:B-1----:R-:W-:Y:S02]  /*0980*/  IADD3 R8, PT, PT, R6.reuse, -UR9, RZ ;  /* 0x8000000906087c10 */ /* 0x042fe4000fffe0ff */
[----:B------:R-:W-:Y:S02]  /*0990*/  ISETP.GE.AND.EX P0, PT, R11, UR5, PT, P0 ;  /* 0x000000050b007c0c */ /* 0x000fe4000bf06300 */
[----:B------:R-:W-:-:S11]  /*09a0*/  IADD3 R6, PT, PT, R6, 0x1, RZ ;  /* 0x0000000106067810 */ /* 0x000fd60007ffe0ff */
.L_x_187:
        /* <DEDUP_REMOVED lines=146> */
.L_x_184:
        /* <DEDUP_REMOVED lines=58> */
.L_x_188:
[----:B------:R-:W-:Y:S05]  /*1670*/  BRA.U !UP1, `(.L_x_183) ;  /* 0x0000000509bc7547 */ /* 0x000fea000b800000 */
[----:B------:R-:W1:Y:S01]  /*1680*/  LDCU.64 UR10, c[0x0][0x3f8] ;  /* 0x00007f00ff0a77ac */ /* 0x000e620008000a00 */
[----:B------:R-:W-:-:S12]  /*1690*/  UIADD3 UR7, UPT, UPT, UR6, -UR9, URZ ;  /* 0x8000000906077290 */ /* 0x000fd8000fffe0ff */
.L_x_189:
        /* <DEDUP_REMOVED lines=109> */
.L_x_183:
        /* <DEDUP_REMOVED lines=46> */
.L_x_190:
        /* <DEDUP_REMOVED lines=11> */
.L_x_3827:


//--------------------- .text._Z32group_norm_nhwc_bwd_scale_kernelI11Fp32IOBf16WLi160EEv26Group_norm_nhwc_bwd_params --------------------------
	.section	.text._Z32group_norm_nhwc_bwd_scale_kernelI11Fp32IOBf16WLi160EEv26Group_norm_nhwc_bwd_params,"ax",@progbits
	.align	128
        .global         _Z32group_norm_nhwc_bwd_scale_kernelI11Fp32IOBf16WLi160EEv26Group_norm_nhwc_bwd_params
        .type           _Z32group_norm_nhwc_bwd_scale_kernelI11Fp32IOBf16WLi160EEv26Group_norm_nhwc_bwd_params,@function
        .size           _Z32group_norm_nhwc_bwd_scale_kernelI11Fp32IOBf16WLi160EEv26Group_norm_nhwc_bwd_params,(.L_x_3828 - _Z32group_norm_nhwc_bwd_scale_kernelI11Fp32IOBf16WLi160EEv26Group_norm_nhwc_bwd_params)
        .other          _Z32group_norm_nhwc_bwd_scale_kernelI11Fp32IOBf16WLi160EEv26Group_norm_nhwc_bwd_params,@"STO_CUDA_ENTRY STV_DEFAULT"
_Z32group_norm_nhwc_bwd_scale_kernelI11Fp32IOBf16WLi160EEv26Group_norm_nhwc_bwd_params:
.text._Z32group_norm_nhwc_bwd_scale_kernelI11Fp32IOBf16WLi160EEv26Group_norm_nhwc_bwd_params:
        /* <DEDUP_REMOVED lines=80> */
.L_x_192:
[----:B------:R-:W-:Y:S05]  /*0500*/  BSYNC.RECONVERGENT B0 ;  /* 0x0000000000007941 */ /* 0x000fea0003800200 */
.L_x_191:
        /* <DEDUP_REMOVED lines=31> */
.L_x_196:
        /* <DEDUP_REMOVED lines=37> */
.L_x_195:
[----:B------:R-:W-:Y:S05]  /*0950*/  BRA.U UP0, `(.L_x_193) ;  /* 0x0000001500047547 */ /* 0x000fea000b800000 */
[----:B------:R-:W-:Y:S01]  /*0960*/  ISETP.GE.U32.AND P0, PT, R10, UR4, PT ;  /* 0x000000040a007c0c */ /* 0x000fe2000bf06070 */
[----:B------:R-:W0:Y:S01]  /*0970*/  LDCU.64 UR6, c[0x0][0x3f8] ;  /* 0x00007f00ff0677ac */ /* 0x000e220008000a00 */
[C---:B-1----:R-:W-:Y:S02]  /*0980*/  IADD3 R8, PT, PT, R6.reuse, -UR9, RZ ;  /* 0x8000000906087c10 */ /* 0x042fe4000fffe0ff */
[----:B------:R-:W-:Y:S02]  /*0990*/  ISETP.GE.AND.EX P0, PT, R11, UR5, PT, P0 ;  /* 0x000000050b007c0c */ /* 0x000fe4000bf06300 */
[----:B------:R-:W-:-:S11]  /*09a0*/  IADD3 R6, PT, PT, R6, 0x1, RZ ;  /* 0x0000000106067810 */ /* 0x000fd60007ffe0ff */
.L_x_197:
        /* <DEDUP_REMOVED lines=146> */
.L_x_194:
        /* <DEDUP_REMOVED lines=58> */
.L_x_198:
[----:B------:R-:W-:Y:S05]  /*1670*/  BRA.U !UP1, `(.L_x_193) ;  /* 0x0000000509bc7547 */ /* 0x000fea000b800000 */
[----:B------:R-:W1:Y:S01]  /*1680*/  LDCU.64 UR10, c[0x0][0x3f8] ;  /* 0x00007f00ff0a77ac */ /* 0x000e620008000a00 */
[----:B------:R-:W-:-:S12]  /*1690*/  UIADD3 UR7, UPT, UPT, UR6, -UR9, URZ ;  /* 0x8000000906077290 */ /* 0x000fd8000fffe0ff */
.L_x_199:
        /* <DEDUP_REMOVED lines=109> */
.L_x_193:
        /* <DEDUP_REMOVED lines=46> */
.L_x_200:
        /* <DEDUP_REMOVED lines=11> */
.L_x_3828:


//--------------------- .text._Z32group_norm_nhwc_bwd_scale_kernelI11Fp32IOFp16WLi196EEv26Group_norm_nhwc_bwd_params --------------------------
	.section	.text._Z32group_norm_nhwc_bwd_scale_kernelI11Fp32IOFp16WLi196EEv26Group_norm_nhwc_bwd_params,"ax",@progbits
	.align	128
        .global         _Z32group_norm_nhwc_bwd_scale_kernelI11Fp32IOFp16WLi196EEv26Group_norm_nhwc_bwd_params
        .type           _Z32group_norm_nhwc_bwd_scale_kernelI11Fp32IOFp16WLi196EEv26Group_norm_nhwc_bwd_params,@function
        .size           _Z32group_norm_nhwc_bwd_scale_kernelI11Fp32IOFp16WLi196EEv26Group_norm_nhwc_bwd_params,(.L_x_3829 - _Z32group_norm_nhwc_bwd_scale_kernelI11Fp32IOFp16WLi196EEv26Group_norm_nhwc_bwd_params)
        .other          _Z32group_norm_nhwc_bwd_scale_kernelI11Fp32IOFp16WLi196EEv26Group_norm_nhwc_bwd_params,@"STO_CUDA_ENTRY STV_DEFAULT"
_Z32group_norm_nhwc_bwd_scale_kernelI11Fp32IOFp16WLi196EEv26Group_norm_nhwc_bwd_params:
.text._Z32group_norm_nhwc_bwd_scale_kernelI11Fp32IOFp16WLi196EEv26Group_norm_nhwc_bwd_params:
        /* <DEDUP_REMOVED lines=22> */
[----:B------:R-:W-:-:S05]  /*0160*/  IMAD.HI.U32 R3, R3, R0, RZ ;  /* 0x0000000003037227 */ /* 0x000fca00078e00ff */
[----:B------:R-:W-:-:S05]  /*0170*/  IADD3 R2, PT, PT, -R3, RZ, RZ ;  /* 0x000000ff03027210 */ /* 0x000fca0007ffe1ff */
[C---:B------:R-:W-:Y:S02]  /*0180*/  IMAD R0, R5.reuse, R2, R0 ;  /* 0x0000000205007224 */ /* 0x040fe400078e0200 */
[----:B------:R-:W2:Y:S03]  /*0190*/  LDC R2, c[0x0][0x410] ;  /* 0x00010400ff027b82 */ /* 0x000ea60000000800 */
        /* <DEDUP_REMOVED lines=18> */
[----:B------:R-:W-:-:S05]  /*02c0*/  @!P0 LEA R5, R0, R5, 0x1 ;  /* 0x0000000500058211 */ /* 0x000fca00078e08ff */
[C---:B------:R-:W-:Y:S02]  /*02d0*/  @!P0 IMAD.IADD R3, R5.reuse, 0x1, R2 ;  /* 0x0000000105038824 */ /* 0x040fe400078e0202 */
        /* <DEDUP_REMOVED lines=17> */
[C---:B------:R-:W-:Y:S02]  /*03f0*/  SHF.L.U32 R17, R10.reuse, 0x1, RZ ;  /* 0x000000010a117819 */ /* 0x040fe400000006ff */
        /* <DEDUP_REMOVED lines=12> */
[----:B--2---:R-:W-:-:S02]  /*04c0*/  HADD2.F32 R3, -RZ, R3.H0_H0 ;  /* 0x20000003ff037230 */ /* 0x004fc40000004100 */
[----:B---3--:R-:W-:Y:S02]  /*04d0*/  HADD2.F32 R0, -RZ, R0.H0_H0 ;  /* 0x20000000ff007230 */ /* 0x008fe40000004100 */
[----:B----4-:R-:W-:Y:S02]  /*04e0*/  @P2 HADD2.F32 R6, -RZ, R7.H0_H0 ;  /* 0x20000007ff062230 */ /* 0x010fe40000004100 */
[----:B-----5:R-:W-:-:S07]  /*04f0*/  @P2 HADD2.F32 R9, -RZ, R4.H0_H0 ;  /* 0x20000004ff092230 */ /* 0x020fce0000004100 */
.L_x_202:
[----:B------:R-:W-:Y:S05]  /*0500*/  BSYNC.RECONVERGENT B0 ;  /* 0x0000000000007941 */ /* 0x000fea0003800200 */
.L_x_201:
        /* <DEDUP_REMOVED lines=31> */
.L_x_206:
[----:B-1----:R-:W1:Y:S01]  /*0700*/  @!P0 LDC.64 R18, c[0x0][0x3a0] ;  /* 0x0000e800ff128b82 */ /* 0x002e620000000a00 */
[----:B------:R-:W-:Y:S02]  /*0710*/  SHF.R.S32.HI R13, RZ, 0x1f, R6 ;  /* 0x0000001fff0d7819 */ /* 0x000fe40000011406 */
[----:B------:R-:W-:Y:S02]  /*0720*/  MOV R8, R22 ;  /* 0x0000001600087202 */ /* 0x000fe40000000f00 */
[----:B------:R-:W-:Y:S01]  /*0730*/  MOV R9, R7 ;  /* 0x0000000700097202 */ /* 0x000fe20000000f00 */
        /* <DEDUP_REMOVED lines=33> */
.L_x_205:
[----:B------:R-:W-:Y:S05]  /*0950*/  BRA.U UP0, `(.L_x_203) ;  /* 0x0000001500047547 */ /* 0x000fea000b800000 */
[----:B------:R-:W-:Y:S01]  /*0960*/  ISETP.GE.U32.AND P0, PT, R10, UR4, PT ;  /* 0x000000040a007c0c */ /* 0x000fe2000bf06070 */
[----:B------:R-:W0:Y:S01]  /*0970*/  LDCU.64 UR6, c[0x0][0x3f8] ;  /* 0x00007f00ff0677ac */ /* 0x000e220008000a00 */
[C---:B-1----:R-:W-:Y:S02]  /*0980*/  IADD3 R8, PT, PT, R6.reuse, -UR9, RZ ;  /* 0x8000000906087c10 */ /* 0x042fe4000fffe0ff */
[----:B------:R-:W-:Y:S02]  /*0990*/  ISETP.GE.AND.EX P0, PT, R11, UR5, PT, P0 ;  /* 0x000000050b007c0c */ /* 0x000fe4000bf06300 */
[----:B------:R-:W-:-:S11]  /*09a0*/  IADD3 R6, PT, PT, R6, 0x1, RZ ;  /* 0x0000000106067810 */ /* 0x000fd60007ffe0ff */
.L_x_207:
        /* <DEDUP_REMOVED lines=72> */
[-C--:B------:R-:W-:Y:S01]  /*0e30*/  FMUL.FTZ R20, R13, R4.reuse ;  /* 0x000000040d147220 */ /* 0x080fe20000410000 */
[----:B------:R-:W-:Y:S02]  /*0e40*/  @!P0 FMUL.FTZ R21, R17, R4 ;  /* 0x0000000411158220 */ /* 0x000fe40000410000 */
[----:B------:R-:W1:Y:S01]  /*0e50*/  @!P0 LDC.64 R16, c[0x0][0x398] ;  /* 0x0000e600ff108b82 */ /* 0x000e620000000a00 */
[C---:B------:R-:W-:Y:S01]  /*0e60*/  @!P0 IMAD.SHL.U32 R13, R24.reuse, 0x4, RZ ;  /* 0x00000004180d8824 */ /* 0x040fe200078e00ff */
[----:B------:R-:W-:Y:S01]  /*0e70*/  IADD3 R9, PT, PT, R25, R9, RZ ;  /* 0x0000000919097210 */ /* 0x000fe20007ffe0ff */
[----:B------:R2:W-:Y:S03]  /*0e80*/  @!P0 STG.E.64 desc[UR12][R26.64], R20 ;  /* 0x000000141a008986 */ /* 0x0005e6000c101b0c */
        /* <DEDUP_REMOVED lines=8> */
[----:B-1----:R-:W-:-:S04]  /*0f10*/  @!P0 IADD3 R13, P1, PT, R13, R16, RZ ;  /* 0x000000100d0d8210 */ /* 0x002fc80007f3e0ff */
[----:B------:R-:W-:Y:S02]  /*0f20*/  @!P0 IADD3.X R28, PT, PT, R28, R17, RZ, P1, !PT ;  /* 0x000000111c1c8210 */ /* 0x000fe40000ffe4ff */
[----:B------:R-:W-:Y:S02]  /*0f30*/  CS2R R16, SRZ ;  /* 0x0000000000107805 */ /* 0x000fe4000001ff00 */
[----:B--2---:R-:W-:Y:S02]  /*0f40*/  @!P0 MOV R26, R13 ;  /* 0x0000000d001a8202 */ /* 0x004fe40000000f00 */
[----:B------:R-:W-:-:S05]  /*0f50*/  @!P0 MOV R27, R28 ;  /* 0x0000001c001b8202 */ /* 0x000fca0000000f00 */
[----:B------:R1:W2:Y:S01]  /*0f60*/  @!P0 LDG.E.64 R16, desc[UR12][R26.64] ;  /* 0x0000000c1a108981 */ /* 0x0002a2000c1e1b00 */
[----:B0-----:R-:W-:-:S04]  /*0f70*/  @!P0 LEA R20, P1, R24, R20, 0x2 ;  /* 0x0000001418148211 */ /* 0x001fc800078210ff */
[----:B------:R-:W-:Y:S01]  /*0f80*/  @!P0 LEA.HI.X R21, R24, R21, R9, 0x2, P1 ;  /* 0x0000001518158211 */ /* 0x000fe200008f1409 */
[----:B------:R-:W-:-:S04]  /*0f90*/  VIADD R9, R6, 0x2 ;  /* 0x0000000206097836 */ /* 0x000fc80000000000 */
[----:B-1----:R-:W-:Y:S01]  /*0fa0*/  IMAD.WIDE.U32 R26, R9, UR4, R14 ;  /* 0x00000004091a7c25 */ /* 0x002fe2000f8e000e */
[----:B------:R-:W-:Y:S01]  /*0fb0*/  SHF.R.S32.HI R28, RZ, 0x1f, R9 ;  /* 0x0000001fff1c7819 */ /* 0x000fe20000011409 */
[----:B------:R-:W0:Y:S04]  /*0fc0*/  @!P0 LDC.64 R14, c[0x0][0x398] ;  /* 0x0000e600ff0e8b82 */ /* 0x000e280000000a00 */
        /* <DEDUP_REMOVED lines=10> */
[----:B------:R-:W-:Y:S01]  /*1070*/  FFMA.FTZ R13, R16, R3, -R13 ;  /* 0x00000003100d7223 */ /* 0x000fe2000001080d */
[----:B------:R-:W-:Y:S02]  /*1080*/  IADD3 R24, PT, PT, R27, R9, RZ ;  /* 0x000000091b187210 */ /* 0x000fe40007ffe0ff */
[C---:B------:R-:W-:Y:S01]  /*1090*/  @!P0 SHF.L.U32 R9, R26.reuse, 0x2, RZ ;  /* 0x000000021a098819 */ /* 0x040fe200000006ff */
[-C--:B------:R-:W-:Y:S01]  /*10a0*/  FMUL.FTZ R16, R13, R4.reuse ;  /* 0x000000040d107220 */ /* 0x080fe20000410000 */
[----:B------:R-:W-:Y:S01]  /*10b0*/  @!P0 SHF.L.U64.HI R28, R26, 0x2, R24 ;  /* 0x000000021a1c8819 */ /* 0x000fe20000010218 */
[----:B------:R-:W-:Y:S01]  /*10c0*/  @!P0 FMUL.FTZ R17, R17, R4 ;  /* 0x0000000411118220 */ /* 0x000fe20000410000 */
        /* <DEDUP_REMOVED lines=32> */
.L_x_204:
        /* <DEDUP_REMOVED lines=8> */
[----:B------:R-:W-:Y:S02]  /*1350*/  MOV R21, UR6 ;  /* 0x0000000600157c02 */ /* 0x000fe40008000f00 */
[----:B------:R-:W-:Y:S01]  /*1360*/  MOV R16, R22 ;  /* 0x0000001600107202 */ /* 0x000fe20000000f00 */
[----:B------:R-:W-:Y:S01]  /*1370*/  UIMAD UR8, UR6, UR5, UR8 ;  /* 0x00000005060872a4 */ /* 0x000fe2000f8e0208 */
[----:B------:R-:W-:-:S03]  /*1380*/  MOV R17, R7 ;  /* 0x0000000700117202 */ /* 0x000fc60000000f00 */
[----:B------:R-:W-:-:S03]  /*1390*/  IMAD.WIDE.U32 R20, R21, UR4, R16 ;  /* 0x0000000415147c25 */ /* 0x000fc6000f8e0010 */
[----:B------:R-:W1:Y:S01]  /*13a0*/  @!P0 LDC.64 R16, c[0x0][0x398] ;  /* 0x0000e600ff108b82 */ /* 0x000e620000000a00 */
[----:B------:R-:W-:Y:S01]  /*13b0*/  VIADD R13, R21, UR8 ;  /* 0x00000008150d7c36 */ /* 0x000fe20008000000 */
[----:B------:R-:W-:-:S04]  /*13c0*/  @!P0 SHF.L.U32 R19, R20, 0x2, RZ ;  /* 0x0000000214138819 */ /* 0x000fc800000006ff */
[----:B------:R-:W-:Y:S02]  /*13d0*/  @!P0 SHF.L.U64.HI R8, R20, 0x2, R13 ;  /* 0x0000000214088819 */ /* 0x000fe4000001020d */
[----:B0-----:R-:W-:-:S04]  /*13e0*/  @!P0 IADD3 R24, P1, PT, R19, R14, RZ ;  /* 0x0000000e13188210 */ /* 0x001fc80007f3e0ff */
[----:B------:R-:W-:Y:S02]  /*13f0*/  @!P0 IADD3.X R25, PT, PT, R8, R15, RZ, P1, !PT ;  /* 0x0000000f08198210 */ /* 0x000fe40000ffe4ff */
[----:B------:R-:W-:-:S06]  /*1400*/  CS2R R14, SRZ ;  /* 0x00000000000e7805 */ /* 0x000fcc000001ff00 */
        /* <DEDUP_REMOVED lines=38> */
.L_x_208:
[----:B------:R-:W-:Y:S05]  /*1670*/  BRA.U !UP1, `(.L_x_203) ;  /* 0x0000000509bc7547 */ /* 0x000fea000b800000 */
[----:B------:R-:W1:Y:S01]  /*1680*/  LDCU.64 UR10, c[0x0][0x3f8] ;  /* 0x00007f00ff0a77ac */ /* 0x000e620008000a00 */
[----:B------:R-:W-:-:S12]  /*1690*/  UIADD3 UR7, UPT, UPT, UR6, -UR9, URZ ;  /* 0x8000000906077290 */ /* 0x000fd8000fffe0ff */
.L_x_209:
        /* <DEDUP_REMOVED lines=10> */
[----:B------:R-:W-:-:S04]  /*1740*/  IMAD.WIDE.U32 R20, R21, UR4, R14 ;  /* 0x0000000415147c25 */ /* 0x000fc8000f8e000e */
[----:B------:R-:W-:Y:S01]  /*1750*/  @!P0 IMAD.SHL.U32 R25, R20, 0x4, RZ ;  /* 0x0000000414198824 */ /* 0x000fe200078e00ff */
[----:B------:R-:W-:-:S04]  /*1760*/  IADD3 R8, PT, PT, R21, UR8, RZ ;  /* 0x0000000815087c10 */ /* 0x000fc8000fffe0ff */
[----:B------:R-:W-:Y:S02]  /*1770*/  @!P0 SHF.L.U64.HI R28, R20, 0x2, R8 ;  /* 0x00000002141c8819 */ /* 0x000fe40000010208 */
[----:B0-----:R-:W-:-:S04]  /*1780*/  @!P0 IADD3 R26, P1, PT, R25, R16, RZ ;  /* 0x00000010191a8210 */ /* 0x001fc80007f3e0ff */
[----:B------:R-:W-:Y:S02]  /*1790*/  @!P0 IADD3.X R27, PT, PT, R28, R17, RZ, P1, !PT ;  /* 0x000000111c1b8210 */ /* 0x000fe40000ffe4ff */
        /* <DEDUP_REMOVED lines=49> */
[----:B-1----:R-:W-:-:S05]  /*1ab0*/  @!P0 IADD3 R28, P1, PT, R27, R18, RZ ;  /* 0x000000121b1c8210 */ /* 0x002fca0007f3e0ff */
[----:B------:R-:W-:Y:S02]  /*1ac0*/  @!P0 IMAD.X R29, R8, 0x1, R19, P1 ;  /* 0x00000001081d8824 */ /* 0x000fe400008e0613 */
[----:B------:R-:W1:Y:S03]  /*1ad0*/  @!P0 LDC.64 R18, c[0x0][0x398] ;  /* 0x0000e600ff128b82 */ /* 0x000e660000000a00 */
[----:B------:R-:W2:Y:S01]  /*1ae0*/  @!P0 LDG.E.64 R16, desc[UR12][R28.64] ;  /* 0x0000000c1c108981 */ /* 0x000ea2000c1e1b00 */
[----:B-1----:R-:W-:-:S04]  /*1af0*/  @!P0 IADD3 R26, P1, PT, R27, R18, RZ ;  /* 0x000000121b1a8210 */ /* 0x002fc80007f3e0ff */
[----:B------:R-:W-:Y:S02]  /*1b00*/  @!P0 IADD3.X R27, PT, PT, R8, R19, RZ, P1, !PT ;  /* 0x00000013081b8210 */ /* 0x000fe40000ffe4ff */
        /* <DEDUP_REMOVED lines=38> */
.L_x_203:
        /* <DEDUP_REMOVED lines=41> */
[----:B-----5:R-:W-:-:S02]  /*2000*/  F2FP.F16.F32.PACK_AB R3, R3, R8 ;  /* 0x000000080303723e */ /* 0x020fc400000000ff */
[----:B--2---:R-:W-:-:S03]  /*2010*/  F2FP.F16.F32.PACK_AB R5, R7, R4 ;  /* 0x000000040705723e */ /* 0x004fc600000000ff */
[----:B------:R-:W-:Y:S04]  /*2020*/  STG.E desc[UR12][R10.64], R3 ;  /* 0x000000030a007986 */ /* 0x000fe8000c10190c */
[----:B------:R-:W-:Y:S01]  /*2030*/  STG.E desc[UR12][R12.64], R5 ;  /* 0x000000050c007986 */ /* 0x000fe2000c10190c */
[----:B------:R-:W-:Y:S05]  /*2040*/  EXIT ;  /* 0x000000000000794d */ /* 0x000fea0003800000 */
.L_x_210:
        /* <DEDUP_REMOVED lines=11> */
.L_x_3829:


//--------------------- .text._Z32group_norm_nhwc_bwd_scale_kernelI11Fp32IOFp16WLi168EEv26Group_norm_nhwc_bwd_params --------------------------
	.section	.text._Z32group_norm_nhwc_bwd_scale_kernelI11Fp32IOFp16WLi168EEv26Group_norm_nhwc_bwd_params,"ax",@progbits
	.align	128
        .global         _Z32group_norm_nhwc_bwd_scale_kernelI11Fp32IOFp16WLi168EEv26Group_norm_nhwc_bwd_params
        .type           _Z32group_norm_nhwc_bwd_scale_kernelI11Fp32IOFp16WLi168EEv26Group_norm_nhwc_bwd_params,@function
        .size           _Z32group_norm_nhwc_bwd_scale_kernelI11Fp32IOFp16WLi168EEv26Group_norm_nhwc_bwd_params,(.L_x_3830 - _Z32group_norm_nhwc_bwd_scale_kernelI11Fp32IOFp16WLi168EEv26Group_norm_nhwc_bwd_params)
        .other          _Z32group_norm_nhwc_bwd_scale_kernelI11Fp32IOFp16WLi168EEv26Group_norm_nhwc_bwd_params,@"STO_CUDA_ENTRY STV_DEFAULT"
_Z32group_norm_nhwc_bwd_scale_kernelI11Fp32IOFp16WLi168EEv26Group_norm_nhwc_bwd_params:
.text._Z32group_norm_nhwc_bwd_scale_kernelI11Fp32IOFp16WLi168EEv26Group_norm_nhwc_bwd_params:
        /* <DEDUP_REMOVED lines=80> */
.L_x_212:
[----:B------:R-:W-:Y:S05]  /*0500*/  BSYNC.RECONVERGENT B0 ;  /* 0x0000000000007941 */ /* 0x000fea0003800200 */
.L_x_211:
        /* <DEDUP_REMOVED lines=31> */
.L_x_216:
        /* <DEDUP_REMOVED lines=37> */
.L_x_215:
[----:B------:R-:W-:Y:S05]  /*0950*/  BRA.U UP0, `(.L_x_213) ;  /* 0x0000001500047547 */ /* 0x000fea000b800000 */
[----:B------:R-:W-:Y:S01]  /*0960*/  ISETP.GE.U32.AND P0, PT, R10, UR4, PT ;  /* 0x000000040a007c0c */ /* 0x000fe2000bf06070 */
[----:B------:R-:W0:Y:S01]  /*0970*/  LDCU.64 UR6, c[0x0][0x3f8] ;  /* 0x00007f00ff0677ac */ /* 0x000e220008000a00 */
[C---:B-1----:R-:W-:Y:S02]  /*0980*/  IADD3 R8, PT, PT, R6.reuse, -UR9, RZ ;  /* 0x8000000906087c10 */ /* 0x042fe4000fffe0ff */
[----:B------:R-:W-:Y:S02]  /*0990*/  ISETP.GE.AND.EX P0, PT, R11, UR5, PT, P0 ;  /* 0x000000050b007c0c */ /* 0x000fe4000bf06300 */
[----:B------:R-:W-:-:S11]  /*09a0*/  IADD3 R6, PT, PT, R6, 0x1, RZ ;  /* 0x0000000106067810 */ /* 0x000fd60007ffe0ff */
.L_x_217:
        /* <DEDUP_REMOVED lines=146> */
.L_x_214:
        /* <DEDUP_REMOVED lines=58> */
.L_x_218:
[----:B------:R-:W-:Y:S05]  /*1670*/  BRA.U !UP1, `(.L_x_213) ;  /* 0x0000000509bc7547 */ /* 0x000fea000b800000 */
[----:B------:R-:W1:Y:S01]  /*1680*/  LDCU.64 UR10, c[0x0][0x3f8] ;  /* 0x00007f00ff0a77ac */ /* 0x000e620008000a00 */
[----:B------:R-:W-:-:S12]  /*1690*/  UIADD3 UR7, UPT, UPT, UR6, -UR9, URZ ;  /* 0x8000000906077290 */ /* 0x000fd8000fffe0ff */
.L_x_219:
        /* <DEDUP_REMOVED lines=109> */
.L_x_213:
        /* <DEDUP_REMOVED lines=46> */
.L_x_220:
        /* <DEDUP_REMOVED lines=11> */
.L_x_3830:


//--------------------- .text._Z32group_norm_nhwc_bwd_scale_kernelI11Fp32IOFp16WLi64EEv26Group_norm_nhwc_bwd_params --------------------------
	.section	.text._Z32group_norm_nhwc_bwd_scale_kernelI11Fp32IOFp16WLi64EEv26Group_norm_nhwc_bwd_params,"ax",@progbits
	.align	128
        .global         _Z32group_norm_nhwc_bwd_scale_kernelI11Fp32IOFp16WLi64EEv26Group_norm_nhwc_bwd_params
        .type           _Z32group_norm_nhwc_bwd_scale_kernelI11Fp32IOFp16WLi64EEv26Group_norm_nhwc_bwd_params,@function
        .size           _Z32group_norm_nhwc_bwd_scale_kernelI11Fp32IOFp16WLi64EEv26Group_norm_nhwc_bwd_params,(.L_x_3831 - _Z32group_norm_nhwc_bwd_scale_kernelI11Fp32IOFp16WLi64EEv26Group_norm_nhwc_bwd_params)
        .other          _Z32group_norm_nhwc_bwd_scale_kernelI11Fp32IOFp16WLi64EEv26Group_norm_nhwc_bwd_params,@"STO_CUDA_ENTRY STV_DEFAULT"
_Z32group_norm_nhwc_bwd_scale_kernelI11Fp32IOFp16WLi64EEv26Group_norm_nhwc_bwd_params:
.text._Z32group_norm_nhwc_bwd_scale_kernelI11Fp32IOFp16WLi64EEv26Group_norm_nhwc_bwd_params:
        /* <DEDUP_REMOVED lines=80> */
.L_x_222:
[----:B------:R-:W-:Y:S05]  /*0500*/  BSYNC.RECONVERGENT B0 ;  /* 0x0000000000007941 */ /* 0x000fea0003800200 */
.L_x_221:
        /* <DEDUP_REMOVED lines=31> */
.L_x_226:
        /* <DEDUP_REMOVED lines=37> */
.L_x_225:
[----:B------:R-:W-:Y:S05]  /*0950*/  BRA.U UP0, `(.L_x_223) ;  /* 0x0000001500047547 */ /* 0x000fea000b800000 */
[----:B------:R-:W-:Y:S01]  /*0960*/  ISETP.GE.U32.AND P0, PT, R10, UR4, PT ;  /* 0x000000040a007c0c */ /* 0x000fe2000bf06070 */
[----:B------:R-:W0:Y:S01]  /*0970*/  LDCU.64 UR6, c[0x0][0x3f8] ;  /* 0x00007f00ff0677ac */ /* 0x000e220008000a00 */
[C---:B-1----:R-:W-:Y:S02]  /*0980*/  IADD3 R8, PT, PT, R6.reuse, -UR9, RZ ;  /* 0x8000000906087c10 */ /* 0x042fe4000fffe0ff */
[----:B------:R-:W-:Y:S02]  /*0990*/  ISETP.GE.AND.EX P0, PT, R11, UR5, PT, P0 ;  /* 0x000000050b007c0c */ /* 0x000fe4000bf06300 */
[----:B------:R-:W-:-:S11]  /*09a0*/  IADD3 R6, PT, PT, R6, 0x1, RZ ;  /* 0x0000000106067810 */ /* 0x000fd60007ffe0ff */
.L_x_227:
        /* <DEDUP_REMOVED lines=146> */
.L_x_224:
        /* <DEDUP_REMOVED lines=58> */
.L_x_228:
[----:B------:R-:W-:Y:S05]  /*1670*/  BRA.U !UP1, `(.L_x_223) ;  /* 0x0000000509bc7547 */ /* 0x000fea000b800000 */
[----:B------:R-:W1:Y:S01]  /*1680*/  LDCU.64 UR10, c[0x0][0x3f8] ;  /* 0x00007f00ff0a77ac */ /* 0x000e620008000a00 */
[----:B------:R-:W-:-:S12]  /*1690*/  UIADD3 UR7, UPT, UPT, UR6, -UR9, URZ ;  /* 0x8000000906077290 */ /* 0x000fd8000fffe0ff */
.L_x_229:
        /* <DEDUP_REMOVED lines=109> */
.L_x_223:
        /* <DEDUP_REMOVED lines=46> */
.L_x_230:
        /* <DEDUP_REMOVED lines=11> */
.L_x_3831:


//--------------------- .text._Z32group_norm_nhwc_bwd_scale_kernelI11Fp32IOFp16WLi128EEv26Group_norm_nhwc_bwd_params --------------------------
	.section	.text._Z32group_norm_nhwc_bwd_scale_kernelI11Fp32IOFp16WLi128EEv26Group_norm_nhwc_bwd_params,"ax",@progbits
	.align	128
        .global         _Z32group_norm_nhwc_bwd_scale_kernelI11Fp32IOFp16WLi128EEv26Group_norm_nhwc_bwd_params
        .type           _Z32group_norm_nhwc_bwd_scale_kernelI11Fp32IOFp16WLi128EEv26Group_norm_nhwc_bwd_params,@function
        .size           _Z32group_norm_nhwc_bwd_scale_kernelI11Fp32IOFp16WLi128EEv26Group_norm_nhwc_bwd_params,(.L_x_3832 - _Z32group_norm_nhwc_bwd_scale_kernelI11Fp32IOFp16WLi128EEv26Group_norm_nhwc_bwd_params)
        .other          _Z32group_norm_nhwc_bwd_scale_kernelI11Fp32IOFp16WLi128EEv26Group_norm_nhwc_bwd_params,@"STO_CUDA_ENTRY STV_DEFAULT"
_Z32group_norm_nhwc_bwd_scale_kernelI11Fp32IOFp16WLi128EEv26Group_norm_nhwc_bwd_params:
.text._Z32group_norm_nhwc_bwd_scale_kernelI11Fp32IOFp16WLi128EEv26Group_norm_nhwc_bwd_params:
        /* <DEDUP_REMOVED lines=80> */
.L_x_232:
[----:B------:R-:W-:Y:S05]  /*0500*/  BSYNC.RECONVERGENT B0 ;  /* 0x0000000000007941 */ /* 0x000fea0003800200 */
.L_x_231:
        /* <DEDUP_REMOVED lines=31> */
.L_x_236:
        /* <DEDUP_REMOVED lines=37> */
.L_x_235:
[----:B------:R-:W-:Y:S05]  /*0950*/  BRA.U UP0, `(.L_x_233) ;  /* 0x0000001500047547 */ /* 0x000fea000b800000 */
[----:B------:R-:W-:Y:S01]  /*0960*/  ISETP.GE.U32.AND P0, PT, R10, UR4, PT ;  /* 0x000000040a007c0c */ /* 0x000fe2000bf06070 */
[----:B------:R-:W0:Y:S01]  /*0970*/  LDCU.64 UR6, c[0x0][0x3f8] ;  /* 0x00007f00ff0677ac */ /* 0x000e220008000a00 */
[C---:B-1----:R-:W-:Y:S02]  /*0980*/  IADD3 R8, PT, PT, R6.reuse, -UR9, RZ ;  /* 0x8000000906087c10 */ /* 0x042fe4000fffe0ff */
[----:B------:R-:W-:Y:S02]  /*0990*/  ISETP.GE.AND.EX P0, PT, R11, UR5, PT, P0 ;  /* 0x000000050b007c0c */ /* 0x000fe4000bf06300 */
[----:B------:R-:W-:-:S11]  /*09a0*/  IADD3 R6, PT, PT, R6, 0x1, RZ ;  /* 0x0000000106067810 */ /* 0x000fd60007ffe0ff */
.L_x_237:
        /* <DEDUP_REMOVED lines=146> */
.L_x_234:
        /* <DEDUP_REMOVED lines=58> */
.L_x_238:
[----:B------:R-:W-:Y:S05]  /*1670*/  BRA.U !UP1, `(.L_x_233) ;  /* 0x0000000509bc7547 */ /* 0x000fea000b800000 */
[----:B------:R-:W1:Y:S01]  /*1680*/  LDCU.64 UR10, c[0x0][0x3f8] ;  /* 0x00007f00ff0a77ac */ /* 0x000e620008000a00 */
[----:B------:R-:W-:-:S12]  /*1690*/  UIADD3 UR7, UPT, UPT, UR6, -UR9, URZ ;  /* 0x8000000906077290 */ /* 0x000fd8000fffe0ff */
.L_x_239:
        /* <DEDUP_REMOVED lines=109> */
.L_x_233:
        /* <DEDUP_REMOVED lines=46> */
.L_x_240:
        /* <DEDUP_REMOVED lines=11> */
.L_x_3832:


//--------------------- .text._Z32group_norm_nhwc_bwd_scale_kernelI11Fp32IOFp16WLi192EEv26Group_norm_nhwc_bwd_params --------------------------
	.section	.text._Z32group_norm_nhwc_bwd_scale_kernelI11Fp32IOFp16WLi192EEv26Group_norm_nhwc_bwd_params,"ax",@progbits
	.align	128
        .global         _Z32group_norm_nhwc_bwd_scale_kernelI11Fp32IOFp16WLi192EEv26Group_norm_nhwc_bwd_params
        .type           _Z32group_norm_nhwc_bwd_scale_kernelI11Fp32IOFp16WLi192EEv26Group_norm_nhwc_bwd_params,@function
        .size           _Z32group_norm_nhwc_bwd_scale_kernelI11Fp32IOFp16WLi192EEv26Group_norm_nhwc_bwd_params,(.L_x_3833 - _Z32group_norm_nhwc_bwd_scale_kernelI11Fp32IOFp16WLi192EEv26Group_norm_nhwc_bwd_params)
        .other          _Z32group_norm_nhwc_bwd_scale_kernelI11Fp32IOFp16WLi192EEv26Group_norm_nhwc_bwd_params,@"STO_CUDA_ENTRY STV_DEFAULT"
_Z32group_norm_nhwc_bwd_scale_kernelI11Fp32IOFp16WLi192EEv26Group_norm_nhwc_bwd_params:
.text._Z32group_norm_nhwc_bwd_scale_kernelI11Fp32IOFp16WLi192EEv26Group_norm_nhwc_bwd_params:
        /* <DEDUP_REMOVED lines=80> */
.L_x_242:
[----:B------:R-:W-:Y:S05]  /*0500*/  BSYNC.RECONVERGENT B0 ;  /* 0x0000000000007941 */ /* 0x000fea0003800200 */
.L_x_241:
        /* <DEDUP_REMOVED lines=31> */
.L_x_246:
        /* <DEDUP_REMOVED lines=37> */
.L_x_245:
[----:B------:R-:W-:Y:S05]  /*0950*/  BRA.U UP0, `(.L_x_243) ;  /* 0x0000001500047547 */ /* 0x000fea000b800000 */
[----:B------:R-:W-:Y:S01]  /*0960*/  ISETP.GE.U32.AND P0, PT, R10, UR4, PT ;  /* 0x000000040a007c0c */ /* 0x000fe2000bf06070 */
[----:B------:R-:W0:Y:S01]  /*0970*/  LDCU.64 UR6, c[0x0][0x3f8] ;  /* 0x00007f00ff0677ac */ /* 0x000e220008000a00 */
[C---:B-1----:R-:W-:Y:S02]  /*0980*/  IADD3 R8, PT, PT, R6.reuse, -UR9, RZ ;  /* 0x8000000906087c10 */ /* 0x042fe4000fffe0ff */
[----:B------:R-:W-:Y:S02]  /*0990*/  ISETP.GE.AND.EX P0, PT, R11, UR5, PT, P0 ;  /* 0x000000050b007c0c */ /* 0x000fe4000bf06300 */
[----:B------:R-:W-:-:S11]  /*09a0*/  IADD3 R6, PT, PT, R6, 0x1, RZ ;  /* 0x0000000106067810 */ /* 0x000fd60007ffe0ff */
.L_x_247:
        /* <DEDUP_REMOVED lines=146> */
.L_x_244:
        /* <DEDUP_REMOVED lines=58> */
.L_x_248:
[----:B------:R-:W-:Y:S05]  /*1670*/  BRA.U !UP1, `(.L_x_243) ;  /* 0x0000000509bc7547 */ /* 0x000fea000b800000 */
[----:B------:R-:W1:Y:S01]  /*1680*/  LDCU.64 UR10, c[0x0][0x3f8] ;  /* 0x00007f00ff0a77ac */ /* 0x000e620008000a00 */
[----:B------:R-:W-:-:S12]  /*1690*/  UIADD3 UR7, UPT, UPT, UR6, -UR9, URZ ;  /* 0x8000000906077290 */ /* 0x000fd8000fffe0ff */
.L_x_249:
        /* <DEDUP_REMOVED lines=109> */
.L_x_243:
        /* <DEDUP_REMOVED lines=46> */
.L_x_250:
        /* <DEDUP_REMOVED lines=11> */
.L_x_3833:


//--------------------- .text._Z32group_norm_nhwc_bwd_scale_kernelI11Fp32IOFp16WLi448EEv26Group_norm_nhwc_bwd_params --------------------------
	.section	.text._Z32group_norm_nhwc_bwd_scale_kernelI11Fp32IOFp16WLi448EEv26Group_norm_nhwc_bwd_params,"ax",@progbits
	.align	128
        .global         _Z32group_norm_nhwc_bwd_scale_kernelI11Fp32IOFp16WLi448EEv26Group_norm_nhwc_bwd_params
        .type           _Z32group_norm_nhwc_bwd_scale_kernelI11Fp32IOFp16WLi448EEv26Group_norm_nhwc_bwd_params,@function
        .size           _Z32group_norm_nhwc_bwd_scale_kernelI11Fp32IOFp16WLi448EEv26Group_norm_nhwc_bwd_params,(.L_x_3834 - _Z32group_norm_nhwc_bwd_scale_kernelI11Fp32IOFp16WLi448EEv26Group_norm_nhwc_bwd_params)
        .other          _Z32group_norm_nhwc_bwd_scale_kernelI11Fp32IOFp16WLi448EEv26Group_norm_nhwc_bwd_params,@"STO_CUDA_ENTRY STV_DEFAULT"
_Z32group_norm_nhwc_bwd_scale_kernelI11Fp32IOFp16WLi448EEv26Group_norm_nhwc_bwd_params:
.text._Z32group_norm_nhwc_bwd_scale_kernelI11Fp32IOFp16WLi448EEv26Group_norm_nhwc_bwd_params:
        /* <DEDUP_REMOVED lines=80> */
.L_x_252:
[----:B------:R-:W-:Y:S05]  /*0500*/  BSYNC.RECONVERGENT B0 ;  /* 0x0000000000007941 */ /* 0x000fea0003800200 */
.L_x_251:
        /* <DEDUP_REMOVED lines=31> */
.L_x_256:
        /* <DEDUP_REMOVED lines=37> */
.L_x_255:
[----:B------:R-:W-:Y:S05]  /*0950*/  BRA.U UP0, `(.L_x_253) ;  /* 0x0000001500047547 */ /* 0x000fea000b800000 */
[----:B------:R-:W-:Y:S01]  /*0960*/  ISETP.GE.U32.AND P0, PT, R10, UR4, PT ;  /* 0x000000040a007c0c */ /* 0x000fe2000bf06070 */
[----:B------:R-:W0:Y:S01]  /*0970*/  LDCU.64 UR6, c[0x0][0x3f8] ;  /* 0x00007f00ff0677ac */ /* 0x000e220008000a00 */
[C---:B-1----:R-:W-:Y:S02]  /*0980*/  IADD3 R8, PT, PT, R6.reuse, -UR9, RZ ;  /* 0x8000000906087c10 */ /* 0x042fe4000fffe0ff */
[----:B------:R-:W-:Y:S02]  /*0990*/  ISETP.GE.AND.EX P0, PT, R11, UR5, PT, P0 ;  /* 0x000000050b007c0c */ /* 0x000fe4000bf06300 */
[----:B------:R-:W-:-:S11]  /*09a0*/  IADD3 R6, PT, PT, R6, 0x1, RZ ;  /* 0x0000000106067810 */ /* 0x000fd60007ffe0ff */
.L_x_257:
        /* <DEDUP_REMOVED lines=146> */
.L_x_254:
        /* <DEDUP_REMOVED lines=58> */
.L_x_258:
[----:B------:R-:W-:Y:S05]  /*1670*/  BRA.U !UP1, `(.L_x_253) ;  /* 0x0000000509bc7547 */ /* 0x000fea000b800000 */
[----:B------:R-:W1:Y:S01]  /*1680*/  LDCU.64 UR10, c[0x0][0x3f8] ;  /* 0x00007f00ff0a77ac */ /* 0x000e620008000a00 */
[----:B------:R-:W-:-:S12]  /*1690*/  UIADD3 UR7, UPT, UPT, UR6, -UR9, URZ ;  /* 0x8000000906077290 */ /* 0x000fd8000fffe0ff */
.L_x_259:
        /* <DEDUP_REMOVED lines=109> */
.L_x_253:
        /* <DEDUP_REMOVED lines=46> */
.L_x_260:
        /* <DEDUP_REMOVED lines=11> */
.L_x_3834:


//--------------------- .text._Z32group_norm_nhwc_bwd_scale_kernelI11Fp32IOFp16WLi256EEv26Group_norm_nhwc_bwd_params --------------------------
	.section	.text._Z32group_norm_nhwc_bwd_scale_kernelI11Fp32IOFp16WLi256EEv26Group_norm_nhwc_bwd_params,"ax",@progbits
	.align	128
        .global         _Z32group_norm_nhwc_bwd_scale_kernelI11Fp32IOFp16WLi256EEv26Group_norm_nhwc_bwd_params
        .type           _Z32group_norm_nhwc_bwd_scale_kernelI11Fp32IOFp16WLi256EEv26Group_norm_nhwc_bwd_params,@function
        .size           _Z32group_norm_nhwc_bwd_scale_kernelI11Fp32IOFp16WLi256EEv26Group_norm_nhwc_bwd_params,(.L_x_3835 - _Z32group_norm_nhwc_bwd_scale_kernelI11Fp32IOFp16WLi256EEv26Group_norm_nhwc_bwd_params)
        .other          _Z32group_norm_nhwc_bwd_scale_kernelI11Fp32IOFp16WLi256EEv26Group_norm_nhwc_bwd_params,@"STO_CUDA_ENTRY STV_DEFAULT"
_Z32group_norm_nhwc_bwd_scale_kernelI11Fp32IOFp16WLi256EEv26Group_norm_nhwc_bwd_params:
.text._Z32group_norm_nhwc_bwd_scale_kernelI11Fp32IOFp16WLi256EEv26Group_norm_nhwc_bwd_params:
        /* <DEDUP_REMOVED lines=80> */
.L_x_262:
[----:B------:R-:W-:Y:S05]  /*0500*/  BSYNC.RECONVERGENT B0 ;  /* 0x0000000000007941 */ /* 0x000fea0003800200 */
.L_x_261:
        /* <DEDUP_REMOVED lines=31> */
.L_x_266:
        /* <DEDUP_REMOVED lines=37> */
.L_x_265:
[----:B------:R-:W-:Y:S05]  /*0950*/  BRA.U UP0, `(.L_x_263) ;  /* 0x0000001500047547 */ /* 0x000fea000b800000 */
[----:B------:R-:W-:Y:S01]  /*0960*/  ISETP.GE.U32.AND P0, PT, R10, UR4, PT ;  /* 0x000000040a007c0c */ /* 0x000fe2000bf06070 */
[----:B------:R-:W0:Y:S01]  /*0970*/  LDCU.64 UR6, c[0x0][0x3f8] ;  /* 0x00007f00ff0677ac */ /* 0x000e220008000a00 */
[C---:B-1----:R-:W-:Y:S02]  /*0980*/  IADD3 R8, PT, PT, R6.reuse, -UR9, RZ ;  /* 0x8000000906087c10 */ /* 0x042fe4000fffe0ff */
[----:B------:R-:W-:Y:S02]  /*0990*/  ISETP.GE.AND.EX P0, PT, R11, UR5, PT, P0 ;  /* 0x000000050b007c0c */ /* 0x000fe4000bf06300 */
[----:B------:R-:W-:-:S11]  /*09a0*/  IADD3 R6, PT, PT, R6, 0x1, RZ ;  /* 0x0000000106067810 */ /* 0x000fd60007ffe0ff */
.L_x_267:
        /* <DEDUP_REMOVED lines=146> */
.L_x_264:
        /* <DEDUP_REMOVED lines=58> */
.L_x_268:
[----:B------:R-:W-:Y:S05]  /*1670*/  BRA.U !UP1, `(.L_x_263) ;  /* 0x0000000509bc7547 */ /* 0x000fea000b800000 */
[----:B------:R-:W1:Y:S01]  /*1680*/  LDCU.64 UR10, c[0x0][0x3f8] ;  /* 0x00007f00ff0a77ac */ /* 0x000e620008000a00 */
[----:B------:R-:W-:-:S12]  /*1690*/  UIADD3 UR7, UPT, UPT, UR6, -UR9, URZ ;  /* 0x8000000906077290 */ /* 0x000fd8000fffe0ff */
.L_x_269:
        /* <DEDUP_REMOVED lines=109> */
.L_x_263:
        /* <DEDUP_REMOVED lines=46> */
.L_x_270:
        /* <DEDUP_REMOVED lines=11> */
.L_x_3835:


//--------------------- .text._Z32group_norm_nhwc_bwd_scale_kernelI11Fp32IOFp16WLi120EEv26Group_norm_nhwc_bwd_params --------------------------
	.section	.text._Z32group_norm_nhwc_bwd_scale_kernelI11Fp32IOFp16WLi120EEv26Group_norm_nhwc_bwd_params,"ax",@progbits
	.align	128
        .global         _Z32group_norm_nhwc_bwd_scale_kernelI11Fp32IOFp16WLi120EEv26Group_norm_nhwc_bwd_params
        .type           _Z32group_norm_nhwc_bwd_scale_kernelI11Fp32IOFp16WLi120EEv26Group_norm_nhwc_bwd_params,@function
        .size           _Z32group_norm_nhwc_bwd_scale_kernelI11Fp32IOFp16WLi120EEv26Group_norm_nhwc_bwd_params,(.L_x_3836 - _Z32group_norm_nhwc_bwd_scale_kernelI11Fp32IOFp16WLi120EEv26Group_norm_nhwc_bwd_params)
        .other          _Z32group_norm_nhwc_bwd_scale_kernelI11Fp32IOFp16WLi120EEv26Group_norm_nhwc_bwd_params,@"STO_CUDA_ENTRY STV_DEFAULT"
_Z32group_norm_nhwc_bwd_scale_kernelI11Fp32IOFp16WLi120EEv26Group_norm_nhwc_bwd_params:
.text._Z32group_norm_nhwc_bwd_scale_kernelI11Fp32IOFp16WLi120EEv26Group_norm_nhwc_bwd_params:
        /* <DEDUP_REMOVED lines=80> */
.L_x_272:
[----:B------:R-:W-:Y:S05]  /*0500*/  BSYNC.RECONVERGENT B0 ;  /* 0x0000000000007941 */ /* 0x000fea0003800200 */
.L_x_271:
        /* <DEDUP_REMOVED lines=31> */
.L_x_276:
        /* <DEDUP_REMOVED lines=37> */
.L_x_275:
[----:B------:R-:W-:Y:S05]  /*0950*/  BRA.U UP0, `(.L_x_273) ;  /* 0x0000001500047547 */ /* 0x000fea000b800000 */
[----:B------:R-:W-:Y:S01]  /*0960*/  ISETP.GE.U32.AND P0, PT, R10, UR4, PT ;  /* 0x000000040a007c0c */ /* 0x000fe2000bf06070 */
[----:B------:R-:W0:Y:S01]  /*0970*/  LDCU.64 UR6, c[0x0][0x3f8] ;  /* 0x00007f00ff0677ac */ /* 0x000e220008000a00 */
[C---:B-1----:R-:W-:Y:S02]  /*0980*/  IADD3 R8, PT, PT, R6.reuse, -UR9, RZ ;  /* 0x8000000906087c10 */ /* 0x042fe4000fffe0ff */
[----:B------:R-:W-:Y:S02]  /*0990*/  ISETP.GE.AND.EX P0, PT, R11, UR5, PT, P0 ;  /* 0x000000050b007c0c */ /* 0x000fe4000bf06300 */
[----:B------:R-:W-:-:S11]  /*09a0*/  IADD3 R6, PT, PT, R6, 0x1, RZ ;  /* 0x0000000106067810 */ /* 0x000fd60007ffe0ff */
.L_x_277:
        /* <DEDUP_REMOVED lines=146> */
.L_x_274:
        /* <DEDUP_REMOVED lines=58> */
.L_x_278:
[----:B------:R-:W-:Y:S05]  /*1670*/  BRA.U !UP1, `(.L_x_273) ;  /* 0x0000000509bc7547 */ /* 0x000fea000b800000 */
[----:B------:R-:W1:Y:S01]  /*1680*/  LDCU.64 UR10, c[0x0][0x3f8] ;  /* 0x00007f00ff0a77ac */ /* 0x000e620008000a00 */
[----:B------:R-:W-:-:S12]  /*1690*/  UIADD3 UR7, UPT, UPT, UR6, -UR9, URZ ;  /* 0x8000000906077290 */ /* 0x000fd8000fffe0ff */
.L_x_279:
        /* <DEDUP_REMOVED lines=109> */
.L_x_273:
        /* <DEDUP_REMOVED lines=46> */
.L_x_280:
        /* <DEDUP_REMOVED lines=11> */
.L_x_3836:


//--------------------- .text._Z32group_norm_nhwc_bwd_scale_kernelI11Fp32IOFp16WLi140EEv26Group_norm_nhwc_bwd_params --------------------------
	.section	.text._Z32group_norm_nhwc_bwd_scale_kernelI11Fp32IOFp16WLi140EEv26Group_norm_nhwc_bwd_params,"ax",@progbits
	.align	128
        .global         _Z32group_norm_nhwc_bwd_scale_kernelI11Fp32IOFp16WLi140EEv26Group_norm_nhwc_bwd_params
        .type           _Z32group_norm_nhwc_bwd_scale_kernelI11Fp32IOFp16WLi140EEv26Group_norm_nhwc_bwd_params,@function
        .size           _Z32group_norm_nhwc_bwd_scale_kernelI11Fp32IOFp16WLi140EEv26Group_norm_nhwc_bwd_params,(.L_x_3837 - _Z32group_norm_nhwc_bwd_scale_kernelI11Fp32IOFp16WLi140EEv26Group_norm_nhwc_bwd_params)
        .other          _Z32group_norm_nhwc_bwd_scale_kernelI11Fp32IOFp16WLi140EEv26Group_norm_nhwc_bwd_params,@"STO_CUDA_ENTRY STV_DEFAULT"
_Z32group_norm_nhwc_bwd_scale_kernelI11Fp32IOFp16WLi140EEv26Group_norm_nhwc_bwd_params:
.text._Z32group_norm_nhwc_bwd_scale_kernelI11Fp32IOFp16WLi140EEv26Group_norm_nhwc_bwd_params:
        /* <DEDUP_REMOVED lines=80> */
.L_x_282:
[----:B------:R-:W-:Y:S05]  /*0500*/  BSYNC.RECONVERGENT B0 ;  /* 0x0000000000007941 */ /* 0x000fea0003800200 */
.L_x_281:
        /* <DEDUP_REMOVED lines=31> */
.L_x_286:
        /* <DEDUP_REMOVED lines=37> */
.L_x_285:
[----:B------:R-:W-:Y:S05]  /*0950*/  BRA.U UP0, `(.L_x_283) ;  /* 0x0000001500047547 */ /* 0x000fea000b800000 */
[----:B------:R-:W-:Y:S01]  /*0960*/  ISETP.GE.U32.AND P0, PT, R10, UR4, PT ;  /* 0x000000040a007c0c */ /* 0x000fe2000bf06070 */
[----:B------:R-:W0:Y:S01]  /*0970*/  LDCU.64 UR6, c[0x0][0x3f8] ;  /* 0x00007f00ff0677ac */ /* 0x000e220008000a00 */
[C---:B-1----:R-:W-:Y:S02]  /*0980*/  IADD3 R8, PT, PT, R6.reuse, -UR9, RZ ;  /* 0x8000000906087c10 */ /* 0x042fe4000fffe0ff */
[----:B------:R-:W-:Y:S02]  /*0990*/  ISETP.GE.AND.EX P0, PT, R11, UR5, PT, P0 ;  /* 0x000000050b007c0c */ /* 0x000fe4000bf06300 */
[----:B------:R-:W-:-:S11]  /*09a0*/  IADD3 R6, PT, PT, R6, 0x1, RZ ;  /* 0x0000000106067810 */ /* 0x000fd60007ffe0ff */
.L_x_287:
        /* <DEDUP_REMOVED lines=146> */
.L_x_284:
        /* <DEDUP_REMOVED lines=58> */
.L_x_288:
[----:B------:R-:W-:Y:S05]  /*1670*/  BRA.U !UP1, `(.L_x_283) ;  /* 0x0000000509bc7547 */ /* 0x000fea000b800000 */
[----:B------:R-:W1:Y:S01]  /*1680*/  LDCU.64 UR10, c[0x0][0x3f8] ;  /* 0x00007f00ff0a77ac */ /* 0x000e620008000a00 */
[----:B------:R-:W-:-:S12]  /*1690*/  UIADD3 UR7, UPT, UPT, UR6, -UR9, URZ ;  /* 0x8000000906077290 */ /* 0x000fd8000fffe0ff */
.L_x_289:
        /* <DEDUP_REMOVED lines=109> */
.L_x_283:
        /* <DEDUP_REMOVED lines=46> */
.L_x_290:
        /* <DEDUP_REMOVED lines=11> */
.L_x_3837:


//--------------------- .text._Z32group_norm_nhwc_bwd_scale_kernelI11Fp32IOFp16WLi160EEv26Group_norm_nhwc_bwd_params --------------------------
	.section	.text._Z32group_norm_nhwc_bwd_scale_kernelI11Fp32IOFp16WLi160EEv26Group_norm_nhwc_bwd_params,"ax",@progbits
	.align	128
        .global         _Z32group_norm_nhwc_bwd_scale_kernelI11Fp32IOFp16WLi160EEv26Group_norm_nhwc_bwd_params
        .type           _Z32group_norm_nhwc_bwd_scale_kernelI11Fp32IOFp16WLi160EEv26Group_norm_nhwc_bwd_params,@function
        .size           _Z32group_norm_nhwc_bwd_scale_kernelI11Fp32IOFp16WLi160EEv26Group_norm_nhwc_bwd_params,(.L_x_3838 - _Z32group_norm_nhwc_bwd_scale_kernelI11Fp32IOFp16WLi160EEv26Group_norm_nhwc_bwd_params)
        .other          _Z32group_norm_nhwc_bwd_scale_kernelI11Fp32IOFp16WLi160EEv26Group_norm_nhwc_bwd_params,@"STO_CUDA_ENTRY STV_DEFAULT"
_Z32group_norm_nhwc_bwd_scale_kernelI11Fp32IOFp16WLi160EEv26Group_norm_nhwc_bwd_params:
.text._Z32group_norm_nhwc_bwd_scale_kernelI11Fp32IOFp16WLi160EEv26Group_norm_nhwc_bwd_params:
        /* <DEDUP_REMOVED lines=80> */
.L_x_292:
[----:B------:R-:W-:Y:S05]  /*0500*/  BSYNC.RECONVERGENT B0 ;  /* 0x0000000000007941 */ /* 0x000fea0003800200 */
.L_x_291:
        /* <DEDUP_REMOVED lines=31> */
.L_x_296:
        /* <DEDUP_REMOVED lines=37> */
.L_x_295:
[----:B------:R-:W-:Y:S05]  /*0950*/  BRA.U UP0, `(.L_x_293) ;  /* 0x0000001500047547 */ /* 0x000fea000b800000 */
[----:B------:R-:W-:Y:S01]  /*0960*/  ISETP.GE.U32.AND P0, PT, R10, UR4, PT ;  /* 0x000000040a007c0c */ /* 0x000fe2000bf06070 */
[----:B------:R-:W0:Y:S01]  /*0970*/  LDCU.64 UR6, c[0x0][0x3f8] ;  /* 0x00007f00ff0677ac */ /* 0x000e220008000a00 */
[C---:B-1----:R-:W-:Y:S02]  /*0980*/  IADD3 R8, PT, PT, R6.reuse, -UR9, RZ ;  /* 0x8000000906087c10 */ /* 0x042fe4000fffe0ff */
[----:B------:R-:W-:Y:S02]  /*0990*/  ISETP.GE.AND.EX P0, PT, R11, UR5, PT, P0 ;  /* 0x000000050b007c0c */ /* 0x000fe4000bf06300 */
[----:B------:R-:W-:-:S11]  /*09a0*/  IADD3 R6, PT, PT, R6, 0x1, RZ ;  /* 0x0000000106067810 */ /* 0x000fd60007ffe0ff */
.L_x_297:
        /* <DEDUP_REMOVED lines=146> */
.L_x_294:
        /* <DEDUP_REMOVED lines=58> */
.L_x_298:
[----:B------:R-:W-:Y:S05]  /*1670*/  BRA.U !UP1, `(.L_x_293) ;  /* 0x0000000509bc7547 */ /* 0x000fea000b800000 */
[----:B------:R-:W1:Y:S01]  /*1680*/  LDCU.64 UR10, c[0x0][0x3f8] ;  /* 0x00007f00ff0a77ac */ /* 0x000e620008000a00 */
[----:B------:R-:W-:-:S12]  /*1690*/  UIADD3 UR7, UPT, UPT, UR6, -UR9, URZ ;  /* 0x8000000906077290 */ /* 0x000fd8000fffe0ff */
.L_x_299:
        /* <DEDUP_REMOVED lines=109> */
.L_x_293:
        /* <DEDUP_REMOVED lines=46> */
.L_x_300:
        /* <DEDUP_REMOVED lines=11> */
.L_x_3838:


//--------------------- .text._Z32group_norm_nhwc_bwd_scale_kernelI11Bf16IOFp32WLi196EEv26Group_norm_nhwc_bwd_params --------------------------
	.section	.text._Z32group_norm_nhwc_bwd_scale_kernelI11Bf16IOFp32WLi196EEv26Group_norm_nhwc_bwd_params,"ax",@progbits
	.align	128
        .global         _Z32group_norm_nhwc_bwd_scale_kernelI11Bf16IOFp32WLi196EEv26Group_norm_nhwc_bwd_params
        .type           _Z32group_norm_nhwc_bwd_scale_kernelI11Bf16IOFp32WLi196EEv26Group_norm_nhwc_bwd_params,@function
        .size           _Z32group_norm_nhwc_bwd_scale_kernelI11Bf16IOFp32WLi196EEv26Group_norm_nhwc_bwd_params,(.L_x_3839 - _Z32group_norm_nhwc_bwd_scale_kernelI11Bf16IOFp32WLi196EEv26Group_norm_nhwc_bwd_params)
        .other          _Z32group_norm_nhwc_bwd_scale_kernelI11Bf16IOFp32WLi196EEv26Group_norm_nhwc_bwd_params,@"STO_CUDA_ENTRY STV_DEFAULT"
_Z32group_norm_nhwc_bwd_scale_kernelI11Bf16IOFp32WLi196EEv26Group_norm_nhwc_bwd_params:
.text._Z32group_norm_nhwc_bwd_scale_kernelI11Bf16IOFp32WLi196EEv26Group_norm_nhwc_bwd_params:
        /* <DEDUP_REMOVED lines=8> */
[----:B------:R-:W-:Y:S01]  /*0080*/  IMAD.MOV.U32 R14, RZ, RZ, RZ ;  /* 0x000000ffff0e7224 */ /* 0x000fe200078e00ff */
[----:B------:R-:W0:Y:S02]  /*0090*/  LDCU.64 UR4, c[0x0][0x3f8] ;  /* 0x00007f00ff0477ac */ /* 0x000e240008000a00 */
[----:B------:R-:W5:Y:S01]  /*00a0*/  I2F.RP R0, R5 ;  /* 0x0000000500007306 */ /* 0x000f620000209400 */
[----:B------:R-:W0:Y:S01]  /*00b0*/  LDCU UR6, c[0x0][0x42c] ;  /* 0x00008580ff0677ac */ /* 0x000e220008000800 */
[----:B-1----:R-:W-:-:S04]  /*00c0*/  IMAD.SHL.U32 R8, R8, 0x2, RZ ;  /* 0x0000000208087824 */ /* 0x002fc800078e00ff */
[----:B---3--:R-:W-:Y:S02]  /*00d0*/  IMAD R8, R9, UR15, R8 ;  /* 0x0000000f09087c24 */ /* 0x008fe4000f8e0208 */
[----:B-----5:R-:W1:Y:S02]  /*00e0*/  MUFU.RCP R0, R0 ;  /* 0x0000000000007308 */ /* 0x020e640000001000 */
[----:B-1----:R-:W-:Y:S02]  /*00f0*/  IADD3 R2, PT, PT, R0, 0xffffffe, RZ ;  /* 0x0ffffffe00027810 */ /* 0x002fe40007ffe0ff */
[----:B------:R-:W-:-:S04]  /*0100*/  IABS R0, R8 ;  /* 0x0000000800007213 */ /* 0x000fc80000000000 */
[----:B------:R1:W3:Y:S02]  /*0110*/  F2I.FTZ.U32.TRUNC.NTZ R3, R2 ;  /* 0x0000000200037305 */ /* 0x0002e4000021f000 */
[----:B-1----:R-:W-:Y:S01]  /*0120*/  IMAD.MOV.U32 R2, RZ, RZ, RZ ;  /* 0x000000ffff027224 */ /* 0x002fe200078e00ff */
[----:B---3--:R-:W-:-:S05]  /*0130*/  IADD3 R4, PT, PT, RZ, -R3, RZ ;  /* 0x80000003ff047210 */ /* 0x008fca0007ffe0ff */
[----:B------:R-:W-:-:S04]  /*0140*/  IMAD R9, R4, R5, RZ ;  /* 0x0000000504097224 */ /* 0x000fc800078e02ff */
[----:B------:R-:W-:-:S06]  /*0150*/  IMAD.HI.U32 R3, R3, R9, R2 ;  /* 0x0000000903037227 */ /* 0x000fcc00078e0002 */
[----:B------:R-:W-:-:S05]  /*0160*/  IMAD.HI.U32 R3, R3, R0, RZ ;  /* 0x0000000003037227 */ /* 0x000fca00078e00ff */
[----:B------:R-:W-:-:S05]  /*0170*/  IADD3 R2, PT, PT, -R3, RZ, RZ ;  /* 0x000000ff03027210 */ /* 0x000fca0007ffe1ff */
[C---:B------:R-:W-:Y:S02]  /*0180*/  IMAD R0, R5.reuse, R2, R0 ;  /* 0x0000000205007224 */ /* 0x040fe400078e0200 */
[----:B------:R-:W1:Y:S03]  /*0190*/  LDC R2, c[0x0][0x410] ;  /* 0x00010400ff027b82 */ /* 0x000e660000000800 */
[----:B------:R-:W-:-:S13]  /*01a0*/  ISETP.GT.U32.AND P1, PT, R5, R0, PT ;  /* 0x000000000500720c */ /* 0x000fda0003f24070 */
[----:B------:R-:W-:Y:S01]  /*01b0*/  @!P1 IMAD.IADD R0, R0, 0x1, -R5 ;  /* 0x0000000100009824 */ /* 0x000fe200078e0a05 */
[----:B------:R-:W-:Y:S02]  /*01c0*/  @!P1 IADD3 R3, PT, PT, R3, 0x1, RZ ;  /* 0x0000000103039810 */ /* 0x000fe40007ffe0ff */
[----:B------:R-:W-:Y:S02]  /*01d0*/  ISETP.NE.AND P1, PT, R7, RZ, PT ;  /* 0x000000ff0700720c */ /* 0x000fe40003f25270 */
[----:B------:R-:W-:Y:S02]  /*01e0*/  ISETP.GE.U32.AND P0, PT, R0, R5, PT ;  /* 0x000000050000720c */ /* 0x000fe40003f06070 */
[----:B------:R-:W-:-:S04]  /*01f0*/  LOP3.LUT R0, R8, R7, RZ, 0x3c, !PT ;  /* 0x0000000708007212 */ /* 0x000fc800078e3cff */
[----:B------:R-:W-:-:S07]  /*0200*/  ISETP.GE.AND P2, PT, R0, RZ, PT ;  /* 0x000000ff0000720c */ /* 0x000fce0003f46270 */
[----:B------:R-:W-:-:S05]  /*0210*/  @P0 VIADD R3, R3, 0x1 ;  /* 0x0000000103030836 */ /* 0x000fca0000000000 */
[----:B------:R-:W-:-:S05]  /*0220*/  MOV R5, R3 ;  /* 0x0000000300057202 */ /* 0x000fca0000000f00 */
[----:B------:R-:W-:Y:S01]  /*0230*/  @!P2 IMAD.MOV R5, RZ, RZ, -R5 ;  /* 0x000000ffff05a224 */ /* 0x000fe200078e0a05 */
[----:B------:R-:W-:Y:S02]  /*0240*/  @!P1 LOP3.LUT R5, RZ, R7, RZ, 0x33, !PT ;  /* 0x00000007ff059212 */ /* 0x000fe400078e33ff */
[----:B------:R-:W3:Y:S02]  /*0250*/  LDC.64 R6, c[0x0][0x3b8] ;  /* 0x0000ee00ff067b82 */ /* 0x000ee40000000a00 */
[----:B-1----:R-:W-:Y:S01]  /*0260*/  ISETP.GE.AND P0, PT, R5, R2, PT ;  /* 0x000000020500720c */ /* 0x002fe20003f06270 */
[----:B----4-:R-:W-:-:S12]  /*0270*/  IMAD R3, R2, UR14, R5 ;  /* 0x0000000e02037c24 */ /* 0x010fd8000f8e0205 */
[----:B------:R-:W1:Y:S01]  /*0280*/  @!P0 LDC.64 R10, c[0x0][0x3d8] ;  /* 0x0000f600ff0a8b82 */ /* 0x000e620000000a00 */
[----:B------:R-:W-:Y:S02]  /*0290*/  @!P0 IMAD R0, R2, UR14, RZ ;  /* 0x0000000e02008c24 */ /* 0x000fe4000f8e02ff */
[----:B---3--:R-:W-:-:S03]  /*02a0*/  IMAD.WIDE R6, R3, 0x8, R6 ;  /* 0x0000000803067825 */ /* 0x008fc600078e0206 */
[----:B------:R-:W-:Y:S01]  /*02b0*/  @!P0 LEA R3, R0, R5, 0x1 ;  /* 0x0000000500038211 */ /* 0x000fe200078e08ff */
[----:B------:R-:W-:-:S04]  /*02c0*/  HFMA2 R0, -RZ, RZ, 0, 0 ;  /* 0x00000000ff007431 */ /* 0x000fc800000001ff */
[C---:B------:R-:W-:Y:S01]  /*02d0*/  @!P0 IMAD.IADD R5, R3.reuse, 0x1, R2 ;  /* 0x0000000103058824 */ /* 0x040fe200078e0202 */
[----:B--2---:R-:W2:Y:S01]  /*02e0*/  LDG.E.64 R6, desc[UR12][R6.64] ;  /* 0x0000000c06067981 */ /* 0x004ea2000c1e1b00 */
[----:B-1----:R-:W-:-:S04]  /*02f0*/  @!P0 IMAD.WIDE R2, R3, 0x4, R10 ;  /* 0x0000000403028825 */ /* 0x002fc800078e020a */
[----:B------:R-:W-:Y:S01]  /*0300*/  @!P0 IMAD.WIDE R10, R5, 0x4, R10 ;  /* 0x00000004050a8825 */ /* 0x000fe200078e020a */
[----:B------:R-:W3:Y:S04]  /*0310*/  @!P0 LDG.E R0, desc[UR12][R2.64] ;  /* 0x0000000c02008981 */ /* 0x000ee8000c1e1900 */
[----:B------:R-:W4:Y:S01]  /*0320*/  @!P0 LDG.E R14, desc[UR12][R10.64] ;  /* 0x0000000c0a0e8981 */ /* 0x000f22000c1e1900 */
[----:B0-----:R-:W-:Y:S01]  /*0330*/  ISETP.GE.U32.AND P0, PT, R8, UR4, PT ;  /* 0x0000000408007c0c */ /* 0x001fe2000bf06070 */
[----:B------:R-:W-:Y:S01]  /*0340*/  BSSY.RECONVERGENT B0, `(.L_x_301) ;  /* 0x0000016000007945 */ /* 0x000fe20003800200 */
[----:B------:R-:W-:Y:S02]  /*0350*/  SHF.R.S32.HI R9, RZ, 0x1f, R8 ;  /* 0x0000001fff097819 */ /* 0x000fe40000011408 */
[----:B------:R-:W-:-:S02]  /*0360*/  CS2R R4, SRZ ;  /* 0x0000000000047805 */ /* 0x000fc4000001ff00 */
[----:B------:R-:W-:Y:S02]  /*0370*/  CS2R R12, SRZ ;  /* 0x00000000000c7805 */ /* 0x000fe4000001ff00 */
[----:B------:R-:W-:Y:S01]  /*0380*/  ISETP.GE.AND.EX P0, PT, R9, UR5, PT, P0 ;  /* 0x0000000509007c0c */ /* 0x000fe2000bf06300 */
[----:B--2---:R-:W-:-:S05]  /*0390*/  FFMA.FTZ R17, -R6, R6, R7 ;  /* 0x0000000606117223 */ /* 0x004fca0000010107 */
[----:B------:R-:W-:Y:S01]  /*03a0*/  FSETP.GTU.FTZ.AND P1, PT, R17, RZ, PT ;  /* 0x000000ff1100720b */ /* 0x000fe20003f3c000 */
[----:B---3--:R-:W-:Y:S01]  /*03b0*/  FMUL.FTZ R0, R0, UR6 ;  /* 0x0000000600007c20 */ /* 0x008fe20008410000 */
[----:B----4-:R-:W-:-:S05]  /*03c0*/  FMUL.FTZ R7, R14, UR6 ;  /* 0x000000060e077c20 */ /* 0x010fca0008410000 */
[----:B------:R-:W-:Y:S06]  /*03d0*/  @P0 BRA `(.L_x_302) ;  /* 0x0000000000300947 */ /* 0x000fec0003800000 */
        /* <DEDUP_REMOVED lines=9> */
[----:B-1----:R-:W-:-:S05]  /*0470*/  @P2 IADD3 R2, P4, PT, R3, R14, RZ ;  /* 0x0000000e03022210 */ /* 0x002fca0007f9e0ff */
[----:B------:R-:W-:-:S05]  /*0480*/  @P2 IMAD.X R3, R10, 0x1, R15, P4 ;  /* 0x000000010a032824 */ /* 0x000fca00020e060f */
[----:B------:R0:W5:Y:S03]  /*0490*/  @P2 LDG.E.64 R12, desc[UR12][R2.64] ;  /* 0x0000000c020c2981 */ /* 0x000166000c1e1b00 */
.L_x_302:
[----:B------:R-:W-:Y:S05]  /*04a0*/  BSYNC.RECONVERGENT B0 ;  /* 0x0000000000007941 */ /* 0x000fea0003800200 */
.L_x_301:
[----:B------:R-:W1:Y:S01]  /*04b0*/  S2UR UR16, SR_CTAID.Y ;  /* 0x00000000001079c3 */ /* 0x000e620000002600 */
[----:B------:R-:W1:Y:S01]  /*04c0*/  LDCU UR7, c[0x0][0x41c] ;  /* 0x00008380ff0777ac */ /* 0x000e620008000800 */
[----:B------:R-:W-:Y:S01]  /*04d0*/  MOV R20, 0x3f800000 ;  /* 0x3f80000000147802 */ /* 0x000fe20000000f00 */
        /* <DEDUP_REMOVED lines=28> */
.L_x_306:
[----:B-1----:R-:W1:Y:S01]  /*06a0*/  @!P0 LDC.64 R16, c[0x0][0x3a0] ;  /* 0x0000e800ff108b82 */ /* 0x002e620000000a00 */
[----:B------:R-:W-:-:S05]  /*06b0*/  SHF.R.S32.HI R10, RZ, 0x1f, R21 ;  /* 0x0000001fff0a7819 */ /* 0x000fca0000011415 */
[----:B0-----:R-:W-:Y:S02]  /*06c0*/  IMAD R18, R10, UR4, RZ ;  /* 0x000000040a127c24 */ /* 0x001fe4000f8e02ff */
[----:B------:R-:W0:Y:S01]  /*06d0*/  @!P0 LDC.64 R14, c[0x0][0x398] ;  /* 0x0000e600ff0e8b82 */ /* 0x000e220000000a00 */
[----:B------:R-:W-:Y:S02]  /*06e0*/  IMAD.MOV.U32 R10, RZ, RZ, R2 ;  /* 0x000000ffff0a7224 */ /* 0x000fe400078e0002 */
[C---:B------:R-:W-:Y:S02]  /*06f0*/  IMAD R23, R21.reuse, UR5, R18 ;  /* 0x0000000515177c24 */ /* 0x040fe4000f8e0212 */
[----:B-----5:R-:W-:-:S04]  /*0700*/  IMAD.WIDE.U32 R12, R21, UR4, R10 ;  /* 0x00000004150c7c25 */ /* 0x020fc8000f8e000a */
[----:B------:R-:W-:Y:S01]  /*0710*/  IMAD.IADD R13, R13, 0x1, R23 ;  /* 0x000000010d0d7824 */ /* 0x000fe200078e0217 */
[----:B------:R-:W-:-:S04]  /*0720*/  @!P0 SHF.L.U32 R19, R12, 0x1, RZ ;  /* 0x000000010c138819 */ /* 0x000fc800000006ff */
[----:B------:R-:W-:Y:S02]  /*0730*/  @!P0 SHF.L.U64.HI R10, R12, 0x1, R13 ;  /* 0x000000010c0a8819 */ /* 0x000fe4000001020d */
[----:B-1----:R-:W-:-:S04]  /*0740*/  @!P0 IADD3 R16, P1, PT, R19, R16, RZ ;  /* 0x0000001013108210 */ /* 0x002fc80007f3e0ff */
[----:B------:R-:W-:-:S05]  /*0750*/  @!P0 IADD3.X R17, PT, PT, R10, R17, RZ, P1, !PT ;  /* 0x000000110a118210 */ /* 0x000fca0000ffe4ff */
[----:B------:R-:W2:Y:S01]  /*0760*/  @!P0 LDG.E R16, desc[UR12][R16.64] ;  /* 0x0000000c10108981 */ /* 0x000ea2000c1e1900 */
[----:B0-----:R-:W-:-:S05]  /*0770*/  @!P0 IADD3 R18, P1, PT, R19, R14, RZ ;  /* 0x0000000e13128210 */ /* 0x001fca0007f3e0ff */
[----:B------:R-:W-:Y:S01]  /*0780*/  @!P0 IMAD.X R19, R10, 0x1, R15, P1 ;  /* 0x000000010a138824 */ /* 0x000fe200008e060f */
[----:B------:R-:W-:Y:S01]  /*0790*/  PRMT R10, RZ, 0x7610, R10 ;  /* 0x00007610ff0a7816 */ /* 0x000fe2000000000a */
[----:B------:R-:W0:Y:S03]  /*07a0*/  @!P0 LDC.64 R14, c[0x0][0x380] ;  /* 0x0000e000ff0e8b82 */ /* 0x000e260000000a00 */
[----:B------:R-:W3:Y:S01]  /*07b0*/  @!P0 LDG.E R18, desc[UR12][R18.64] ;  /* 0x0000000c12128981 */ /* 0x000ee2000c1e1900 */
[----:B------:R-:W-:Y:S01]  /*07c0*/  PRMT R22, RZ, 0x7610, R22 ;  /* 0x00007610ff167816 */ /* 0x000fe20000000016 */
[----:B------:R-:W-:Y:S01]  /*07d0*/  UIADD3 UR7, UPT, UPT, UR7, 0x1, URZ ;  /* 0x0000000107077890 */ /* 0x000fe2000fffe0ff */
[----:B------:R-:W-:-:S03]  /*07e0*/  IADD3 R21, PT, PT, R21, 0x1, RZ ;  /* 0x0000000115157810 */ /* 0x000fc60007ffe0ff */
[----:B------:R-:W-:Y:S01]  /*07f0*/  UISETP.NE.AND UP1, UPT, UR7, URZ, UPT ;  /* 0x000000ff0700728c */ /* 0x000fe2000bf25270 */
[----:B0-----:R-:W-:-:S04]  /*0800*/  @!P0 LEA R14, P1, R12, R14, 0x1 ;  /* 0x0000000e0c0e8211 */ /* 0x001fc800078208ff */
[----:B------:R-:W-:Y:S02]  /*0810*/  @!P0 LEA.HI.X R15, R12, R15, R13, 0x1, P1 ;  /* 0x0000000f0c0f8211 */ /* 0x000fe400008f0c0d */
[C---:B--2---:R-:W-:Y:S02]  /*0820*/  @!P0 PRMT R10, R16.reuse, 0x7610, R10 ;  /* 0x00007610100a8816 */ /* 0x044fe4000000000a */
[----:B------:R-:W-:Y:S02]  /*0830*/  @!P0 PRMT R22, R16, 0x7632, R22 ;  /* 0x0000763210168816 */ /* 0x000fe40000000016 */
[----:B------:R-:W-:Y:S02]  /*0840*/  SHF.L.U32 R23, R10, 0x10, RZ ;  /* 0x000000100a177819 */ /* 0x000fe400000006ff */
[----:B------:R-:W-:Y:S01]  /*0850*/  PRMT R10, RZ, 0x7610, R10 ;  /* 0x00007610ff0a7816 */ /* 0x000fe2000000000a */
[----:B------:R-:W-:Y:S01]  /*0860*/  IMAD.U32 R25, R22, 0x10000, RZ ;  /* 0x0001000016197824 */ /* 0x000fe200078e00ff */
[----:B------:R-:W-:Y:S01]  /*0870*/  PRMT R16, RZ, 0x7610, R16 ;  /* 0x00007610ff107816 */ /* 0x000fe20000000010 */
[----:B------:R-:W-:-:S02]  /*0880*/  FADD.FTZ R23, -R6, R23 ;  /* 0x0000001706177221 */ /* 0x000fc40000010100 */
[----:B------:R-:W-:Y:S01]  /*0890*/  FADD.FTZ R25, -R6, R25 ;  /* 0x0000001906197221 */ /* 0x000fe20000010100 */
[C---:B---3--:R-:W-:Y:S01]  /*08a0*/  @!P0 PRMT R10, R18.reuse, 0x7610, R10 ;  /* 0x00007610120a8816 */ /* 0x048fe2000000000a */
[-C--:B------:R-:W-:Y:S01]  /*08b0*/  FMUL.FTZ R23, R23, R20.reuse ;  /* 0x0000001417177220 */ /* 0x080fe20000410000 */
[----:B------:R-:W-:Y:S01]  /*08c0*/  @!P0 PRMT R16, R18, 0x7632, R16 ;  /* 0x0000763212108816 */ /* 0x000fe20000000010 */
[----:B------:R-:W-:Y:S01]  /*08d0*/  FMUL.FTZ R18, R25, R20 ;  /* 0x0000001419127220 */ /* 0x000fe20000410000 */
[----:B------:R-:W-:Y:S01]  /*08e0*/  SHF.L.U32 R17, R10, 0x10, RZ ;  /* 0x000000100a117819 */ /* 0x000fe200000006ff */
[--C-:B------:R-:W-:Y:S02]  /*08f0*/  FFMA.FTZ R10, R0, R23, R7.reuse ;  /* 0x00000017000a7223 */ /* 0x100fe40000010007 */
[----:B------:R-:W-:Y:S02]  /*0900*/  IMAD.U32 R16, R16, 0x10000, RZ ;  /* 0x0001000010107824 */ /* 0x000fe400078e00ff */
[----:B------:R-:W-:Y:S01]  /*0910*/  FFMA.FTZ R19, R0, R18, R7 ;  /* 0x0000001200137223 */ /* 0x000fe20000010007 */
[----:B------:R-:W-:-:S03]  /*0920*/  FFMA.FTZ R17, R17, R4, -R10 ;  /* 0x0000000411117223 */ /* 0x000fc6000001080a */
[----:B------:R-:W-:Y:S01]  /*0930*/  FFMA.FTZ R19, R16, R5, -R19 ;  /* 0x0000000510137223 */ /* 0x000fe20000010813 */
[----:B------:R-:W-:-:S03]  /*0940*/  FMUL.FTZ R17, R17, R20 ;  /* 0x0000001411117220 */ /* 0x000fc60000410000 */
[----:B------:R-:W-:-:S05]  /*0950*/  @!P0 FMUL.FTZ R10, R19, R20 ;  /* 0x00000014130a8220 */ /* 0x000fca0000410000 */
[----:B------:R-:W-:-:S05]  /*0960*/  @!P0 F2FP.BF16.F32.PACK_AB R13, R10, R17 ;  /* 0x000000110a0d823e */ /* 0x000fca00000010ff */
[----:B------:R1:W-:Y:S01]  /*0970*/  @!P0 STG.E desc[UR12][R14.64], R13 ;  /* 0x0000000d0e008986 */ /* 0x0003e2000c10190c */
[----:B------:R-:W-:Y:S05]  /*0980*/  BRA.U UP1, `(.L_x_306) ;  /* 0xfffffffd01447547 */ /* 0x000fea000b83ffff */
.L_x_305:
[----:B------:R-:W-:Y:S05]  /*0990*/  BRA.U UP0, `(.L_x_303) ;  /* 0x0000001900307547 */ /* 0x000fea000b800000 */
[----:B------:R-:W-:Y:S01]  /*09a0*/  ISETP.GE.U32.AND P0, PT, R8, UR4, PT ;  /* 0x0000000408007c0c */ /* 0x000fe2000bf06070 */
[C---:B------:R-:W-:Y:S01]  /*09b0*/  VIADD R22, R21.reuse, -UR9 ;  /* 0x8000000915167c36 */ /* 0x040fe20008000000 */
[----:B------:R-:W-:Y:S01]  /*09c0*/  IADD3 R21, PT, PT, R21, 0x1, RZ ;  /* 0x0000000115157810 */ /* 0x000fe20007ffe0ff */
[----:B------:R-:W0:Y:S01]  /*09d0*/  LDCU.64 UR6, c[0x0][0x3f8] ;  /* 0x00007f00ff0677ac */ /* 0x000e220008000a00 */
[----:B------:R-:W-:-:S13]  /*09e0*/  ISETP.GE.AND.EX P0, PT, R9, UR5, PT, P0 ;  /* 0x0000000509007c0c */ /* 0x000fda000bf06300 */
.L_x_307:
[----:B------:R-:W-:Y:S01]  /*09f0*/  VIADD R19, R21, 0xffffffff ;  /* 0xffffffff15137836 */ /* 0x000fe20000000000 */
[----:B------:R-:W2:Y:S01]  /*0a00*/  @!P0 LDC.64 R16, c[0x0][0x3a0] ;  /* 0x0000e800ff108b82 */ /* 0x000ea20000000a00 */
[----:B0-----:R-:W-:Y:S01]  /*0a10*/  UMOV UR4, UR6 ;  /* 0x0000000600047c82 */ /* 0x001fe20008000000 */
[----:B------:R-:W-:Y:S02]  /*0a20*/  UMOV UR5, UR7 ;  /* 0x0000000700057c82 */ /* 0x000fe40008000000 */
[----:B------:R-:W-:-:S04]  /*0a30*/  SHF.R.S32.HI R10, RZ, 0x1f, R19 ;  /* 0x0000001fff0a7819 */ /* 0x000fc80000011413 */
[----:B-1----:R-:W0:Y:S01]  /*0a40*/  @!P0 LDC.64 R14, c[0x0][0x398] ;  /* 0x0000e600ff0e8b82 */ /* 0x002e220000000a00 */
[----:B------:R-:W-:Y:S01]  /*0a50*/  IMAD R18, R10, UR4, RZ ;  /* 0x000000040a127c24 */ /* 0x000fe2000f8e02ff */
[----:B------:R-:W-:-:S05]  /*0a60*/  MOV R10, R2 ;  /* 0x00000002000a7202 */ /* 0x000fca0000000f00 */
[----:B-----5:R-:W-:-:S04]  /*0a70*/  IMAD.WIDE.U32 R12, R19, UR4, R10 ;  /* 0x00000004130c7c25 */ /* 0x020fc8000f8e000a */
[----:B------:R-:W-:Y:S02]  /*0a80*/  IMAD R19, R19, UR5, R18 ;  /* 0x0000000513137c24 */ /* 0x000fe4000f8e0212 */
[----:B------:R-:W-:-:S03]  /*0a90*/  @!P0 IMAD.SHL.U32 R23, R12, 0x2, RZ ;  /* 0x000000020c178824 */ /* 0x000fc600078e00ff */
[----:B------:R-:W-:Y:S02]  /*0aa0*/  IADD3 R13, PT, PT, R13, R19, RZ ;  /* 0x000000130d0d7210 */ /* 0x000fe40007ffe0ff */
[----:B--2---:R-:W-:Y:S02]  /*0ab0*/  @!P0 IADD3 R16, P1, PT, R23, R16, RZ ;  /* 0x0000001017108210 */ /* 0x004fe40007f3e0ff */
[----:B------:R-:W-:-:S05]  /*0ac0*/  @!P0 SHF.L.U64.HI R18, R12, 0x1, R13 ;  /* 0x000000010c128819 */ /* 0x000fca000001020d */
[----:B------:R-:W-:Y:S01]  /*0ad0*/  @!P0 IMAD.X R17, R18, 0x1, R17, P1 ;  /* 0x0000000112118824 */ /* 0x000fe200008e0611 */
[----:B0-----:R-:W-:-:S04]  /*0ae0*/  @!P0 IADD3 R14, P1, PT, R23, R14, RZ ;  /* 0x0000000e170e8210 */ /* 0x001fc80007f3e0ff */
[----:B------:R0:W2:Y:S01]  /*0af0*/  @!P0 LDG.E R19, desc[UR12][R16.64] ;  /* 0x0000000c10138981 */ /* 0x0000a2000c1e1900 */
[----:B------:R-:W-:Y:S01]  /*0b00*/  @!P0 IADD3.X R15, PT, PT, R18, R15, RZ, P1, !PT ;  /* 0x0000000f120f8210 */ /* 0x000fe20000ffe4ff */
[----:B0-----:R-:W-:-:S03]  /*0b10*/  @!P0 IMAD.MOV.U32 R16, RZ, RZ, R14 ;  /* 0x000000ffff108224 */ /* 0x001fc600078e000e */
[----:B------:R-:W-:Y:S02]  /*0b20*/  @!P0 MOV R17, R15 ;  /* 0x0000000f00118202 */ /* 0x000fe40000000f00 */
[----:B------:R-:W-:Y:S01]  /*0b30*/  PRMT R23, RZ, 0x7610, R23 ;  /* 0x00007610ff177816 */ /* 0x000fe20000000017 */
[----:B------:R-:W0:Y:S02]  /*0b40*/  @!P0 LDC.64 R14, c[0x0][0x380] ;  /* 0x0000e000ff0e8b82 */ /* 0x000e240000000a00 */
[----:B------:R-:W3:Y:S01]  /*0b50*/  @!P0 LDG.E R18, desc[UR12][R16.64] ;  /* 0x0000000c10128981 */ /* 0x000ee2000c1e1900 */
[----:B------:R-:W-:Y:S02]  /*0b60*/  PRMT R24, RZ, 0x7610, R24 ;  /* 0x00007610ff187816 */ /* 0x000fe40000000018 */
[C---:B--2---:R-:W-:Y:S02]  /*0b70*/  @!P0 PRMT R23, R19.reuse, 0x7610, R23 ;  /* 0x0000761013178816 */ /* 0x044fe40000000017 */
[----:B------:R-:W-:-:S02]  /*0b80*/  @!P0 PRMT R24, R19, 0x7632, R24 ;  /* 0x0000763213188816 */ /* 0x000fc40000000018 */
[----:B------:R-:W-:Y:S01]  /*0b90*/  PRMT R19, RZ, 0x7610, R19 ;  /* 0x00007610ff137816 */ /* 0x000fe20000000013 */
[----:B------:R-:W-:Y:S01]  /*0ba0*/  IMAD.U32 R25, R23, 0x10000, RZ ;  /* 0x0001000017197824 */ /* 0x000fe200078e00ff */
[----:B------:R-:W-:Y:S02]  /*0bb0*/  SHF.L.U32 R27, R24, 0x10, RZ ;  /* 0x00000010181b7819 */ /* 0x000fe400000006ff */
[----:B------:R-:W-:Y:S01]  /*0bc0*/  PRMT R23, RZ, 0x7610, R23 ;  /* 0x00007610ff177816 */ /* 0x000fe20000000017 */
[C---:B------:R-:W-:Y:S02]  /*0bd0*/  FADD.FTZ R25, -R6.reuse, R25 ;  /* 0x0000001906197221 */ /* 0x040fe40000010100 */
[----:B------:R-:W-:Y:S02]  /*0be0*/  FADD.FTZ R27, -R6, R27 ;  /* 0x0000001b061b7221 */ /* 0x000fe40000010100 */
[----:B------:R-:W-:Y:S01]  /*0bf0*/  FMUL.FTZ R25, R25, R20 ;  /* 0x0000001419197220 */ /* 0x000fe20000410000 */
[----:B---3--:R-:W-:-:S03]  /*0c00*/  @!P0 PRMT R23, R18, 0x7610, R23 ;  /* 0x0000761012178816 */ /* 0x008fc60000000017 */
[----:B------:R-:W-:Y:S01]  /*0c10*/  FFMA.FTZ R24, R0, R25, R7 ;  /* 0x0000001900187223 */ /* 0x000fe20000010007 */
[----:B------:R-:W-:Y:S01]  /*0c20*/  @!P0 PRMT R19, R18, 0x7632, R19 ;  /* 0x0000763212138816 */ /* 0x000fe20000000013 */
[----:B------:R-:W-:Y:S01]  /*0c30*/  FMUL.FTZ R18, R27, R20 ;  /* 0x000000141b127220 */ /* 0x000fe20000410000 */
[----:B------:R-:W-:Y:S02]  /*0c40*/  IMAD.U32 R23, R23, 0x10000, RZ ;  /* 0x0001000017177824 */ /* 0x000fe400078e00ff */
[----:B------:R-:W-:Y:S01]  /*0c50*/  SHF.L.U32 R16, R19, 0x10, RZ ;  /* 0x0000001013107819 */ /* 0x000fe200000006ff */
[----:B------:R-:W-:Y:S01]  /*0c60*/  FFMA.FTZ R17, R0, R18, R7 ;  /* 0x0000001200117223 */ /* 0x000fe20000010007 */
[----:B0-----:R-:W-:Y:S01]  /*0c70*/  @!P0 LEA R18, P1, R12, R14, 0x1 ;  /* 0x0000000e0c128211 */ /* 0x001fe200078208ff */
[----:B------:R-:W-:Y:S02]  /*0c80*/  FFMA.FTZ R23, R23, R4, -R24 ;  /* 0x0000000417177223 */ /* 0x000fe40000010818 */
[----:B------:R-:W-:Y:S01]  /*0c90*/  FFMA.FTZ R17, R16, R5, -R17 ;  /* 0x0000000510117223 */ /* 0x000fe20000010811 */
[----:B------:R-:W-:Y:S01]  /*0ca0*/  @!P0 LEA.HI.X R19, R12, R15, R13, 0x1, P1 ;  /* 0x0000000f0c138211 */ /* 0x000fe200008f0c0d */
[-C--:B------:R-:W-:Y:S01]  /*0cb0*/  FMUL.FTZ R23, R23, R20.reuse ;  /* 0x0000001417177220 */ /* 0x080fe20000410000 */
[----:B------:R-:W-:Y:S01]  /*0cc0*/  ISETP.GE.U32.AND P1, PT, R8, UR4, PT ;  /* 0x0000000408007c0c */ /* 0x000fe2000bf26070 */
[----:B------:R-:W-:Y:S01]  /*0cd0*/  @!P0 FMUL.FTZ R14, R17, R20 ;  /* 0x00000014110e8220 */ /* 0x000fe20000410000 */
[----:B------:R-:W-:-:S04]  /*0ce0*/  SHF.R.S32.HI R12, RZ, 0x1f, R21 ;  /* 0x0000001fff0c7819 */ /* 0x000fc80000011415 */
[----:B------:R-:W-:Y:S01]  /*0cf0*/  @!P0 F2FP.BF16.F32.PACK_AB R23, R14, R23 ;  /* 0x000000170e17823e */ /* 0x000fe200000010ff */
[----:B------:R-:W-:Y:S02]  /*0d00*/  IMAD R24, R12, UR4, RZ ;  /* 0x000000040c187c24 */ /* 0x000fe4000f8e02ff */
[----:B------:R-:W-:Y:S02]  /*0d10*/  IMAD.WIDE.U32 R12, R21, UR4, R10 ;  /* 0x00000004150c7c25 */ /* 0x000fe4000f8e000a */
[----:B------:R0:W-:Y:S01]  /*0d20*/  @!P0 STG.E desc[UR12][R18.64], R23 ;  /* 0x0000001712008986 */ /* 0x0001e2000c10190c */
[----:B------:R-:W-:Y:S01]  /*0d30*/  ISETP.GE.AND.EX P0, PT, R9, UR5, PT, P1 ;  /* 0x0000000509007c0c */ /* 0x000fe2000bf06310 */
[----:B------:R-:W-:-:S04]  /*0d40*/  IMAD R25, R21, UR5, R24 ;  /* 0x0000000515197c24 */ /* 0x000fc8000f8e0218 */
[----:B------:R-:W-:-:S08]  /*0d50*/  IMAD.IADD R13, R13, 0x1, R25 ;  /* 0x000000010d0d7824 */ /* 0x000fd000078e0219 */
[----:B------:R-:W1:Y:S01]  /*0d60*/  @!P0 LDC.64 R16, c[0x0][0x3a0] ;  /* 0x0000e800ff108b82 */ /* 0x000e620000000a00 */
[C---:B------:R-:W-:Y:S02]  /*0d70*/  @!P0 SHF.L.U32 R25, R12.reuse, 0x1, RZ ;  /* 0x000000010c198819 */ /* 0x040fe400000006ff */
[----:B------:R-:W-:-:S05]  /*0d80*/  @!P0 SHF.L.U64.HI R24, R12, 0x1, R13 ;  /* 0x000000010c188819 */ /* 0x000fca000001020d */
[----:B------:R-:W2:Y:S01]  /*0d90*/  @!P0 LDC.64 R14, c[0x0][0x398] ;  /* 0x0000e600ff0e8b82 */ /* 0x000ea20000000a00 */
[----:B-1----:R-:W-:-:S05]  /*0da0*/  @!P0 IADD3 R16, P1, PT, R25, R16, RZ ;  /* 0x0000001019108210 */ /* 0x002fca0007f3e0ff */
[----:B------:R-:W-:Y:S01]  /*0db0*/  @!P0 IMAD.X R17, R24, 0x1, R17, P1 ;  /* 0x0000000118118824 */ /* 0x000fe200008e0611 */
[----:B--2---:R-:W-:-:S04]  /*0dc0*/  @!P0 IADD3 R14, P2, PT, R25, R14, RZ ;  /* 0x0000000e190e8210 */ /* 0x004fc80007f5e0ff */
[----:B0-----:R0:W2:Y:S01]  /*0dd0*/  @!P0 LDG.E R19, desc[UR12][R16.64] ;  /* 0x0000000c10138981 */ /* 0x0010a2000c1e1900 */
[----:B------:R-:W-:Y:S01]  /*0de0*/  @!P0 IADD3.X R15, PT, PT, R24, R15, RZ, P2, !PT ;  /* 0x0000000f180f8210 */ /* 0x000fe200017fe4ff */
[----:B0-----:R-:W-:-:S03]  /*0df0*/  @!P0 IMAD.MOV.U32 R16, RZ, RZ, R14 ;  /* 0x000000ffff108224 */ /* 0x001fc600078e000e */
[----:B------:R-:W-:Y:S02]  /*0e00*/  @!P0 MOV R17, R15 ;  /* 0x0000000f00118202 */ /* 0x000fe40000000f00 */
[----:B------:R-:W0:Y:S03]  /*0e10*/  @!P0 LDC.64 R14, c[0x0][0x380] ;  /* 0x0000e000ff0e8b82 */ /* 0x000e260000000a00 */
[----:B------:R1:W3:Y:S01]  /*0e20*/  @!P0 LDG.E R25, desc[UR12][R16.64] ;  /* 0x0000000c10198981 */ /* 0x0002e2000c1e1900 */
[----:B------:R-:W-:Y:S02]  /*0e30*/  PRMT R24, RZ, 0x7610, R24 ;  /* 0x00007610ff187816 */ /* 0x000fe40000000018 */
[----:B------:R-:W-:Y:S02]  /*0e40*/  PRMT R18, RZ, 0x7610, R18 ;  /* 0x00007610ff127816 */ /* 0x000fe40000000012 */
[----:B------:R-:W-:Y:S01]  /*0e50*/  PRMT R23, RZ, 0x7610, R23 ;  /* 0x00007610ff177816 */ /* 0x000fe20000000017 */
[----:B-1----:R-:W-:Y:S01]  /*0e60*/  VIADD R17, R21, 0x1 ;  /* 0x0000000115117836 */ /* 0x002fe20000000000 */
[----:B--2---:R-:W-:-:S02]  /*0e70*/  @!P0 PRMT R24, R19, 0x7632, R24 ;  /* 0x0000763213188816 */ /* 0x004fc40000000018 */
[----:B------:R-:W-:Y:S02]  /*0e80*/  @!P0 PRMT R18, R19, 0x7610, R18 ;  /* 0x0000761013128816 */ /* 0x000fe40000000012 */
[----:B------:R-:W-:Y:S02]  /*0e90*/  SHF.L.U32 R29, R24, 0x10, RZ ;  /* 0x00000010181d7819 */ /* 0x000fe400000006ff */
[----:B------:R-:W-:Y:S01]  /*0ea0*/  PRMT R19, RZ, 0x7610, R19 ;  /* 0x00007610ff137816 */ /* 0x000fe20000000013 */
[----:B------:R-:W-:Y:S01]  /*0eb0*/  IMAD.U32 R27, R18, 0x10000, RZ ;  /* 0x00010000121b7824 */ /* 0x000fe200078e00ff */
[----:B0-----:R-:W-:Y:S01]  /*0ec0*/  @!P0 LEA R18, P1, R12, R14, 0x1 ;  /* 0x0000000e0c128211 */ /* 0x001fe200078208ff */
[C---:B------:R-:W-:Y:S02]  /*0ed0*/  FADD.FTZ R29, -R6.reuse, R29 ;  /* 0x0000001d061d7221 */ /* 0x040fe40000010100 */
[----:B------:R-:W-:Y:S01]  /*0ee0*/  FADD.FTZ R27, -R6, R27 ;  /* 0x0000001b061b7221 */ /* 0x000fe20000010100 */
[----:B---3--:R-:W-:-:S02]  /*0ef0*/  @!P0 PRMT R23, R25, 0x7610, R23 ;  /* 0x0000761019178816 */ /* 0x008fc40000000017 */
[----:B------:R-:W-:Y:S02]  /*0f00*/  @!P0 PRMT R19, R25, 0x7632, R19 ;  /* 0x0000763219138816 */ /* 0x000fe40000000013 */
[----:B------:R-:W-:Y:S01]  /*0f10*/  @!P0 LEA.HI.X R25, R12, R15, R13, 0x1, P1 ;  /* 0x0000000f0c198211 */ /* 0x000fe200008f0c0d */
[-C--:B------:R-:W-:Y:S01]  /*0f20*/  FMUL.FTZ R12, R29, R20.reuse ;  /* 0x000000141d0c7220 */ /* 0x080fe20000410000 */
[----:B------:R-:W-:Y:S01]  /*0f30*/  FMUL.FTZ R27, R27, R20 ;  /* 0x000000141b1b7220 */ /* 0x000fe20000410000 */
[----:B------:R-:W-:Y:S02]  /*0f40*/  SHF.L.U32 R14, R19, 0x10, RZ ;  /* 0x00000010130e7819 */ /* 0x000fe400000006ff */
[C-C-:B------:R-:W-:Y:S01]  /*0f50*/  FFMA.FTZ R15, R0.reuse, R12, R7.reuse ;  /* 0x0000000c000f7223 */ /* 0x140fe20000010007 */
[----:B------:R-:W-:Y:S02]  /*0f60*/  IMAD.U32 R23, R23, 0x10000, RZ ;  /* 0x0001000017177824 */ /* 0x000fe400078e00ff */
[----:B------:R-:W-:Y:S01]  /*0f70*/  FFMA.FTZ R16, R0, R27, R7 ;  /* 0x0000001b00107223 */ /* 0x000fe20000010007 */
[----:B------:R-:W0:Y:S01]  /*0f80*/  @!P0 LDC.64 R12, c[0x0][0x3a0] ;  /* 0x0000e800ff0c8b82 */ /* 0x000e220000000a00 */
[----:B------:R-:W-:Y:S01]  /*0f90*/  FFMA.FTZ R15, R14, R5, -R15 ;  /* 0x000000050e0f7223 */ /* 0x000fe2000001080f */
[----:B------:R-:W-:Y:S01]  /*0fa0*/  SHF.R.S32.HI R19, RZ, 0x1f, R17 ;  /* 0x0000001fff137819 */ /* 0x000fe20000011411 */
[----:B------:R-:W-:-:S02]  /*0fb0*/  FFMA.FTZ R23, R23, R4, -R16 ;  /* 0x0000000417177223 */ /* 0x000fc40000010810 */
[-C--:B------:R-:W-:Y:S02]  /*0fc0*/  @!P0 FMUL.FTZ R16, R15, R20.reuse ;  /* 0x000000140f108220 */ /* 0x080fe40000410000 */
[----:B------:R-:W-:Y:S01]  /*0fd0*/  FMUL.FTZ R23, R23, R20 ;  /* 0x0000001417177220 */ /* 0x000fe20000410000 */
[----:B------:R-:W1:Y:S01]  /*0fe0*/  @!P0 LDC.64 R14, c[0x0][0x398] ;  /* 0x0000e600ff0e8b82 */ /* 0x000e620000000a00 */
[----:B------:R-:W-:-:S03]  /*0ff0*/  IMAD R24, R19, UR4, RZ ;  /* 0x0000000413187c24 */ /* 0x000fc6000f8e02ff */
[----:B------:R-:W-:Y:S01]  /*1000*/  @!P0 F2FP.BF16.F32.PACK_AB R27, R16, R23 ;  /* 0x00000017101b823e */ /* 0x000fe200000010ff */
[C---:B------:R-:W-:Y:S02]  /*1010*/  IMAD R23, R17.reuse, UR5, R24 ;  /* 0x0000000511177c24 */ /* 0x040fe4000f8e0218 */
[----:B------:R-:W-:-:S04]  /*1020*/  IMAD.WIDE.U32 R16, R17, UR4, R10 ;  /* 0x0000000411107c25 */ /* 0x000fc8000f8e000a */
[----:B------:R-:W-:Y:S01]  /*1030*/  IMAD.IADD R17, R17, 0x1, R23 ;  /* 0x0000000111117824 */ /* 0x000fe200078e0217 */
[----:B------:R-:W-:-:S04]  /*1040*/  @!P0 SHF.L.U32 R23, R16, 0x1, RZ ;  /* 0x0000000110178819 */ /* 0x000fc800000006ff */
[----:B------:R-:W-:Y:S02]  /*1050*/  @!P0 SHF.L.U64.HI R24, R16, 0x1, R17 ;  /* 0x0000000110188819 */ /* 0x000fe40000010211 */
[----:B0-----:R-:W-:Y:S02]  /*1060*/  @!P0 IADD3 R12, P1, PT, R23, R12, RZ ;  /* 0x0000000c170c8210 */ /* 0x001fe40007f3e0ff */
[----:B------:R-:W-:-:S03]  /*1070*/  @!P0 MOV R19, R25 ;  /* 0x0000001900138202 */ /* 0x000fc60000000f00 */
[C---:B------:R-:W-:Y:S01]  /*1080*/  @!P0 IMAD.X R13, R24.reuse, 0x1, R13, P1 ;  /* 0x00000001180d8824 */ /* 0x040fe200008e060d */
[----:B-1----:R-:W-:Y:S01]  /*1090*/  @!P0 IADD3 R14, P1, PT, R23, R14, RZ ;  /* 0x0000000e170e8210 */ /* 0x002fe20007f3e0ff */
[----:B------:R0:W-:Y:S04]  /*10a0*/  @!P0 STG.E desc[UR12][R18.64], R27 ;  /* 0x0000001b12008986 */ /* 0x0001e8000c10190c */
[----:B------:R1:W2:Y:S01]  /*10b0*/  @!P0 LDG.E R23, desc[UR12][R12.64] ;  /* 0x0000000c0c178981 */ /* 0x0002a2000c1e1900 */
[----:B------:R-:W-:Y:S01]  /*10c0*/  @!P0 IADD3.X R15, PT, PT, R24, R15, RZ, P1, !PT ;  /* 0x0000000f180f8210 */ /* 0x000fe20000ffe4ff */
[----:B-1----:R-:W-:-:S03]  /*10d0*/  @!P0 IMAD.MOV.U32 R12, RZ, RZ, R14 ;  /* 0x000000ffff0c8224 */ /* 0x002fc600078e000e */
[----:B------:R-:W-:Y:S02]  /*10e0*/  @!P0 MOV R13, R15 ;  /* 0x0000000f000d8202 */ /* 0x000fe40000000f00 */
[----:B------:R-:W1:Y:S03]  /*10f0*/  @!P0 LDC.64 R14, c[0x0][0x380] ;  /* 0x0000e000ff0e8b82 */ /* 0x000e660000000a00 */
[----:B------:R3:W4:Y:S01]  /*1100*/  @!P0 LDG.E R25, desc[UR12][R12.64] ;  /* 0x0000000c0c198981 */ /* 0x000722000c1e1900 */
[----:B0-----:R-:W-:Y:S02]  /*1110*/  PRMT R19, RZ, 0x7610, R19 ;  /* 0x00007610ff137816 */ /* 0x001fe40000000013 */
[----:B------:R-:W-:Y:S02]  /*1120*/  PRMT R24, RZ, 0x7610, R24 ;  /* 0x00007610ff187816 */ /* 0x000fe40000000018 */
[----:B---3--:R-:W0:Y:S01]  /*1130*/  @!P0 LDC.64 R12, c[0x0][0x3a0] ;  /* 0x0000e800ff0c8b82 */ /* 0x008e220000000a00 */
[----:B-1----:R-:W-:-:S02]  /*1140*/  @!P0 LEA R18, P1, R16, R14, 0x1 ;  /* 0x0000000e10128211 */ /* 0x002fc400078208ff */
[----:B------:R-:W-:Y:S02]  /*1150*/  PRMT R14, RZ, 0x7610, R14 ;  /* 0x00007610ff0e7816 */ /* 0x000fe4000000000e */
[C---:B--2---:R-:W-:Y:S02]  /*1160*/  @!P0 PRMT R19, R23.reuse, 0x7610, R19 ;  /* 0x0000761017138816 */ /* 0x044fe40000000013 */
[----:B------:R-:W-:-:S03]  /*1170*/  @!P0 PRMT R24, R23, 0x7632, R24 ;  /* 0x0000763217188816 */ /* 0x000fc60000000018 */
[----:B------:R-:W-:Y:S01]  /*1180*/  IMAD.U32 R27, R19, 0x10000, RZ ;  /* 0x00010000131b7824 */ /* 0x000fe200078e00ff */
[----:B------:R-:W-:Y:S02]  /*1190*/  SHF.L.U32 R29, R24, 0x10, RZ ;  /* 0x00000010181d7819 */ /* 0x000fe400000006ff */
[----:B------:R-:W-:Y:S01]  /*11a0*/  PRMT R23, RZ, 0x7610, R23 ;  /* 0x00007610ff177816 */ /* 0x000fe20000000017 */
[C---:B------:R-:W-:Y:S02]  /*11b0*/  FADD.FTZ R27, -R6.reuse, R27 ;  /* 0x0000001b061b7221 */ /* 0x040fe40000010100 */
[----:B------:R-:W-:Y:S01]  /*11c0*/  FADD.FTZ R29, -R6, R29 ;  /* 0x0000001d061d7221 */ /* 0x000fe20000010100 */
[----:B------:R-:W-:Y:S01]  /*11d0*/  @!P0 LEA.HI.X R19, R16, R15, R17, 0x1, P1 ;  /* 0x0000000f10138211 */ /* 0x000fe200008f0c11 */
[----:B------:R-:W-:Y:S01]  /*11e0*/  FMUL.FTZ R27, R27, R20 ;  /* 0x000000141b1b7220 */ /* 0x000fe20000410000 */
[C---:B----4-:R-:W-:Y:S02]  /*11f0*/  @!P0 PRMT R23, R25.reuse, 0x7610, R23 ;  /* 0x0000761019178816 */ /* 0x050fe40000000017 */
[----:B------:R-:W-:Y:S01]  /*1200*/  @!P0 PRMT R14, R25, 0x7632, R14 ;  /* 0x00007632190e8816 */ /* 0x000fe2000000000e */
[----:B------:R-:W-:-:S02]  /*1210*/  VIADD R25, R21, 0x2 ;  /* 0x0000000215197836 */ /* 0x000fc40000000000 */
[----:B------:R-:W-:Y:S01]  /*1220*/  FMUL.FTZ R16, R29, R20 ;  /* 0x000000141d107220 */ /* 0x000fe20000410000 */
[----:B------:R-:W-:Y:S01]  /*1230*/  SHF.L.U32 R23, R23, 0x10, RZ ;  /* 0x0000001017177819 */ /* 0x000fe200000006ff */
[----:B------:R-:W-:Y:S01]  /*1240*/  FFMA.FTZ R24, R0, R27, R7 ;  /* 0x0000001b00187223 */ /* 0x000fe20000010007 */
[----:B------:R-:W-:Y:S01]  /*1250*/  IMAD.U32 R14, R14, 0x10000, RZ ;  /* 0x000100000e0e7824 */ /* 0x000fe200078e00ff */
[----:B------:R-:W-:Y:S01]  /*1260*/  SHF.R.S32.HI R15, RZ, 0x1f, R25 ;  /* 0x0000001fff0f7819 */ /* 0x000fe20000011419 */
[----:B------:R-:W-:Y:S01]  /*1270*/  FFMA.FTZ R27, R0, R16, R7 ;  /* 0x00000010001b7223 */ /* 0x000fe20000010007 */
[----:B------:R-:W-:-:S03]  /*1280*/  FFMA.FTZ R23, R23, R4, -R24 ;  /* 0x0000000417177223 */ /* 0x000fc60000010818 */
[----:B------:R-:W-:Y:S01]  /*1290*/  FFMA.FTZ R27, R14, R5, -R27 ;  /* 0x000000050e1b7223 */ /* 0x000fe2000001081b */
[----:B------:R-:W-:Y:S02]  /*12a0*/  IMAD R24, R15, UR4, RZ ;  /* 0x000000040f187c24 */ /* 0x000fe4000f8e02ff */
[----:B------:R-:W1:Y:S01]  /*12b0*/  @!P0 LDC.64 R14, c[0x0][0x398] ;  /* 0x0000e600ff0e8b82 */ /* 0x000e620000000a00 */
[----:B------:R-:W-:-:S04]  /*12c0*/  IMAD.WIDE.U32 R16, R25, UR4, R10 ;  /* 0x0000000419107c25 */ /* 0x000fc8000f8e000a */
[-C--:B------:R-:W-:Y:S01]  /*12d0*/  FMUL.FTZ R10, R23, R20.reuse ;  /* 0x00000014170a7220 */ /* 0x080fe20000410000 */
[----:B------:R-:W-:Y:S02]  /*12e0*/  IMAD R25, R25, UR5, R24 ;  /* 0x0000000519197c24 */ /* 0x000fe4000f8e0218 */
[----:B------:R-:W-:Y:S01]  /*12f0*/  @!P0 FMUL.FTZ R27, R27, R20 ;  /* 0x000000141b1b8220 */ /* 0x000fe20000410000 */
[----:B------:R-:W-:Y:S01]  /*1300*/  @!P0 SHF.L.U32 R23, R16, 0x1, RZ ;  /* 0x0000000110178819 */ /* 0x000fe200000006ff */
[----:B------:R-:W-:-:S03]  /*1310*/  IMAD.IADD R17, R17, 0x1, R25 ;  /* 0x0000000111117824 */ /* 0x000fc600078e0219 */
[----:B------:R-:W-:Y:S02]  /*1320*/  @!P0 F2FP.BF16.F32.PACK_AB R27, R27, R10 ;  /* 0x0000000a1b1b823e */ /* 0x000fe400000010ff */
[----:B0-----:R-:W-:Y:S02]  /*1330*/  @!P0 IADD3 R12, P1, PT, R23, R12, RZ ;  /* 0x0000000c170c8210 */ /* 0x001fe40007f3e0ff */
[----:B------:R-:W-:-:S04]  /*1340*/  @!P0 SHF.L.U64.HI R10, R16, 0x1, R17 ;  /* 0x00000001100a8819 */ /* 0x000fc80000010211 */
[----:B------:R-:W-:Y:S01]  /*1350*/  @!P0 IADD3.X R13, PT, PT, R10, R13, RZ, P1, !PT ;  /* 0x0000000d0a0d8210 */ /* 0x000fe20000ffe4ff */
[----:B------:R0:W-:Y:S01]  /*1360*/  @!P0 STG.E desc[UR12][R18.64], R27 ;  /* 0x0000001b12008986 */ /* 0x0001e2000c10190c */
[----:B-1----:R-:W-:-:S03]  /*1370*/  @!P0 IADD3 R14, P1, PT, R23, R14, RZ ;  /* 0x0000000e170e8210 */ /* 0x002fc60007f3e0ff */
[----:B------:R-:W2:Y:S02]  /*1380*/  @!P0 LDG.E R12, desc[UR12][R12.64] ;  /* 0x0000000c0c0c8981 */ /* 0x000ea4000c1e1900 */
[----:B------:R-:W-:Y:S01]  /*1390*/  @!P0 IMAD.X R15, R10, 0x1, R15, P1 ;  /* 0x000000010a0f8824 */ /* 0x000fe200008e060f */
[----:B0-----:R-:W-:-:S03]  /*13a0*/  @!P0 MOV R18, R14 ;  /* 0x0000000e00128202 */ /* 0x001fc60000000f00 */
[----:B------:R-:W-:Y:S01]  /*13b0*/  @!P0 IMAD.MOV.U32 R19, RZ, RZ, R15 ;  /* 0x000000ffff138224 */ /* 0x000fe200078e000f */
[----:B------:R-:W-:Y:S01]  /*13c0*/  PRMT R10, RZ, 0x7610, R10 ;  /* 0x00007610ff0a7816 */ /* 0x000fe2000000000a */
[----:B------:R-:W0:Y:S03]  /*13d0*/  @!P0 LDC.64 R14, c[0x0][0x380] ;  /* 0x0000e000ff0e8b82 */ /* 0x000e260000000a00 */
[----:B------:R-:W3:Y:S01]  /*13e0*/  @!P0 LDG.E R24, desc[UR12][R18.64] ;  /* 0x0000000c12188981 */ /* 0x000ee2000c1e1900 */
[----:B------:R-:W-:Y:S02]  /*13f0*/  PRMT R23, RZ, 0x7610, R23 ;  /* 0x00007610ff177816 */ /* 0x000fe40000000017 */
[----:B------:R-:W-:Y:S02]  /*1400*/  IADD3 R22, PT, PT, R22, 0x4, RZ ;  /* 0x0000000416167810 */ /* 0x000fe40007ffe0ff */
[----:B--2---:R-:W-:-:S02]  /*1410*/  @!P0 PRMT R10, R12, 0x7610, R10 ;  /* 0x000076100c0a8816 */ /* 0x004fc4000000000a */
[----:B------:R-:W-:Y:S02]  /*1420*/  @!P0 PRMT R23, R12, 0x7632, R23 ;  /* 0x000076320c178816 */ /* 0x000fe40000000017 */
[----:B------:R-:W-:-:S03]  /*1430*/  SHF.L.U32 R25, R10, 0x10, RZ ;  /* 0x000000100a197819 */ /* 0x000fc600000006ff */
[----:B------:R-:W-:Y:S01]  /*1440*/  IMAD.U32 R23, R23, 0x10000, RZ ;  /* 0x0001000017177824 */ /* 0x000fe200078e00ff */
[----:B------:R-:W-:Y:S01]  /*1450*/  PRMT R10, RZ, 0x7610, R10 ;  /* 0x00007610ff0a7816 */ /* 0x000fe2000000000a */
[C---:B------:R-:W-:Y:S01]  /*1460*/  FADD.FTZ R25, -R6.reuse, R25 ;  /* 0x0000001906197221 */ /* 0x040fe20000010100 */
[----:B------:R-:W-:Y:S01]  /*1470*/  PRMT R12, RZ, 0x7610, R12 ;  /* 0x00007610ff0c7816 */ /* 0x000fe2000000000c */
[----:B------:R-:W-:Y:S01]  /*1480*/  FADD.FTZ R23, -R6, R23 ;  /* 0x0000001706177221 */ /* 0x000fe20000010100 */
[C---:B---3--:R-:W-:Y:S01]  /*1490*/  @!P0 PRMT R10, R24.reuse, 0x7610, R10 ;  /* 0x00007610180a8816 */ /* 0x048fe2000000000a */
[-C--:B------:R-:W-:Y:S01]  /*14a0*/  FMUL.FTZ R25, R25, R20.reuse ;  /* 0x0000001419197220 */ /* 0x080fe20000410000 */
[----:B------:R-:W-:Y:S01]  /*14b0*/  @!P0 PRMT R12, R24, 0x7632, R12 ;  /* 0x00007632180c8816 */ /* 0x000fe2000000000c */
[----:B------:R-:W-:Y:S01]  /*14c0*/  FMUL.FTZ R18, R23, R20 ;  /* 0x0000001417127220 */ /* 0x000fe20000410000 */
[----:B------:R-:W-:Y:S01]  /*14d0*/  SHF.L.U32 R13, R10, 0x10, RZ ;  /* 0x000000100a0d7819 */ /* 0x000fe200000006ff */
[----:B------:R-:W-:-:S02]  /*14e0*/  FFMA.FTZ R10, R0, R25, R7 ;  /* 0x00000019000a7223 */ /* 0x000fc40000010007 */
[----:B------:R-:W-:Y:S02]  /*14f0*/  IMAD.U32 R12, R12, 0x10000, RZ ;  /* 0x000100000c0c7824 */ /* 0x000fe400078e00ff */
[----:B------:R-:W-:Y:S01]  /*1500*/  FFMA.FTZ R19, R0, R18, R7 ;  /* 0x0000001200137223 */ /* 0x000fe20000010007 */
[----:B------:R-:W-:-:S03]  /*1510*/  FFMA.FTZ R13, R13, R4, -R10 ;  /* 0x000000040d0d7223 */ /* 0x000fc6000001080a */
[----:B------:R-:W-:Y:S01]  /*1520*/  FFMA.FTZ R23, R12, R5, -R19 ;  /* 0x000000050c177223 */ /* 0x000fe20000010813 */
[C---:B0-----:R-:W-:Y:S01]  /*1530*/  @!P0 LEA R12, P1, R16.reuse, R14, 0x1 ;  /* 0x0000000e100c8211 */ /* 0x041fe200078208ff */
[-C--:B------:R-:W-:Y:S02]  /*1540*/  FMUL.FTZ R19, R13, R20.reuse ;  /* 0x000000140d137220 */ /* 0x080fe40000410000 */
[----:B------:R-:W-:Y:S01]  /*1550*/  @!P0 FMUL.FTZ R10, R23, R20 ;  /* 0x00000014170a8220 */ /* 0x000fe20000410000 */
[----:B------:R-:W-:-:S04]  /*1560*/  @!P0 LEA.HI.X R13, R16, R15, R17, 0x1, P1 ;  /* 0x0000000f100d8211 */ /* 0x000fc800008f0c11 */
[----:B------:R-:W-:-:S05]  /*1570*/  @!P0 F2FP.BF16.F32.PACK_AB R15, R10, R19 ;  /* 0x000000130a0f823e */ /* 0x000fca00000010ff */
[----:B------:R3:W-:Y:S01]  /*1580*/  @!P0 STG.E desc[UR12][R12.64], R15 ;  /* 0x0000000f0c008986 */ /* 0x0007e2000c10190c */
[----:B------:R-:W-:-:S13]  /*1590*/  ISETP.NE.AND P1, PT, R22, RZ, PT ;  /* 0x000000ff1600720c */ /* 0x000fda0003f25270 */
[----:B---3--:R-:W-:Y:S05]  /*15a0*/  @!P1 BRA `(.L_x_303) ;  /* 0x0000000c002c9947 */ /* 0x008fea0003800000 */
[----:B------:R-:W-:Y:S01]  /*15b0*/  VIADD R21, R21, 0x4 ;  /* 0x0000000415157836 */ /* 0x000fe20000000000 */
[----:B------:R-:W-:Y:S06]  /*15c0*/  BRA `(.L_x_307) ;  /* 0xfffffff400087947 */ /* 0x000fec000383ffff */
.L_x_304:
        /* <DEDUP_REMOVED lines=9> */
[----:B------:R-:W-:Y:S02]  /*1660*/  IMAD.MOV.U32 R10, RZ, RZ, R2 ;  /* 0x000000ffff0a7224 */ /* 0x000fe400078e0002 */
[----:B------:R-:W-:Y:S02]  /*1670*/  UIMAD UR8, UR6, UR5, UR8 ;  /* 0x00000005060872a4 */ /* 0x000fe4000f8e0208 */
[----:B------:R-:W-:-:S04]  /*1680*/  IMAD.WIDE.U32 R14, R15, UR4, R10 ;  /* 0x000000040f0e7c25 */ /* 0x000fc8000f8e000a */
[----:B------:R-:W-:Y:S01]  /*1690*/  @!P0 IMAD.SHL.U32 R23, R14, 0x2, RZ ;  /* 0x000000020e178824 */ /* 0x000fe200078e00ff */
[----:B------:R-:W-:-:S04]  /*16a0*/  IADD3 R15, PT, PT, R15, UR8, RZ ;  /* 0x000000080f0f7c10 */ /* 0x000fc8000fffe0ff */
[----:B------:R-:W-:Y:S02]  /*16b0*/  @!P0 SHF.L.U64.HI R10, R14, 0x1, R15 ;  /* 0x000000010e0a8819 */ /* 0x000fe4000001020f */
[----:B0-----:R-:W-:-:S04]  /*16c0*/  @!P0 IADD3 R18, P1, PT, R23, R16, RZ ;  /* 0x0000001017128210 */ /* 0x001fc80007f3e0ff */
[----:B------:R-:W-:Y:S02]  /*16d0*/  @!P0 IADD3.X R19, PT, PT, R10, R17, RZ, P1, !PT ;  /* 0x000000110a138210 */ /* 0x000fe40000ffe4ff */
[----:B------:R-:W0:Y:S03]  /*16e0*/  @!P0 LDC.64 R16, c[0x0][0x398] ;  /* 0x0000e600ff108b82 */ /* 0x000e260000000a00 */
[----:B------:R-:W2:Y:S01]  /*16f0*/  @!P0 LDG.E R18, desc[UR12][R18.64] ;  /* 0x0000000c12128981 */ /* 0x000ea2000c1e1900 */
[----:B0-----:R-:W-:-:S05]  /*1700*/  @!P0 IADD3 R22, P1, PT, R23, R16, RZ ;  /* 0x0000001017168210 */ /* 0x001fca0007f3e0ff */
[----:B------:R-:W-:-:S05]  /*1710*/  @!P0 IMAD.X R23, R10, 0x1, R17, P1 ;  /* 0x000000010a178824 */ /* 0x000fca00008e0611 */
[----:B------:R0:W3:Y:S01]  /*1720*/  @!P0 LDG.E R10, desc[UR12][R22.64] ;  /* 0x0000000c160a8981 */ /* 0x0000e2000c1e1900 */
[----:B------:R-:W-:Y:S01]  /*1730*/  PRMT R16, RZ, 0x7610, R16 ;  /* 0x00007610ff107816 */ /* 0x000fe20000000010 */
[----:B------:R-:W-:Y:S01]  /*1740*/  UIADD3 UR6, UPT, UPT, UR6, 0x1, URZ ;  /* 0x0000000106067890 */ /* 0x000fe2000fffe0ff */
[----:B------:R-:W-:Y:S02]  /*1750*/  PRMT R24, RZ, 0x7610, R24 ;  /* 0x00007610ff187816 */ /* 0x000fe40000000018 */
[----:B--2---:R-:W-:-:S04]  /*1760*/  @!P0 PRMT R16, R18, 0x7610, R16 ;  /* 0x0000761012108816 */ /* 0x004fc80000000010 */
[----:B------:R-:W-:Y:S02]  /*1770*/  SHF.L.U32 R17, R16, 0x10, RZ ;  /* 0x0000001010117819 */ /* 0x000fe400000006ff */
[----:B------:R-:W-:-:S03]  /*1780*/  PRMT R16, RZ, 0x7610, R16 ;  /* 0x00007610ff107816 */ /* 0x000fc60000000010 */
[----:B------:R-:W-:Y:S01]  /*1790*/  FADD.FTZ R17, -R6, R17 ;  /* 0x0000001106117221 */ /* 0x000fe20000010100 */
[----:B------:R-:W-:-:S03]  /*17a0*/  @!P0 PRMT R16, R18, 0x7632, R16 ;  /* 0x0000763212108816 */ /* 0x000fc60000000010 */
[----:B------:R-:W-:Y:S02]  /*17b0*/  FMUL.FTZ R19, R17, R20 ;  /* 0x0000001411137220 */ /* 0x000fe40000410000 */
[----:B------:R-:W-:Y:S02]  /*17c0*/  IMAD.U32 R17, R16, 0x10000, RZ ;  /* 0x0001000010117824 */ /* 0x000fe400078e00ff */
[----:B-----5:R-:W-:Y:S02]  /*17d0*/  FFMA.FTZ R16, R19, R4, R12 ;  /* 0x0000000413107223 */ /* 0x020fe4000001000c */
[----:B------:R-:W-:Y:S02]  /*17e0*/  FADD.FTZ R17, -R6, R17 ;  /* 0x0000001106117221 */ /* 0x000fe40000010100 */
[----:B------:R-:W-:Y:S02]  /*17f0*/  FMUL.FTZ R25, R16, -1.4426950216293334961 ;  /* 0xbfb8aa3b10197820 */ /* 0x000fe40000410000 */
[----:B------:R-:W-:Y:S01]  /*1800*/  FMUL.FTZ R18, R17, R20 ;  /* 0x0000001411127220 */ /* 0x000fe20000410000 */
[----:B------:R-:W-:-:S03]  /*1810*/  PRMT R17, RZ, 0x7610, R17 ;  /* 0x00007610ff117816 */ /* 0x000fc60000000011 */
[----:B------:R-:W1:Y:S01]  /*1820*/  MUFU.EX2 R25, R25 ;  /* 0x0000001900197308 */ /* 0x000e620000000800 */
[----:B0-----:R-:W-:Y:S01]  /*1830*/  FFMA.FTZ R22, R18, R5, R13 ;  /* 0x0000000512167223 */ /* 0x001fe2000001000d */
[----:B---3--:R-:W-:-:S03]  /*1840*/  @!P0 PRMT R17, R10, 0x7610, R17 ;  /* 0x000076100a118816 */ /* 0x008fc60000000011 */
[----:B------:R-:W-:Y:S01]  /*1850*/  FMUL.FTZ R26, R22, -1.4426950216293334961 ;  /* 0xbfb8aa3b161a7820 */ /* 0x000fe20000410000 */
[----:B------:R-:W-:-:S05]  /*1860*/  @!P0 PRMT R24, R10, 0x7632, R24 ;  /* 0x000076320a188816 */ /* 0x000fca0000000018 */
[----:B------:R-:W0:Y:S01]  /*1870*/  MUFU.EX2 R26, R26 ;  /* 0x0000001a001a7308 */ /* 0x000e220000000800 */
[----:B------:R-:W-:Y:S02]  /*1880*/  IMAD.U32 R24, R24, 0x10000, RZ ;  /* 0x0001000018187824 */ /* 0x000fe400078e00ff */
[----:B-1----:R-:W-:-:S06]  /*1890*/  FADD.FTZ R23, R25, 1 ;  /* 0x3f80000019177421 */ /* 0x002fcc0000010000 */
[----:B------:R-:W1:Y:S01]  /*18a0*/  MUFU.RCP R23, R23 ;  /* 0x0000001700177308 */ /* 0x000e620000001000 */
[----:B0-----:R-:W-:Y:S01]  /*18b0*/  FADD.FTZ R21, R26, 1 ;  /* 0x3f8000001a157421 */ /* 0x001fe20000010000 */
[----:B------:R-:W-:-:S06]  /*18c0*/  SHF.L.U32 R26, R17, 0x10, RZ ;  /* 0x00000010111a7819 */ /* 0x000fcc00000006ff */
[----:B------:R-:W0:Y:S01]  /*18d0*/  MUFU.RCP R21, R21 ;  /* 0x0000001500157308 */ /* 0x000e220000001000 */
[----:B-1----:R-:W-:Y:S01]  /*18e0*/  FADD.FTZ R25, -R23, 1 ;  /* 0x3f80000017197421 */ /* 0x002fe20000010100 */
[----:B------:R-:W-:-:S03]  /*18f0*/  FMUL.FTZ R23, R26, R23 ;  /* 0x000000171a177220 */ /* 0x000fc60000410000 */
[----:B------:R-:W-:Y:S02]  /*1900*/  FFMA.FTZ R10, R16, R25, 1 ;  /* 0x3f800000100a7423 */ /* 0x000fe40000010019 */
[----:B------:R-:W1:Y:S02]  /*1910*/  @!P0 LDC.64 R16, c[0x0][0x380] ;  /* 0x0000e000ff108b82 */ /* 0x000e640000000a00 */
[----:B------:R-:W-:Y:S01]  /*1920*/  FMUL.FTZ R23, R23, R10 ;  /* 0x0000000a17177220 */ /* 0x000fe20000410000 */
[C-C-:B------:R-:W-:Y:S01]  /*1930*/  FFMA.FTZ R10, R0.reuse, R19, R7.reuse ;  /* 0x00000013000a7223 */ /* 0x140fe20000010007 */
[----:B------:R-:W-:Y:S01]  /*1940*/  FFMA.FTZ R19, R0, R18, R7 ;  /* 0x0000001200137223 */ /* 0x000fe20000010007 */
[----:B0-----:R-:W-:Y:S01]  /*1950*/  FADD.FTZ R25, -R21, 1 ;  /* 0x3f80000015197421 */ /* 0x001fe20000010100 */
[----:B------:R-:W-:Y:S01]  /*1960*/  FMUL.FTZ R24, R24, R21 ;  /* 0x0000001518187220 */ /* 0x000fe20000410000 */
[----:B------:R-:W-:Y:S02]  /*1970*/  FFMA.FTZ R23, R23, R4, -R10 ;  /* 0x0000000417177223 */ /* 0x000fe4000001080a */
[----:B------:R-:W-:-:S02]  /*1980*/  FFMA.FTZ R25, R22, R25, 1 ;  /* 0x3f80000016197423 */ /* 0x000fc40000010019 */
[----:B------:R-:W-:Y:S02]  /*1990*/  FMUL.FTZ R23, R23, R20 ;  /* 0x0000001417177220 */ /* 0x000fe40000410000 */
[----:B------:R-:W-:-:S04]  /*19a0*/  FMUL.FTZ R24, R24, R25 ;  /* 0x0000001918187220 */ /* 0x000fc80000410000 */
[----:B------:R-:W-:-:S04]  /*19b0*/  FFMA.FTZ R19, R24, R5, -R19 ;  /* 0x0000000518137223 */ /* 0x000fc80000010813 */
[----:B------:R-:W-:Y:S01]  /*19c0*/  @!P0 FMUL.FTZ R10, R19, R20 ;  /* 0x00000014130a8220 */ /* 0x000fe20000410000 */
[----:B-1----:R-:W-:-:S04]  /*19d0*/  @!P0 LEA R16, P1, R14, R16, 0x1 ;  /* 0x000000100e108211 */ /* 0x002fc800078208ff */
[----:B------:R-:W-:Y:S02]  /*19e0*/  @!P0 LEA.HI.X R17, R14, R17, R15, 0x1, P1 ;  /* 0x000000110e118211 */ /* 0x000fe400008f0c0f */
[----:B------:R-:W-:-:S05]  /*19f0*/  @!P0 F2FP.BF16.F32.PACK_AB R15, R10, R23 ;  /* 0x000000170a0f823e */ /* 0x000fca00000010ff */
[----:B------:R0:W-:Y:S02]  /*1a00*/  @!P0 STG.E desc[UR12][R16.64], R15 ;  /* 0x0000000f10008986 */ /* 0x0001e4000c10190c */
.L_x_308:
[----:B------:R-:W-:Y:S05]  /*1a10*/  BRA.U !UP1, `(.L_x_303) ;  /* 0x0000000909107547 */ /* 0x000fea000b800000 */
[----:B------:R-:W1:Y:S01]  /*1a20*/  LDCU.64 UR10, c[0x0][0x3f8] ;  /* 0x00007f00ff0a77ac */ /* 0x000e620008000a00 */
[----:B------:R-:W-:-:S12]  /*1a30*/  UIADD3 UR7, UPT, UPT, UR6, -UR9, URZ ;  /* 0x8000000906077290 */ /* 0x000fd8000fffe0ff */
.L_x_309:
[----:B0-2---:R-:W0:Y:S01]  /*1a40*/  @!P0 LDC.64 R14, c[0x0][0x3a0] ;  /* 0x0000e800ff0e8b82 */ /* 0x005e220000000a00 */
[----:B------:R-:W-:Y:S02]  /*1a50*/  USHF.R.S32.HI UR5, URZ, 0x1f, UR6 ;  /* 0x0000001fff057899 */ /* 0x000fe40008011406 */
[----:B------:R-:W-:Y:S01]  /*1a60*/  MOV R17, UR6 ;  /* 0x0000000600117c02 */ /* 0x000fe20008000f00 */
[----:B-1----:R-:W-:Y:S01]  /*1a70*/  UMOV UR4, UR10 ;  /* 0x0000000a00047c82 */ /* 0x002fe20008000000 */
[----:B------:R-:W-:Y:S01]  /*1a80*/  IMAD.MOV.U32 R10, RZ, RZ, R2 ;  /* 0x000000ffff0a7224 */ /* 0x000fe200078e0002 */
[----:B------:R-:W-:-:S03]  /*1a90*/  UIMAD UR8, UR5, UR4, URZ ;  /* 0x00000004050872a4 */ /* 0x000fc6000f8e02ff */
[----:B------:R-:W-:Y:S01]  /*1aa0*/  UMOV UR5, UR11 ;  /* 0x0000000b00057c82 */ /* 0x000fe20008000000 */
[----:B------:R-:W-:Y:S01]  /*1ab0*/  IMAD.WIDE.U32 R16, R17, UR4, R10 ;  /* 0x0000000411107c25 */ /* 0x000fe2000f8e000a */
[----:B------:R-:W-:Y:S02]  /*1ac0*/  UIMAD UR8, UR6, UR5, UR8 ;  /* 0x00000005060872a4 */ /* 0x000fe4000f8e0208 */
[----:B------:R-:W-:-:S04]  /*1ad0*/  @!P0 SHF.L.U32 R19, R16, 0x1, RZ ;  /* 0x0000000110138819 */ /* 0x000fc800000006ff */
[----:B------:R-:W-:-:S05]  /*1ae0*/  VIADD R17, R17, UR8 ;  /* 0x0000000811117c36 */ /* 0x000fca0008000000 */
[----:B------:R-:W-:Y:S02]  /*1af0*/  @!P0 SHF.L.U64.HI R24, R16, 0x1, R17 ;  /* 0x0000000110188819 */ /* 0x000fe40000010211 */
[----:B0-----:R-:W-:-:S04]  /*1b00*/  @!P0 IADD3 R22, P1, PT, R19, R14, RZ ;  /* 0x0000000e13168210 */ /* 0x001fc80007f3e0ff */
[----:B------:R-:W-:Y:S02]  /*1b10*/  @!P0 IADD3.X R23, PT, PT, R24, R15, RZ, P1, !PT ;  /* 0x0000000f18178210 */ /* 0x000fe40000ffe4ff */
[----:B------:R-:W0:Y:S03]  /*1b20*/  @!P0 LDC.64 R14, c[0x0][0x398] ;  /* 0x0000e600ff0e8b82 */ /* 0x000e260000000a00 */
[----:B------:R-:W2:Y:S01]  /*1b30*/  @!P0 LDG.E R22, desc[UR12][R22.64] ;  /* 0x0000000c16168981 */ /* 0x000ea2000c1e1900 */
[----:B0-----:R-:W-:-:S05]  /*1b40*/  @!P0 IADD3 R18, P1, PT, R19, R14, RZ ;  /* 0x0000000e13128210 */ /* 0x001fca0007f3e0ff */
[----:B------:R-:W-:Y:S01]  /*1b50*/  @!P0 IMAD.X R19, R24, 0x1, R15, P1 ;  /* 0x0000000118138824 */ /* 0x000fe200008e060f */
[----:B------:R-:W-:Y:S01]  /*1b60*/  PRMT R21, RZ, 0x7610, R21 ;  /* 0x00007610ff157816 */ /* 0x000fe20000000015 */
[----:B------:R-:W0:Y:S04]  /*1b70*/  @!P0 LDC.64 R14, c[0x0][0x380] ;  /* 0x0000e000ff0e8b82 */ /* 0x000e280000000a00 */
[----:B------:R-:W3:Y:S01]  /*1b80*/  @!P0 LDG.E R19, desc[UR12][R18.64] ;  /* 0x0000000c12138981 */ /* 0x000ee2000c1e1900 */
[----:B------:R-:W-:Y:S01]  /*1b90*/  PRMT R24, RZ, 0x7610, R24 ;  /* 0x00007610ff187816 */ /* 0x000fe20000000018 */
[----:B------:R-:W-:-:S04]  /*1ba0*/  UIADD3 UR8, UPT, UPT, UR6, 0x1, URZ ;  /* 0x0000000106087890 */ /* 0x000fc8000fffe0ff */
[----:B------:R-:W-:-:S04]  /*1bb0*/  USHF.R.S32.HI UR9, URZ, 0x1f, UR8 ;  /* 0x0000001fff097899 */ /* 0x000fc80008011408 */
[----:B------:R-:W-:-:S04]  /*1bc0*/  UIMAD UR9, UR9, UR4, URZ ;  /* 0x00000004090972a4 */ /* 0x000fc8000f8e02ff */
[----:B------:R-:W-:Y:S01]  /*1bd0*/  UIMAD UR9, UR8, UR5, UR9 ;  /* 0x00000005080972a4 */ /* 0x000fe2000f8e0209 */
[----:B0-----:R-:W-:-:S04]  /*1be0*/  @!P0 LEA R14, P1, R16, R14, 0x1 ;  /* 0x0000000e100e8211 */ /* 0x001fc800078208ff */
[--C-:B------:R-:W-:Y:S02]  /*1bf0*/  @!P0 LEA.HI.X R15, R16, R15, R17.reuse, 0x1, P1 ;  /* 0x0000000f100f8211 */ /* 0x100fe400008f0c11 */
[----:B------:R-:W-:Y:S02]  /*1c00*/  PRMT R17, RZ, 0x7610, R17 ;  /* 0x00007610ff117816 */ /* 0x000fe40000000011 */
[C---:B--2---:R-:W-:Y:S02]  /*1c10*/  @!P0 PRMT R21, R22.reuse, 0x7610, R21 ;  /* 0x0000761016158816 */ /* 0x044fe40000000015 */
[----:B------:R-:W-:Y:S02]  /*1c20*/  @!P0 PRMT R24, R22, 0x7632, R24 ;  /* 0x0000763216188816 */ /* 0x000fe40000000018 */
[----:B------:R-:W-:-:S03]  /*1c30*/  SHF.L.U32 R21, R21, 0x10, RZ ;  /* 0x0000001015157819 */ /* 0x000fc600000006ff */
[----:B------:R-:W-:Y:S02]  /*1c40*/  IMAD.U32 R23, R24, 0x10000, RZ ;  /* 0x0001000018177824 */ /* 0x000fe400078e00ff */
[C---:B------:R-:W-:Y:S02]  /*1c50*/  FADD.FTZ R21, -R6.reuse, R21 ;  /* 0x0000001506157221 */ /* 0x040fe40000010100 */
[----:B------:R-:W-:Y:S02]  /*1c60*/  FADD.FTZ R25, -R6, R23 ;  /* 0x0000001706197221 */ /* 0x000fe40000010100 */
[-C--:B------:R-:W-:Y:S02]  /*1c70*/  FMUL.FTZ R21, R21, R20.reuse ;  /* 0x0000001415157220 */ /* 0x080fe40000410000 */
[----:B------:R-:W-:Y:S01]  /*1c80*/  FMUL.FTZ R22, R25, R20 ;  /* 0x0000001419167220 */ /* 0x000fe20000410000 */
[----:B------:R-:W-:Y:S01]  /*1c90*/  PRMT R25, RZ, 0x7610, R25 ;  /* 0x00007610ff197816 */ /* 0x000fe20000000019 */
[----:B-----5:R-:W-:-:S02]  /*1ca0*/  FFMA.FTZ R23, R21, R4, R12 ;  /* 0x0000000415177223 */ /* 0x020fc4000001000c */
[----:B------:R-:W-:Y:S02]  /*1cb0*/  FFMA.FTZ R24, R22, R5, R13 ;  /* 0x0000000516187223 */ /* 0x000fe4000001000d */
[----:B------:R-:W-:Y:S02]  /*1cc0*/  FMUL.FTZ R26, R23, -1.4426950216293334961 ;  /* 0xbfb8aa3b171a7820 */ /* 0x000fe40000410000 */
[----:B------:R-:W-:-:S04]  /*1cd0*/  FMUL.FTZ R27, R24, -1.4426950216293334961 ;  /* 0xbfb8aa3b181b7820 */ /* 0x000fc80000410000 */
[----:B------:R-:W0:Y:S04]  /*1ce0*/  MUFU.EX2 R26, R26 ;  /* 0x0000001a001a7308 */ /* 0x000e280000000800 */
[----:B------:R-:W1:Y:S01]  /*1cf0*/  MUFU.EX2 R27, R27 ;  /* 0x0000001b001b7308 */ /* 0x000e620000000800 */
[C---:B---3--:R-:W-:Y:S02]  /*1d00*/  @!P0 PRMT R25, R19.reuse, 0x7610, R25 ;  /* 0x0000761013198816 */ /* 0x048fe40000000019 */
[----:B------:R-:W-:Y:S02]  /*1d10*/  @!P0 PRMT R17, R19, 0x7632, R17 ;  /* 0x0000763213118816 */ /* 0x000fe40000000011 */
[----:B------:R-:W-:Y:S01]  /*1d20*/  SHF.L.U32 R25, R25, 0x10, RZ ;  /* 0x0000001019197819 */ /* 0x000fe200000006ff */
[----:B0-----:R-:W-:Y:S01]  /*1d30*/  FADD.FTZ R16, R26, 1 ;  /* 0x3f8000001a107421 */ /* 0x001fe20000010000 */
[----:B-1----:R-:W-:-:S05]  /*1d40*/  FADD.FTZ R18, R27, 1 ;  /* 0x3f8000001b127421 */ /* 0x002fca0000010000 */
[----:B------:R-:W0:Y:S08]  /*1d50*/  MUFU.RCP R16, R16 ;  /* 0x0000001000107308 */ /* 0x000e300000001000 */
[----:B------:R-:W1:Y:S01]  /*1d60*/  MUFU.RCP R18, R18 ;  /* 0x0000001200127308 */ /* 0x000e620000001000 */
[----:B0-----:R-:W-:-:S04]  /*1d70*/  FADD.FTZ R26, -R16, 1 ;  /* 0x3f800000101a7421 */ /* 0x001fc80000010100 */
[----:B------:R-:W-:Y:S01]  /*1d80*/  FFMA.FTZ R23, R23, R26, 1 ;  /* 0x3f80000017177423 */ /* 0x000fe2000001001a */
[----:B------:R-:W-:Y:S01]  /*1d90*/  FMUL.FTZ R26, R25, R16 ;  /* 0x00000010191a7220 */ /* 0x000fe20000410000 */
[----:B------:R-:W-:Y:S02]  /*1da0*/  IMAD.U32 R25, R17, 0x10000, RZ ;  /* 0x0001000011197824 */ /* 0x000fe400078e00ff */
[----:B------:R-:W0:Y:S01]  /*1db0*/  @!P0 LDC.64 R16, c[0x0][0x3a0] ;  /* 0x0000e800ff108b82 */ /* 0x000e220000000a00 */
[----:B-1----:R-:W-:Y:S01]  /*1dc0*/  FADD.FTZ R19, -R18, 1 ;  /* 0x3f80000012137421 */ /* 0x002fe20000010100 */
[----:B------:R-:W-:Y:S01]  /*1dd0*/  FMUL.FTZ R25, R25, R18 ;  /* 0x0000001219197220 */ /* 0x000fe20000410000 */
[----:B------:R-:W-:Y:S02]  /*1de0*/  FMUL.FTZ R23, R26, R23 ;  /* 0x000000171a177220 */ /* 0x000fe40000410000 */
[----:B------:R-:W-:Y:S01]  /*1df0*/  FFMA.FTZ R24, R24, R19, 1 ;  /* 0x3f80000018187423 */ /* 0x000fe20000010013 */
[----:B------:R-:W-:-:S03]  /*1e00*/  MOV R19, UR8 ;  /* 0x0000000800137c02 */ /* 0x000fc60008000f00 */
[----:B------:R-:W-:Y:S01]  /*1e10*/  FMUL.FTZ R24, R25, R24 ;  /* 0x0000001819187220 */ /* 0x000fe20000410000 */
[----:B------:R-:W-:Y:S01]  /*1e20*/  FFMA.FTZ R25, R0, R22, R7 ;  /* 0x0000001600197223 */ /* 0x000fe20000010007 */
[----:B------:R-:W-:-:S04]  /*1e30*/  IMAD.WIDE.U32 R18, R19, UR4, R10 ;  /* 0x0000000413127c25 */ /* 0x000fc8000f8e000a */
[----:B------:R-:W-:Y:S01]  /*1e40*/  FFMA.FTZ R10, R0, R21, R7 ;  /* 0x00000015000a7223 */ /* 0x000fe20000010007 */
[----:B------:R-:W-:Y:S01]  /*1e50*/  FFMA.FTZ R25, R24, R5, -R25 ;  /* 0x0000000518197223 */ /* 0x000fe20000010819 */
[C---:B------:R-:W-:Y:S02]  /*1e60*/  @!P0 IMAD.SHL.U32 R21, R18.reuse, 0x2, RZ ;  /* 0x0000000212158824 */ /* 0x040fe400078e00ff */
[----:B------:R-:W-:Y:S01]  /*1e70*/  FFMA.FTZ R23, R23, R4, -R10 ;  /* 0x0000000417177223 */ /* 0x000fe2000001080a */
[----:B------:R-:W-:Y:S01]  /*1e80*/  IADD3 R19, PT, PT, R19, UR9, RZ ;  /* 0x0000000913137c10 */ /* 0x000fe2000fffe0ff */
[-C--:B------:R-:W-:Y:S02]  /*1e90*/  @!P0 FMUL.FTZ R22, R25, R20.reuse ;  /* 0x0000001419168220 */ /* 0x080fe40000410000 */
[----:B------:R-:W-:Y:S01]  /*1ea0*/  FMUL.FTZ R23, R23, R20 ;  /* 0x0000001417177220 */ /* 0x000fe20000410000 */
[----:B------:R-:W-:Y:S02]  /*1eb0*/  @!P0 SHF.L.U64.HI R10, R18, 0x1, R19 ;  /* 0x00000001120a8819 */ /* 0x000fe40000010213 */
[----:B0-----:R-:W-:-:S02]  /*1ec0*/  @!P0 IADD3 R16, P1, PT, R21, R16, RZ ;  /* 0x0000001015108210 */ /* 0x001fc40007f3e0ff */
[----:B------:R-:W-:Y:S02]  /*1ed0*/  @!P0 F2FP.BF16.F32.PACK_AB R25, R22, R23 ;  /* 0x000000171619823e */ /* 0x000fe400000010ff */
[----:B------:R-:W0:Y:S01]  /*1ee0*/  @!P0 LDC.64 R22, c[0x0][0x398] ;  /* 0x0000e600ff168b82 */ /* 0x000e220000000a00 */
[----:B------:R-:W-:Y:S02]  /*1ef0*/  @!P0 IMAD.X R17, R10, 0x1, R17, P1 ;  /* 0x000000010a118824 */ /* 0x000fe400008e0611 */
[----:B------:R1:W-:Y:S04]  /*1f00*/  @!P0 STG.E desc[UR12][R14.64], R25 ;  /* 0x000000190e008986 */ /* 0x0003e8000c10190c */
[----:B------:R-:W2:Y:S01]  /*1f10*/  @!P0 LDG.E R16, desc[UR12][R16.64] ;  /* 0x0000000c10108981 */ /* 0x000ea2000c1e1900 */
[----:B0-----:R-:W-:-:S04]  /*1f20*/  @!P0 IADD3 R22, P1, PT, R21, R22, RZ ;  /* 0x0000001615168210 */ /* 0x001fc80007f3e0ff */
[----:B------:R-:W-:-:S05]  /*1f30*/  @!P0 IADD3.X R23, PT, PT, R10, R23, RZ, P1, !PT ;  /* 0x000000170a178210 */ /* 0x000fca0000ffe4ff */
[----:B------:R-:W3:Y:S01]  /*1f40*/  @!P0 LDG.E R22, desc[UR12][R22.64] ;  /* 0x0000000c16168981 */ /* 0x000ee2000c1e1900 */
[----:B------:R-:W-:Y:S01]  /*1f50*/  PRMT R10, RZ, 0x7610, R10 ;  /* 0x00007610ff0a7816 */ /* 0x000fe2000000000a */
[----:B------:R-:W-:Y:S01]  /*1f60*/  UIADD3 UR7, UPT, UPT, UR7, 0x2, URZ ;  /* 0x0000000207077890 */ /* 0x000fe2000fffe0ff */
[----:B------:R-:W-:Y:S01]  /*1f70*/  PRMT R24, RZ, 0x7610, R24 ;  /* 0x00007610ff187816 */ /* 0x000fe20000000018 */
[----:B------:R-:W-:Y:S02]  /*1f80*/  UIADD3 UR6, UPT, UPT, UR6, 0x2, URZ ;  /* 0x0000000206067890 */ /* 0x000fe4000fffe0ff */
[----:B------:R-:W-:Y:S01]  /*1f90*/  UISETP.NE.AND UP0, UPT, UR7, URZ, UPT ;  /* 0x000000ff0700728c */ /* 0x000fe2000bf05270 */
[----:B--2---:R-:W-:-:S05]  /*1fa0*/  @!P0 PRMT R10, R16, 0x7610, R10 ;  /* 0x00007610100a8816 */ /* 0x004fca000000000a */
[----:B------:R-:W-:Y:S01]  /*1fb0*/  IMAD.U32 R21, R10, 0x10000, RZ ;  /* 0x000100000a157824 */ /* 0x000fe200078e00ff */
[----:B------:R-:W-:-:S03]  /*1fc0*/  PRMT R10, RZ, 0x7610, R10 ;  /* 0x00007610ff0a7816 */ /* 0x000fc6000000000a */
[----:B------:R-:W-:Y:S01]  /*1fd0*/  FADD.FTZ R21, -R6, R21 ;  /* 0x0000001506157221 */ /* 0x000fe20000010100 */
[----:B------:R-:W-:-:S03]  /*1fe0*/  @!P0 PRMT R10, R16, 0x7632, R10 ;  /* 0x00007632100a8816 */ /* 0x000fc6000000000a */
[----:B------:R-:W-:Y:S01]  /*1ff0*/  FMUL.FTZ R17, R21, R20 ;  /* 0x0000001415117220 */ /* 0x000fe20000410000 */
[----:B-1----:R-:W-:-:S03]  /*2000*/  SHF.L.U32 R15, R10, 0x10, RZ ;  /* 0x000000100a0f7819 */ /* 0x002fc600000006ff */
[----:B------:R-:W-:Y:S02]  /*2010*/  FFMA.FTZ R14, R17, R4, R12 ;  /* 0x00000004110e7223 */ /* 0x000fe4000001000c */
[----:B------:R-:W-:Y:S02]  /*2020*/  FADD.FTZ R15, -R6, R15 ;  /* 0x0000000f060f7221 */ /* 0x000fe40000010100 */
[----:B------:R-:W-:Y:S02]  /*2030*/  FMUL.FTZ R25, R14, -1.4426950216293334961 ;  /* 0xbfb8aa3b0e197820 */ /* 0x000fe40000410000 */
[----:B------:R-:W-:Y:S01]  /*2040*/  FMUL.FTZ R10, R15, R20 ;  /* 0x000000140f0a7220 */ /* 0x000fe20000410000 */
[----:B------:R-:W-:Y:S02]  /*2050*/  PRMT R15, RZ, 0x7610, R15 ;  /* 0x00007610ff0f7816 */ /* 0x000fe4000000000f */
[----:B---3--:R-:W-:Y:S01]  /*2060*/  @!P0 PRMT R24, R22, 0x7632, R24 ;  /* 0x0000763216188816 */ /* 0x008fe20000000018 */
[----:B------:R-:W0:Y:S01]  /*2070*/  MUFU.EX2 R25, R25 ;  /* 0x0000001900197308 */ /* 0x000e220000000800 */
[----:B------:R-:W-:Y:S01]  /*2080*/  FFMA.FTZ R21, R10, R5, R13 ;  /* 0x000000050a157223 */ /* 0x000fe2000001000d */
[----:B------:R-:W-:-:S03]  /*2090*/  @!P0 PRMT R15, R22, 0x7610, R15 ;  /* 0x00007610160f8816 */ /* 0x000fc6000000000f */
[----:B------:R-:W-:-:S06]  /*20a0*/  FMUL.FTZ R26, R21, -1.4426950216293334961 ;  /* 0xbfb8aa3b151a7820 */ /* 0x000fcc0000410000 */
[----:B------:R-:W1:Y:S01]  /*20b0*/  MUFU.EX2 R26, R26 ;  /* 0x0000001a001a7308 */ /* 0x000e620000000800 */
[----:B0-----:R-:W-:-:S06]  /*20c0*/  FADD.FTZ R23, R25, 1 ;  /* 0x3f80000019177421 */ /* 0x001fcc0000010000 */
[----:B------:R-:W0:Y:S01]  /*20d0*/  MUFU.RCP R23, R23 ;  /* 0x0000001700177308 */ /* 0x000e220000001000 */
[----:B-1----:R-:W-:Y:S01]  /*20e0*/  FADD.FTZ R16, R26, 1 ;  /* 0x3f8000001a107421 */ /* 0x002fe20000010000 */
[----:B------:R-:W-:-:S06]  /*20f0*/  IMAD.U32 R26, R15, 0x10000, RZ ;  /* 0x000100000f1a7824 */ /* 0x000fcc00078e00ff */
[----:B------:R-:W1:Y:S01]  /*2100*/  MUFU.RCP R16, R16 ;  /* 0x0000001000107308 */ /* 0x000e620000001000 */
[----:B0-----:R-:W-:-:S04]  /*2110*/  FADD.FTZ R25, -R23, 1 ;  /* 0x3f80000017197421 */ /* 0x001fc80000010100 */
[----:B------:R-:W-:Y:S01]  /*2120*/  FFMA.FTZ R22, R14, R25, 1 ;  /* 0x3f8000000e167423 */ /* 0x000fe20000010019 */
[----:B------:R-:W-:Y:S01]  /*2130*/  FMUL.FTZ R25, R26, R23 ;  /* 0x000000171a197220 */ /* 0x000fe20000410000 */
[----:B------:R-:W0:Y:S01]  /*2140*/  @!P0 LDC.64 R14, c[0x0][0x380] ;  /* 0x0000e000ff0e8b82 */ /* 0x000e220000000a00 */
[----:B------:R-:W-:Y:S02]  /*2150*/  SHF.L.U32 R23, R24, 0x10, RZ ;  /* 0x0000001018177819 */ /* 0x000fe400000006ff */
[----:B------:R-:W-:Y:S01]  /*2160*/  FMUL.FTZ R25, R25, R22 ;  /* 0x0000001619197220 */ /* 0x000fe20000410000 */
[----:B-1----:R-:W-:Y:S02]  /*2170*/  FADD.FTZ R24, -R16, 1 ;  /* 0x3f80000010187421 */ /* 0x002fe40000010100 */
[----:B------:R-:W-:Y:S01]  /*2180*/  FMUL.FTZ R23, R23, R16 ;  /* 0x0000001017177220 */ /* 0x000fe20000410000 */
[C-C-:B------:R-:W-:Y:S01]  /*2190*/  FFMA.FTZ R16, R0.reuse, R17, R7.reuse ;  /* 0x0000001100107223 */ /* 0x140fe20000010007 */
[----:B------:R-:W-:Y:S01]  /*21a0*/  FFMA.FTZ R17, R0, R10, R7 ;  /* 0x0000000a00117223 */ /* 0x000fe20000010007 */
[----:B------:R-:W-:-:S02]  /*21b0*/  FFMA.FTZ R24, R21, R24, 1 ;  /* 0x3f80000015187423 */ /* 0x000fc40000010018 */
[----:B------:R-:W-:Y:S02]  /*21c0*/  FFMA.FTZ R25, R25, R4, -R16 ;  /* 0x0000000419197223 */ /* 0x000fe40000010810 */
[----:B------:R-:W-:-:S04]  /*21d0*/  FMUL.FTZ R24, R23, R24 ;  /* 0x0000001817187220 */ /* 0x000fc80000410000 */
[----:B------:R-:W-:Y:S01]  /*21e0*/  FFMA.FTZ R21, R24, R5, -R17 ;  /* 0x0000000518157223 */ /* 0x000fe20000010811 */
[----:B------:R-:W-:-:S03]  /*21f0*/  FMUL.FTZ R17, R25, R20 ;  /* 0x0000001419117220 */ /* 0x000fc60000410000 */
[----:B------:R-:W-:Y:S01]  /*2200*/  @!P0 FMUL.FTZ R10, R21, R20 ;  /* 0x00000014150a8220 */ /* 0x000fe20000410000 */
[----:B0-----:R-:W-:-:S04]  /*2210*/  @!P0 LEA R14, P1, R18, R14, 0x1 ;  /* 0x0000000e120e8211 */ /* 0x001fc800078208ff */
[----:B------:R-:W-:Y:S02]  /*2220*/  @!P0 F2FP.BF16.F32.PACK_AB R17, R10, R17 ;  /* 0x000000110a11823e */ /* 0x000fe400000010ff */
[----:B------:R-:W-:-:S05]  /*2230*/  @!P0 LEA.HI.X R15, R18, R15, R19, 0x1, P1 ;  /* 0x0000000f120f8211 */ /* 0x000fca00008f0c13 */
[----:B------:R2:W-:Y:S01]  /*2240*/  @!P0 STG.E desc[UR12][R14.64], R17 ;  /* 0x000000110e008986 */ /* 0x0005e2000c10190c */
[----:B------:R-:W-:Y:S05]  /*2250*/  BRA.U UP0, `(.L_x_309) ;  /* 0xfffffff500f87547 */ /* 0x000fea000b83ffff */
.L_x_303:
[----:B------:R-:W-:Y:S01]  /*2260*/  ULOP3.LUT UP0, URZ, UR16, UR14, URZ, 0xfc, !UPT ;  /* 0x0000000e10ff7292 */ /* 0x000fe2000f80fcff */
[----:B------:R-:W-:-:S05]  /*2270*/  ISETP.GE.U32.AND P0, PT, R8, UR4, PT ;  /* 0x0000000408007c0c */ /* 0x000fca000bf06070 */
[----:B------:R-:W-:-:S04]  /*2280*/  PLOP3.LUT P1, PT, PT, PT, UP0, 0x80, 0x8 ;  /* 0x000000000008781c */ /* 0x000fc80003f2f008 */
[----:B------:R-:W-:-:S13]  /*2290*/  ISETP.GE.OR.EX P0, PT, R9, UR5, P1, P0 ;  /* 0x0000000509007c0c */ /* 0x000fda0008f06700 */
[----:B------:R-:W-:Y:S05]  /*22a0*/  @P0 EXIT ;  /* 0x000000000000094d */ /* 0x000fea0003800000 */
[----:B------:R-:W3:Y:S01]  /*22b0*/  S2R R3, SR_TID.X ;  /* 0x0000000000037919 */ /* 0x000ee20000002100 */
[----:B------:R-:W3:Y:S02]  /*22c0*/  LDC R0, c[0x0][0x428] ;  /* 0x00010a00ff007b82 */ /* 0x000ee40000000800 */
[----:B---3--:R-:W-:-:S05]  /*22d0*/  IMAD R0, R0, UR15, R3 ;  /* 0x0000000f00007c24 */ /* 0x008fca000f8e0203 */
[----:B------:R-:W-:Y:S02]  /*22e0*/  ISETP.GE.U32.AND P0, PT, R0, UR4, PT ;  /* 0x0000000400007c0c */ /* 0x000fe4000bf06070 */
[----:B-----5:R-:W-:-:S04]  /*22f0*/  SHF.R.S32.HI R4, RZ, 0x1f, R0 ;  /* 0x0000001fff047819 */ /* 0x020fc80000011400 */
[----:B------:R-:W-:-:S13]  /*2300*/  ISETP.GE.AND.EX P0, PT, R4, UR5, PT, P0 ;  /* 0x0000000504007c0c */ /* 0x000fda000bf06300 */
[----:B------:R-:W-:Y:S05]  /*2310*/  @P0 EXIT ;  /* 0x000000000000094d */ /* 0x000fea0003800000 */
[----:B------:R-:W3:Y:S01]  /*2320*/  LDC R2, c[0x0][0x410] ;  /* 0x00010400ff027b82 */ /* 0x000ee20000000800 */
[----:B------:R-:W3:Y:S01]  /*2330*/  LDCU UR6, c[0x0][0x3e0] ;  /* 0x00007c00ff0677ac */ /* 0x000ee20008000800 */
[----:B------:R-:W-:Y:S01]  /*2340*/  MOV R5, UR4 ;  /* 0x0000000400057c02 */ /* 0x000fe20008000f00 */
[----:B------:R-:W4:Y:S05]  /*2350*/  LDCU.64 UR8, c[0x0][0x3d8] ;  /* 0x00007b00ff0877ac */ /* 0x000f2a0008000a00 */
[----:B------:R-:W5:Y:S01]  /*2360*/  LDC R7, c[0x0][0x360] ;  /* 0x0000d800ff077b82 */ /* 0x000f620000000800 */
[----:B---3--:R-:W-:Y:S01]  /*2370*/  IMAD R2, R2, UR6, RZ ;  /* 0x0000000602027c24 */ /* 0x008fe2000f8e02ff */
[----:B------:R-:W3:Y:S03]  /*2380*/  LDCU.64 UR6, c[0x0][0x388] ;  /* 0x00007100ff0677ac */ /* 0x000ee60008000a00 */
[----:B------:R-:W-:-:S05]  /*2390*/  IMAD.SHL.U32 R3, R2, 0x2, RZ ;  /* 0x0000000202037824 */ /* 0x000fca00078e00ff */
[----:B------:R-:W-:-:S04]  /*23a0*/  IADD3 R0, P0, PT, R0, R3, RZ ;  /* 0x0000000300007210 */ /* 0x000fc80007f1e0ff */
[----:B------:R-:W-:Y:S02]  /*23b0*/  LEA.HI.X.SX32 R3, R3, R4, 0x1, P0 ;  /* 0x0000000403037211 */ /* 0x000fe400000f0eff */
[----:B----4-:R-:W-:-:S04]  /*23c0*/  LEA R10, P0, R0, UR8, 0x2 ;  /* 0x00000008000a7c11 */ /* 0x010fc8000f8010ff */
[----:B------:R-:W-:Y:S01]  /*23d0*/  LEA.HI.X R11, R0, UR9, R3, 0x2, P0 ;  /* 0x00000009000b7c11 */ /* 0x000fe200080f1403 */
[----:B------:R-:W-:Y:S01]  /*23e0*/  IMAD.U32 R3, RZ, RZ, UR4 ;  /* 0x00000004ff037e24 */ /* 0x000fe2000f8e00ff */
[----:B------:R-:W-:Y:S01]  /*23f0*/  MOV R0, UR5 ;  /* 0x0000000500007c02 */ /* 0x000fe20008000f00 */
[----:B------:R-:W4:Y:S01]  /*2400*/  LDCU.64 UR8, c[0x0][0x390] ;  /* 0x00007200ff0877ac */ /* 0x000f220008000a00 */
[----:B------:R-:W-:Y:S01]  /*2410*/  LEA R4, P0, R5, R10, 0x2 ;  /* 0x0000000a05047211 */ /* 0x000fe200078010ff */
[----:B-12---:R-:W2:Y:S03]  /*2420*/  LDG.E R14, desc[UR12][R10.64] ;  /* 0x0000000c0a0e7981 */ /* 0x006ea6000c1e1900 */
[----:B------:R-:W-:Y:S01]  /*2430*/  LEA.HI.X R5, R3, R11, R0, 0x2, P0 ;  /* 0x0000000b03057211 */ /* 0x000fe200000f1400 */
[----:B-----5:R-:W-:-:S04]  /*2440*/  IMAD.WIDE.U32 R2, R7, 0x4, R10 ;  /* 0x0000000407027825 */ /* 0x020fc800078e000a */
[----:B------:R-:W-:Y:S01]  /*2450*/  IMAD.WIDE.U32 R6, R7, 0x4, R4 ;  /* 0x0000000407067825 */ /* 0x000fe200078e0004 */
[----:B0-----:R-:W2:Y:S04]  /*2460*/  LDG.E R15, desc[UR12][R2.64] ;  /* 0x0000000c020f7981 */ /* 0x001ea8000c1e1900 */
[----:B------:R-:W5:Y:S04]  /*2470*/  LDG.E R16, desc[UR12][R4.64] ;  /* 0x0000000c04107981 */ /* 0x000f68000c1e1900 */
[----:B------:R-:W5:Y:S01]  /*2480*/  LDG.E R17, desc[UR12][R6.64] ;  /* 0x0000000c06117981 */ /* 0x000f62000c1e1900 */
[----:B------:R-:W-:-:S02]  /*2490*/  SHF.L.U32 R12, R8, 0x2, RZ ;  /* 0x00000002080c7819 */ /* 0x000fc400000006ff */
[----:B------:R-:W-:Y:S02]  /*24a0*/  SHF.L.U64.HI R0, R8, 0x2, R9 ;  /* 0x0000000208007819 */ /* 0x000fe40000010209 */
[C---:B---3--:R-:W-:Y:S02]  /*24b0*/  IADD3 R8, P0, PT, R12.reuse, UR6, RZ ;  /* 0x000000060c087c10 */ /* 0x048fe4000ff1e0ff */
[----:B----4-:R-:W-:Y:S02]  /*24c0*/  IADD3 R12, P1, PT, R12, UR8, RZ ;  /* 0x000000080c0c7c10 */ /* 0x010fe4000ff3e0ff */
[C---:B------:R-:W-:Y:S02]  /*24d0*/  IADD3.X R9, PT, PT, R0.reuse, UR7, RZ, P0, !PT ;  /* 0x0000000700097c10 */ /* 0x040fe400087fe4ff */
[----:B------:R-:W-:-:S03]  /*24e0*/  IADD3.X R13, PT, PT, R0, UR9, RZ, P1, !PT ;  /* 0x00000009000d7c10 */ /* 0x000fc60008ffe4ff */
[----:B--2---:R-:W-:Y:S04]  /*24f0*/  STG.E.64 desc[UR12][R8.64], R14 ;  /* 0x0000000e08007986 */ /* 0x004fe8000c101b0c */
[----:B-----5:R-:W-:Y:S01]  /*2500*/  STG.E.64 desc[UR12][R12.64], R16 ;  /* 0x000000100c007986 */ /* 0x020fe2000c101b0c */
[----:B------:R-:W-:Y:S05]  /*2510*/  EXIT ;  /* 0x000000000000794d */ /* 0x000fea0003800000 */
.L_x_310:
        /* <DEDUP_REMOVED lines=14> */
.L_x_3839:


//--------------------- .text._Z32group_norm_nhwc_bwd_scale_kernelI11Bf16IOFp32WLi168EEv26Group_norm_nhwc_bwd_params --------------------------
	.section	.text._Z32group_norm_nhwc_bwd_scale_kernelI11Bf16IOFp32WLi168EEv26Group_norm_nhwc_bwd_params,"ax",@progbits
	.align	128
        .global         _Z32group_norm_nhwc_bwd_scale_kernelI11Bf16IOFp32WLi168EEv26Group_norm_nhwc_bwd_params
        .type           _Z32group_norm_nhwc_bwd_scale_kernelI11Bf16IOFp32WLi168EEv26Group_norm_nhwc_bwd_params,@function
        .size           _Z32group_norm_nhwc_bwd_scale_kernelI11Bf16IOFp32WLi168EEv26Group_norm_nhwc_bwd_params,(.L_x_3840 - _Z32group_norm_nhwc_bwd_scale_kernelI11Bf16IOFp32WLi168EEv26Group_norm_nhwc_bwd_params)
        .other          _Z32group_norm_nhwc_bwd_scale_kernelI11Bf16IOFp32WLi168EEv26Group_norm_nhwc_bwd_params,@"STO_CUDA_ENTRY STV_DEFAULT"
_Z32group_norm_nhwc_bwd_scale_kernelI11Bf16IOFp32WLi168EEv26Group_norm_nhwc_bwd_params:
.text._Z32group_norm_nhwc_bwd_scale_kernelI11Bf16IOFp32WLi168EEv26Group_norm_nhwc_bwd_params:
        /* <DEDUP_REMOVED lines=74> */
.L_x_312:
[----:B------:R-:W-:Y:S05]  /*04a0*/  BSYNC.RECONVERGENT B0 ;  /* 0x0000000000007941 */ /* 0x000fea0003800200 */
.L_x_311:
        /* <DEDUP_REMOVED lines=31> */
.L_x_316:
        /* <DEDUP_REMOVED lines=47> */
.L_x_315:
[----:B------:R-:W-:Y:S05]  /*0990*/  BRA.U UP0, `(.L_x_313) ;  /* 0x0000001900307547 */ /* 0x000fea000b800000 */
[----:B------:R-:W-:Y:S01]  /*09a0*/  ISETP.GE.U32.AND P0, PT, R8, UR4, PT ;  /* 0x0000000408007c0c */ /* 0x000fe2000bf06070 */
[C---:B------:R-:W-:Y:S01]  /*09b0*/  VIADD R22, R21.reuse, -UR9 ;  /* 0x8000000915167c36 */ /* 0x040fe20008000000 */
[----:B------:R-:W-:Y:S01]  /*09c0*/  IADD3 R21, PT, PT, R21, 0x1, RZ ;  /* 0x0000000115157810 */ /* 0x000fe20007ffe0ff */
[----:B------:R-:W0:Y:S01]  /*09d0*/  LDCU.64 UR6, c[0x0][0x3f8] ;  /* 0x00007f00ff0677ac */ /* 0x000e220008000a00 */
[----:B------:R-:W-:-:S13]  /*09e0*/  ISETP.GE.AND.EX P0, PT, R9, UR5, PT, P0 ;  /* 0x0000000509007c0c */ /* 0x000fda000bf06300 */
.L_x_317:
        /* <DEDUP_REMOVED lines=190> */
.L_x_314:
        /* <DEDUP_REMOVED lines=68> */
.L_x_318:
[----:B------:R-:W-:Y:S05]  /*1a10*/  BRA.U !UP1, `(.L_x_313) ;  /* 0x0000000909107547 */ /* 0x000fea000b800000 */
[----:B------:R-:W1:Y:S01]  /*1a20*/  LDCU.64 UR10, c[0x0][0x3f8] ;  /* 0x00007f00ff0a77ac */ /* 0x000e620008000a00 */
[----:B------:R-:W-:-:S12]  /*1a30*/  UIADD3 UR7, UPT, UPT, UR6, -UR9, URZ ;  /* 0x8000000906077290 */ /* 0x000fd8000fffe0ff */
.L_x_319:
        /* <DEDUP_REMOVED lines=130> */
.L_x_313:
        /* <DEDUP_REMOVED lines=44> */
.L_x_320:
        /* <DEDUP_REMOVED lines=14> */
.L_x_3840:


//--------------------- .text._Z32group_norm_nhwc_bwd_scale_kernelI11Bf16IOFp32WLi64EEv26Group_norm_nhwc_bwd_params --------------------------
	.section	.text._Z32group_norm_nhwc_bwd_scale_kernelI11Bf16IOFp32WLi64EEv26Group_norm_nhwc_bwd_params,"ax",@progbits
	.align	128
        .global         _Z32group_norm_nhwc_bwd_scale_kernelI11Bf16IOFp32WLi64EEv26Group_norm_nhwc_bwd_params
        .type           _Z32group_norm_nhwc_bwd_scale_kernelI11Bf16IOFp32WLi64EEv26Group_norm_nhwc_bwd_params,@function
        .size           _Z32group_norm_nhwc_bwd_scale_kernelI11Bf16IOFp32WLi64EEv26Group_norm_nhwc_bwd_params,(.L_x_3841 - _Z32group_norm_nhwc_bwd_scale_kernelI11Bf16IOFp32WLi64EEv26Group_norm_nhwc_bwd_params)
        .other          _Z32group_norm_nhwc_bwd_scale_kernelI11Bf16IOFp32WLi64EEv26Group_norm_nhwc_bwd_params,@"STO_CUDA_ENTRY STV_DEFAULT"
_Z32group_norm_nhwc_bwd_scale_kernelI11Bf16IOFp32WLi64EEv26Group_norm_nhwc_bwd_params:
.text._Z32group_norm_nhwc_bwd_scale_kernelI11Bf16IOFp32WLi64EEv26Group_norm_nhwc_bwd_params:
        /* <DEDUP_REMOVED lines=74> */
.L_x_322:
[----:B------:R-:W-:Y:S05]  /*04a0*/  BSYNC.RECONVERGENT B0 ;  /* 0x0000000000007941 */ /* 0x000fea0003800200 */
.L_x_321:
        /* <DEDUP_REMOVED lines=31> */
.L_x_326:
        /* <DEDUP_REMOVED lines=47> */
.L_x_325:
[----:B------:R-:W-:Y:S05]  /*0990*/  BRA.U UP0, `(.L_x_323) ;  /* 0x0000001900307547 */ /* 0x000fea000b800000 */
[----:B------:R-:W-:Y:S01]  /*09a0*/  ISETP.GE.U32.AND P0, PT, R8, UR4, PT ;  /* 0x0000000408007c0c */ /* 0x000fe2000bf06070 */
[C---:B------:R-:W-:Y:S01]  /*09b0*/  VIADD R22, R21.reuse, -UR9 ;  /* 0x8000000915167c36 */ /* 0x040fe20008000000 */
[----:B------:R-:W-:Y:S01]  /*09c0*/  IADD3 R21, PT, PT, R21, 0x1, RZ ;  /* 0x0000000115157810 */ /* 0x000fe20007ffe0ff */
[----:B------:R-:W0:Y:S01]  /*09d0*/  LDCU.64 UR6, c[0x0][0x3f8] ;  /* 0x00007f00ff0677ac */ /* 0x000e220008000a00 */
[----:B------:R-:W-:-:S13]  /*09e0*/  ISETP.GE.AND.EX P0, PT, R9, UR5, PT, P0 ;  /* 0x0000000509007c0c */ /* 0x000fda000bf06300 */
.L_x_327:
        /* <DEDUP_REMOVED lines=190> */
.L_x_324:
        /* <DEDUP_REMOVED lines=68> */
.L_x_328:
[----:B------:R-:W-:Y:S05]  /*1a10*/  BRA.U !UP1, `(.L_x_323) ;  /* 0x0000000909107547 */ /* 0x000fea000b800000 */
[----:B------:R-:W1:Y:S01]  /*1a20*/  LDCU.64 UR10, c[0x0][0x3f8] ;  /* 0x00007f00ff0a77ac */ /* 0x000e620008000a00 */
[----:B------:R-:W-:-:S12]  /*1a30*/  UIADD3 UR7, UPT, UPT, UR6, -UR9, URZ ;  /* 0x8000000906077290 */ /* 0x000fd8000fffe0ff */
.L_x_329:
        /* <DEDUP_REMOVED lines=130> */
.L_x_323:
        /* <DEDUP_REMOVED lines=44> */
.L_x_330:
        /* <DEDUP_REMOVED lines=14> */
.L_x_3841:


//--------------------- .text._Z32group_norm_nhwc_bwd_scale_kernelI11Bf16IOFp32WLi128EEv26Group_norm_nhwc_bwd_params --------------------------
	.section	.text._Z32group_norm_nhwc_bwd_scale_kernelI11Bf16IOFp32WLi128EEv26Group_norm_nhwc_bwd_params,"ax",@progbits
	.align	128
        .global         _Z32group_norm_nhwc_bwd_scale_kernelI11Bf16IOFp32WLi128EEv26Group_norm_nhwc_bwd_params
        .type           _Z32group_norm_nhwc_bwd_scale_kernelI11Bf16IOFp32WLi128EEv26Group_norm_nhwc_bwd_params,@function
        .size           _Z32group_norm_nhwc_bwd_scale_kernelI11Bf16IOFp32WLi128EEv26Group_norm_nhwc_bwd_params,(.L_x_3842 - _Z32group_norm_nhwc_bwd_scale_kernelI11Bf16IOFp32WLi128EEv26Group_norm_nhwc_bwd_params)
        .other          _Z32group_norm_nhwc_bwd_scale_kernelI11Bf16IOFp32WLi128EEv26Group_norm_nhwc_bwd_params,@"STO_CUDA_ENTRY STV_DEFAULT"
_Z32group_norm_nhwc_bwd_scale_kernelI11Bf16IOFp32WLi128EEv26Group_norm_nhwc_bwd_params:
.text._Z32group_norm_nhwc_bwd_scale_kernelI11Bf16IOFp32WLi128EEv26Group_norm_nhwc_bwd_params:
        /* <DEDUP_REMOVED lines=74> */
.L_x_332:
[----:B------:R-:W-:Y:S05]  /*04a0*/  BSYNC.RECONVERGENT B0 ;  /* 0x0000000000007941 */ /* 0x000fea0003800200 */
.L_x_331:
        /* <DEDUP_REMOVED lines=31> */
.L_x_336:
        /* <DEDUP_REMOVED lines=47> */
.L_x_335:
[----:B------:R-:W-:Y:S05]  /*0990*/  BRA.U UP0, `(.L_x_333) ;  /* 0x0000001900307547 */ /* 0x000fea000b800000 */
[----:B------:R-:W-:Y:S01]  /*09a0*/  ISETP.GE.U32.AND P0, PT, R8, UR4, PT ;  /* 0x0000000408007c0c */ /* 0x000fe2000bf06070 */
[C---:B------:R-:W-:Y:S01]  /*09b0*/  VIADD R22, R21.reuse, -UR9 ;  /* 0x8000000915167c36 */ /* 0x040fe20008000000 */
[----:B------:R-:W-:Y:S01]  /*09c0*/  IADD3 R21, PT, PT, R21, 0x1, RZ ;  /* 0x0000000115157810 */ /* 0x000fe20007ffe0ff */
[----:B------:R-:W0:Y:S01]  /*09d0*/  LDCU.64 UR6, c[0x0][0x3f8] ;  /* 0x00007f00ff0677ac */ /* 0x000e220008000a00 */
[----:B------:R-:W-:-:S13]  /*09e0*/  ISETP.GE.AND.EX P0, PT, R9, UR5, PT, P0 ;  /* 0x0000000509007c0c */ /* 0x000fda000bf06300 */
.L_x_337:
        /* <DEDUP_REMOVED lines=190> */
.L_x_334:
        /* <DEDUP_REMOVED lines=68> */
.L_x_338:
[----:B------:R-:W-:Y:S05]  /*1a10*/  BRA.U !UP1, `(.L_x_333) ;  /* 0x0000000909107547 */ /* 0x000fea000b800000 */
[----:B------:R-:W1:Y:S01]  /*1a20*/  LDCU.64 UR10, c[0x0][0x3f8] ;  /* 0x00007f00ff0a77ac */ /* 0x000e620008000a00 */
[----:B------:R-:W-:-:S12]  /*1a30*/  UIADD3 UR7, UPT, UPT, UR6, -UR9, URZ ;  /* 0x8000000906077290 */ /* 0x000fd8000fffe0ff */
.L_x_339:
        /* <DEDUP_REMOVED lines=130> */
.L_x_333:
        /* <DEDUP_REMOVED lines=44> */
.L_x_340:
        /* <DEDUP_REMOVED lines=14> */
.L_x_3842:


//--------------------- .text._Z32group_norm_nhwc_bwd_scale_kernelI11Bf16IOFp32WLi192EEv26Group_norm_nhwc_bwd_params --------------------------
	.section	.text._Z32group_norm_nhwc_bwd_scale_kernelI11Bf16IOFp32WLi192EEv26Group_norm_nhwc_bwd_params,"ax",@progbits
	.align	128
        .global         _Z32group_norm_nhwc_bwd_scale_kernelI11Bf16IOFp32WLi192EEv26Group_norm_nhwc_bwd_params
        .type           _Z32group_norm_nhwc_bwd_scale_kernelI11Bf16IOFp32WLi192EEv26Group_norm_nhwc_bwd_params,@function
        .size           _Z32group_norm_nhwc_bwd_scale_kernelI11Bf16IOFp32WLi192EEv26Group_norm_nhwc_bwd_params,(.L_x_3843 - _Z32group_norm_nhwc_bwd_scale_kernelI11Bf16IOFp32WLi192EEv26Group_norm_nhwc_bwd_params)
        .other          _Z32group_norm_nhwc_bwd_scale_kernelI11Bf16IOFp32WLi192EEv26Group_norm_nhwc_bwd_params,@"STO_CUDA_ENTRY STV_DEFAULT"
_Z32group_norm_nhwc_bwd_scale_kernelI11Bf16IOFp32WLi192EEv26Group_norm_nhwc_bwd_params:
.text._Z32group_norm_nhwc_bwd_scale_kernelI11Bf16IOFp32WLi192EEv26Group_norm_nhwc_bwd_params:
        /* <DEDUP_REMOVED lines=74> */
.L_x_342:
[----:B------:R-:W-:Y:S05]  /*04a0*/  BSYNC.RECONVERGENT B0 ;  /* 0x0000000000007941 */ /* 0x000fea0003800200 */
.L_x_341:
        /* <DEDUP_REMOVED lines=31> */
.L_x_346:
        /* <DEDUP_REMOVED lines=47> */
.L_x_345:
[----:B------:R-:W-:Y:S05]  /*0990*/  BRA.U UP0, `(.L_x_343) ;  /* 0x0000001900307547 */ /* 0x000fea000b800000 */
[----:B------:R-:W-:Y:S01]  /*09a0*/  ISETP.GE.U32.AND P0, PT, R8, UR4, PT ;  /* 0x0000000408007c0c */ /* 0x000fe2000bf06070 */
[C---:B------:R-:W-:Y:S01]  /*09b0*/  VIADD R22, R21.reuse, -UR9 ;  /* 0x8000000915167c36 */ /* 0x040fe20008000000 */
[----:B------:R-:W-:Y:S01]  /*09c0*/  IADD3 R21, PT, PT, R21, 0x1, RZ ;  /* 0x0000000115157810 */ /* 0x000fe20007ffe0ff */
[----:B------:R-:W0:Y:S01]  /*09d0*/  LDCU.64 UR6, c[0x0][0x3f8] ;  /* 0x00007f00ff0677ac */ /* 0x000e220008000a00 */
[----:B------:R-:W-:-:S13]  /*09e0*/  ISETP.GE.AND.EX P0, PT, R9, UR5, PT, P0 ;  /* 0x0000000509007c0c */ /* 0x000fda000bf06300 */
.L_x_347:
        /* <DEDUP_REMOVED lines=190> */
.L_x_344:
        /* <DEDUP_REMOVED lines=68> */
.L_x_348:
[----:B------:R-:W-:Y:S05]  /*1a10*/  BRA.U !UP1, `(.L_x_343) ;  /* 0x0000000909107547 */ /* 0x000fea000b800000 */
[----:B------:R-:W1:Y:S01]  /*1a20*/  LDCU.64 UR10, c[0x0][0x3f8] ;  /* 0x00007f00ff0a77ac */ /* 0x000e620008000a00 */
[----:B------:R-:W-:-:S12]  /*1a30*/  UIADD3 UR7, UPT, UPT, UR6, -UR9, URZ ;  /* 0x8000000906077290 */ /* 0x000fd8000fffe0ff */
.L_x_349:
        /* <DEDUP_REMOVED lines=130> */
.L_x_343:
        /* <DEDUP_REMOVED lines=44> */
.L_x_350:
        /* <DEDUP_REMOVED lines=14> */
.L_x_3843:


//--------------------- .text._Z32group_norm_nhwc_bwd_scale_kernelI11Bf16IOFp32WLi448EEv26Group_norm_nhwc_bwd_params --------------------------
	.section	.text._Z32group_norm_nhwc_bwd_scale_kernelI11Bf16IOFp32WLi448EEv26Group_norm_nhwc_bwd_params,"ax",@progbits
	.align	128
        .global         _Z32group_norm_nhwc_bwd_scale_kernelI11Bf16IOFp32WLi448EEv26Group_norm_nhwc_bwd_params
        .type           _Z32group_norm_nhwc_bwd_scale_kernelI11Bf16IOFp32WLi448EEv26Group_norm_nhwc_bwd_params,@function
        .size           _Z32group_norm_nhwc_bwd_scale_kernelI11Bf16IOFp32WLi448EEv26Group_norm_nhwc_bwd_params,(.L_x_3844 - _Z32group_norm_nhwc_bwd_scale_kernelI11Bf16IOFp32WLi448EEv26Group_norm_nhwc_bwd_params)
        .other          _Z32group_norm_nhwc_bwd_scale_kernelI11Bf16IOFp32WLi448EEv26Group_norm_nhwc_bwd_params,@"STO_CUDA_ENTRY STV_DEFAULT"
_Z32group_norm_nhwc_bwd_scale_kernelI11Bf16IOFp32WLi448EEv26Group_norm_nhwc_bwd_params:
.text._Z32group_norm_nhwc_bwd_scale_kernelI11Bf16IOFp32WLi448EEv26Group_norm_nhwc_bwd_params:
        /* <DEDUP_REMOVED lines=74> */
.L_x_352:
[----:B------:R-:W-:Y:S05]  /*04a0*/  BSYNC.RECONVERGENT B0 ;  /* 0x0000000000007941 */ /* 0x000fea0003800200 */
.L_x_351:
        /* <DEDUP_REMOVED lines=31> */
.L_x_356:
        /* <DEDUP_REMOVED lines=47> */
.L_x_355:
[----:B------:R-:W-:Y:S05]  /*0990*/  BRA.U UP0, `(.L_x_353) ;  /* 0x0000001900307547 */ /* 0x000fea000b800000 */
[----:B------:R-:W-:Y:S01]  /*09a0*/  ISETP.GE.U32.AND P0, PT, R8, UR4, PT ;  /* 0x0000000408007c0c */ /* 0x000fe2000bf06070 */
[C---:B------:R-:W-:Y:S01]  /*09b0*/  VIADD R22, R21.reuse, -UR9 ;  /* 0x8000000915167c36 */ /* 0x040fe20008000000 */
[----:B------:R-:W-:Y:S01]  /*09c0*/  IADD3 R21, PT, PT, R21, 0x1, RZ ;  /* 0x0000000115157810 */ /* 0x000fe20007ffe0ff */
[----:B------:R-:W0:Y:S01]  /*09d0*/  LDCU.64 UR6, c[0x0][0x3f8] ;  /* 0x00007f00ff0677ac */ /* 0x000e220008000a00 */
[----:B------:R-:W-:-:S13]  /*09e0*/  ISETP.GE.AND.EX P0, PT, R9, UR5, PT, P0 ;  /* 0x0000000509007c0c */ /* 0x000fda000bf06300 */
.L_x_357:
        /* <DEDUP_REMOVED lines=190> */
.L_x_354:
        /* <DEDUP_REMOVED lines=68> */
.L_x_358:
[----:B------:R-:W-:Y:S05]  /*1a10*/  BRA.U !UP1, `(.L_x_353) ;  /* 0x0000000909107547 */ /* 0x000fea000b800000 */
[----:B------:R-:W1:Y:S01]  /*1a20*/  LDCU.64 UR10, c[0x0][0x3f8] ;  /* 0x00007f00ff0a77ac */ /* 0x000e620008000a00 */
[----:B------:R-:W-:-:S12]  /*1a30*/  UIADD3 UR7, UPT, UPT, UR6, -UR9, URZ ;  /* 0x8000000906077290 */ /* 0x000fd8000fffe0ff */
.L_x_359:
        /* <DEDUP_REMOVED lines=130> */
.L_x_353:
        /* <DEDUP_REMOVED lines=44> */
.L_x_360:
        /* <DEDUP_REMOVED lines=14> */
.L_x_3844:


//--------------------- .text._Z32group_norm_nhwc_bwd_scale_kernelI11Bf16IOFp32WLi256EEv26Group_norm_nhwc_bwd_params --------------------------
	.section	.text._Z32group_norm_nhwc_bwd_scale_kernelI11Bf16IOFp32WLi256EEv26Group_norm_nhwc_bwd_params,"ax",@progbits
	.align	128
        .global         _Z32group_norm_nhwc_bwd_scale_kernelI11Bf16IOFp32WLi256EEv26Group_norm_nhwc_bwd_params
        .type           _Z32group_norm_nhwc_bwd_scale_kernelI11Bf16IOFp32WLi256EEv26Group_norm_nhwc_bwd_params,@function
        .size           _Z32group_norm_nhwc_bwd_scale_kernelI11Bf16IOFp32WLi256EEv26Group_norm_nhwc_bwd_params,(.L_x_3845 - _Z32group_norm_nhwc_bwd_scale_kernelI11Bf16IOFp32WLi256EEv26Group_norm_nhwc_bwd_params)
        .other          _Z32group_norm_nhwc_bwd_scale_kernelI11Bf16IOFp32WLi256EEv26Group_norm_nhwc_bwd_params,@"STO_CUDA_ENTRY STV_DEFAULT"
_Z32group_norm_nhwc_bwd_scale_kernelI11Bf16IOFp32WLi256EEv26Group_norm_nhwc_bwd_params:
.text._Z32group_norm_nhwc_bwd_scale_kernelI11Bf16IOFp32WLi256EEv26Group_norm_nhwc_bwd_params:
        /* <DEDUP_REMOVED lines=74> */
.L_x_362:
[----:B------:R-:W-:Y:S05]  /*04a0*/  BSYNC.RECONVERGENT B0 ;  /* 0x0000000000007941 */ /* 0x000fea0003800200 */
.L_x_361:
        /* <DEDUP_REMOVED lines=31> */
.L_x_366:
        /* <DEDUP_REMOVED lines=47> */
.L_x_365:
[----:B------:R-:W-:Y:S05]  /*0990*/  BRA.U UP0, `(.L_x_363) ;  /* 0x0000001900307547 */ /* 0x000fea000b800000 */
[----:B------:R-:W-:Y:S01]  /*09a0*/  ISETP.GE.U32.AND P0, PT, R8, UR4, PT ;  /* 0x0000000408007c0c */ /* 0x000fe2000bf06070 */
[C---:B------:R-:W-:Y:S01]  /*09b0*/  VIADD R22, R21.reuse, -UR9 ;  /* 0x8000000915167c36 */ /* 0x040fe20008000000 */
[----:B------:R-:W-:Y:S01]  /*09c0*/  IADD3 R21, PT, PT, R21, 0x1, RZ ;  /* 0x0000000115157810 */ /* 0x000fe20007ffe0ff */
[----:B------:R-:W0:Y:S01]  /*09d0*/  LDCU.64 UR6, c[0x0][0x3f8] ;  /* 0x00007f00ff0677ac */ /* 0x000e220008000a00 */
[----:B------:R-:W-:-:S13]  /*09e0*/  ISETP.GE.AND.EX P0, PT, R9, UR5, PT, P0 ;  /* 0x0000000509007c0c */ /* 0x000fda000bf06300 */
.L_x_367:
        /* <DEDUP_REMOVED lines=190> */
.L_x_364:
        /* <DEDUP_REMOVED lines=68> */
.L_x_368:
[----:B------:R-:W-:Y:S05]  /*1a10*/  BRA.U !UP1, `(.L_x_363) ;  /* 0x0000000909107547 */ /* 0x000fea000b800000 */
[----:B------:R-:W1:Y:S01]  /*1a20*/  LDCU.64 UR10, c[0x0][0x3f8] ;  /* 0x00007f00ff0a77ac */ /* 0x000e620008000a00 */
[----:B------:R-:W-:-:S12]  /*1a30*/  UIADD3 UR7, UPT, UPT, UR6, -UR9, URZ ;  /* 0x8000000906077290 */ /* 0x000fd8000fffe0ff */
.L_x_369:
        /* <DEDUP_REMOVED lines=130> */
.L_x_363:
        /* <DEDUP_REMOVED lines=44> */
.L_x_370:
        /* <DEDUP_REMOVED lines=14> */
.L_x_3845:


//--------------------- .text._Z32group_norm_nhwc_bwd_scale_kernelI11Bf16IOFp32WLi120EEv26Group_norm_nhwc_bwd_params --------------------------
	.section	.text._Z32group_norm_nhwc_bwd_scale_kernelI11Bf16IOFp32WLi120EEv26Group_norm_nhwc_bwd_params,"ax",@progbits
	.align	128
        .global         _Z32group_norm_nhwc_bwd_scale_kernelI11Bf16IOFp32WLi120EEv26Group_norm_nhwc_bwd_params
        .type           _Z32group_norm_nhwc_bwd_scale_kernelI11Bf16IOFp32WLi120EEv26Group_norm_nhwc_bwd_params,@function
        .size           _Z32group_norm_nhwc_bwd_scale_kernelI11Bf16IOFp32WLi120EEv26Group_norm_nhwc_bwd_params,(.L_x_3846 - _Z32group_norm_nhwc_bwd_scale_kernelI11Bf16IOFp32WLi120EEv26Group_norm_nhwc_bwd_params)
        .other          _Z32group_norm_nhwc_bwd_scale_kernelI11Bf16IOFp32WLi120EEv26Group_norm_nhwc_bwd_params,@"STO_CUDA_ENTRY STV_DEFAULT"
_Z32group_norm_nhwc_bwd_scale_kernelI11Bf16IOFp32WLi120EEv26Group_norm_nhwc_bwd_params:
.text._Z32group_norm_nhwc_bwd_scale_kernelI11Bf16IOFp32WLi120EEv26Group_norm_nhwc_bwd_params:
        /* <DEDUP_REMOVED lines=74> */
.L_x_372:
[----:B------:R-:W-:Y:S05]  /*04a0*/  BSYNC.RECONVERGENT B0 ;  /* 0x0000000000007941 */ /* 0x000fea0003800200 */
.L_x_371:
        /* <DEDUP_REMOVED lines=31> */
.L_x_376:
        /* <DEDUP_REMOVED lines=47> */
.L_x_375:
[----:B------:R-:W-:Y:S05]  /*0990*/  BRA.U UP0, `(.L_x_373) ;  /* 0x0000001900307547 */ /* 0x000fea000b800000 */
[----:B------:R-:W-:Y:S01]  /*09a0*/  ISETP.GE.U32.AND P0, PT, R8, UR4, PT ;  /* 0x0000000408007c0c */ /* 0x000fe2000bf06070 */
[C---:B------:R-:W-:Y:S01]  /*09b0*/  VIADD R22, R21.reuse, -UR9 ;  /* 0x8000000915167c36 */ /* 0x040fe20008000000 */
[----:B------:R-:W-:Y:S01]  /*09c0*/  IADD3 R21, PT, PT, R21, 0x1, RZ ;  /* 0x0000000115157810 */ /* 0x000fe20007ffe0ff */
[----:B------:R-:W0:Y:S01]  /*09d0*/  LDCU.64 UR6, c[0x0][0x3f8] ;  /* 0x00007f00ff0677ac */ /* 0x000e220008000a00 */
[----:B------:R-:W-:-:S13]  /*09e0*/  ISETP.GE.AND.EX P0, PT, R9, UR5, PT, P0 ;  /* 0x0000000509007c0c */ /* 0x000fda000bf06300 */
.L_x_377:
        /* <DEDUP_REMOVED lines=190> */
.L_x_374:
        /* <DEDUP_REMOVED lines=68> */
.L_x_378:
[----:B------:R-:W-:Y:S05]  /*1a10*/  BRA.U !UP1, `(.L_x_373) ;  /* 0x0000000909107547 */ /* 0x000fea000b800000 */
[----:B------:R-:W1:Y:S01]  /*1a20*/  LDCU.64 UR10, c[0x0][0x3f8] ;  /* 0x00007f00ff0a77ac */ /* 0x000e620008000a00 */
[----:B------:R-:W-:-:S12]  /*1a30*/  UIADD3 UR7, UPT, UPT, UR6, -UR9, URZ ;  /* 0x8000000906077290 */ /* 0x000fd8000fffe0ff */
.L_x_379:
        /* <DEDUP_REMOVED lines=130> */
.L_x_373:
        /* <DEDUP_REMOVED lines=44> */
.L_x_380:
        /* <DEDUP_REMOVED lines=14> */
.L_x_3846:


//--------------------- .text._Z32group_norm_nhwc_bwd_scale_kernelI11Bf16IOFp32WLi140EEv26Group_norm_nhwc_bwd_params --------------------------
	.section	.text._Z32group_norm_nhwc_bwd_scale_kernelI11Bf16IOFp32WLi140EEv26Group_norm_nhwc_bwd_params,"ax",@progbits
	.align	128
        .global         _Z32group_norm_nhwc_bwd_scale_kernelI11Bf16IOFp32WLi140EEv26Group_norm_nhwc_bwd_params
        .type           _Z32group_norm_nhwc_bwd_scale_kernelI11Bf16IOFp32WLi140EEv26Group_norm_nhwc_bwd_params,@function
        .size           _Z32group_norm_nhwc_bwd_scale_kernelI11Bf16IOFp32WLi140EEv26Group_norm_nhwc_bwd_params,(.L_x_3847 - _Z32group_norm_nhwc_bwd_scale_kernelI11Bf16IOFp32WLi140EEv26Group_norm_nhwc_bwd_params)
        .other          _Z32group_norm_nhwc_bwd_scale_kernelI11Bf16IOFp32WLi140EEv26Group_norm_nhwc_bwd_params,@"STO_CUDA_ENTRY STV_DEFAULT"
_Z32group_norm_nhwc_bwd_scale_kernelI11Bf16IOFp32WLi140EEv26Group_norm_nhwc_bwd_params:
.text._Z32group_norm_nhwc_bwd_scale_kernelI11Bf16IOFp32WLi140EEv26Group_norm_nhwc_bwd_params:
        /* <DEDUP_REMOVED lines=74> */
.L_x_382:
[----:B------:R-:W-:Y:S05]  /*04a0*/  BSYNC.RECONVERGENT B0 ;  /* 0x0000000000007941 */ /* 0x000fea0003800200 */
.L_x_381:
        /* <DEDUP_REMOVED lines=31> */
.L_x_386:
        /* <DEDUP_REMOVED lines=47> */
.L_x_385:
[----:B------:R-:W-:Y:S05]  /*0990*/  BRA.U UP0, `(.L_x_383) ;  /* 0x0000001900307547 */ /* 0x000fea000b800000 */
[----:B------:R-:W-:Y:S01]  /*09a0*/  ISETP.GE.U32.AND P0, PT, R8, UR4, PT ;  /* 0x0000000408007c0c */ /* 0x000fe2000bf06070 */
[C---:B------:R-:W-:Y:S01]  /*09b0*/  VIADD R22, R21.reuse, -UR9 ;  /* 0x8000000915167c36 */ /* 0x040fe20008000000 */
[----:B------:R-:W-:Y:S01]  /*09c0*/  IADD3 R21, PT, PT, R21, 0x1, RZ ;  /* 0x0000000115157810 */ /* 0x000fe20007ffe0ff */
[----:B------:R-:W0:Y:S01]  /*09d0*/  LDCU.64 UR6, c[0x0][0x3f8] ;  /* 0x00007f00ff0677ac */ /* 0x000e220008000a00 */
[----:B------:R-:W-:-:S13]  /*09e0*/  ISETP.GE.AND.EX P0, PT, R9, UR5, PT, P0 ;  /* 0x0000000509007c0c */ /* 0x000fda000bf06300 */
.L_x_387:
        /* <DEDUP_REMOVED lines=190> */
.L_x_384:
        /* <DEDUP_REMOVED lines=68> */
.L_x_388:
[----:B------:R-:W-:Y:S05]  /*1a10*/  BRA.U !UP1, `(.L_x_383) ;  /* 0x0000000909107547 */ /* 0x000fea000b800000 */
[----:B------:R-:W1:Y:S01]  /*1a20*/  LDCU.64 UR10, c[0x0][0x3f8] ;  /* 0x00007f00ff0a77ac */ /* 0x000e620008000a00 */
[----:B------:R-:W-:-:S12]  /*1a30*/  UIADD3 UR7, UPT, UPT, UR6, -UR9, URZ ;  /* 0x8000000906077290 */ /* 0x000fd8000fffe0ff */
.L_x_389:
        /* <DEDUP_REMOVED lines=130> */
.L_x_383:
        /* <DEDUP_REMOVED lines=44> */
.L_x_390:
        /* <DEDUP_REMOVED lines=14> */
.L_x_3847:


//--------------------- .text._Z32group_norm_nhwc_bwd_scale_kernelI11Bf16IOFp32WLi160EEv26Group_norm_nhwc_bwd_params --------------------------
	.section	.text._Z32group_norm_nhwc_bwd_scale_kernelI11Bf16IOFp32WLi160EEv26Group_norm_nhwc_bwd_params,"ax",@progbits
	.align	128
        .global         _Z32group_norm_nhwc_bwd_scale_kernelI11Bf16IOFp32WLi160EEv26Group_norm_nhwc_bwd_params
        .type           _Z32group_norm_nhwc_bwd_scale_kernelI11Bf16IOFp32WLi160EEv26Group_norm_nhwc_bwd_params,@function
        .size           _Z32group_norm_nhwc_bwd_scale_kernelI11Bf16IOFp32WLi160EEv26Group_norm_nhwc_bwd_params,(.L_x_3848 - _Z32group_norm_nhwc_bwd_scale_kernelI11Bf16IOFp32WLi160EEv26Group_norm_nhwc_bwd_params)
        .other          _Z32group_norm_nhwc_bwd_scale_kernelI11Bf16IOFp32WLi160EEv26Group_norm_nhwc_bwd_params,@"STO_CUDA_ENTRY STV_DEFAULT"
_Z32group_norm_nhwc_bwd_scale_kernelI11Bf16IOFp32WLi160EEv26Group_norm_nhwc_bwd_params:
.text._Z32group_norm_nhwc_bwd_scale_kernelI11Bf16IOFp32WLi160EEv26Group_norm_nhwc_bwd_params:
        /* <DEDUP_REMOVED lines=74> */
.L_x_392:
[----:B------:R-:W-:Y:S05]  /*04a0*/  BSYNC.RECONVERGENT B0 ;  /* 0x0000000000007941 */ /* 0x000fea0003800200 */
.L_x_391:
        /* <DEDUP_REMOVED lines=31> */
.L_x_396:
        /* <DEDUP_REMOVED lines=47> */
.L_x_395:
[----:B------:R-:W-:Y:S05]  /*0990*/  BRA.U UP0, `(.L_x_393) ;  /* 0x0000001900307547 */ /* 0x000fea000b800000 */
[----:B------:R-:W-:Y:S01]  /*09a0*/  ISETP.GE.U32.AND P0, PT, R8, UR4, PT ;  /* 0x0000000408007c0c */ /* 0x000fe2000bf06070 */
[C---:B------:R-:W-:Y:S01]  /*09b0*/  VIADD R22, R21.reuse, -UR9 ;  /* 0x8000000915167c36 */ /* 0x040fe20008000000 */
[----:B------:R-:W-:Y:S01]  /*09c0*/  IADD3 R21, PT, PT, R21, 0x1, RZ ;  /* 0x0000000115157810 */ /* 0x000fe20007ffe0ff */
[----:B------:R-:W0:Y:S01]  /*09d0*/  LDCU.64 UR6, c[0x0][0x3f8] ;  /* 0x00007f00ff0677ac */ /* 0x000e220008000a00 */
[----:B------:R-:W-:-:S13]  /*09e0*/  ISETP.GE.AND.EX P0, PT, R9, UR5, PT, P0 ;  /* 0x0000000509007c0c */ /* 0x000fda000bf06300 */
.L_x_397:
        /* <DEDUP_REMOVED lines=190> */
.L_x_394:
        /* <DEDUP_REMOVED lines=68> */
.L_x_398:
[----:B------:R-:W-:Y:S05]  /*1a10*/  BRA.U !UP1, `(.L_x_393) ;  /* 0x0000000909107547 */ /* 0x000fea000b800000 */
[----:B------:R-:W1:Y:S01]  /*1a20*/  LDCU.64 UR10, c[0x0][0x3f8] ;  /* 0x00007f00ff0a77ac */ /* 0x000e620008000a00 */
[----:B------:R-:W-:-:S12]  /*1a30*/  UIADD3 UR7, UPT, UPT, UR6, -UR9, URZ ;  /* 0x8000000906077290 */ /* 0x000fd8000fffe0ff */
.L_x_399:
        /* <DEDUP_REMOVED lines=130> */
.L_x_393:
        /* <DEDUP_REMOVED lines=44> */
.L_x_400:
        /* <DEDUP_REMOVED lines=14> */
.L_x_3848:


//--------------------- .text._Z32group_norm_nhwc_bwd_scale_kernelI11Bf16IOBf16WLi196EEv26Group_norm_nhwc_bwd_params --------------------------
	.section	.text._Z32group_norm_nhwc_bwd_scale_kernelI11Bf16IOBf16WLi196EEv26Group_norm_nhwc_bwd_params,"ax",@progbits
	.align	128
        .global         _Z32group_norm_nhwc_bwd_scale_kernelI11Bf16IOBf16WLi196EEv26Group_norm_nhwc_bwd_params
        .type           _Z32group_norm_nhwc_bwd_scale_kernelI11Bf16IOBf16WLi196EEv26Group_norm_nhwc_bwd_params,@function
        .size           _Z32group_norm_nhwc_bwd_scale_kernelI11Bf16IOBf16WLi196EEv26Group_norm_nhwc_bwd_params,(.L_x_3849 - _Z32group_norm_nhwc_bwd_scale_kernelI11Bf16IOBf16WLi196EEv26Group_norm_nhwc_bwd_params)
        .other          _Z32group_norm_nhwc_bwd_scale_kernelI11Bf16IOBf16WLi196EEv26Group_norm_nhwc_bwd_params,@"STO_CUDA_ENTRY STV_DEFAULT"
_Z32group_norm_nhwc_bwd_scale_kernelI11Bf16IOBf16WLi196EEv26Group_norm_nhwc_bwd_params:
.text._Z32group_norm_nhwc_bwd_scale_kernelI11Bf16IOBf16WLi196EEv26Group_norm_nhwc_bwd_params:
[----:B------:R-:W-:Y:S08]  /*0000*/  LDC R1, c[0x0][0x37c] ;  /* 0x0000df00ff017b82 */ /* 0x000ff00000000800 */
[----:B------:R-:W0:Y:S01]  /*0010*/  LDC R7, c[0x0][0x424] ;  /* 0x00010900ff077b82 */ /* 0x000e220000000800 */
[----:B------:R-:W1:Y:S01]  /*0020*/  S2R R8, SR_TID.X ;  /* 0x0000000000087919 */ /* 0x000e620000002100 */
[----:B------:R-:W2:Y:S06]  /*0030*/  LDCU.64 UR12, c[0x0][0x358] ;  /* 0x00006b00ff0c77ac */ /* 0x000eac0008000a00 */
[----:B------:R-:W3:Y:S08]  /*0040*/  S2UR UR15, SR_CTAID.X ;  /* 0x00000000000f79c3 */ /* 0x000ef00000002500 */
[----:B------:R-:W3:Y:S08]  /*0050*/  LDC R9, c[0x0][0x428] ;  /* 0x00010a00ff097b82 */ /* 0x000ef00000000800 */
[----:B------:R-:W4:Y:S01]  /*0060*/  S2UR UR14, SR_CTAID.Z ;  /* 0x00000000000e79c3 */ /* 0x000f220000002700 */
[----:B0-----:R-:W-:-:S07]  /*0070*/  IABS R5, R7 ;  /* 0x0000000700057213 */ /* 0x001fce0000000000 */
[----:B------:R-:W0:Y:S01]  /*0080*/  LDC.64 R10, c[0x0][0x3b8] ;  /* 0x0000ee00ff0a7b82 */ /* 0x000e220000000a00 */
[----:B------:R-:W5:Y:S01]  /*0090*/  I2F.RP R0, R5 ;  /* 0x0000000500007306 */ /* 0x000f620000209400 */
[----:B-1----:R-:W-:Y:S02]  /*00a0*/  SHF.L.U32 R8, R8, 0x1, RZ ;  /* 0x0000000108087819 */ /* 0x002fe400000006ff */
[----:B------:R-:W-:Y:S01]  /*00b0*/  CS2R R12, SRZ ;  /* 0x00000000000c7805 */ /* 0x000fe2000001ff00 */
[----:B------:R-:W1:Y:S02]  /*00c0*/  LDCU.64 UR4, c[0x0][0x3f8] ;  /* 0x00007f00ff0477ac */ /* 0x000e640008000a00 */
[----:B---3--:R-:W-:Y:S01]  /*00d0*/  IMAD R8, R9, UR15, R8 ;  /* 0x0000000f09087c24 */ /* 0x008fe2000f8e0208 */
[----:B------:R-:W3:Y:S01]  /*00e0*/  LDCU UR6, c[0x0][0x42c] ;  /* 0x00008580ff0677ac */ /* 0x000ee20008000800 */
[----:B-----5:R-:W5:Y:S02]  /*00f0*/  MUFU.RCP R0, R0 ;  /* 0x0000000000007308 */ /* 0x020f640000001000 */
[----:B-----5:R-:W-:-:S02]  /*0100*/  IADD3 R2, PT, PT, R0, 0xffffffe, RZ ;  /* 0x0ffffffe00027810 */ /* 0x020fc40007ffe0ff */
[----:B------:R-:W-:-:S04]  /*0110*/  IABS R0, R8 ;  /* 0x0000000800007213 */ /* 0x000fc80000000000 */
[----:B------:R5:W2:Y:S02]  /*0120*/  F2I.FTZ.U32.TRUNC.NTZ R3, R2 ;  /* 0x0000000200037305 */ /* 0x000aa4000021f000 */
[----:B-----5:R-:W-:Y:S02]  /*0130*/  HFMA2 R2, -RZ, RZ, 0, 0 ;  /* 0x00000000ff027431 */ /* 0x020fe400000001ff */
[----:B--2---:R-:W-:-:S04]  /*0140*/  IMAD.MOV R4, RZ, RZ, -R3 ;  /* 0x000000ffff047224 */ /* 0x004fc800078e0a03 */
[----:B------:R-:W-:-:S04]  /*0150*/  IMAD R9, R4, R5, RZ ;  /* 0x0000000504097224 */ /* 0x000fc800078e02ff */
[----:B------:R-:W-:-:S06]  /*0160*/  IMAD.HI.U32 R3, R3, R9, R2 ;  /* 0x0000000903037227 */ /* 0x000fcc00078e0002 */
[----:B------:R-:W-:-:S04]  /*0170*/  IMAD.HI.U32 R3, R3, R0, RZ ;  /* 0x0000000003037227 */ /* 0x000fc800078e00ff */
[----:B------:R-:W-:-:S04]  /*0180*/  IMAD.MOV R2, RZ, RZ, -R3 ;  /* 0x000000ffff027224 */ /* 0x000fc800078e0a03 */
[C---:B------:R-:W-:Y:S02]  /*0190*/  IMAD R0, R5.reuse, R2, R0 ;  /* 0x0000000205007224 */ /* 0x040fe400078e0200 */
[----:B------:R-:W2:Y:S03]  /*01a0*/  LDC R2, c[0x0][0x410] ;  /* 0x00010400ff027b82 */ /* 0x000ea60000000800 */
[----:B------:R-:W-:-:S13]  /*01b0*/  ISETP.GT.U32.AND P1, PT, R5, R0, PT ;  /* 0x000000000500720c */ /* 0x000fda0003f24070 */
[-C--:B------:R-:W-:Y:S01]  /*01c0*/  @!P1 IADD3 R0, PT, PT, R0, -R5.reuse, RZ ;  /* 0x8000000500009210 */ /* 0x080fe20007ffe0ff */
[----:B------:R-:W-:Y:S01]  /*01d0*/  @!P1 VIADD R3, R3, 0x1 ;  /* 0x0000000103039836 */ /* 0x000fe20000000000 */
[----:B------:R-:W-:Y:S02]  /*01e0*/  ISETP.NE.AND P1, PT, R7, RZ, PT ;  /* 0x000000ff0700720c */ /* 0x000fe40003f25270 */
[----:B------:R-:W-:Y:S02]  /*01f0*/  ISETP.GE.U32.AND P0, PT, R0, R5, PT ;  /* 0x000000050000720c */ /* 0x000fe40003f06070 */
[----:B------:R-:W-:-:S04]  /*0200*/  LOP3.LUT R0, R8, R7, RZ, 0x3c, !PT ;  /* 0x0000000708007212 */ /* 0x000fc800078e3cff */
[----:B------:R-:W-:-:S07]  /*0210*/  ISETP.GE.AND P2, PT, R0, RZ, PT ;  /* 0x000000ff0000720c */ /* 0x000fce0003f46270 */
[----:B------:R-:W-:-:S05]  /*0220*/  @P0 IADD3 R3, PT, PT, R3, 0x1, RZ ;  /* 0x0000000103030810 */ /* 0x000fca0007ffe0ff */
[----:B------:R-:W-:-:S05]  /*0230*/  IMAD.MOV.U32 R5, RZ, RZ, R3 ;  /* 0x000000ffff057224 */ /* 0x000fca00078e0003 */
[----:B------:R-:W-:Y:S02]  /*0240*/  @!P2 IADD3 R5, PT, PT, -R5, RZ, RZ ;  /* 0x000000ff0505a210 */ /* 0x000fe40007ffe1ff */
[----:B------:R-:W-:-:S04]  /*0250*/  @!P1 LOP3.LUT R5, RZ, R7, RZ, 0x33, !PT ;  /* 0x00000007ff059212 */ /* 0x000fc800078e33ff */
[----:B--2---:R-:W-:Y:S01]  /*0260*/  ISETP.GE.AND P0, PT, R5, R2, PT ;  /* 0x000000020500720c */ /* 0x004fe20003f06270 */
[----:B----4-:R-:W-:-:S04]  /*0270*/  IMAD R3, R2, UR14, R5 ;  /* 0x0000000e02037c24 */ /* 0x010fc8000f8e0205 */
[----:B0-----:R-:W-:-:S06]  /*0280*/  IMAD.WIDE R10, R3, 0x8, R10 ;  /* 0x00000008030a7825 */ /* 0x001fcc00078e020a */
[----:B------:R-:W2:Y:S02]  /*0290*/  LDG.E.64 R10, desc[UR12][R10.64] ;  /* 0x0000000c0a0a7981 */ /* 0x000ea4000c1e1b00 */
[----:B------:R-:W0:Y:S01]  /*02a0*/  @!P0 LDC.64 R6, c[0x0][0x3d8] ;  /* 0x0000f600ff068b82 */ /* 0x000e220000000a00 */
[----:B------:R-:W-:-:S04]  /*02b0*/  @!P0 IMAD R0, R2, UR14, RZ ;  /* 0x0000000e02008c24 */ /* 0x000fc8000f8e02ff */
[----:B------:R-:W-:-:S05]  /*02c0*/  @!P0 IMAD R5, R0, 0x2, R5 ;  /* 0x0000000200058824 */ /* 0x000fca00078e0205 */
[C---:B------:R-:W-:Y:S01]  /*02d0*/  @!P0 IADD3 R3, PT, PT, R5.reuse, R2, RZ ;  /* 0x0000000205038210 */ /* 0x040fe20007ffe0ff */
[----:B0-----:R-:W-:-:S04]  /*02e0*/  @!P0 IMAD.WIDE R4, R5, 0x4, R6 ;  /* 0x0000000405048825 */ /* 0x001fc800078e0206 */
[----:B------:R-:W-:Y:S01]  /*02f0*/  @!P0 IMAD.WIDE R6, R3, 0x4, R6 ;  /* 0x0000000403068825 */ /* 0x000fe200078e0206 */
[----:B------:R0:W3:Y:S04]  /*0300*/  @!P0 LDG.E R12, desc[UR12][R4.64] ;  /* 0x0000000c040c8981 */ /* 0x0000e8000c1e1900 */
[----:B------:R-:W4:Y:S01]  /*0310*/  @!P0 LDG.E R13, desc[UR12][R6.64] ;  /* 0x0000000c060d8981 */ /* 0x000f22000c1e1900 */
[----:B-1----:R-:W-:Y:S02]  /*0320*/  ISETP.GE.U32.AND P0, PT, R8, UR4, PT ;  /* 0x0000000408007c0c */ /* 0x002fe4000bf06070 */
[----:B------:R-:W-:-:S04]  /*0330*/  SHF.R.S32.HI R9, RZ, 0x1f, R8 ;  /* 0x0000001fff097819 */ /* 0x000fc80000011408 */
[----:B------:R-:W-:Y:S01]  /*0340*/  ISETP.GE.AND.EX P0, PT, R9, UR5, PT, P0 ;  /* 0x0000000509007c0c */ /* 0x000fe2000bf06300 */
[----:B------:R-:W-:Y:S01]  /*0350*/  BSSY.RECONVERGENT B0, `(.L_x_401) ;  /* 0x000001c000007945 */ /* 0x000fe20003800200 */
[----:B0-----:R-:W-:Y:S02]  /*0360*/  HFMA2 R5, -RZ, RZ, 0, 0 ;  /* 0x00000000ff057431 */ /* 0x001fe400000001ff */
[----:B------:R-:W-:Y:S01]  /*0370*/  IMAD.MOV.U32 R0, RZ, RZ, RZ ;  /* 0x000000ffff007224 */ /* 0x000fe200078e00ff */
[----:B------:R-:W-:Y:S01]  /*0380*/  MOV R3, RZ ;  /* 0x000000ff00037202 */ /* 0x000fe20000000f00 */
[----:B------:R-:W-:Y:S02]  /*0390*/  IMAD.MOV.U32 R2, RZ, RZ, RZ ;  /* 0x000000ffff027224 */ /* 0x000fe400078e00ff */
[----:B--2---:R-:W-:-:S05]  /*03a0*/  FFMA.FTZ R18, -R10, R10, R11 ;  /* 0x0000000a0a127223 */ /* 0x004fca000001010b */
[----:B------:R-:W-:Y:S01]  /*03b0*/  FSETP.GTU.FTZ.AND P1, PT, R18, RZ, PT ;  /* 0x000000ff1200720b */ /* 0x000fe20003f3c000 */
[----:B---3--:R-:W-:Y:S01]  /*03c0*/  FMUL.FTZ R4, R12, UR6 ;  /* 0x000000060c047c20 */ /* 0x008fe20008410000 */
[----:B----4-:R-:W-:Y:S01]  /*03d0*/  FMUL.FTZ R7, R13, UR6 ;  /* 0x000000060d077c20 */ /* 0x010fe20008410000 */
[----:B------:R-:W-:Y:S10]  /*03e0*/  @P0 BRA `(.L_x_402) ;  /* 0x0000000000480947 */ /* 0x000ff40003800000 */
        /* <DEDUP_REMOVED lines=15> */
[----:B---3--:R-:W-:-:S02]  /*04e0*/  IMAD.U32 R0, R0, 0x10000, RZ ;  /* 0x0001000000007824 */ /* 0x008fc400078e00ff */
[----:B----4-:R-:W-:Y:S01]  /*04f0*/  @P2 IMAD.U32 R3, R11, 0x10000, RZ ;  /* 0x000100000b032824 */ /* 0x010fe200078e00ff */
[----:B-----5:R-:W-:-:S07]  /*0500*/  @P2 SHF.L.U32 R2, R6, 0x10, RZ ;  /* 0x0000001006022819 */ /* 0x020fce00000006ff */
.L_x_402:
[----:B------:R-:W-:Y:S05]  /*0510*/  BSYNC.RECONVERGENT B0 ;  /* 0x0000000000007941 */ /* 0x000fea0003800200 */
.L_x_401:
[----:B------:R-:W0:Y:S01]  /*0520*/  S2UR UR16, SR_CTAID.Y ;  /* 0x00000000001079c3 */ /* 0x000e220000002600 */
[----:B------:R-:W0:Y:S01]  /*0530*/  LDCU UR7, c[0x0][0x41c] ;  /* 0x00008380ff0777ac */ /* 0x000e220008000800 */
[----:B------:R-:W-:Y:S01]  /*0540*/  IMAD.MOV.U32 R6, RZ, RZ, 0x3f800000 ;  /* 0x3f800000ff067424 */ /* 0x000fe200078e00ff */
        /* <DEDUP_REMOVED lines=25> */
[----:B------:R-:W-:Y:S01]  /*06e0*/  IMAD.U32 R11, RZ, RZ, UR6 ;  /* 0x00000006ff0b7e24 */ /* 0x000fe2000f8e00ff */
[----:B------:R-:W0:Y:S01]  /*06f0*/  LDCU.64 UR4, c[0x0][0x3f8] ;  /* 0x00007f00ff0477ac */ /* 0x000e220008000a00 */
[----:B------:R-:W-:-:S12]  /*0700*/  UIADD3 UR7, UPT, UPT, -UR7, URZ, URZ ;  /* 0x000000ff07077290 */ /* 0x000fd8000fffe1ff */
.L_x_406:
[----:B-1----:R-:W1:Y:S01]  /*0710*/  @!P0 LDC.64 R18, c[0x0][0x3a0] ;  /* 0x0000e800ff128b82 */ /* 0x002e620000000a00 */
[----:B------:R-:W-:Y:S02]  /*0720*/  SHF.R.S32.HI R2, RZ, 0x1f, R11 ;  /* 0x0000001fff027819 */ /* 0x000fe4000001140b */
[----:B------:R-:W-:-:S03]  /*0730*/  MOV R14, R12 ;  /* 0x0000000c000e7202 */ /* 0x000fc60000000f00 */
[----:B0-----:R-:W-:Y:S02]  /*0740*/  IMAD R20, R2, UR4, RZ ;  /* 0x0000000402147c24 */ /* 0x001fe4000f8e02ff */
[----:B------:R-:W0:Y:S01]  /*0750*/  @!P0 LDC.64 R16, c[0x0][0x398] ;  /* 0x0000e600ff108b82 */ /* 0x000e220000000a00 */
[----:B------:R-:W-:-:S04]  /*0760*/  IMAD.WIDE.U32 R2, R11, UR4, R14 ;  /* 0x000000040b027c25 */ /* 0x000fc8000f8e000e */
[----:B------:R-:W-:Y:S02]  /*0770*/  IMAD R23, R11, UR5, R20 ;  /* 0x000000050b177c24 */ /* 0x000fe4000f8e0214 */
[----:B------:R-:W-:-:S03]  /*0780*/  @!P0 IMAD.SHL.U32 R21, R2, 0x2, RZ ;  /* 0x0000000202158824 */ /* 0x000fc600078e00ff */
[----:B------:R-:W-:-:S04]  /*0790*/  IADD3 R3, PT, PT, R3, R23, RZ ;  /* 0x0000001703037210 */ /* 0x000fc80007ffe0ff */
[----:B------:R-:W-:Y:S02]  /*07a0*/  @!P0 SHF.L.U64.HI R14, R2, 0x1, R3 ;  /* 0x00000001020e8819 */ /* 0x000fe40000010203 */
[----:B-1----:R-:W-:-:S05]  /*07b0*/  @!P0 IADD3 R18, P1, PT, R21, R18, RZ ;  /* 0x0000001215128210 */ /* 0x002fca0007f3e0ff */
[----:B------:R-:W-:Y:S01]  /*07c0*/  @!P0 IMAD.X R19, R14, 0x1, R19, P1 ;  /* 0x000000010e138824 */ /* 0x000fe200008e0613 */
[----:B0-----:R-:W-:-:S04]  /*07d0*/  @!P0 IADD3 R20, P1, PT, R21, R16, RZ ;  /* 0x0000001015148210 */ /* 0x001fc80007f3e0ff */
[----:B------:R-:W2:Y:S01]  /*07e0*/  @!P0 LDG.E R18, desc[UR12][R18.64] ;  /* 0x0000000c12128981 */ /* 0x000ea2000c1e1900 */
[----:B------:R-:W-:Y:S02]  /*07f0*/  @!P0 IADD3.X R21, PT, PT, R14, R17, RZ, P1, !PT ;  /* 0x000000110e158210 */ /* 0x000fe40000ffe4ff */
[----:B------:R-:W-:Y:S01]  /*0800*/  PRMT R14, RZ, 0x7610, R14 ;  /* 0x00007610ff0e7816 */ /* 0x000fe2000000000e */
[----:B------:R-:W0:Y:S02]  /*0810*/  @!P0 LDC.64 R16, c[0x0][0x380] ;  /* 0x0000e000ff108b82 */ /* 0x000e240000000a00 */
[----:B------:R-:W3:Y:S01]  /*0820*/  @!P0 LDG.E R20, desc[UR12][R20.64] ;  /* 0x0000000c14148981 */ /* 0x000ee2000c1e1900 */
[----:B------:R-:W-:Y:S01]  /*0830*/  PRMT R22, RZ, 0x7610, R22 ;  /* 0x00007610ff167816 */ /* 0x000fe20000000016 */
[----:B------:R-:W-:Y:S01]  /*0840*/  UIADD3 UR7, UPT, UPT, UR7, 0x1, URZ ;  /* 0x0000000107077890 */ /* 0x000fe2000fffe0ff */
[----:B------:R-:W-:-:S03]  /*0850*/  VIADD R11, R11, 0x1 ;  /* 0x000000010b0b7836 */ /* 0x000fc60000000000 */
[----:B------:R-:W-:Y:S01]  /*0860*/  UISETP.NE.AND UP1, UPT, UR7, URZ, UPT ;  /* 0x000000ff0700728c */ /* 0x000fe2000bf25270 */
[----:B0-----:R-:W-:-:S04]  /*0870*/  @!P0 LEA R16, P1, R2, R16, 0x1 ;  /* 0x0000001002108211 */ /* 0x001fc800078208ff */
[----:B------:R-:W-:Y:S02]  /*0880*/  @!P0 LEA.HI.X R17, R2, R17, R3, 0x1, P1 ;  /* 0x0000001102118211 */ /* 0x000fe400008f0c03 */
[C---:B--2---:R-:W-:Y:S02]  /*0890*/  @!P0 PRMT R14, R18.reuse, 0x7610, R14 ;  /* 0x00007610120e8816 */ /* 0x044fe4000000000e */
[----:B------:R-:W-:Y:S02]  /*08a0*/  @!P0 PRMT R22, R18, 0x7632, R22 ;  /* 0x0000763212168816 */ /* 0x000fe40000000016 */
[----:B------:R-:W-:Y:S01]  /*08b0*/  PRMT R18, RZ, 0x7610, R18 ;  /* 0x00007610ff127816 */ /* 0x000fe20000000012 */
[----:B------:R-:W-:Y:S01]  /*08c0*/  IMAD.U32 R23, R14, 0x10000, RZ ;  /* 0x000100000e177824 */ /* 0x000fe200078e00ff */
[----:B------:R-:W-:Y:S02]  /*08d0*/  SHF.L.U32 R25, R22, 0x10, RZ ;  /* 0x0000001016197819 */ /* 0x000fe400000006ff */
[----:B------:R-:W-:Y:S01]  /*08e0*/  PRMT R14, RZ, 0x7610, R14 ;  /* 0x00007610ff0e7816 */ /* 0x000fe2000000000e */
[----:B------:R-:W-:Y:S01]  /*08f0*/  FADD.FTZ R23, -R10, R23 ;  /* 0x000000170a177221 */ /* 0x000fe20000010100 */
[----:B---3--:R-:W-:Y:S01]  /*0900*/  @!P0 PRMT R18, R20, 0x7632, R18 ;  /* 0x0000763214128816 */ /* 0x008fe20000000012 */
[----:B------:R-:W-:Y:S01]  /*0910*/  FADD.FTZ R25, -R10, R25 ;  /* 0x000000190a197221 */ /* 0x000fe20000010100 */
[----:B------:R-:W-:Y:S01]  /*0920*/  @!P0 PRMT R14, R20, 0x7610, R14 ;  /* 0x00007610140e8816 */ /* 0x000fe2000000000e */
[-C--:B------:R-:W-:Y:S01]  /*0930*/  FMUL.FTZ R23, R23, R6.reuse ;  /* 0x0000000617177220 */ /* 0x080fe20000410000 */
[----:B------:R-:W-:Y:S01]  /*0940*/  SHF.L.U32 R18, R18, 0x10, RZ ;  /* 0x0000001012127819 */ /* 0x000fe200000006ff */
[----:B------:R-:W-:-:S02]  /*0950*/  FMUL.FTZ R20, R25, R6 ;  /* 0x0000000619147220 */ /* 0x000fc40000410000 */
[----:B------:R-:W-:Y:S02]  /*0960*/  IMAD.U32 R19, R14, 0x10000, RZ ;  /* 0x000100000e137824 */ /* 0x000fe400078e00ff */
[C-C-:B------:R-:W-:Y:S01]  /*0970*/  FFMA.FTZ R14, R4.reuse, R23, R7.reuse ;  /* 0x00000017040e7223 */ /* 0x140fe20000010007 */
[----:B------:R-:W-:-:S03]  /*0980*/  FFMA.FTZ R21, R4, R20, R7 ;  /* 0x0000001404157223 */ /* 0x000fc60000010007 */
[----:B------:R-:W-:Y:S01]  /*0990*/  FFMA.FTZ R19, R19, R0, -R14 ;  /* 0x0000000013137223 */ /* 0x000fe2000001080e */
[----:B------:R-:W-:-:S03]  /*09a0*/  FFMA.FTZ R21, R18, R5, -R21 ;  /* 0x0000000512157223 */ /* 0x000fc60000010815 */
[-C--:B------:R-:W-:Y:S01]  /*09b0*/  FMUL.FTZ R19, R19, R6.reuse ;  /* 0x0000000613137220 */ /* 0x080fe20000410000 */
[----:B------:R-:W-:-:S05]  /*09c0*/  @!P0 FMUL.FTZ R14, R21, R6 ;  /* 0x00000006150e8220 */ /* 0x000fca0000410000 */
[----:B------:R-:W-:-:S05]  /*09d0*/  @!P0 F2FP.BF16.F32.PACK_AB R3, R14, R19 ;  /* 0x000000130e03823e */ /* 0x000fca00000010ff */
[----:B------:R1:W-:Y:S01]  /*09e0*/  @!P0 STG.E desc[UR12][R16.64], R3 ;  /* 0x0000000310008986 */ /* 0x0003e2000c10190c */
[----:B------:R-:W-:Y:S05]  /*09f0*/  BRA.U UP1, `(.L_x_406) ;  /* 0xfffffffd01447547 */ /* 0x000fea000b83ffff */
.L_x_405:
[----:B------:R-:W-:Y:S05]  /*0a00*/  BRA.U UP0, `(.L_x_403) ;  /* 0x0000001900347547 */ /* 0x000fea000b800000 */
[----:B------:R-:W-:Y:S01]  /*0a10*/  ISETP.GE.U32.AND P0, PT, R8, UR4, PT ;  /* 0x0000000408007c0c */ /* 0x000fe2000bf06070 */
[----:B------:R-:W0:Y:S01]  /*0a20*/  LDCU.64 UR6, c[0x0][0x3f8] ;  /* 0x00007f00ff0677ac */ /* 0x000e220008000a00 */
[C---:B------:R-:W-:Y:S01]  /*0a30*/  IADD3 R22, PT, PT, R11.reuse, -UR9, RZ ;  /* 0x800000090b167c10 */ /* 0x040fe2000fffe0ff */
[----:B------:R-:W-:Y:S01]  /*0a40*/  VIADD R11, R11, 0x1 ;  /* 0x000000010b0b7836 */ /* 0x000fe20000000000 */
[----:B------:R-:W-:-:S13]  /*0a50*/  ISETP.GE.AND.EX P0, PT, R9, UR5, PT, P0 ;  /* 0x0000000509007c0c */ /* 0x000fda000bf06300 */
.L_x_407:
[----:B-1----:R-:W1:Y:S01]  /*0a60*/  @!P0 LDC.64 R16, c[0x0][0x3a0] ;  /* 0x0000e800ff108b82 */ /* 0x002e620000000a00 */
[----:B------:R-:W-:Y:S01]  /*0a70*/  IADD3 R21, PT, PT, R11, -0x1, RZ ;  /* 0xffffffff0b157810 */ /* 0x000fe20007ffe0ff */
[----:B0-----:R-:W-:Y:S01]  /*0a80*/  UMOV UR4, UR6 ;  /* 0x0000000600047c82 */ /* 0x001fe20008000000 */
[----:B------:R-:W-:Y:S02]  /*0a90*/  UMOV UR5, UR7 ;  /* 0x0000000700057c82 */ /* 0x000fe40008000000 */
[----:B------:R-:W-:-:S03]  /*0aa0*/  SHF.R.S32.HI R14, RZ, 0x1f, R21 ;  /* 0x0000001fff0e7819 */ /* 0x000fc60000011415 */
[----:B------:R-:W0:Y:S02]  /*0ab0*/  @!P0 LDC.64 R2, c[0x0][0x398] ;  /* 0x0000e600ff028b82 */ /* 0x000e240000000a00 */
[----:B------:R-:W-:Y:S02]  /*0ac0*/  IMAD R20, R14, UR4, RZ ;  /* 0x000000040e147c24 */ /* 0x000fe4000f8e02ff */
[----:B------:R-:W-:Y:S02]  /*0ad0*/  IMAD.MOV.U32 R14, RZ, RZ, R12 ;  /* 0x000000ffff0e7224 */ /* 0x000fe400078e000c */
[C---:B------:R-:W-:Y:S02]  /*0ae0*/  IMAD R23, R21.reuse, UR5, R20 ;  /* 0x0000000515177c24 */ /* 0x040fe4000f8e0214 */
[----:B------:R-:W-:-:S04]  /*0af0*/  IMAD.WIDE.U32 R18, R21, UR4, R14 ;  /* 0x0000000415127c25 */ /* 0x000fc8000f8e000e */
[----:B------:R-:W-:Y:S01]  /*0b00*/  IMAD.IADD R19, R19, 0x1, R23 ;  /* 0x0000000113137824 */ /* 0x000fe200078e0217 */
[----:B------:R-:W-:-:S04]  /*0b10*/  @!P0 SHF.L.U32 R21, R18, 0x1, RZ ;  /* 0x0000000112158819 */ /* 0x000fc800000006ff */
[----:B-1----:R-:W-:Y:S02]  /*0b20*/  @!P0 IADD3 R16, P1, PT, R21, R16, RZ ;  /* 0x0000001015108210 */ /* 0x002fe40007f3e0ff */
[----:B------:R-:W-:-:S04]  /*0b30*/  @!P0 SHF.L.U64.HI R20, R18, 0x1, R19 ;  /* 0x0000000112148819 */ /* 0x000fc80000010213 */
[----:B------:R-:W-:Y:S02]  /*0b40*/  @!P0 IADD3.X R17, PT, PT, R20, R17, RZ, P1, !PT ;  /* 0x0000001114118210 */ /* 0x000fe40000ffe4ff */
[----:B0-----:R-:W-:-:S03]  /*0b50*/  @!P0 IADD3 R2, P1, PT, R21, R2, RZ ;  /* 0x0000000215028210 */ /* 0x001fc60007f3e0ff */
[----:B------:R0:W2:Y:S02]  /*0b60*/  @!P0 LDG.E R16, desc[UR12][R16.64] ;  /* 0x0000000c10108981 */ /* 0x0000a4000c1e1900 */
[----:B------:R-:W-:Y:S01]  /*0b70*/  @!P0 IMAD.X R3, R20, 0x1, R3, P1 ;  /* 0x0000000114038824 */ /* 0x000fe200008e0603 */
[----:B------:R-:W-:Y:S01]  /*0b80*/  PRMT R23, RZ, 0x7610, R23 ;  /* 0x00007610ff177816 */ /* 0x000fe20000000017 */
[----:B------:R-:W1:Y:S03]  /*0b90*/  @!P0 LDC.64 R20, c[0x0][0x380] ;  /* 0x0000e000ff148b82 */ /* 0x000e660000000a00 */
[----:B------:R-:W3:Y:S01]  /*0ba0*/  @!P0 LDG.E R2, desc[UR12][R2.64] ;  /* 0x0000000c02028981 */ /* 0x000ee2000c1e1900 */
[----:B------:R-:W-:Y:S02]  /*0bb0*/  PRMT R24, RZ, 0x7610, R24 ;  /* 0x00007610ff187816 */ /* 0x000fe40000000018 */
[----:B0-----:R-:W-:-:S02]  /*0bc0*/  PRMT R17, RZ, 0x7610, R17 ;  /* 0x00007610ff117816 */ /* 0x001fc40000000011 */
[----:B-1----:R-:W-:-:S04]  /*0bd0*/  @!P0 LEA R20, P1, R18, R20, 0x1 ;  /* 0x0000001412148211 */ /* 0x002fc800078208ff */
[----:B------:R-:W-:Y:S02]  /*0be0*/  @!P0 LEA.HI.X R21, R18, R21, R19, 0x1, P1 ;  /* 0x0000001512158211 */ /* 0x000fe400008f0c13 */
[----:B------:R-:W-:Y:S02]  /*0bf0*/  ISETP.GE.U32.AND P1, PT, R8, UR4, PT ;  /* 0x0000000408007c0c */ /* 0x000fe4000bf26070 */
[----:B------:R-:W-:Y:S02]  /*0c00*/  SHF.R.S32.HI R18, RZ, 0x1f, R11 ;  /* 0x0000001fff127819 */ /* 0x000fe4000001140b */
[C---:B--2---:R-:W-:Y:S02]  /*0c10*/  @!P0 PRMT R23, R16.reuse, 0x7610, R23 ;  /* 0x0000761010178816 */ /* 0x044fe40000000017 */
[----:B------:R-:W-:Y:S02]  /*0c20*/  @!P0 PRMT R24, R16, 0x7632, R24 ;  /* 0x0000763210188816 */ /* 0x000fe40000000018 */
[----:B------:R-:W-:-:S02]  /*0c30*/  SHF.L.U32 R23, R23, 0x10, RZ ;  /* 0x0000001017177819 */ /* 0x000fc400000006ff */
[----:B------:R-:W-:Y:S01]  /*0c40*/  PRMT R16, RZ, 0x7610, R16 ;  /* 0x00007610ff107816 */ /* 0x000fe20000000010 */
[----:B------:R-:W-:Y:S01]  /*0c50*/  IMAD.U32 R25, R24, 0x10000, RZ ;  /* 0x0001000018197824 */ /* 0x000fe200078e00ff */
[----:B---3--:R-:W-:Y:S01]  /*0c60*/  @!P0 PRMT R17, R2, 0x7610, R17 ;  /* 0x0000761002118816 */ /* 0x008fe20000000011 */
[----:B------:R-:W-:Y:S01]  /*0c70*/  FADD.FTZ R23, -R10, R23 ;  /* 0x000000170a177221 */ /* 0x000fe20000010100 */
[----:B------:R-:W-:Y:S01]  /*0c80*/  @!P0 PRMT R16, R2, 0x7632, R16 ;  /* 0x0000763202108816 */ /* 0x000fe20000000010 */
[----:B------:R-:W-:Y:S01]  /*0c90*/  FADD.FTZ R25, -R10, R25 ;  /* 0x000000190a197221 */ /* 0x000fe20000010100 */
[----:B------:R-:W-:Y:S01]  /*0ca0*/  SHF.L.U32 R17, R17, 0x10, RZ ;  /* 0x0000001011117819 */ /* 0x000fe200000006ff */
[-C--:B------:R-:W-:Y:S02]  /*0cb0*/  FMUL.FTZ R23, R23, R6.reuse ;  /* 0x0000000617177220 */ /* 0x080fe40000410000 */
[----:B------:R-:W-:Y:S01]  /*0cc0*/  FMUL.FTZ R2, R25, R6 ;  /* 0x0000000619027220 */ /* 0x000fe20000410000 */
[----:B------:R-:W-:-:S02]  /*0cd0*/  IMAD.U32 R16, R16, 0x10000, RZ ;  /* 0x0001000010107824 */ /* 0x000fc400078e00ff */
[C-C-:B------:R-:W-:Y:S01]  /*0ce0*/  FFMA.FTZ R24, R4.reuse, R23, R7.reuse ;  /* 0x0000001704187223 */ /* 0x140fe20000010007 */
[----:B------:R-:W-:-:S03]  /*0cf0*/  FFMA.FTZ R3, R4, R2, R7 ;  /* 0x0000000204037223 */ /* 0x000fc60000010007 */
[----:B------:R-:W-:Y:S01]  /*0d00*/  FFMA.FTZ R17, R17, R0, -R24 ;  /* 0x0000000011117223 */ /* 0x000fe20000010818 */
[----:B------:R-:W-:Y:S02]  /*0d10*/  IMAD R24, R18, UR4, RZ ;  /* 0x0000000412187c24 */ /* 0x000fe4000f8e02ff */
[----:B------:R-:W-:Y:S01]  /*0d20*/  FFMA.FTZ R3, R16, R5, -R3 ;  /* 0x0000000510037223 */ /* 0x000fe20000010803 */
[----:B------:R-:W-:-:S04]  /*0d30*/  IMAD.WIDE.U32 R18, R11, UR4, R14 ;  /* 0x000000040b127c25 */ /* 0x000fc8000f8e000e */
[-C--:B------:R-:W-:Y:S01]  /*0d40*/  FMUL.FTZ R17, R17, R6.reuse ;  /* 0x0000000611117220 */ /* 0x080fe20000410000 */
[----:B------:R-:W-:Y:S01]  /*0d50*/  @!P0 FMUL.FTZ R2, R3, R6 ;  /* 0x0000000603028220 */ /* 0x000fe20000410000 */
[----:B------:R-:W-:-:S04]  /*0d60*/  IMAD R25, R11, UR5, R24 ;  /* 0x000000050b197c24 */ /* 0x000fc8000f8e0218 */
[----:B------:R-:W-:Y:S02]  /*0d70*/  @!P0 F2FP.BF16.F32.PACK_AB R23, R2, R17 ;  /* 0x000000110217823e */ /* 0x000fe400000010ff */
[----:B------:R-:W-:-:S03]  /*0d80*/  IADD3 R19, PT, PT, R19, R25, RZ ;  /* 0x0000001913137210 */ /* 0x000fc60007ffe0ff */
[----:B------:R0:W-:Y:S01]  /*0d90*/  @!P0 STG.E desc[UR12][R20.64], R23 ;  /* 0x0000001714008986 */ /* 0x0001e2000c10190c */
[----:B------:R-:W-:-:S13]  /*0da0*/  ISETP.GE.AND.EX P0, PT, R9, UR5, PT, P1 ;  /* 0x0000000509007c0c */ /* 0x000fda000bf06310 */
[----:B------:R-:W1:Y:S01]  /*0db0*/  @!P0 LDC.64 R2, c[0x0][0x3a0] ;  /* 0x0000e800ff028b82 */ /* 0x000e620000000a00 */
[C---:B------:R-:W-:Y:S01]  /*0dc0*/  @!P0 IMAD.SHL.U32 R25, R18.reuse, 0x2, RZ ;  /* 0x0000000212198824 */ /* 0x040fe200078e00ff */
[----:B------:R-:W-:-:S06]  /*0dd0*/  @!P0 SHF.L.U64.HI R24, R18, 0x1, R19 ;  /* 0x0000000112188819 */ /* 0x000fcc0000010213 */
[----:B------:R-:W2:Y:S01]  /*0de0*/  @!P0 LDC.64 R16, c[0x0][0x398] ;  /* 0x0000e600ff108b82 */ /* 0x000ea20000000a00 */
[----:B-1----:R-:W-:-:S04]  /*0df0*/  @!P0 IADD3 R2, P1, PT, R25, R2, RZ ;  /* 0x0000000219028210 */ /* 0x002fc80007f3e0ff */
[----:B------:R-:W-:Y:S02]  /*0e00*/  @!P0 IADD3.X R3, PT, PT, R24, R3, RZ, P1, !PT ;  /* 0x0000000318038210 */ /* 0x000fe40000ffe4ff */
[----:B--2---:R-:W-:-:S03]  /*0e10*/  @!P0 IADD3 R16, P2, PT, R25, R16, RZ ;  /* 0x0000001019108210 */ /* 0x004fc60007f5e0ff */
[----:B0-----:R0:W2:Y:S02]  /*0e20*/  @!P0 LDG.E R21, desc[UR12][R2.64] ;  /* 0x0000000c02158981 */ /* 0x0010a4000c1e1900 */
[----:B------:R-:W-:Y:S01]  /*0e30*/  @!P0 IMAD.X R17, R24, 0x1, R17, P2 ;  /* 0x0000000118118824 */ /* 0x000fe200010e0611 */
[----:B0-----:R-:W-:-:S03]  /*0e40*/  @!P0 MOV R2, R16 ;  /* 0x0000001000028202 */ /* 0x001fc60000000f00 */
[----:B------:R-:W-:Y:S02]  /*0e50*/  @!P0 IMAD.MOV.U32 R3, RZ, RZ, R17 ;  /* 0x000000ffff038224 */ /* 0x000fe400078e0011 */
[----:B------:R-:W0:Y:S03]  /*0e60*/  @!P0 LDC.64 R16, c[0x0][0x380] ;  /* 0x0000e000ff108b82 */ /* 0x000e260000000a00 */
[----:B------:R1:W3:Y:S01]  /*0e70*/  @!P0 LDG.E R25, desc[UR12][R2.64] ;  /* 0x0000000c02198981 */ /* 0x0002e2000c1e1900 */
[----:B------:R-:W-:Y:S02]  /*0e80*/  PRMT R20, RZ, 0x7610, R20 ;  /* 0x00007610ff147816 */ /* 0x000fe40000000014 */
[----:B------:R-:W-:Y:S02]  /*0e90*/  PRMT R24, RZ, 0x7610, R24 ;  /* 0x00007610ff187816 */ /* 0x000fe40000000018 */
[----:B------:R-:W-:-:S02]  /*0ea0*/  PRMT R23, RZ, 0x7610, R23 ;  /* 0x00007610ff177816 */ /* 0x000fc40000000017 */
[C---:B--2---:R-:W-:Y:S02]  /*0eb0*/  @!P0 PRMT R20, R21.reuse, 0x7610, R20 ;  /* 0x0000761015148816 */ /* 0x044fe40000000014 */
[----:B------:R-:W-:Y:S02]  /*0ec0*/  @!P0 PRMT R24, R21, 0x7632, R24 ;  /* 0x0000763215188816 */ /* 0x000fe40000000018 */
[----:B------:R-:W-:-:S03]  /*0ed0*/  SHF.L.U32 R27, R20, 0x10, RZ ;  /* 0x00000010141b7819 */ /* 0x000fc600000006ff */
[----:B------:R-:W-:Y:S01]  /*0ee0*/  IMAD.U32 R29, R24, 0x10000, RZ ;  /* 0x00010000181d7824 */ /* 0x000fe200078e00ff */
[----:B------:R-:W-:Y:S01]  /*0ef0*/  PRMT R21, RZ, 0x7610, R21 ;  /* 0x00007610ff157816 */ /* 0x000fe20000000015 */
[C---:B------:R-:W-:Y:S02]  /*0f00*/  FADD.FTZ R27, -R10.reuse, R27 ;  /* 0x0000001b0a1b7221 */ /* 0x040fe40000010100 */
[----:B------:R-:W-:Y:S01]  /*0f10*/  FADD.FTZ R29, -R10, R29 ;  /* 0x0000001d0a1d7221 */ /* 0x000fe20000010100 */
[----:B0-----:R-:W-:Y:S01]  /*0f20*/  @!P0 LEA R20, P1, R18, R16, 0x1 ;  /* 0x0000001012148211 */ /* 0x001fe200078208ff */
[-C--:B------:R-:W-:Y:S02]  /*0f30*/  FMUL.FTZ R27, R27, R6.reuse ;  /* 0x000000061b1b7220 */ /* 0x080fe40000410000 */
[----:B-1----:R-:W-:Y:S01]  /*0f40*/  FMUL.FTZ R2, R29, R6 ;  /* 0x000000061d027220 */ /* 0x002fe20000410000 */
[C---:B---3--:R-:W-:Y:S02]  /*0f50*/  @!P0 PRMT R23, R25.reuse, 0x7610, R23 ;  /* 0x0000761019178816 */ /* 0x048fe40000000017 */
[----:B------:R-:W-:-:S02]  /*0f60*/  @!P0 PRMT R21, R25, 0x7632, R21 ;  /* 0x0000763219158816 */ /* 0x000fc40000000015 */
[----:B------:R-:W-:Y:S01]  /*0f70*/  @!P0 LEA.HI.X R25, R18, R17, R19, 0x1, P1 ;  /* 0x0000001112198211 */ /* 0x000fe200008f0c13 */
[C-C-:B------:R-:W-:Y:S01]  /*0f80*/  FFMA.FTZ R18, R4.reuse, R27, R7.reuse ;  /* 0x0000001b04127223 */ /* 0x140fe20000010007 */
[----:B------:R-:W-:Y:S01]  /*0f90*/  SHF.L.U32 R23, R23, 0x10, RZ ;  /* 0x0000001017177819 */ /* 0x000fe200000006ff */
[----:B------:R-:W-:Y:S02]  /*0fa0*/  IMAD.U32 R16, R21, 0x10000, RZ ;  /* 0x0001000015107824 */ /* 0x000fe400078e00ff */
[----:B------:R-:W-:Y:S01]  /*0fb0*/  FFMA.FTZ R17, R4, R2, R7 ;  /* 0x0000000204117223 */ /* 0x000fe20000010007 */
[----:B------:R-:W-:Y:S01]  /*0fc0*/  IADD3 R19, PT, PT, R11, 0x1, RZ ;  /* 0x000000010b137810 */ /* 0x000fe20007ffe0ff */
[----:B------:R-:W0:Y:S01]  /*0fd0*/  @!P0 LDC.64 R2, c[0x0][0x3a0] ;  /* 0x0000e800ff028b82 */ /* 0x000e220000000a00 */
[----:B------:R-:W-:Y:S01]  /*0fe0*/  FFMA.FTZ R23, R23, R0, -R18 ;  /* 0x0000000017177223 */ /* 0x000fe20000010812 */
[----:B------:R-:W-:Y:S01]  /*0ff0*/  FFMA.FTZ R17, R16, R5, -R17 ;  /* 0x0000000510117223 */ /* 0x000fe20000010811 */
[----:B------:R-:W-:-:S02]  /*1000*/  SHF.R.S32.HI R21, RZ, 0x1f, R19 ;  /* 0x0000001fff157819 */ /* 0x000fc40000011413 */
[-C--:B------:R-:W-:Y:S01]  /*1010*/  FMUL.FTZ R23, R23, R6.reuse ;  /* 0x0000000617177220 */ /* 0x080fe20000410000 */
[----:B------:R-:W-:Y:S02]  /*1020*/  @!P0 FMUL.FTZ R18, R17, R6 ;  /* 0x0000000611128220 */ /* 0x000fe40000410000 */
[----:B------:R-:W1:Y:S01]  /*1030*/  @!P0 LDC.64 R16, c[0x0][0x398] ;  /* 0x0000e600ff108b82 */ /* 0x000e620000000a00 */
[----:B------:R-:W-:Y:S02]  /*1040*/  IMAD R24, R21, UR4, RZ ;  /* 0x0000000415187c24 */ /* 0x000fe4000f8e02ff */
[----:B------:R-:W-:Y:S02]  /*1050*/  @!P0 F2FP.BF16.F32.PACK_AB R27, R18, R23 ;  /* 0x00000017121b823e */ /* 0x000fe400000010ff */
[C---:B------:R-:W-:Y:S02]  /*1060*/  IMAD R23, R19.reuse, UR5, R24 ;  /* 0x0000000513177c24 */ /* 0x040fe4000f8e0218 */
[----:B------:R-:W-:-:S05]  /*1070*/  IMAD.WIDE.U32 R18, R19, UR4, R14 ;  /* 0x0000000413127c25 */ /* 0x000fca000f8e000e */
[----:B------:R-:W-:Y:S01]  /*1080*/  IADD3 R19, PT, PT, R19, R23, RZ ;  /* 0x0000001713137210 */ /* 0x000fe20007ffe0ff */
[----:B------:R-:W-:-:S03]  /*1090*/  @!P0 IMAD.SHL.U32 R23, R18, 0x2, RZ ;  /* 0x0000000212178824 */ /* 0x000fc600078e00ff */
[----:B------:R-:W-:Y:S02]  /*10a0*/  @!P0 SHF.L.U64.HI R24, R18, 0x1, R19 ;  /* 0x0000000112188819 */ /* 0x000fe40000010213 */
[----:B0-----:R-:W-:Y:S01]  /*10b0*/  @!P0 IADD3 R2, P1, PT, R23, R2, RZ ;  /* 0x0000000217028210 */ /* 0x001fe20007f3e0ff */
[----:B------:R-:W-:-:S03]  /*10c0*/  @!P0 IMAD.MOV.U32 R21, RZ, RZ, R25 ;  /* 0x000000ffff158224 */ /* 0x000fc600078e0019 */
[----:B------:R-:W-:Y:S02]  /*10d0*/  @!P0 IADD3.X R3, PT, PT, R24, R3, RZ, P1, !PT ;  /* 0x0000000318038210 */ /* 0x000fe40000ffe4ff */
[----:B------:R0:W-:Y:S01]  /*10e0*/  @!P0 STG.E desc[UR12][R20.64], R27 ;  /* 0x0000001b14008986 */ /* 0x0001e2000c10190c */
[----:B-1----:R-:W-:-:S03]  /*10f0*/  @!P0 IADD3 R16, P1, PT, R23, R16, RZ ;  /* 0x0000001017108210 */ /* 0x002fc60007f3e0ff */
[----:B------:R1:W2:Y:S02]  /*1100*/  @!P0 LDG.E R23, desc[UR12][R2.64] ;  /* 0x0000000c02178981 */ /* 0x0002a4000c1e1900 */
[----:B------:R-:W-:Y:S01]  /*1110*/  @!P0 IMAD.X R17, R24, 0x1, R17, P1 ;  /* 0x0000000118118824 */ /* 0x000fe200008e0611 */
[----:B-1----:R-:W-:-:S03]  /*1120*/  @!P0 MOV R2, R16 ;  /* 0x0000001000028202 */ /* 0x002fc60000000f00 */
[----:B------:R-:W-:Y:S02]  /*1130*/  @!P0 IMAD.MOV.U32 R3, RZ, RZ, R17 ;  /* 0x000000ffff038224 */ /* 0x000fe400078e0011 */
[----:B------:R-:W1:Y:S03]  /*1140*/  @!P0 LDC.64 R16, c[0x0][0x380] ;  /* 0x0000e000ff108b82 */ /* 0x000e660000000a00 */
[----:B------:R3:W4:Y:S01]  /*1150*/  @!P0 LDG.E R26, desc[UR12][R2.64] ;  /* 0x0000000c021a8981 */ /* 0x000722000c1e1900 */
[----:B0-----:R-:W-:Y:S02]  /*1160*/  PRMT R21, RZ, 0x7610, R21 ;  /* 0x00007610ff157816 */ /* 0x001fe40000000015 */
[----:B------:R-:W-:Y:S02]  /*1170*/  PRMT R25, RZ, 0x7610, R25 ;  /* 0x00007610ff197816 */ /* 0x000fe40000000019 */
[----:B------:R-:W-:-:S02]  /*1180*/  PRMT R24, RZ, 0x7610, R24 ;  /* 0x00007610ff187816 */ /* 0x000fc40000000018 */
[----:B-1----:R-:W-:Y:S02]  /*1190*/  @!P0 LEA R20, P1, R18, R16, 0x1 ;  /* 0x0000001012148211 */ /* 0x002fe400078208ff */
[C---:B--2---:R-:W-:Y:S02]  /*11a0*/  @!P0 PRMT R21, R23.reuse, 0x7610, R21 ;  /* 0x0000761017158816 */ /* 0x044fe40000000015 */
[----:B------:R-:W-:Y:S02]  /*11b0*/  @!P0 PRMT R25, R23, 0x7632, R25 ;  /* 0x0000763217198816 */ /* 0x000fe40000000019 */
[----:B------:R-:W-:-:S03]  /*11c0*/  SHF.L.U32 R27, R21, 0x10, RZ ;  /* 0x00000010151b7819 */ /* 0x000fc600000006ff */
[----:B------:R-:W-:Y:S02]  /*11d0*/  IMAD.U32 R25, R25, 0x10000, RZ ;  /* 0x0001000019197824 */ /* 0x000fe400078e00ff */
[C---:B------:R-:W-:Y:S02]  /*11e0*/  FADD.FTZ R27, -R10.reuse, R27 ;  /* 0x0000001b0a1b7221 */ /* 0x040fe40000010100 */
[----:B---3--:R-:W-:Y:S01]  /*11f0*/  FADD.FTZ R3, -R10, R25 ;  /* 0x000000190a037221 */ /* 0x008fe20000010100 */
[----:B------:R-:W-:Y:S01]  /*1200*/  @!P0 LEA.HI.X R21, R18, R17, R19, 0x1, P1 ;  /* 0x0000001112158211 */ /* 0x000fe200008f0c13 */
[-C--:B------:R-:W-:Y:S01]  /*1210*/  FMUL.FTZ R27, R27, R6.reuse ;  /* 0x000000061b1b7220 */ /* 0x080fe20000410000 */
[----:B------:R-:W-:Y:S01]  /*1220*/  PRMT R23, RZ, 0x7610, R23 ;  /* 0x00007610ff177816 */ /* 0x000fe20000000017 */
[----:B------:R-:W0:Y:S01]  /*1230*/  @!P0 LDC.64 R16, c[0x0][0x3a0] ;  /* 0x0000e800ff108b82 */ /* 0x000e220000000a00 */
[----:B----4-:R-:W-:Y:S01]  /*1240*/  @!P0 PRMT R24, R26, 0x7632, R24 ;  /* 0x000076321a188816 */ /* 0x010fe20000000018 */
[----:B------:R-:W-:Y:S01]  /*1250*/  FMUL.FTZ R2, R3, R6 ;  /* 0x0000000603027220 */ /* 0x000fe20000410000 */
[----:B------:R-:W-:Y:S01]  /*1260*/  IADD3 R25, PT, PT, R11, 0x2, RZ ;  /* 0x000000020b197810 */ /* 0x000fe20007ffe0ff */
[----:B------:R-:W-:Y:S01]  /*1270*/  FFMA.FTZ R18, R4, R27, R7 ;  /* 0x0000001b04127223 */ /* 0x000fe20000010007 */
[----:B------:R-:W-:Y:S01]  /*1280*/  @!P0 PRMT R23, R26, 0x7610, R23 ;  /* 0x000076101a178816 */ /* 0x000fe20000000017 */
[----:B------:R-:W-:Y:S01]  /*1290*/  FFMA.FTZ R27, R4, R2, R7 ;  /* 0x00000002041b7223 */ /* 0x000fe20000010007 */
[----:B------:R-:W-:-:S02]  /*12a0*/  SHF.L.U32 R24, R24, 0x10, RZ ;  /* 0x0000001018187819 */ /* 0x000fc400000006ff */
[----:B------:R-:W-:Y:S01]  /*12b0*/  SHF.R.S32.HI R2, RZ, 0x1f, R25 ;  /* 0x0000001fff027819 */ /* 0x000fe20000011419 */
[----:B------:R-:W-:Y:S02]  /*12c0*/  IMAD.U32 R23, R23, 0x10000, RZ ;  /* 0x0001000017177824 */ /* 0x000fe400078e00ff */
[----:B------:R-:W-:Y:S02]  /*12d0*/  FFMA.FTZ R27, R24, R5, -R27 ;  /* 0x00000005181b7223 */ /* 0x000fe4000001081b */
[----:B------:R-:W-:Y:S02]  /*12e0*/  IMAD R24, R2, UR4, RZ ;  /* 0x0000000402187c24 */ /* 0x000fe4000f8e02ff */
[----:B------:R-:W-:Y:S01]  /*12f0*/  FFMA.FTZ R23, R23, R0, -R18 ;  /* 0x0000000017177223 */ /* 0x000fe20000010812 */
[----:B------:R-:W-:-:S04]  /*1300*/  IMAD.WIDE.U32 R18, R25, UR4, R14 ;  /* 0x0000000419127c25 */ /* 0x000fc8000f8e000e */
[-C--:B------:R-:W-:Y:S01]  /*1310*/  @!P0 FMUL.FTZ R27, R27, R6.reuse ;  /* 0x000000061b1b8220 */ /* 0x080fe20000410000 */
[----:B------:R-:W1:Y:S01]  /*1320*/  @!P0 LDC.64 R2, c[0x0][0x398] ;  /* 0x0000e600ff028b82 */ /* 0x000e620000000a00 */
[----:B------:R-:W-:Y:S02]  /*1330*/  IMAD R25, R25, UR5, R24 ;  /* 0x0000000519197c24 */ /* 0x000fe4000f8e0218 */
[----:B------:R-:W-:Y:S01]  /*1340*/  FMUL.FTZ R14, R23, R6 ;  /* 0x00000006170e7220 */ /* 0x000fe20000410000 */
[----:B------:R-:W-:Y:S02]  /*1350*/  @!P0 IMAD.SHL.U32 R23, R18, 0x2, RZ ;  /* 0x0000000212178824 */ /* 0x000fe400078e00ff */
[----:B------:R-:W-:Y:S02]  /*1360*/  IADD3 R19, PT, PT, R19, R25, RZ ;  /* 0x0000001913137210 */ /* 0x000fe40007ffe0ff */
[----:B------:R-:W-:Y:S02]  /*1370*/  @!P0 F2FP.BF16.F32.PACK_AB R27, R27, R14 ;  /* 0x0000000e1b1b823e */ /* 0x000fe400000010ff */
[----:B0-----:R-:W-:-:S02]  /*1380*/  @!P0 IADD3 R24, P1, PT, R23, R16, RZ ;  /* 0x0000001017188210 */ /* 0x001fc40007f3e0ff */
[----:B------:R-:W-:Y:S02]  /*1390*/  @!P0 SHF.L.U64.HI R14, R18, 0x1, R19 ;  /* 0x00000001120e8819 */ /* 0x000fe40000010213 */
[----:B------:R-:W-:-:S03]  /*13a0*/  @!P0 MOV R16, R20 ;  /* 0x0000001400108202 */ /* 0x000fc60000000f00 */
[----:B------:R-:W-:Y:S02]  /*13b0*/  @!P0 IMAD.X R25, R14, 0x1, R17, P1 ;  /* 0x000000010e198824 */ /* 0x000fe400008e0611 */
[----:B------:R-:W-:Y:S02]  /*13c0*/  @!P0 IMAD.MOV.U32 R17, RZ, RZ, R21 ;  /* 0x000000ffff118224 */ /* 0x000fe400078e0015 */
[----:B------:R-:W0:Y:S03]  /*13d0*/  @!P0 LDC.64 R20, c[0x0][0x380] ;  /* 0x0000e000ff148b82 */ /* 0x000e260000000a00 */
[----:B------:R2:W-:Y:S01]  /*13e0*/  @!P0 STG.E desc[UR12][R16.64], R27 ;  /* 0x0000001b10008986 */ /* 0x0005e2000c10190c */
[----:B-1----:R-:W-:Y:S02]  /*13f0*/  @!P0 IADD3 R2, P1, PT, R23, R2, RZ ;  /* 0x0000000217028210 */ /* 0x002fe40007f3e0ff */
[----:B--2---:R-:W-:Y:S01]  /*1400*/  @!P0 MOV R16, R24 ;  /* 0x0000001800108202 */ /* 0x004fe20000000f00 */
[----:B------:R-:W-:-:S05]  /*1410*/  @!P0 IMAD.MOV.U32 R17, RZ, RZ, R25 ;  /* 0x000000ffff118224 */ /* 0x000fca00078e0019 */
[----:B------:R1:W2:Y:S01]  /*1420*/  @!P0 LDG.E R24, desc[UR12][R16.64] ;  /* 0x0000000c10188981 */ /* 0x0002a2000c1e1900 */
[----:B------:R-:W-:-:S05]  /*1430*/  @!P0 IADD3.X R3, PT, PT, R14, R3, RZ, P1, !PT ;  /* 0x000000030e038210 */ /* 0x000fca0000ffe4ff */
[----:B------:R-:W3:Y:S01]  /*1440*/  @!P0 LDG.E R2, desc[UR12][R2.64] ;  /* 0x0000000c02028981 */ /* 0x000ee2000c1e1900 */
[----:B------:R-:W-:Y:S02]  /*1450*/  PRMT R14, RZ, 0x7610, R14 ;  /* 0x00007610ff0e7816 */ /* 0x000fe4000000000e */
[----:B------:R-:W-:Y:S02]  /*1460*/  PRMT R23, RZ, 0x7610, R23 ;  /* 0x00007610ff177816 */ /* 0x000fe40000000017 */
[----:B-1----:R-:W-:Y:S02]  /*1470*/  PRMT R16, RZ, 0x7610, R16 ;  /* 0x00007610ff107816 */ /* 0x002fe40000000010 */
[----:B0-----:R-:W-:Y:S02]  /*1480*/  @!P0 LEA R20, P1, R18, R20, 0x1 ;  /* 0x0000001412148211 */ /* 0x001fe400078208ff */
[----:B------:R-:W-:Y:S02]  /*1490*/  IADD3 R22, PT, PT, R22, 0x4, RZ ;  /* 0x0000000416167810 */ /* 0x000fe40007ffe0ff */
[----:B--2---:R-:W-:-:S02]  /*14a0*/  @!P0 PRMT R14, R24, 0x7610, R14 ;  /* 0x00007610180e8816 */ /* 0x004fc4000000000e */
[----:B------:R-:W-:-:S03]  /*14b0*/  @!P0 PRMT R23, R24, 0x7632, R23 ;  /* 0x0000763218178816 */ /* 0x000fc60000000017 */
[----:B------:R-:W-:Y:S01]  /*14c0*/  IMAD.U32 R25, R14, 0x10000, RZ ;  /* 0x000100000e197824 */ /* 0x000fe200078e00ff */
[----:B------:R-:W-:Y:S02]  /*14d0*/  SHF.L.U32 R23, R23, 0x10, RZ ;  /* 0x0000001017177819 */ /* 0x000fe400000006ff */
[----:B------:R-:W-:Y:S01]  /*14e0*/  PRMT R14, RZ, 0x7610, R14 ;  /* 0x00007610ff0e7816 */ /* 0x000fe2000000000e */
[C---:B------:R-:W-:Y:S02]  /*14f0*/  FADD.FTZ R25, -R10.reuse, R25 ;  /* 0x000000190a197221 */ /* 0x040fe40000010100 */
[----:B------:R-:W-:Y:S01]  /*1500*/  FADD.FTZ R23, -R10, R23 ;  /* 0x000000170a177221 */ /* 0x000fe20000010100 */
[C---:B---3--:R-:W-:Y:S01]  /*1510*/  @!P0 PRMT R14, R2.reuse, 0x7610, R14 ;  /* 0x00007610020e8816 */ /* 0x048fe2000000000e */
[-C--:B------:R-:W-:Y:S01]  /*1520*/  FMUL.FTZ R25, R25, R6.reuse ;  /* 0x0000000619197220 */ /* 0x080fe20000410000 */
[----:B------:R-:W-:Y:S01]  /*1530*/  @!P0 PRMT R16, R2, 0x7632, R16 ;  /* 0x0000763202108816 */ /* 0x000fe20000000010 */
[----:B------:R-:W-:-:S02]  /*1540*/  FMUL.FTZ R2, R23, R6 ;  /* 0x0000000617027220 */ /* 0x000fc40000410000 */
[----:B------:R-:W-:Y:S01]  /*1550*/  IMAD.U32 R3, R14, 0x10000, RZ ;  /* 0x000100000e037824 */ /* 0x000fe200078e00ff */
[----:B------:R-:W-:Y:S01]  /*1560*/  SHF.L.U32 R16, R16, 0x10, RZ ;  /* 0x0000001010107819 */ /* 0x000fe200000006ff */
[C-C-:B------:R-:W-:Y:S01]  /*1570*/  FFMA.FTZ R14, R4.reuse, R25, R7.reuse ;  /* 0x00000019040e7223 */ /* 0x140fe20000010007 */
[----:B------:R-:W-:-:S03]  /*1580*/  FFMA.FTZ R17, R4, R2, R7 ;  /* 0x0000000204117223 */ /* 0x000fc60000010007 */
[----:B------:R-:W-:Y:S01]  /*1590*/  FFMA.FTZ R3, R3, R0, -R14 ;  /* 0x0000000003037223 */ /* 0x000fe2000001080e */
[----:B------:R-:W-:-:S03]  /*15a0*/  FFMA.FTZ R23, R16, R5, -R17 ;  /* 0x0000000510177223 */ /* 0x000fc60000010811 */
[-C--:B------:R-:W-:Y:S01]  /*15b0*/  FMUL.FTZ R17, R3, R6.reuse ;  /* 0x0000000603117220 */ /* 0x080fe20000410000 */
[----:B------:R-:W-:Y:S01]  /*15c0*/  @!P0 FMUL.FTZ R2, R23, R6 ;  /* 0x0000000617028220 */ /* 0x000fe20000410000 */
[----:B------:R-:W-:-:S04]  /*15d0*/  @!P0 LEA.HI.X R3, R18, R21, R19, 0x1, P1 ;  /* 0x0000001512038211 */ /* 0x000fc800008f0c13 */
[----:B------:R-:W-:Y:S01]  /*15e0*/  @!P0 F2FP.BF16.F32.PACK_AB R17, R2, R17 ;  /* 0x000000110211823e */ /* 0x000fe200000010ff */
[----:B------:R-:W-:-:S05]  /*15f0*/  @!P0 IMAD.MOV.U32 R2, RZ, RZ, R20 ;  /* 0x000000ffff028224 */ /* 0x000fca00078e0014 */
[----:B------:R3:W-:Y:S01]  /*1600*/  @!P0 STG.E desc[UR12][R2.64], R17 ;  /* 0x0000001102008986 */ /* 0x0007e2000c10190c */
[----:B------:R-:W-:-:S13]  /*1610*/  ISETP.NE.AND P1, PT, R22, RZ, PT ;  /* 0x000000ff1600720c */ /* 0x000fda0003f25270 */
[----:B---3--:R-:W-:Y:S05]  /*1620*/  @!P1 BRA `(.L_x_403) ;  /* 0x0000000c002c9947 */ /* 0x008fea0003800000 */
[----:B------:R-:W-:Y:S01]  /*1630*/  VIADD R11, R11, 0x4 ;  /* 0x000000040b0b7836 */ /* 0x000fe20000000000 */
[----:B------:R-:W-:Y:S06]  /*1640*/  BRA `(.L_x_407) ;  /* 0xfffffff400047947 */ /* 0x000fec000383ffff */
.L_x_404:
        /* <DEDUP_REMOVED lines=11> */
[----:B------:R-:W-:Y:S01]  /*1700*/  IMAD.WIDE.U32 R16, R17, UR4, R14 ;  /* 0x0000000411107c25 */ /* 0x000fe2000f8e000e */
[----:B------:R-:W1:Y:S04]  /*1710*/  @!P0 LDC.64 R20, c[0x0][0x398] ;  /* 0x0000e600ff148b82 */ /* 0x000e680000000a00 */
[----:B------:R-:W-:Y:S01]  /*1720*/  IADD3 R11, PT, PT, R17, UR8, RZ ;  /* 0x00000008110b7c10 */ /* 0x000fe2000fffe0ff */
[----:B------:R-:W-:-:S03]  /*1730*/  @!P0 IMAD.SHL.U32 R17, R16, 0x2, RZ ;  /* 0x0000000210118824 */ /* 0x000fc600078e00ff */
[----:B------:R-:W-:Y:S02]  /*1740*/  @!P0 SHF.L.U64.HI R14, R16, 0x1, R11 ;  /* 0x00000001100e8819 */ /* 0x000fe4000001020b */
[----:B0-----:R-:W-:-:S04]  /*1750*/  @!P0 IADD3 R18, P1, PT, R17, R18, RZ ;  /* 0x0000001211128210 */ /* 0x001fc80007f3e0ff */
[----:B------:R-:W-:-:S05]  /*1760*/  @!P0 IADD3.X R19, PT, PT, R14, R19, RZ, P1, !PT ;  /* 0x000000130e138210 */ /* 0x000fca0000ffe4ff */
[----:B------:R0:W2:Y:S01]  /*1770*/  @!P0 LDG.E R18, desc[UR12][R18.64] ;  /* 0x0000000c12128981 */ /* 0x0000a2000c1e1900 */
[----:B-1----:R-:W-:-:S05]  /*1780*/  @!P0 IADD3 R20, P1, PT, R17, R20, RZ ;  /* 0x0000001411148210 */ /* 0x002fca0007f3e0ff */
[----:B------:R-:W-:-:S05]  /*1790*/  @!P0 IMAD.X R21, R14, 0x1, R21, P1 ;  /* 0x000000010e158824 */ /* 0x000fca00008e0615 */
[----:B------:R-:W3:Y:S01]  /*17a0*/  @!P0 LDG.E R20, desc[UR12][R20.64] ;  /* 0x0000000c14148981 */ /* 0x000ee2000c1e1900 */
[----:B------:R-:W-:Y:S01]  /*17b0*/  PRMT R14, RZ, 0x7610, R14 ;  /* 0x00007610ff0e7816 */ /* 0x000fe2000000000e */
[----:B------:R-:W-:Y:S01]  /*17c0*/  UIADD3 UR6, UPT, UPT, UR6, 0x1, URZ ;  /* 0x0000000106067890 */ /* 0x000fe2000fffe0ff */
[----:B------:R-:W-:Y:S02]  /*17d0*/  PRMT R17, RZ, 0x7610, R17 ;  /* 0x00007610ff117816 */ /* 0x000fe40000000011 */
[----:B0-----:R-:W-:Y:S02]  /*17e0*/  PRMT R19, RZ, 0x7610, R19 ;  /* 0x00007610ff137816 */ /* 0x001fe40000000013 */
[----:B------:R-:W-:Y:S02]  /*17f0*/  PRMT R24, RZ, 0x7610, R24 ;  /* 0x00007610ff187816 */ /* 0x000fe40000000018 */
[C---:B--2---:R-:W-:Y:S02]  /*1800*/  @!P0 PRMT R14, R18.reuse, 0x7610, R14 ;  /* 0x00007610120e8816 */ /* 0x044fe4000000000e */
[----:B------:R-:W-:-:S02]  /*1810*/  @!P0 PRMT R17, R18, 0x7632, R17 ;  /* 0x0000763212118816 */ /* 0x000fc40000000011 */
[----:B------:R-:W-:-:S03]  /*1820*/  SHF.L.U32 R23, R14, 0x10, RZ ;  /* 0x000000100e177819 */ /* 0x000fc600000006ff */
[----:B------:R-:W-:Y:S02]  /*1830*/  IMAD.U32 R17, R17, 0x10000, RZ ;  /* 0x0001000011117824 */ /* 0x000fe400078e00ff */
[C---:B------:R-:W-:Y:S02]  /*1840*/  FADD.FTZ R23, -R10.reuse, R23 ;  /* 0x000000170a177221 */ /* 0x040fe40000010100 */
[----:B------:R-:W-:Y:S01]  /*1850*/  FADD.FTZ R17, -R10, R17 ;  /* 0x000000110a117221 */ /* 0x000fe20000010100 */
[C---:B---3--:R-:W-:Y:S01]  /*1860*/  @!P0 PRMT R19, R20.reuse, 0x7610, R19 ;  /* 0x0000761014138816 */ /* 0x048fe20000000013 */
[-C--:B------:R-:W-:Y:S01]  /*1870*/  FMUL.FTZ R14, R23, R6.reuse ;  /* 0x00000006170e7220 */ /* 0x080fe20000410000 */
[----:B------:R-:W-:Y:S01]  /*1880*/  @!P0 PRMT R24, R20, 0x7632, R24 ;  /* 0x0000763214188816 */ /* 0x000fe20000000018 */
[----:B------:R-:W-:Y:S02]  /*1890*/  FMUL.FTZ R17, R17, R6 ;  /* 0x0000000611117220 */ /* 0x000fe40000410000 */
[----:B------:R-:W-:Y:S01]  /*18a0*/  FFMA.FTZ R18, R14, R0, R3 ;  /* 0x000000000e127223 */ /* 0x000fe20000010003 */
[----:B------:R-:W-:Y:S01]  /*18b0*/  FFMA.FTZ R14, R4, R14, R7 ;  /* 0x0000000e040e7223 */ /* 0x000fe20000010007 */
[----:B------:R-:W-:Y:S01]  /*18c0*/  FFMA.FTZ R22, R17, R5, R2 ;  /* 0x0000000511167223 */ /* 0x000fe20000010002 */
[----:B------:R-:W-:-:S02]  /*18d0*/  IMAD.U32 R24, R24, 0x10000, RZ ;  /* 0x0001000018187824 */ /* 0x000fc400078e00ff */
[----:B------:R-:W-:Y:S01]  /*18e0*/  FMUL.FTZ R25, R18, -1.4426950216293334961 ;  /* 0xbfb8aa3b12197820 */ /* 0x000fe20000410000 */
[----:B------:R-:W-:Y:S01]  /*18f0*/  FFMA.FTZ R17, R4, R17, R7 ;  /* 0x0000001104117223 */ /* 0x000fe20000010007 */
[----:B------:R-:W-:-:S04]  /*1900*/  FMUL.FTZ R26, R22, -1.4426950216293334961 ;  /* 0xbfb8aa3b161a7820 */ /* 0x000fc80000410000 */
[----:B------:R-:W0:Y:S04]  /*1910*/  MUFU.EX2 R25, R25 ;  /* 0x0000001900197308 */ /* 0x000e280000000800 */
[----:B------:R-:W1:Y:S01]  /*1920*/  MUFU.EX2 R26, R26 ;  /* 0x0000001a001a7308 */ /* 0x000e620000000800 */
[----:B0-----:R-:W-:Y:S01]  /*1930*/  FADD.FTZ R23, R25, 1 ;  /* 0x3f80000019177421 */ /* 0x001fe20000010000 */
[----:B-1----:R-:W-:Y:S01]  /*1940*/  FADD.FTZ R21, R26, 1 ;  /* 0x3f8000001a157421 */ /* 0x002fe20000010000 */
[----:B------:R-:W-:-:S04]  /*1950*/  SHF.L.U32 R26, R19, 0x10, RZ ;  /* 0x00000010131a7819 */ /* 0x000fc800000006ff */
[----:B------:R-:W0:Y:S08]  /*1960*/  MUFU.RCP R23, R23 ;  /* 0x0000001700177308 */ /* 0x000e300000001000 */
[----:B------:R-:W1:Y:S01]  /*1970*/  MUFU.RCP R21, R21 ;  /* 0x0000001500157308 */ /* 0x000e620000001000 */
[----:B0-----:R-:W-:Y:S01]  /*1980*/  FADD.FTZ R25, -R23, 1 ;  /* 0x3f80000017197421 */ /* 0x001fe20000010100 */
[----:B------:R-:W-:-:S03]  /*1990*/  FMUL.FTZ R23, R26, R23 ;  /* 0x000000171a177220 */ /* 0x000fc60000410000 */
[----:B------:R-:W-:Y:S02]  /*19a0*/  FFMA.FTZ R20, R18, R25, 1 ;  /* 0x3f80000012147423 */ /* 0x000fe40000010019 */
[----:B------:R-:W0:Y:S01]  /*19b0*/  @!P0 LDC.64 R18, c[0x0][0x380] ;  /* 0x0000e000ff128b82 */ /* 0x000e220000000a00 */
[----:B-1----:R-:W-:Y:S01]  /*19c0*/  FADD.FTZ R25, -R21, 1 ;  /* 0x3f80000015197421 */ /* 0x002fe20000010100 */
        /* <DEDUP_REMOVED lines=9> */
[----:B------:R-:W-:Y:S02]  /*1a60*/  @!P0 LEA.HI.X R19, R16, R19, R11, 0x1, P1 ;  /* 0x0000001310138211 */ /* 0x000fe400008f0c0b */
[----:B------:R-:W-:-:S05]  /*1a70*/  @!P0 F2FP.BF16.F32.PACK_AB R11, R14, R23 ;  /* 0x000000170e0b823e */ /* 0x000fca00000010ff */
[----:B------:R0:W-:Y:S02]  /*1a80*/  @!P0 STG.E desc[UR12][R18.64], R11 ;  /* 0x0000000b12008986 */ /* 0x0001e4000c10190c */
.L_x_408:
[----:B------:R-:W-:Y:S05]  /*1a90*/  BRA.U !UP1, `(.L_x_403) ;  /* 0x0000000909107547 */ /* 0x000fea000b800000 */
[----:B------:R-:W1:Y:S01]  /*1aa0*/  LDCU.64 UR10, c[0x0][0x3f8] ;  /* 0x00007f00ff0a77ac */ /* 0x000e620008000a00 */
[----:B------:R-:W-:-:S12]  /*1ab0*/  UIADD3 UR7, UPT, UPT, UR6, -UR9, URZ ;  /* 0x8000000906077290 */ /* 0x000fd8000fffe0ff */
.L_x_409:
[----:B0-----:R-:W0:Y:S01]  /*1ac0*/  @!P0 LDC.64 R18, c[0x0][0x3a0] ;  /* 0x0000e800ff128b82 */ /* 0x001e220000000a00 */
[----:B------:R-:W-:Y:S02]  /*1ad0*/  USHF.R.S32.HI UR5, URZ, 0x1f, UR6 ;  /* 0x0000001fff057899 */ /* 0x000fe40008011406 */
[----:B--2---:R-:W-:Y:S01]  /*1ae0*/  MOV R17, UR6 ;  /* 0x0000000600117c02 */ /* 0x004fe20008000f00 */
        /* <DEDUP_REMOVED lines=16> */
[----:B------:R-:W0:Y:S03]  /*1bf0*/  @!P0 LDC.64 R20, c[0x0][0x380] ;  /* 0x0000e000ff148b82 */ /* 0x000e260000000a00 */
[----:B------:R1:W3:Y:S01]  /*1c00*/  @!P0 LDG.E R18, desc[UR12][R18.64] ;  /* 0x0000000c12128981 */ /* 0x0002e2000c1e1900 */
[----:B------:R-:W-:Y:S01]  /*1c10*/  PRMT R24, RZ, 0x7610, R24 ;  /* 0x00007610ff187816 */ /* 0x000fe20000000018 */
[----:B------:R-:W-:Y:S01]  /*1c20*/  UIADD3 UR8, UPT, UPT, UR6, 0x1, URZ ;  /* 0x0000000106087890 */ /* 0x000fe2000fffe0ff */
[----:B------:R-:W-:-:S03]  /*1c30*/  PRMT R25, RZ, 0x7610, R25 ;  /* 0x00007610ff197816 */ /* 0x000fc60000000019 */
[----:B------:R-:W-:Y:S01]  /*1c40*/  USHF.R.S32.HI UR9, URZ, 0x1f, UR8 ;  /* 0x0000001fff097899 */ /* 0x000fe20008011408 */
[----:B-1----:R-:W-:-:S03]  /*1c50*/  PRMT R19, RZ, 0x7610, R19 ;  /* 0x00007610ff137816 */ /* 0x002fc60000000013 */
[----:B------:R-:W-:-:S04]  /*1c60*/  UIMAD UR9, UR9, UR4, URZ ;  /* 0x00000004090972a4 */ /* 0x000fc8000f8e02ff */
[----:B------:R-:W-:Y:S01]  /*1c70*/  UIMAD UR9, UR8, UR5, UR9 ;  /* 0x00000005080972a4 */ /* 0x000fe2000f8e0209 */
[----:B0-----:R-:W-:-:S04]  /*1c80*/  @!P0 LEA R20, P1, R16, R20, 0x1 ;  /* 0x0000001410148211 */ /* 0x001fc800078208ff */
[----:B------:R-:W-:Y:S02]  /*1c90*/  @!P0 LEA.HI.X R21, R16, R21, R11, 0x1, P1 ;  /* 0x0000001510158211 */ /* 0x000fe400008f0c0b */
[C---:B--2---:R-:W-:Y:S02]  /*1ca0*/  @!P0 PRMT R17, R22.reuse, 0x7610, R17 ;  /* 0x0000761016118816 */ /* 0x044fe40000000011 */
[----:B------:R-:W-:Y:S02]  /*1cb0*/  @!P0 PRMT R24, R22, 0x7632, R24 ;  /* 0x0000763216188816 */ /* 0x000fe40000000018 */
[----:B------:R-:W-:-:S05]  /*1cc0*/  SHF.L.U32 R17, R17, 0x10, RZ ;  /* 0x0000001011117819 */ /* 0x000fca00000006ff */
[----:B------:R-:W-:Y:S01]  /*1cd0*/  FADD.FTZ R23, -R10, R17 ;  /* 0x000000110a177221 */ /* 0x000fe20000010100 */
[----:B------:R-:W-:-:S03]  /*1ce0*/  IMAD.U32 R17, R24, 0x10000, RZ ;  /* 0x0001000018117824 */ /* 0x000fc600078e00ff */
[----:B------:R-:W-:Y:S01]  /*1cf0*/  FMUL.FTZ R22, R23, R6 ;  /* 0x0000000617167220 */ /* 0x000fe20000410000 */
[----:B------:R-:W-:-:S03]  /*1d00*/  FADD.FTZ R23, -R10, R17 ;  /* 0x000000110a177221 */ /* 0x000fc60000010100 */
[----:B------:R-:W-:Y:S01]  /*1d10*/  FFMA.FTZ R17, R22, R0, R3 ;  /* 0x0000000016117223 */ /* 0x000fe20000010003 */
[----:B------:R-:W-:Y:S01]  /*1d20*/  FMUL.FTZ R23, R23, R6 ;  /* 0x0000000617177220 */ /* 0x000fe20000410000 */
[C-C-:B------:R-:W-:Y:S02]  /*1d30*/  FFMA.FTZ R22, R4.reuse, R22, R7.reuse ;  /* 0x0000001604167223 */ /* 0x140fe40000010007 */
[----:B------:R-:W-:Y:S01]  /*1d40*/  FMUL.FTZ R26, R17, -1.4426950216293334961 ;  /* 0xbfb8aa3b111a7820 */ /* 0x000fe20000410000 */
[----:B------:R-:W-:Y:S01]  /*1d50*/  FFMA.FTZ R24, R23, R5, R2 ;  /* 0x0000000517187223 */ /* 0x000fe20000010002 */
[----:B------:R-:W-:-:S03]  /*1d60*/  FFMA.FTZ R23, R4, R23, R7 ;  /* 0x0000001704177223 */ /* 0x000fc60000010007 */
[----:B------:R-:W-:Y:S01]  /*1d70*/  FMUL.FTZ R27, R24, -1.4426950216293334961 ;  /* 0xbfb8aa3b181b7820 */ /* 0x000fe20000410000 */
[----:B------:R-:W0:Y:S01]  /*1d80*/  MUFU.EX2 R26, R26 ;  /* 0x0000001a001a7308 */ /* 0x000e220000000800 */
[----:B---3--:R-:W-:-:S04]  /*1d90*/  @!P0 PRMT R25, R18, 0x7610, R25 ;  /* 0x0000761012198816 */ /* 0x008fc80000000019 */
[----:B------:R-:W1:Y:S01]  /*1da0*/  MUFU.EX2 R27, R27 ;  /* 0x0000001b001b7308 */ /* 0x000e620000000800 */
[----:B------:R-:W-:Y:S02]  /*1db0*/  @!P0 PRMT R19, R18, 0x7632, R19 ;  /* 0x0000763212138816 */ /* 0x000fe40000000013 */
[----:B------:R-:W-:Y:S01]  /*1dc0*/  SHF.L.U32 R25, R25, 0x10, RZ ;  /* 0x0000001019197819 */ /* 0x000fe200000006ff */
[----:B0-----:R-:W-:Y:S02]  /*1dd0*/  FADD.FTZ R16, R26, 1 ;  /* 0x3f8000001a107421 */ /* 0x001fe40000010000 */
[----:B------:R-:W-:Y:S01]  /*1de0*/  IMAD.U32 R26, R19, 0x10000, RZ ;  /* 0x00010000131a7824 */ /* 0x000fe200078e00ff */
[----:B------:R-:W-:Y:S01]  /*1df0*/  MOV R19, UR8 ;  /* 0x0000000800137c02 */ /* 0x000fe20008000f00 */
[----:B-1----:R-:W-:Y:S02]  /*1e00*/  FADD.FTZ R11, R27, 1 ;  /* 0x3f8000001b0b7421 */ /* 0x002fe40000010000 */
[----:B------:R-:W0:Y:S08]  /*1e10*/  MUFU.RCP R16, R16 ;  /* 0x0000001000107308 */ /* 0x000e300000001000 */
[----:B------:R-:W1:Y:S01]  /*1e20*/  MUFU.RCP R11, R11 ;  /* 0x0000000b000b7308 */ /* 0x000e620000001000 */
[----:B0-----:R-:W-:Y:S01]  /*1e30*/  FADD.FTZ R18, -R16, 1 ;  /* 0x3f80000010127421 */ /* 0x001fe20000010100 */
[----:B------:R-:W-:-:S03]  /*1e40*/  FMUL.FTZ R25, R25, R16 ;  /* 0x0000001019197220 */ /* 0x000fc60000410000 */
[----:B------:R-:W-:Y:S01]  /*1e50*/  FFMA.FTZ R18, R17, R18, 1 ;  /* 0x3f80000011127423 */ /* 0x000fe20000010012 */
[----:B-1----:R-:W-:Y:S01]  /*1e60*/  FADD.FTZ R17, -R11, 1 ;  /* 0x3f8000000b117421 */ /* 0x002fe20000010100 */
[----:B------:R-:W-:Y:S02]  /*1e70*/  FMUL.FTZ R11, R26, R11 ;  /* 0x0000000b1a0b7220 */ /* 0x000fe40000410000 */
[----:B------:R-:W-:Y:S01]  /*1e80*/  FMUL.FTZ R25, R25, R18 ;  /* 0x0000001219197220 */ /* 0x000fe20000410000 */
[----:B------:R-:W-:-:S04]  /*1e90*/  IMAD.WIDE.U32 R18, R19, UR4, R14 ;  /* 0x0000000413127c25 */ /* 0x000fc8000f8e000e */
[----:B------:R-:W-:Y:S02]  /*1ea0*/  FFMA.FTZ R24, R24, R17, 1 ;  /* 0x3f80000018187423 */ /* 0x000fe40000010011 */
[----:B------:R-:W0:Y:S01]  /*1eb0*/  @!P0 LDC.64 R16, c[0x0][0x3a0] ;  /* 0x0000e800ff108b82 */ /* 0x000e220000000a00 */
[----:B------:R-:W-:Y:S01]  /*1ec0*/  FFMA.FTZ R27, R25, R0, -R22 ;  /* 0x00000000191b7223 */ /* 0x000fe20000010816 */
[----:B------:R-:W-:Y:S01]  /*1ed0*/  FMUL.FTZ R24, R11, R24 ;  /* 0x000000180b187220 */ /* 0x000fe20000410000 */
[----:B------:R-:W-:Y:S01]  /*1ee0*/  IADD3 R11, PT, PT, R19, UR9, RZ ;  /* 0x00000009130b7c10 */ /* 0x000fe2000fffe0ff */
[----:B------:R-:W-:Y:S02]  /*1ef0*/  @!P0 IMAD.SHL.U32 R25, R18, 0x2, RZ ;  /* 0x0000000212198824 */ /* 0x000fe400078e00ff */
[----:B------:R-:W-:Y:S01]  /*1f00*/  FMUL.FTZ R22, R27, R6 ;  /* 0x000000061b167220 */ /* 0x000fe20000410000 */
[----:B------:R-:W-:Y:S01]  /*1f10*/  FFMA.FTZ R19, R24, R5, -R23 ;  /* 0x0000000518137223 */ /* 0x000fe20000010817 */
[----:B------:R-:W-:-:S03]  /*1f20*/  @!P0 SHF.L.U64.HI R14, R18, 0x1, R11 ;  /* 0x00000001120e8819 */ /* 0x000fc6000001020b */
[----:B------:R-:W-:-:S05]  /*1f30*/  @!P0 FMUL.FTZ R19, R19, R6 ;  /* 0x0000000613138220 */ /* 0x000fca0000410000 */
[----:B------:R-:W-:Y:S02]  /*1f40*/  @!P0 F2FP.BF16.F32.PACK_AB R19, R19, R22 ;  /* 0x000000161313823e */ /* 0x000fe400000010ff */
[----:B------:R-:W1:Y:S03]  /*1f50*/  @!P0 LDC.64 R22, c[0x0][0x398] ;  /* 0x0000e600ff168b82 */ /* 0x000e660000000a00 */
[----:B------:R2:W-:Y:S01]  /*1f60*/  @!P0 STG.E desc[UR12][R20.64], R19 ;  /* 0x0000001314008986 */ /* 0x0005e2000c10190c */
[----:B0-----:R-:W-:-:S05]  /*1f70*/  @!P0 IADD3 R16, P1, PT, R25, R16, RZ ;  /* 0x0000001019108210 */ /* 0x001fca0007f3e0ff */
[----:B------:R-:W-:-:S05]  /*1f80*/  @!P0 IMAD.X R17, R14, 0x1, R17, P1 ;  /* 0x000000010e118824 */ /* 0x000fca00008e0611 */
[----:B------:R-:W3:Y:S01]  /*1f90*/  @!P0 LDG.E R16, desc[UR12][R16.64] ;  /* 0x0000000c10108981 */ /* 0x000ee2000c1e1900 */
[----:B-1----:R-:W-:-:S04]  /*1fa0*/  @!P0 IADD3 R22, P1, PT, R25, R22, RZ ;  /* 0x0000001619168210 */ /* 0x002fc80007f3e0ff */
[----:B------:R-:W-:-:S05]  /*1fb0*/  @!P0 IADD3.X R23, PT, PT, R14, R23, RZ, P1, !PT ;  /* 0x000000170e178210 */ /* 0x000fca0000ffe4ff */
[----:B------:R-:W4:Y:S01]  /*1fc0*/  @!P0 LDG.E R22, desc[UR12][R22.64] ;  /* 0x0000000c16168981 */ /* 0x000f22000c1e1900 */
[----:B------:R-:W-:Y:S01]  /*1fd0*/  PRMT R14, RZ, 0x7610, R14 ;  /* 0x00007610ff0e7816 */ /* 0x000fe2000000000e */
[----:B------:R-:W-:Y:S01]  /*1fe0*/  UIADD3 UR7, UPT, UPT, UR7, 0x2, URZ ;  /* 0x0000000207077890 */ /* 0x000fe2000fffe0ff */
[----:B------:R-:W-:Y:S01]  /*1ff0*/  PRMT R24, RZ, 0x7610, R24 ;  /* 0x00007610ff187816 */ /* 0x000fe20000000018 */
[----:B------:R-:W-:Y:S02]  /*2000*/  UIADD3 UR6, UPT, UPT, UR6, 0x2, URZ ;  /* 0x0000000206067890 */ /* 0x000fe4000fffe0ff */
[----:B------:R-:W-:Y:S01]  /*2010*/  UISETP.NE.AND UP0, UPT, UR7, URZ, UPT ;  /* 0x000000ff0700728c */ /* 0x000fe2000bf05270 */
[C---:B---3--:R-:W-:Y:S02]  /*2020*/  @!P0 PRMT R14, R16.reuse, 0x7610, R14 ;  /* 0x00007610100e8816 */ /* 0x048fe4000000000e */
[----:B------:R-:W-:-:S03]  /*2030*/  @!P0 PRMT R24, R16, 0x7632, R24 ;  /* 0x0000763210188816 */ /* 0x000fc60000000018 */
[----:B------:R-:W-:Y:S01]  /*2040*/  IMAD.U32 R25, R14, 0x10000, RZ ;  /* 0x000100000e197824 */ /* 0x000fe200078e00ff */
[----:B------:R-:W-:Y:S02]  /*2050*/  SHF.L.U32 R17, R24, 0x10, RZ ;  /* 0x0000001018117819 */ /* 0x000fe400000006ff */
[----:B------:R-:W-:Y:S01]  /*2060*/  PRMT R24, RZ, 0x7610, R24 ;  /* 0x00007610ff187816 */ /* 0x000fe20000000018 */
[C---:B------:R-:W-:Y:S02]  /*2070*/  FADD.FTZ R25, -R10.reuse, R25 ;  /* 0x000000190a197221 */ /* 0x040fe40000010100 */
[----:B------:R-:W-:Y:S02]  /*2080*/  FADD.FTZ R17, -R10, R17 ;  /* 0x000000110a117221 */ /* 0x000fe40000010100 */
[-C--:B------:R-:W-:Y:S02]  /*2090*/  FMUL.FTZ R14, R25, R6.reuse ;  /* 0x00000006190e7220 */ /* 0x080fe40000410000 */
[----:B--2---:R-:W-:Y:S01]  /*20a0*/  FMUL.FTZ R19, R17, R6 ;  /* 0x0000000611137220 */ /* 0x004fe20000410000 */
[----:B------:R-:W-:Y:S01]  /*20b0*/  PRMT R17, RZ, 0x7610, R17 ;  /* 0x00007610ff117816 */ /* 0x000fe20000000011 */
[----:B------:R-:W-:Y:S01]  /*20c0*/  FFMA.FTZ R16, R14, R0, R3 ;  /* 0x000000000e107223 */ /* 0x000fe20000010003 */
[C---:B----4-:R-:W-:Y:S01]  /*20d0*/  @!P0 PRMT R24, R22.reuse, 0x7632, R24 ;  /* 0x0000763216188816 */ /* 0x050fe20000000018 */
[----:B------:R-:W-:Y:S01]  /*20e0*/  FFMA.FTZ R21, R19, R5, R2 ;  /* 0x0000000513157223 */ /* 0x000fe20000010002 */
[----:B------:R-:W-:Y:S01]  /*20f0*/  @!P0 PRMT R17, R22, 0x7610, R17 ;  /* 0x0000761016118816 */ /* 0x000fe20000000011 */
[----:B------:R-:W-:Y:S01]  /*2100*/  FMUL.FTZ R25, R16, -1.4426950216293334961 ;  /* 0xbfb8aa3b10197820 */ /* 0x000fe20000410000 */
[C-C-:B------:R-:W-:Y:S01]  /*2110*/  FFMA.FTZ R14, R4.reuse, R14, R7.reuse ;  /* 0x0000000e040e7223 */ /* 0x140fe20000010007 */
[----:B------:R-:W-:Y:S01]  /*2120*/  FMUL.FTZ R26, R21, -1.4426950216293334961 ;  /* 0xbfb8aa3b151a7820 */ /* 0x000fe20000410000 */
[----:B------:R-:W-:-:S03]  /*2130*/  FFMA.FTZ R19, R4, R19, R7 ;  /* 0x0000001304137223 */ /* 0x000fc60000010007 */
[----:B------:R-:W0:Y:S04]  /*2140*/  MUFU.EX2 R25, R25 ;  /* 0x0000001900197308 */ /* 0x000e280000000800 */
[----:B------:R-:W1:Y:S01]  /*2150*/  MUFU.EX2 R26, R26 ;  /* 0x0000001a001a7308 */ /* 0x000e620000000800 */
[----:B0-----:R-:W-:Y:S01]  /*2160*/  FADD.FTZ R23, R25, 1 ;  /* 0x3f80000019177421 */ /* 0x001fe20000010000 */
[----:B-1----:R-:W-:Y:S01]  /*2170*/  FADD.FTZ R20, R26, 1 ;  /* 0x3f8000001a147421 */ /* 0x002fe20000010000 */
[----:B------:R-:W-:-:S04]  /*2180*/  IMAD.U32 R26, R17, 0x10000, RZ ;  /* 0x00010000111a7824 */ /* 0x000fc800078e00ff */
[----:B------:R-:W0:Y:S08]  /*2190*/  MUFU.RCP R23, R23 ;  /* 0x0000001700177308 */ /* 0x000e300000001000 */
[----:B------:R-:W1:Y:S01]  /*21a0*/  MUFU.RCP R20, R20 ;  /* 0x0000001400147308 */ /* 0x000e620000001000 */
[----:B0-----:R-:W-:-:S04]  /*21b0*/  FADD.FTZ R25, -R23, 1 ;  /* 0x3f80000017197421 */ /* 0x001fc80000010100 */
[----:B------:R-:W-:Y:S01]  /*21c0*/  FFMA.FTZ R22, R16, R25, 1 ;  /* 0x3f80000010167423 */ /* 0x000fe20000010019 */
[----:B------:R-:W-:Y:S01]  /*21d0*/  FMUL.FTZ R25, R26, R23 ;  /* 0x000000171a197220 */ /* 0x000fe20000410000 */
[----:B------:R-:W0:Y:S01]  /*21e0*/  @!P0 LDC.64 R16, c[0x0][0x380] ;  /* 0x0000e000ff108b82 */ /* 0x000e220000000a00 */
[----:B------:R-:W-:Y:S01]  /*21f0*/  SHF.L.U32 R23, R24, 0x10, RZ ;  /* 0x0000001018177819 */ /* 0x000fe200000006ff */
[----:B-1----:R-:W-:Y:S01]  /*2200*/  FADD.FTZ R24, -R20, 1 ;  /* 0x3f80000014187421 */ /* 0x002fe20000010100 */
[----:B------:R-:W-:-:S03]  /*2210*/  FMUL.FTZ R25, R25, R22 ;  /* 0x0000001619197220 */ /* 0x000fc60000410000 */
[----:B------:R-:W-:Y:S01]  /*2220*/  FFMA.FTZ R24, R21, R24, 1 ;  /* 0x3f80000015187423 */ /* 0x000fe20000010018 */
[----:B------:R-:W-:Y:S01]  /*2230*/  FMUL.FTZ R23, R23, R20 ;  /* 0x0000001417177220 */ /* 0x000fe20000410000 */
[----:B------:R-:W-:-:S03]  /*2240*/  FFMA.FTZ R25, R25, R0, -R14 ;  /* 0x0000000019197223 */ /* 0x000fc6000001080e */
[----:B------:R-:W-:Y:S01]  /*2250*/  FMUL.FTZ R24, R23, R24 ;  /* 0x0000001817187220 */ /* 0x000fe20000410000 */
[----:B------:R-:W-:-:S03]  /*2260*/  FMUL.FTZ R25, R25, R6 ;  /* 0x0000000619197220 */ /* 0x000fc60000410000 */
[----:B------:R-:W-:-:S04]  /*2270*/  FFMA.FTZ R19, R24, R5, -R19 ;  /* 0x0000000518137223 */ /* 0x000fc80000010813 */
[----:B------:R-:W-:Y:S01]  /*2280*/  @!P0 FMUL.FTZ R14, R19, R6 ;  /* 0x00000006130e8220 */ /* 0x000fe20000410000 */
[----:B0-----:R-:W-:-:S04]  /*2290*/  @!P0 LEA R16, P1, R18, R16, 0x1 ;  /* 0x0000001012108211 */ /* 0x001fc800078208ff */
[----:B------:R-:W-:Y:S02]  /*22a0*/  @!P0 LEA.HI.X R17, R18, R17, R11, 0x1, P1 ;  /* 0x0000001112118211 */ /* 0x000fe400008f0c0b */
[----:B------:R-:W-:-:S05]  /*22b0*/  @!P0 F2FP.BF16.F32.PACK_AB R11, R14, R25 ;  /* 0x000000190e0b823e */ /* 0x000fca00000010ff */
[----:B------:R2:W-:Y:S01]  /*22c0*/  @!P0 STG.E desc[UR12][R16.64], R11 ;  /* 0x0000000b10008986 */ /* 0x0005e2000c10190c */
[----:B------:R-:W-:Y:S05]  /*22d0*/  BRA.U UP0, `(.L_x_409) ;  /* 0xfffffff500f87547 */ /* 0x000fea000b83ffff */
.L_x_403:
[----:B------:R-:W-:Y:S01]  /*22e0*/  ULOP3.LUT UP0, URZ, UR16, UR14, URZ, 0xfc, !UPT ;  /* 0x0000000e10ff7292 */ /* 0x000fe2000f80fcff */
[----:B------:R-:W-:-:S05]  /*22f0*/  ISETP.GE.U32.AND P0, PT, R8, UR4, PT ;  /* 0x0000000408007c0c */ /* 0x000fca000bf06070 */
[----:B------:R-:W-:-:S04]  /*2300*/  PLOP3.LUT P1, PT, PT, PT, UP0, 0x80, 0x8 ;  /* 0x000000000008781c */ /* 0x000fc80003f2f008 */
[----:B------:R-:W-:-:S13]  /*2310*/  ISETP.GE.OR.EX P0, PT, R9, UR5, P1, P0 ;  /* 0x0000000509007c0c */ /* 0x000fda0008f06700 */
[----:B------:R-:W-:Y:S05]  /*2320*/  @P0 EXIT ;  /* 0x000000000000094d */ /* 0x000fea0003800000 */
[----:B-1----:R-:W1:Y:S01]  /*2330*/  S2R R3, SR_TID.X ;  /* 0x0000000000037919 */ /* 0x002e620000002100 */
[----:B------:R-:W1:Y:S02]  /*2340*/  LDC R0, c[0x0][0x428] ;  /* 0x00010a00ff007b82 */ /* 0x000e640000000800 */
[----:B-1----:R-:W-:-:S05]  /*2350*/  IMAD R0, R0, UR15, R3 ;  /* 0x0000000f00007c24 */ /* 0x002fca000f8e0203 */
[----:B------:R-:W-:Y:S02]  /*2360*/  ISETP.GE.U32.AND P0, PT, R0, UR4, PT ;  /* 0x0000000400007c0c */ /* 0x000fe4000bf06070 */
[----:B------:R-:W-:-:S04]  /*2370*/  SHF.R.S32.HI R4, RZ, 0x1f, R0 ;  /* 0x0000001fff047819 */ /* 0x000fc80000011400 */
[----:B------:R-:W-:-:S13]  /*2380*/  ISETP.GE.AND.EX P0, PT, R4, UR5, PT, P0 ;  /* 0x0000000504007c0c */ /* 0x000fda000bf06300 */
[----:B------:R-:W-:Y:S05]  /*2390*/  @P0 EXIT ;  /* 0x000000000000094d */ /* 0x000fea0003800000 */
[----:B------:R-:W1:Y:S01]  /*23a0*/  LDC R2, c[0x0][0x410] ;  /* 0x00010400ff027b82 */ /* 0x000e620000000800 */
[----:B------:R-:W1:Y:S01]  /*23b0*/  LDCU UR6, c[0x0][0x3e0] ;  /* 0x00007c00ff0677ac */ /* 0x000e620008000800 */
[----:B------:R-:W-:Y:S01]  /*23c0*/  MOV R5, UR4 ;  /* 0x0000000400057c02 */ /* 0x000fe20008000f00 */
[----:B------:R-:W3:Y:S05]  /*23d0*/  LDCU.64 UR8, c[0x0][0x3d8] ;  /* 0x00007b00ff0877ac */ /* 0x000eea0008000a00 */
[----:B------:R-:W4:Y:S01]  /*23e0*/  LDC R7, c[0x0][0x360] ;  /* 0x0000d800ff077b82 */ /* 0x000f220000000800 */
[----:B-1----:R-:W-:Y:S01]  /*23f0*/  IMAD R2, R2, UR6, RZ ;  /* 0x0000000602027c24 */ /* 0x002fe2000f8e02ff */
[----:B------:R-:W1:Y:S03]  /*2400*/  LDCU.64 UR6, c[0x0][0x388] ;  /* 0x00007100ff0677ac */ /* 0x000e660008000a00 */
[----:B------:R-:W-:-:S05]  /*2410*/  IMAD.SHL.U32 R3, R2, 0x2, RZ ;  /* 0x0000000202037824 */ /* 0x000fca00078e00ff */
[----:B------:R-:W-:-:S04]  /*2420*/  IADD3 R0, P0, PT, R0, R3, RZ ;  /* 0x0000000300007210 */ /* 0x000fc80007f1e0ff */
[----:B------:R-:W-:Y:S02]  /*2430*/  LEA.HI.X.SX32 R3, R3, R4, 0x1, P0 ;  /* 0x0000000403037211 */ /* 0x000fe400000f0eff */
[----:B---3--:R-:W-:-:S04]  /*2440*/  LEA R10, P0, R0, UR8, 0x2 ;  /* 0x00000008000a7c11 */ /* 0x008fc8000f8010ff */
[----:B0-2---:R-:W-:Y:S01]  /*2450*/  LEA.HI.X R11, R0, UR9, R3, 0x2, P0 ;  /* 0x00000009000b7c11 */ /* 0x005fe200080f1403 */
[----:B------:R-:W-:Y:S01]  /*2460*/  IMAD.U32 R3, RZ, RZ, UR4 ;  /* 0x00000004ff037e24 */ /* 0x000fe2000f8e00ff */
[----:B------:R-:W-:Y:S01]  /*2470*/  MOV R0, UR5 ;  /* 0x0000000500007c02 */ /* 0x000fe20008000f00 */
[----:B------:R-:W0:Y:S01]  /*2480*/  LDCU.64 UR8, c[0x0][0x390] ;  /* 0x00007200ff0877ac */ /* 0x000e220008000a00 */
[----:B------:R-:W-:-:S04]  /*2490*/  LEA R4, P0, R5, R10, 0x2 ;  /* 0x0000000a05047211 */ /* 0x000fc800078010ff */
[----:B------:R-:W-:Y:S01]  /*24a0*/  LEA.HI.X R5, R3, R11, R0, 0x2, P0 ;  /* 0x0000000b03057211 */ /* 0x000fe200000f1400 */
[C---:B----4-:R-:W-:Y:S02]  /*24b0*/  IMAD.WIDE.U32 R2, R7.reuse, 0x4, R10 ;  /* 0x0000000407027825 */ /* 0x050fe400078e000a */
[----:B------:R-:W2:Y:S02]  /*24c0*/  LDG.E R10, desc[UR12][R10.64] ;  /* 0x0000000c0a0a7981 */ /* 0x000ea4000c1e1900 */
[----:B------:R-:W-:Y:S02]  /*24d0*/  IMAD.WIDE.U32 R6, R7, 0x4, R4 ;  /* 0x0000000407067825 */ /* 0x000fe400078e0004 */
[----:B------:R-:W2:Y:S04]  /*24e0*/  LDG.E R3, desc[UR12][R2.64] ;  /* 0x0000000c02037981 */ /* 0x000ea8000c1e1900 */
[----:B------:R-:W3:Y:S04]  /*24f0*/  LDG.E R4, desc[UR12][R4.64] ;  /* 0x0000000c04047981 */ /* 0x000ee8000c1e1900 */
[----:B------:R-:W3:Y:S01]  /*2500*/  LDG.E R7, desc[UR12][R6.64] ;  /* 0x0000000c06077981 */ /* 0x000ee2000c1e1900 */
[C---:B------:R-:W-:Y:S01]  /*2510*/  IMAD.SHL.U32 R12, R8.reuse, 0x2, RZ ;  /* 0x00000002080c7824 */ /* 0x040fe200078e00ff */
[----:B------:R-:W-:-:S04]  /*2520*/  SHF.L.U64.HI R0, R8, 0x1, R9 ;  /* 0x0000000108007819 */ /* 0x000fc80000010209 */
[C---:B-1----:R-:W-:Y:S02]  /*2530*/  IADD3 R8, P0, PT, R12.reuse, UR6, RZ ;  /* 0x000000060c087c10 */ /* 0x042fe4000ff1e0ff */
[----:B0-----:R-:W-:Y:S02]  /*2540*/  IADD3 R12, P1, PT, R12, UR8, RZ ;  /* 0x000000080c0c7c10 */ /* 0x001fe4000ff3e0ff */
[C---:B------:R-:W-:Y:S02]  /*2550*/  IADD3.X R9, PT, PT, R0.reuse, UR7, RZ, P0, !PT ;  /* 0x0000000700097c10 */ /* 0x040fe400087fe4ff */
[----:B------:R-:W-:Y:S02]  /*2560*/  IADD3.X R13, PT, PT, R0, UR9, RZ, P1, !PT ;  /* 0x00000009000d7c10 */ /* 0x000fe40008ffe4ff */
[----:B--2---:R-:W-:Y:S02]  /*2570*/  F2FP.BF16.F32.PACK_AB R3, R3, R10 ;  /* 0x0000000a0303723e */ /* 0x004fe400000010ff */
[----:B---3--:R-:W-:-:S03]  /*2580*/  F2FP.BF16.F32.PACK_AB R5, R7, R4 ;  /* 0x000000040705723e */ /* 0x008fc600000010ff */
[----:B------:R-:W-:Y:S04]  /*2590*/  STG.E desc[UR12][R8.64], R3 ;  /* 0x0000000308007986 */ /* 0x000fe8000c10190c */
[----:B------:R-:W-:Y:S01]  /*25a0*/  STG.E desc[UR12][R12.64], R5 ;  /* 0x000000050c007986 */ /* 0x000fe2000c10190c */
[----:B------:R-:W-:Y:S05]  /*25b0*/  EXIT ;  /* 0x000000000000794d */ /* 0x000fea0003800000 */
.L_x_410:
        /* <DEDUP_REMOVED lines=12> */
.L_x_3849:


//--------------------- .text._Z32group_norm_nhwc_bwd_scale_kernelI11Bf16IOBf16WLi168EEv26Group_norm_nhwc_bwd_params --------------------------
	.section	.text._Z32group_norm_nhwc_bwd_scale_kernelI11Bf16IOBf16WLi168EEv26Group_norm_nhwc_bwd_params,"ax",@progbits
	.align	128
        .global         _Z32group_norm_nhwc_bwd_scale_kernelI11Bf16IOBf16WLi168EEv26Group_norm_nhwc_bwd_params
        .type           _Z32group_norm_nhwc_bwd_scale_kernelI11Bf16IOBf16WLi168EEv26Group_norm_nhwc_bwd_params,@function
        .size           _Z32group_norm_nhwc_bwd_scale_kernelI11Bf16IOBf16WLi168EEv26Group_norm_nhwc_bwd_params,(.L_x_3850 - _Z32group_norm_nhwc_bwd_scale_kernelI11Bf16IOBf16WLi168EEv26Group_norm_nhwc_bwd_params)
        .other          _Z32group_norm_nhwc_bwd_scale_kernelI11Bf16IOBf16WLi168EEv26Group_norm_nhwc_bwd_params,@"STO_CUDA_ENTRY STV_DEFAULT"
_Z32group_norm_nhwc_bwd_scale_kernelI11Bf16IOBf16WLi168EEv26Group_norm_nhwc_bwd_params:
.text._Z32group_norm_nhwc_bwd_scale_kernelI11Bf16IOBf16WLi168EEv26Group_norm_nhwc_bwd_params:
        /* <DEDUP_REMOVED lines=81> */
.L_x_412:
[----:B------:R-:W-:Y:S05]  /*0510*/  BSYNC.RECONVERGENT B0 ;  /* 0x0000000000007941 */ /* 0x000fea0003800200 */
.L_x_411:
        /* <DEDUP_REMOVED lines=31> */
.L_x_416:
        /* <DEDUP_REMOVED lines=47> */
.L_x_415:
[----:B------:R-:W-:Y:S05]  /*0a00*/  BRA.U UP0, `(.L_x_413) ;  /* 0x0000001900347547 */ /* 0x000fea000b800000 */
[----:B------:R-:W-:Y:S01]  /*0a10*/  ISETP.GE.U32.AND P0, PT, R8, UR4, PT ;  /* 0x0000000408007c0c */ /* 0x000fe2000bf06070 */
[----:B------:R-:W0:Y:S01]  /*0a20*/  LDCU.64 UR6, c[0x0][0x3f8] ;  /* 0x00007f00ff0677ac */ /* 0x000e220008000a00 */
[C---:B------:R-:W-:Y:S01]  /*0a30*/  IADD3 R22, PT, PT, R11.reuse, -UR9, RZ ;  /* 0x800000090b167c10 */ /* 0x040fe2000fffe0ff */
[----:B------:R-:W-:Y:S01]  /*0a40*/  VIADD R11, R11, 0x1 ;  /* 0x000000010b0b7836 */ /* 0x000fe20000000000 */
[----:B------:R-:W-:-:S13]  /*0a50*/  ISETP.GE.AND.EX P0, PT, R9, UR5, PT, P0 ;  /* 0x0000000509007c0c */ /* 0x000fda000bf06300 */
.L_x_417:
        /* <DEDUP_REMOVED lines=191> */
.L_x_414:
        /* <DEDUP_REMOVED lines=68> */
.L_x_418:
[----:B------:R-:W-:Y:S05]  /*1a90*/  BRA.U !UP1, `(.L_x_413) ;  /* 0x0000000909107547 */ /* 0x000fea000b800000 */
[----:B------:R-:W1:Y:S01]  /*1aa0*/  LDCU.64 UR10, c[0x0][0x3f8] ;  /* 0x00007f00ff0a77ac */ /* 0x000e620008000a00 */
[----:B------:R-:W-:-:S12]  /*1ab0*/  UIADD3 UR7, UPT, UPT, UR6, -UR9, URZ ;  /* 0x8000000906077290 */ /* 0x000fd8000fffe0ff */
.L_x_419:
        /* <DEDUP_REMOVED lines=130> */
.L_x_413:
        /* <DEDUP_REMOVED lines=46> */
.L_x_420:
        /* <DEDUP_REMOVED lines=12> */
.L_x_3850:


//--------------------- .text._Z32group_norm_nhwc_bwd_scale_kernelI11Bf16IOBf16WLi64EEv26Group_norm_nhwc_bwd_params --------------------------
	.section	.text._Z32group_norm_nhwc_bwd_scale_kernelI11Bf16IOBf16WLi64EEv26Group_norm_nhwc_bwd_params,"ax",@progbits
	.align	128
        .global         _Z32group_norm_nhwc_bwd_scale_kernelI11Bf16IOBf16WLi64EEv26Group_norm_nhwc_bwd_params
        .type           _Z32group_norm_nhwc_bwd_scale_kernelI11Bf16IOBf16WLi64EEv26Group_norm_nhwc_bwd_params,@function
        .size           _Z32group_norm_nhwc_bwd_scale_kernelI11Bf16IOBf16WLi64EEv26Group_norm_nhwc_bwd_params,(.L_x_3851 - _Z32group_norm_nhwc_bwd_scale_kernelI11Bf16IOBf16WLi64EEv26Group_norm_nhwc_bwd_params)
        .other          _Z32group_norm_nhwc_bwd_scale_kernelI11Bf16IOBf16WLi64EEv26Group_norm_nhwc_bwd_params,@"STO_CUDA_ENTRY STV_DEFAULT"
_Z32group_norm_nhwc_bwd_scale_kernelI11Bf16IOBf16WLi64EEv26Group_norm_nhwc_bwd_params:
.text._Z32group_norm_nhwc_bwd_scale_kernelI11Bf16IOBf16WLi64EEv26Group_norm_nhwc_bwd_params:
        /* <DEDUP_REMOVED lines=81> */
.L_x_422:
[----:B------:R-:W-:Y:S05]  /*0510*/  BSYNC.RECONVERGENT B0 ;  /* 0x0000000000007941 */ /* 0x000fea0003800200 */
.L_x_421:
        /* <DEDUP_REMOVED lines=31> */
.L_x_426:
        /* <DEDUP_REMOVED lines=47> */
.L_x_425:
[----:B------:R-:W-:Y:S05]  /*0a00*/  BRA.U UP0, `(.L_x_423) ;  /* 0x0000001900347547 */ /* 0x000fea000b800000 */
[----:B------:R-:W-:Y:S01]  /*0a10*/  ISETP.GE.U32.AND P0, PT, R8, UR4, PT ;  /* 0x0000000408007c0c */ /* 0x000fe2000bf06070 */
[----:B------:R-:W0:Y:S01]  /*0a20*/  LDCU.64 UR6, c[0x0][0x3f8] ;  /* 0x00007f00ff0677ac */ /* 0x000e220008000a00 */
[C---:B------:R-:W-:Y:S01]  /*0a30*/  IADD3 R22, PT, PT, R11.reuse, -UR9, RZ ;  /* 0x800000090b167c10 */ /* 0x040fe2000fffe0ff */
[----:B------:R-:W-:Y:S01]  /*0a40*/  VIADD R11, R11, 0x1 ;  /* 0x000000010b0b7836 */ /* 0x000fe20000000000 */
[----:B------:R-:W-:-:S13]  /*0a50*/  ISETP.GE.AND.EX P0, PT, R9, UR5, PT, P0 ;  /* 0x0000000509007c0c */ /* 0x000fda000bf06300 */
.L_x_427:
        /* <DEDUP_REMOVED lines=191> */
.L_x_424:
        /* <DEDUP_REMOVED lines=68> */
.L_x_428:
[----:B------:R-:W-:Y:S05]  /*1a90*/  BRA.U !UP1, `(.L_x_423) ;  /* 0x0000000909107547 */ /* 0x000fea000b800000 */
[----:B------:R-:W1:Y:S01]  /*1aa0*/  LDCU.64 UR10, c[0x0][0x3f8] ;  /* 0x00007f00ff0a77ac */ /* 0x000e620008000a00 */
[----:B------:R-:W-:-:S12]  /*1ab0*/  UIADD3 UR7, UPT, UPT, UR6, -UR9, URZ ;  /* 0x8000000906077290 */ /* 0x000fd8000fffe0ff */
.L_x_429:
        /* <DEDUP_REMOVED lines=130> */
.L_x_423:
        /* <DEDUP_REMOVED lines=46> */
.L_x_430:
        /* <DEDUP_REMOVED lines=12> */
.L_x_3851:


//--------------------- .text._Z32group_norm_nhwc_bwd_scale_kernelI11Bf16IOBf16WLi128EEv26Group_norm_nhwc_bwd_params --------------------------
	.section	.text._Z32group_norm_nhwc_bwd_scale_kernelI11Bf16IOBf16WLi128EEv26Group_norm_nhwc_bwd_params,"ax",@progbits
	.align	128
        .global         _Z32group_norm_nhwc_bwd_scale_kernelI11Bf16IOBf16WLi128EEv26Group_norm_nhwc_bwd_params
        .type           _Z32group_norm_nhwc_bwd_scale_kernelI11Bf16IOBf16WLi128EEv26Group_norm_nhwc_bwd_params,@function
        .size           _Z32group_norm_nhwc_bwd_scale_kernelI11Bf16IOBf16WLi128EEv26Group_norm_nhwc_bwd_params,(.L_x_3852 - _Z32group_norm_nhwc_bwd_scale_kernelI11Bf16IOBf16WLi128EEv26Group_norm_nhwc_bwd_params)
        .other          _Z32group_norm_nhwc_bwd_scale_kernelI11Bf16IOBf16WLi128EEv26Group_norm_nhwc_bwd_params,@"STO_CUDA_ENTRY STV_DEFAULT"
_Z32group_norm_nhwc_bwd_scale_kernelI11Bf16IOBf16WLi128EEv26Group_norm_nhwc_bwd_params:
.text._Z32group_norm_nhwc_bwd_scale_kernelI11Bf16IOBf16WLi128EEv26Group_norm_nhwc_bwd_params:
        /* <DEDUP_REMOVED lines=81> */
.L_x_432:
[----:B------:R-:W-:Y:S05]  /*0510*/  BSYNC.RECONVERGENT B0 ;  /* 0x0000000000007941 */ /* 0x000fea0003800200 */
.L_x_431:
        /* <DEDUP_REMOVED lines=31> */
.L_x_436:
        /* <DEDUP_REMOVED lines=47> */
.L_x_435:
[----:B------:R-:W-:Y:S05]  /*0a00*/  BRA.U UP0, `(.L_x_433) ;  /* 0x0000001900347547 */ /* 0x000fea000b800000 */
[----:B------:R-:W-:Y:S01]  /*0a10*/  ISETP.GE.U32.AND P0, PT, R8, UR4, PT ;  /* 0x0000000408007c0c */ /* 0x000fe2000bf06070 */
[----:B------:R-:W0:Y:S01]  /*0a20*/  LDCU.64 UR6, c[0x0][0x3f8] ;  /* 0x00007f00ff0677ac */ /* 0x000e220008000a00 */
[C---:B------:R-:W-:Y:S01]  /*0a30*/  IADD3 R22, PT, PT, R11.reuse, -UR9, RZ ;  /* 0x800000090b167c10 */ /* 0x040fe2000fffe0ff */
[----:B------:R-:W-:Y:S01]  /*0a40*/  VIADD R11, R11, 0x1 ;  /* 0x000000010b0b7836 */ /* 0x000fe20000000000 */
[----:B------:R-:W-:-:S13]  /*0a50*/  ISETP.GE.AND.EX P0, PT, R9, UR5, PT, P0 ;  /* 0x0000000509007c0c */ /* 0x000fda000bf06300 */
.L_x_437:
        /* <DEDUP_REMOVED lines=191> */
.L_x_434:
        /* <DEDUP_REMOVED lines=68> */
.L_x_438:
[----:B------:R-:W-:Y:S05]  /*1a90*/  BRA.U !UP1, `(.L_x_433) ;  /* 0x0000000909107547 */ /* 0x000fea000b800000 */
[----:B------:R-:W1:Y:S01]  /*1aa0*/  LDCU.64 UR10, c[0x0][0x3f8] ;  /* 0x00007f00ff0a77ac */ /* 0x000e620008000a00 */
[----:B------:R-:W-:-:S12]  /*1ab0*/  UIADD3 UR7, UPT, UPT, UR6, -UR9, URZ ;  /* 0x8000000906077290 */ /* 0x000fd8000fffe0ff */
.L_x_439:
        /* <DEDUP_REMOVED lines=130> */
.L_x_433:
        /* <DEDUP_REMOVED lines=46> */
.L_x_440:
        /* <DEDUP_REMOVED lines=12> */
.L_x_3852:


//--------------------- .text._Z32group_norm_nhwc_bwd_scale_kernelI11Bf16IOBf16WLi192EEv26Group_norm_nhwc_bwd_params --------------------------
	.section	.text._Z32group_norm_nhwc_bwd_scale_kernelI11Bf16IOBf16WLi192EEv26Group_norm_nhwc_bwd_params,"ax",@progbits
	.align	128
        .global         _Z32group_norm_nhwc_bwd_scale_kernelI11Bf16IOBf16WLi192EEv26Group_norm_nhwc_bwd_params
        .type           _Z32group_norm_nhwc_bwd_scale_kernelI11Bf16IOBf16WLi192EEv26Group_norm_nhwc_bwd_params,@function
        .size           _Z32group_norm_nhwc_bwd_scale_kernelI11Bf16IOBf16WLi192EEv26Group_norm_nhwc_bwd_params,(.L_x_3853 - _Z32group_norm_nhwc_bwd_scale_kernelI11Bf16IOBf16WLi192EEv26Group_norm_nhwc_bwd_params)
        .other          _Z32group_norm_nhwc_bwd_scale_kernelI11Bf16IOBf16WLi192EEv26Group_norm_nhwc_bwd_params,@"STO_CUDA_ENTRY STV_DEFAULT"
_Z32group_norm_nhwc_bwd_scale_kernelI11Bf16IOBf16WLi192EEv26Group_norm_nhwc_bwd_params:
.text._Z32group_norm_nhwc_bwd_scale_kernelI11Bf16IOBf16WLi192EEv26Group_norm_nhwc_bwd_params:
        /* <DEDUP_REMOVED lines=81> */
.L_x_442:
[----:B------:R-:W-:Y:S05]  /*0510*/  BSYNC.RECONVERGENT B0 ;  /* 0x0000000000007941 */ /* 0x000fea0003800200 */
.L_x_441:
        /* <DEDUP_REMOVED lines=31> */
.L_x_446:
        /* <DEDUP_REMOVED lines=47> */
.L_x_445:
[----:B------:R-:W-:Y:S05]  /*0a00*/  BRA.U UP0, `(.L_x_443) ;  /* 0x0000001900347547 */ /* 0x000fea000b800000 */
[----:B------:R-:W-:Y:S01]  /*0a10*/  ISETP.GE.U32.AND P0, PT, R8, UR4, PT ;  /* 0x0000000408007c0c */ /* 0x000fe2000bf06070 */
[----:B------:R-:W0:Y:S01]  /*0a20*/  LDCU.64 UR6, c[0x0][0x3f8] ;  /* 0x00007f00ff0677ac */ /* 0x000e220008000a00 */
[C---:B------:R-:W-:Y:S01]  /*0a30*/  IADD3 R22, PT, PT, R11.reuse, -UR9, RZ ;  /* 0x800000090b167c10 */ /* 0x040fe2000fffe0ff */
[----:B------:R-:W-:Y:S01]  /*0a40*/  VIADD R11, R11, 0x1 ;  /* 0x000000010b0b7836 */ /* 0x000fe20000000000 */
[----:B------:R-:W-:-:S13]  /*0a50*/  ISETP.GE.AND.EX P0, PT, R9, UR5, PT, P0 ;  /* 0x0000000509007c0c */ /* 0x000fda000bf06300 */
.L_x_447:
        /* <DEDUP_REMOVED lines=191> */
.L_x_444:
        /* <DEDUP_REMOVED lines=68> */
.L_x_448:
[----:B------:R-:W-:Y:S05]  /*1a90*/  BRA.U !UP1, `(.L_x_443) ;  /* 0x0000000909107547 */ /* 0x000fea000b800000 */
[----:B------:R-:W1:Y:S01]  /*1aa0*/  LDCU.64 UR10, c[0x0][0x3f8] ;  /* 0x00007f00ff0a77ac */ /* 0x000e620008000a00 */
[----:B------:R-:W-:-:S12]  /*1ab0*/  UIADD3 UR7, UPT, UPT, UR6, -UR9, URZ ;  /* 0x8000000906077290 */ /* 0x000fd8000fffe0ff */
.L_x_449:
        /* <DEDUP_REMOVED lines=130> */
.L_x_443:
        /* <DEDUP_REMOVED lines=46> */
.L_x_450:
        /* <DEDUP_REMOVED lines=12> */
.L_x_3853:


//--------------------- .text._Z32group_norm_nhwc_bwd_scale_kernelI11Bf16IOBf16WLi448EEv26Group_norm_nhwc_bwd_params --------------------------
	.section	.text._Z32group_norm_nhwc_bwd_scale_kernelI11Bf16IOBf16WLi448EEv26Group_norm_nhwc_bwd_params,"ax",@progbits
	.align	128
        .global         _Z32group_norm_nhwc_bwd_scale_kernelI11Bf16IOBf16WLi448EEv26Group_norm_nhwc_bwd_params
        .type           _Z32group_norm_nhwc_bwd_scale_kernelI11Bf16IOBf16WLi448EEv26Group_norm_nhwc_bwd_params,@function
        .size           _Z32group_norm_nhwc_bwd_scale_kernelI11Bf16IOBf16WLi448EEv26Group_norm_nhwc_bwd_params,(.L_x_3854 - _Z32group_norm_nhwc_bwd_scale_kernelI11Bf16IOBf16WLi448EEv26Group_norm_nhwc_bwd_params)
        .other          _Z32group_norm_nhwc_bwd_scale_kernelI11Bf16IOBf16WLi448EEv26Group_norm_nhwc_bwd_params,@"STO_CUDA_ENTRY STV_DEFAULT"
_Z32group_norm_nhwc_bwd_scale_kernelI11Bf16IOBf16WLi448EEv26Group_norm_nhwc_bwd_params:
.text._Z32group_norm_nhwc_bwd_scale_kernelI11Bf16IOBf16WLi448EEv26Group_norm_nhwc_bwd_params:
        /* <DEDUP_REMOVED lines=81> */
.L_x_452:
[----:B------:R-:W-:Y:S05]  /*0510*/  BSYNC.RECONVERGENT B0 ;  /* 0x0000000000007941 */ /* 0x000fea0003800200 */
.L_x_451:
        /* <DEDUP_REMOVED lines=31> */
.L_x_456:
        /* <DEDUP_REMOVED lines=47> */
.L_x_455:
[----:B------:R-:W-:Y:S05]  /*0a00*/  BRA.U UP0, `(.L_x_453) ;  /* 0x0000001900347547 */ /* 0x000fea000b800000 */
[----:B------:R-:W-:Y:S01]  /*0a10*/  ISETP.GE.U32.AND P0, PT, R8, UR4, PT ;  /* 0x0000000408007c0c */ /* 0x000fe2000bf06070 */
[----:B------:R-:W0:Y:S01]  /*0a20*/  LDCU.64 UR6, c[0x0][0x3f8] ;  /* 0x00007f00ff0677ac */ /* 0x000e220008000a00 */
[C---:B------:R-:W-:Y:S01]  /*0a30*/  IADD3 R22, PT, PT, R11.reuse, -UR9, RZ ;  /* 0x800000090b167c10 */ /* 0x040fe2000fffe0ff */
[----:B------:R-:W-:Y:S01]  /*0a40*/  VIADD R11, R11, 0x1 ;  /* 0x000000010b0b7836 */ /* 0x000fe20000000000 */
[----:B------:R-:W-:-:S13]  /*0a50*/  ISETP.GE.AND.EX P0, PT, R9, UR5, PT, P0 ;  /* 0x0000000509007c0c */ /* 0x000fda000bf06300 */
.L_x_457:
        /* <DEDUP_REMOVED lines=191> */
.L_x_454:
        /* <DEDUP_REMOVED lines=68> */
.L_x_458:
[----:B------:R-:W-:Y:S05]  /*1a90*/  BRA.U !UP1, `(.L_x_453) ;  /* 0x0000000909107547 */ /* 0x000fea000b800000 */
[----:B------:R-:W1:Y:S01]  /*1aa0*/  LDCU.64 UR10, c[0x0][0x3f8] ;  /* 0x00007f00ff0a77ac */ /* 0x000e620008000a00 */
[----:B------:R-:W-:-:S12]  /*1ab0*/  UIADD3 UR7, UPT, UPT, UR6, -UR9, URZ ;  /* 0x8000000906077290 */ /* 0x000fd8000fffe0ff */
.L_x_459:
        /* <DEDUP_REMOVED lines=130> */
.L_x_453:
        /* <DEDUP_REMOVED lines=46> */
.L_x_460:
        /* <DEDUP_REMOVED lines=12> */
.L_x_3854:


//--------------------- .text._Z32group_norm_nhwc_bwd_scale_kernelI11Bf16IOBf16WLi256EEv26Group_norm_nhwc_bwd_params --------------------------
	.section	.text._Z32group_norm_nhwc_bwd_scale_kernelI11Bf16IOBf16WLi256EEv26Group_norm_nhwc_bwd_params,"ax",@progbits
	.align	128
        .global         _Z32group_norm_nhwc_bwd_scale_kernelI11Bf16IOBf16WLi256EEv26Group_norm_nhwc_bwd_params
        .type           _Z32group_norm_nhwc_bwd_scale_kernelI11Bf16IOBf16WLi256EEv26Group_norm_nhwc_bwd_params,@function
        .size           _Z32group_norm_nhwc_bwd_scale_kernelI11Bf16IOBf16WLi256EEv26Group_norm_nhwc_bwd_params,(.L_x_3855 - _Z32group_norm_nhwc_bwd_scale_kernelI11Bf16IOBf16WLi256EEv26Group_norm_nhwc_bwd_params)
        .other          _Z32group_norm_nhwc_bwd_scale_kernelI11Bf16IOBf16WLi256EEv26Group_norm_nhwc_bwd_params,@"STO_CUDA_ENTRY STV_DEFAULT"
_Z32group_norm_nhwc_bwd_scale_kernelI11Bf16IOBf16WLi256EEv26Group_norm_nhwc_bwd_params:
.text._Z32group_norm_nhwc_bwd_scale_kernelI11Bf16IOBf16WLi256EEv26Group_norm_nhwc_bwd_params:
        /* <DEDUP_REMOVED lines=81> */
.L_x_462:
[----:B------:R-:W-:Y:S05]  /*0510*/  BSYNC.RECONVERGENT B0 ;  /* 0x0000000000007941 */ /* 0x000fea0003800200 */
.L_x_461:
        /* <DEDUP_REMOVED lines=31> */
.L_x_466:
        /* <DEDUP_REMOVED lines=47> */
.L_x_465:
[----:B------:R-:W-:Y:S05]  /*0a00*/  BRA.U UP0, `(.L_x_463) ;  /* 0x0000001900347547 */ /* 0x000fea000b800000 */
[----:B------:R-:W-:Y:S01]  /*0a10*/  ISETP.GE.U32.AND P0, PT, R8, UR4, PT ;  /* 0x0000000408007c0c */ /* 0x000fe2000bf06070 */
[----:B------:R-:W0:Y:S01]  /*0a20*/  LDCU.64 UR6, c[0x0][0x3f8] ;  /* 0x00007f00ff0677ac */ /* 0x000e220008000a00 */
[C---:B------:R-:W-:Y:S01]  /*0a30*/  IADD3 R22, PT, PT, R11.reuse, -UR9, RZ ;  /* 0x800000090b167c10 */ /* 0x040fe2000fffe0ff */
[----:B------:R-:W-:Y:S01]  /*0a40*/  VIADD R11, R11, 0x1 ;  /* 0x000000010b0b7836 */ /* 0x000fe20000000000 */
[----:B------:R-:W-:-:S13]  /*0a50*/  ISETP.GE.AND.EX P0, PT, R9, UR5, PT, P0 ;  /* 0x0000000509007c0c */ /* 0x000fda000bf06300 */
.L_x_467:
        /* <DEDUP_REMOVED lines=191> */
.L_x_464:
        /* <DEDUP_REMOVED lines=68> */
.L_x_468:
[----:B------:R-:W-:Y:S05]  /*1a90*/  BRA.U !UP1, `(.L_x_463) ;  /* 0x0000000909107547 */ /* 0x000fea000b800000 */
[----:B------:R-:W1:Y:S01]  /*1aa0*/  LDCU.64 UR10, c[0x0][0x3f8] ;  /* 0x00007f00ff0a77ac */ /* 0x000e620008000a00 */
[----:B------:R-:W-:-:S12]  /*1ab0*/  UIADD3 UR7, UPT, UPT, UR6, -UR9, URZ ;  /* 0x8000000906077290 */ /* 0x000fd8000fffe0ff */
.L_x_469:
        /* <DEDUP_REMOVED lines=130> */
.L_x_463:
        /* <DEDUP_REMOVED lines=46> */
.L_x_470:
        /* <DEDUP_REMOVED lines=12> */
.L_x_3855:


//--------------------- .text._Z32group_norm_nhwc_bwd_scale_kernelI11Bf16IOBf16WLi120EEv26Group_norm_nhwc_bwd_params --------------------------
	.section	.text._Z32group_norm_nhwc_bwd_scale_kernelI11Bf16IOBf16WLi120EEv26Group_norm_nhwc_bwd_params,"ax",@progbits
	.align	128
        .global         _Z32group_norm_nhwc_bwd_scale_kernelI11Bf16IOBf16WLi120EEv26Group_norm_nhwc_bwd_params
        .type           _Z32group_norm_nhwc_bwd_scale_kernelI11Bf16IOBf16WLi120EEv26Group_norm_nhwc_bwd_params,@function
        .size           _Z32group_norm_nhwc_bwd_scale_kernelI11Bf16IOBf16WLi120EEv26Group_norm_nhwc_bwd_params,(.L_x_3856 - _Z32group_norm_nhwc_bwd_scale_kernelI11Bf16IOBf16WLi120EEv26Group_norm_nhwc_bwd_params)
        .other          _Z32group_norm_nhwc_bwd_scale_kernelI11Bf16IOBf16WLi120EEv26Group_norm_nhwc_bwd_params,@"STO_CUDA_ENTRY STV_DEFAULT"
_Z32group_norm_nhwc_bwd_scale_kernelI11Bf16IOBf16WLi120EEv26Group_norm_nhwc_bwd_params:
.text._Z32group_norm_nhwc_bwd_scale_kernelI11Bf16IOBf16WLi120EEv26Group_norm_nhwc_bwd_params:
        /* <DEDUP_REMOVED lines=81> */
.L_x_472:
[----:B------:R-:W-:Y:S05]  /*0510*/  BSYNC.RECONVERGENT B0 ;  /* 0x0000000000007941 */ /* 0x000fea0003800200 */
.L_x_471:
        /* <DEDUP_REMOVED lines=31> */
.L_x_476:
        /* <DEDUP_REMOVED lines=47> */
.L_x_475:
[----:B------:R-:W-:Y:S05]  /*0a00*/  BRA.U UP0, `(.L_x_473) ;  /* 0x0000001900347547 */ /* 0x000fea000b800000 */
[----:B------:R-:W-:Y:S01]  /*0a10*/  ISETP.GE.U32.AND P0, PT, R8, UR4, PT ;  /* 0x0000000408007c0c */ /* 0x000fe2000bf06070 */
[----:B------:R-:W0:Y:S01]  /*0a20*/  LDCU.64 UR6, c[0x0][0x3f8] ;  /* 0x00007f00ff0677ac */ /* 0x000e220008000a00 */
[C---:B------:R-:W-:Y:S01]  /*0a30*/  IADD3 R22, PT, PT, R11.reuse, -UR9, RZ ;  /* 0x800000090b167c10 */ /* 0x040fe2000fffe0ff */
[----:B------:R-:W-:Y:S01]  /*0a40*/  VIADD R11, R11, 0x1 ;  /* 0x000000010b0b7836 */ /* 0x000fe20000000000 */
[----:B------:R-:W-:-:S13]  /*0a50*/  ISETP.GE.AND.EX P0, PT, R9, UR5, PT, P0 ;  /* 0x0000000509007c0c */ /* 0x000fda000bf06300 */
.L_x_477:
        /* <DEDUP_REMOVED lines=191> */
.L_x_474:
        /* <DEDUP_REMOVED lines=68> */
.L_x_478:
[----:B------:R-:W-:Y:S05]  /*1a90*/  BRA.U !UP1, `(.L_x_473) ;  /* 0x0000000909107547 */ /* 0x000fea000b800000 */
[----:B------:R-:W1:Y:S01]  /*1aa0*/  LDCU.64 UR10, c[0x0][0x3f8] ;  /* 0x00007f00ff0a77ac */ /* 0x000e620008000a00 */
[----:B------:R-:W-:-:S12]  /*1ab0*/  UIADD3 UR7, UPT, UPT, UR6, -UR9, URZ ;  /* 0x8000000906077290 */ /* 0x000fd8000fffe0ff */
.L_x_479:
        /* <DEDUP_REMOVED lines=130> */
.L_x_473:
        /* <DEDUP_REMOVED lines=46> */
.L_x_480:
        /* <DEDUP_REMOVED lines=12> */
.L_x_3856:


//--------------------- .text._Z32group_norm_nhwc_bwd_scale_kernelI11Bf16IOBf16WLi140EEv26Group_norm_nhwc_bwd_params --------------------------
	.section	.text._Z32group_norm_nhwc_bwd_scale_kernelI11Bf16IOBf16WLi140EEv26Group_norm_nhwc_bwd_params,"ax",@progbits
	.align	128
        .global         _Z32group_norm_nhwc_bwd_scale_kernelI11Bf16IOBf16WLi140EEv26Group_norm_nhwc_bwd_params
        .type           _Z32group_norm_nhwc_bwd_scale_kernelI11Bf16IOBf16WLi140EEv26Group_norm_nhwc_bwd_params,@function
        .size           _Z32group_norm_nhwc_bwd_scale_kernelI11Bf16IOBf16WLi140EEv26Group_norm_nhwc_bwd_params,(.L_x_3857 - _Z32group_norm_nhwc_bwd_scale_kernelI11Bf16IOBf16WLi140EEv26Group_norm_nhwc_bwd_params)
        .other          _Z32group_norm_nhwc_bwd_scale_kernelI11Bf16IOBf16WLi140EEv26Group_norm_nhwc_bwd_params,@"STO_CUDA_ENTRY STV_DEFAULT"
_Z32group_norm_nhwc_bwd_scale_kernelI11Bf16IOBf16WLi140EEv26Group_norm_nhwc_bwd_params:
.text._Z32group_norm_nhwc_bwd_scale_kernelI11Bf16IOBf16WLi140EEv26Group_norm_nhwc_bwd_params:
        /* <DEDUP_REMOVED lines=81> */
.L_x_482:
[----:B------:R-:W-:Y:S05]  /*0510*/  BSYNC.RECONVERGENT B0 ;  /* 0x0000000000007941 */ /* 0x000fea0003800200 */
.L_x_481:
        /* <DEDUP_REMOVED lines=31> */
.L_x_486:
        /* <DEDUP_REMOVED lines=47> */
.L_x_485:
[----:B------:R-:W-:Y:S05]  /*0a00*/  BRA.U UP0, `(.L_x_483) ;  /* 0x0000001900347547 */ /* 0x000fea000b800000 */
[----:B------:R-:W-:Y:S01]  /*0a10*/  ISETP.GE.U32.AND P0, PT, R8, UR4, PT ;  /* 0x0000000408007c0c */ /* 0x000fe2000bf06070 */
[----:B------:R-:W0:Y:S01]  /*0a20*/  LDCU.64 UR6, c[0x0][0x3f8] ;  /* 0x00007f00ff0677ac */ /* 0x000e220008000a00 */
[C---:B------:R-:W-:Y:S01]  /*0a30*/  IADD3 R22, PT, PT, R11.reuse, -UR9, RZ ;  /* 0x800000090b167c10 */ /* 0x040fe2000fffe0ff */
[----:B------:R-:W-:Y:S01]  /*0a40*/  VIADD R11, R11, 0x1 ;  /* 0x000000010b0b7836 */ /* 0x000fe20000000000 */
[----:B------:R-:W-:-:S13]  /*0a50*/  ISETP.GE.AND.EX P0, PT, R9, UR5, PT, P0 ;  /* 0x0000000509007c0c */ /* 0x000fda000bf06300 */
.L_x_487:
        /* <DEDUP_REMOVED lines=191> */
.L_x_484:
        /* <DEDUP_REMOVED lines=68> */
.L_x_488:
[----:B------:R-:W-:Y:S05]  /*1a90*/  BRA.U !UP1, `(.L_x_483) ;  /* 0x0000000909107547 */ /* 0x000fea000b800000 */
[----:B------:R-:W1:Y:S01]  /*1aa0*/  LDCU.64 UR10, c[0x0][0x3f8] ;  /* 0x00007f00ff0a77ac */ /* 0x000e620008000a00 */
[----:B------:R-:W-:-:S12]  /*1ab0*/  UIADD3 UR7, UPT, UPT, UR6, -UR9, URZ ;  /* 0x8000000906077290 */ /* 0x000fd8000fffe0ff */
.L_x_489:
        /* <DEDUP_REMOVED lines=130> */
.L_x_483:
        /* <DEDUP_REMOVED lines=46> */
.L_x_490:
        /* <DEDUP_REMOVED lines=12> */
.L_x_3857:


//--------------------- .text._Z32group_norm_nhwc_bwd_scale_kernelI11Bf16IOBf16WLi160EEv26Group_norm_nhwc_bwd_params --------------------------
	.section	.text._Z32group_norm_nhwc_bwd_scale_kernelI11Bf16IOBf16WLi160EEv26Group_norm_nhwc_bwd_params,"ax",@progbits
	.align	128
        .global         _Z32group_norm_nhwc_bwd_scale_kernelI11Bf16IOBf16WLi160EEv26Group_norm_nhwc_bwd_params
        .type           _Z32group_norm_nhwc_bwd_scale_kernelI11Bf16IOBf16WLi160EEv26Group_norm_nhwc_bwd_params,@function
        .size           _Z32group_norm_nhwc_bwd_scale_kernelI11Bf16IOBf16WLi160EEv26Group_norm_nhwc_bwd_params,(.L_x_3858 - _Z32group_norm_nhwc_bwd_scale_kernelI11Bf16IOBf16WLi160EEv26Group_norm_nhwc_bwd_params)
        .other          _Z32group_norm_nhwc_bwd_scale_kernelI11Bf16IOBf16WLi160EEv26Group_norm_nhwc_bwd_params,@"STO_CUDA_ENTRY STV_DEFAULT"
_Z32group_norm_nhwc_bwd_scale_kernelI11Bf16IOBf16WLi160EEv26Group_norm_nhwc_bwd_params:
.text._Z32group_norm_nhwc_bwd_scale_kernelI11Bf16IOBf16WLi160EEv26Group_norm_nhwc_bwd_params:
        /* <DEDUP_REMOVED lines=81> */
.L_x_492:
[----:B------:R-:W-:Y:S05]  /*0510*/  BSYNC.RECONVERGENT B0 ;  /* 0x0000000000007941 */ /* 0x000fea0003800200 */
.L_x_491:
        /* <DEDUP_REMOVED lines=31> */
.L_x_496:
        /* <DEDUP_REMOVED lines=47> */
.L_x_495:
[----:B------:R-:W-:Y:S05]  /*0a00*/  BRA.U UP0, `(.L_x_493) ;  /* 0x0000001900347547 */ /* 0x000fea000b800000 */
[----:B------:R-:W-:Y:S01]  /*0a10*/  ISETP.GE.U32.AND P0, PT, R8, UR4, PT ;  /* 0x0000000408007c0c */ /* 0x000fe2000bf06070 */
[----:B------:R-:W0:Y:S01]  /*0a20*/  LDCU.64 UR6, c[0x0][0x3f8] ;  /* 0x00007f00ff0677ac */ /* 0x000e220008000a00 */
[C---:B------:R-:W-:Y:S01]  /*0a30*/  IADD3 R22, PT, PT, R11.reuse, -UR9, RZ ;  /* 0x800000090b167c10 */ /* 0x040fe2000fffe0ff */
[----:B------:R-:W-:Y:S01]  /*0a40*/  VIADD R11, R11, 0x1 ;  /* 0x000000010b0b7836 */ /* 0x000fe20000000000 */
[----:B------:R-:W-:-:S13]  /*0a50*/  ISETP.GE.AND.EX P0, PT, R9, UR5, PT, P0 ;  /* 0x0000000509007c0c */ /* 0x000fda000bf06300 */
.L_x_497:
        /* <DEDUP_REMOVED lines=191> */
.L_x_494:
        /* <DEDUP_REMOVED lines=68> */
.L_x_498:
[----:B------:R-:W-:Y:S05]  /*1a90*/  BRA.U !UP1, `(.L_x_493) ;  /* 0x0000000909107547 */ /* 0x000fea000b800000 */
[----:B------:R-:W1:Y:S01]  /*1aa0*/  LDCU.64 UR10, c[0x0][0x3f8] ;  /* 0x00007f00ff0a77ac */ /* 0x000e620008000a00 */
[----:B------:R-:W-:-:S12]  /*1ab0*/  UIADD3 UR7, UPT, UPT, UR6, -UR9, URZ ;  /* 0x8000000906077290 */ /* 0x000fd8000fffe0ff */
.L_x_499:
        /* <DEDUP_REMOVED lines=130> */
.L_x_493:
        /* <DEDUP_REMOVED lines=46> */
.L_x_500:
        /* <DEDUP_REMOVED lines=12> */
.L_x_3858:


//--------------------- .text._Z32group_norm_nhwc_bwd_scale_kernelI11Bf16IOFp16WLi196EEv26Group_norm_nhwc_bwd_params --------------------------
	.section	.text._Z32group_norm_nhwc_bwd_scale_kernelI11Bf16IOFp16WLi196EEv26Group_norm_nhwc_bwd_params,"ax",@progbits
	.align	128
        .global         _Z32group_norm_nhwc_bwd_scale_kernelI11Bf16IOFp16WLi196EEv26Group_norm_nhwc_bwd_params
        .type           _Z32group_norm_nhwc_bwd_scale_kernelI11Bf16IOFp16WLi196EEv26Group_norm_nhwc_bwd_params,@function
        .size           _Z32group_norm_nhwc_bwd_scale_kernelI11Bf16IOFp16WLi196EEv26Group_norm_nhwc_bwd_params,(.L_x_3859 - _Z32group_norm_nhwc_bwd_scale_kernelI11Bf16IOFp16WLi196EEv26Group_norm_nhwc_bwd_params)
        .other          _Z32group_norm_nhwc_bwd_scale_kernelI11Bf16IOFp16WLi196EEv26Group_norm_nhwc_bwd_params,@"STO_CUDA_ENTRY STV_DEFAULT"
_Z32group_norm_nhwc_bwd_scale_kernelI11Bf16IOFp16WLi196EEv26Group_norm_nhwc_bwd_params:
.text._Z32group_norm_nhwc_bwd_scale_kernelI11Bf16IOFp16WLi196EEv26Group_norm_nhwc_bwd_params:
        /* <DEDUP_REMOVED lines=10> */
[----:B-1----:R-:W-:Y:S01]  /*00a0*/  IMAD.SHL.U32 R8, R8, 0x2, RZ ;  /* 0x0000000208087824 */ /* 0x002fe200078e00ff */
[----:B------:R-:W-:Y:S01]  /*00b0*/  CS2R R12, SRZ ;  /* 0x00000000000c7805 */ /* 0x000fe2000001ff00 */
[----:B------:R-:W1:Y:S02]  /*00c0*/  LDCU.64 UR4, c[0x0][0x3f8] ;  /* 0x00007f00ff0477ac */ /* 0x000e640008000a00 */
[----:B---3--:R-:W-:Y:S01]  /*00d0*/  IMAD R8, R9, UR15, R8 ;  /* 0x0000000f09087c24 */ /* 0x008fe2000f8e0208 */
[----:B------:R-:W3:Y:S02]  /*00e0*/  LDCU UR6, c[0x0][0x42c] ;  /* 0x00008580ff0677ac */ /* 0x000ee40008000800 */
[----:B-----5:R-:W5:Y:S02]  /*00f0*/  MUFU.RCP R0, R0 ;  /* 0x0000000000007308 */ /* 0x020f640000001000 */
[----:B-----5:R-:W-:-:S02]  /*0100*/  IADD3 R2, PT, PT, R0, 0xffffffe, RZ ;  /* 0x0ffffffe00027810 */ /* 0x020fc40007ffe0ff */
[----:B------:R-:W-:-:S04]  /*0110*/  IABS R0, R8 ;  /* 0x0000000800007213 */ /* 0x000fc80000000000 */
[----:B------:R5:W2:Y:S02]  /*0120*/  F2I.FTZ.U32.TRUNC.NTZ R3, R2 ;  /* 0x0000000200037305 */ /* 0x000aa4000021f000 */
[----:B-----5:R-:W-:Y:S01]  /*0130*/  IMAD.MOV.U32 R2, RZ, RZ, RZ ;  /* 0x000000ffff027224 */ /* 0x020fe200078e00ff */
[----:B--2---:R-:W-:-:S05]  /*0140*/  IADD3 R4, PT, PT, RZ, -R3, RZ ;  /* 0x80000003ff047210 */ /* 0x004fca0007ffe0ff */
        /* <DEDUP_REMOVED lines=16> */
[----:B------:R-:W-:-:S04]  /*0250*/  @!P1 LOP3.LUT R5, RZ, R7, RZ, 0x33, !PT ;  /* 0x00000007ff059212 */ /* 0x000fc800078e33ff */
[----:B--2---:R-:W-:Y:S01]  /*0260*/  ISETP.GE.AND P0, PT, R5, R2, PT ;  /* 0x000000020500720c */ /* 0x004fe20003f06270 */
[----:B----4-:R-:W-:-:S04]  /*0270*/  IMAD R3, R2, UR14, R5 ;  /* 0x0000000e02037c24 */ /* 0x010fc8000f8e0205 */
[----:B0-----:R-:W-:-:S06]  /*0280*/  IMAD.WIDE R10, R3, 0x8, R10 ;  /* 0x00000008030a7825 */ /* 0x001fcc00078e020a */
[----:B------:R-:W2:Y:S02]  /*0290*/  LDG.E.64 R10, desc[UR12][R10.64] ;  /* 0x0000000c0a0a7981 */ /* 0x000ea4000c1e1b00 */
[----:B------:R-:W0:Y:S01]  /*02a0*/  @!P0 LDC.64 R6, c[0x0][0x3d8] ;  /* 0x0000f600ff068b82 */ /* 0x000e220000000a00 */
[----:B------:R-:W-:-:S05]  /*02b0*/  @!P0 IMAD R0, R2, UR14, RZ ;  /* 0x0000000e02008c24 */ /* 0x000fca000f8e02ff */
[----:B------:R-:W-:-:S05]  /*02c0*/  @!P0 LEA R5, R0, R5, 0x1 ;  /* 0x0000000500058211 */ /* 0x000fca00078e08ff */
[C---:B------:R-:W-:Y:S02]  /*02d0*/  @!P0 IMAD.IADD R3, R5.reuse, 0x1, R2 ;  /* 0x0000000105038824 */ /* 0x040fe400078e0202 */
        /* <DEDUP_REMOVED lines=8> */
[----:B------:R-:W-:Y:S02]  /*0360*/  HFMA2 R0, -RZ, RZ, 0, 0 ;  /* 0x00000000ff007431 */ /* 0x000fe400000001ff */
[----:B------:R-:W-:Y:S01]  /*0370*/  IMAD.MOV.U32 R3, RZ, RZ, RZ ;  /* 0x000000ffff037224 */ /* 0x000fe200078e00ff */
[----:B------:R-:W-:Y:S01]  /*0380*/  MOV R2, RZ ;  /* 0x000000ff00027202 */ /* 0x000fe20000000f00 */
[----:B0-----:R-:W-:Y:S02]  /*0390*/  IMAD.MOV.U32 R5, RZ, RZ, RZ ;  /* 0x000000ffff057224 */ /* 0x001fe400078e00ff */
[----:B--2---:R-:W-:-:S05]  /*03a0*/  FFMA.FTZ R18, -R10, R10, R11 ;  /* 0x0000000a0a127223 */ /* 0x004fca000001010b */
[----:B------:R-:W-:Y:S01]  /*03b0*/  FSETP.GTU.FTZ.AND P1, PT, R18, RZ, PT ;  /* 0x000000ff1200720b */ /* 0x000fe20003f3c000 */
[----:B---3--:R-:W-:Y:S01]  /*03c0*/  FMUL.FTZ R4, R12, UR6 ;  /* 0x000000060c047c20 */ /* 0x008fe20008410000 */
[----:B----4-:R-:W-:Y:S01]  /*03d0*/  FMUL.FTZ R7, R13, UR6 ;  /* 0x000000060d077c20 */ /* 0x010fe20008410000 */
        /* <DEDUP_REMOVED lines=10> */
[----:B-1----:R-:W-:-:S05]  /*0480*/  @P2 IADD3 R14, P4, PT, R15, R16, RZ ;  /* 0x000000100f0e2210 */ /* 0x002fca0007f9e0ff */
[----:B------:R-:W-:Y:S02]  /*0490*/  @P2 IMAD.X R15, R0, 0x1, R17, P4 ;  /* 0x00000001000f2824 */ /* 0x000fe400020e0611 */
[----:B------:R-:W3:Y:S04]  /*04a0*/  LDG.E.U16 R0, desc[UR12][R12.64] ;  /* 0x0000000c0c007981 */ /* 0x000ee8000c1e1500 */
[----:B------:R-:W4:Y:S04]  /*04b0*/  @P2 LDG.E.U16 R11, desc[UR12][R14.64] ;  /* 0x0000000c0e0b2981 */ /* 0x000f28000c1e1500 */
[----:B------:R-:W5:Y:S01]  /*04c0*/  @P2 LDG.E.U16 R6, desc[UR12][R14.64+0x2] ;  /* 0x0000020c0e062981 */ /* 0x000f62000c1e1500 */
[----:B--2---:R-:W-:-:S02]  /*04d0*/  HADD2.F32 R5, -RZ, R5.H0_H0 ;  /* 0x20000005ff057230 */ /* 0x004fc40000004100 */
[----:B---3--:R-:W-:Y:S02]  /*04e0*/  HADD2.F32 R0, -RZ, R0.H0_H0 ;  /* 0x20000000ff007230 */ /* 0x008fe40000004100 */
[----:B----4-:R-:W-:Y:S02]  /*04f0*/  @P2 HADD2.F32 R3, -RZ, R11.H0_H0 ;  /* 0x2000000bff032230 */ /* 0x010fe40000004100 */
[----:B-----5:R-:W-:-:S07]  /*0500*/  @P2 HADD2.F32 R2, -RZ, R6.H0_H0 ;  /* 0x20000006ff022230 */ /* 0x020fce0000004100 */
.L_x_502:
[----:B------:R-:W-:Y:S05]  /*0510*/  BSYNC.RECONVERGENT B0 ;  /* 0x0000000000007941 */ /* 0x000fea0003800200 */
.L_x_501:
        /* <DEDUP_REMOVED lines=31> */
.L_x_506:
[----:B-1----:R-:W1:Y:S01]  /*0710*/  @!P0 LDC.64 R18, c[0x0][0x3a0] ;  /* 0x0000e800ff128b82 */ /* 0x002e620000000a00 */
[----:B------:R-:W-:Y:S01]  /*0720*/  SHF.R.S32.HI R2, RZ, 0x1f, R11 ;  /* 0x0000001fff027819 */ /* 0x000fe2000001140b */
[----:B------:R-:W-:-:S04]  /*0730*/  IMAD.MOV.U32 R14, RZ, RZ, R12 ;  /* 0x000000ffff0e7224 */ /* 0x000fc800078e000c */
[----:B0-----:R-:W-:Y:S02]  /*0740*/  IMAD R20, R2, UR4, RZ ;  /* 0x0000000402147c24 */ /* 0x001fe4000f8e02ff */
[----:B------:R-:W0:Y:S01]  /*0750*/  @!P0 LDC.64 R16, c[0x0][0x398] ;  /* 0x0000e600ff108b82 */ /* 0x000e220000000a00 */
[----:B------:R-:W-:-:S04]  /*0760*/  IMAD.WIDE.U32 R2, R11, UR4, R14 ;  /* 0x000000040b027c25 */ /* 0x000fc8000f8e000e */
[----:B------:R-:W-:Y:S01]  /*0770*/  IMAD R23, R11, UR5, R20 ;  /* 0x000000050b177c24 */ /* 0x000fe2000f8e0214 */
[----:B------:R-:W-:-:S03]  /*0780*/  @!P0 SHF.L.U32 R21, R2, 0x1, RZ ;  /* 0x0000000102158819 */ /* 0x000fc600000006ff */
[----:B------:R-:W-:-:S05]  /*0790*/  IMAD.IADD R3, R3, 0x1, R23 ;  /* 0x0000000103037824 */ /* 0x000fca00078e0217 */
        /* <DEDUP_REMOVED lines=38> */
.L_x_505:
[----:B------:R-:W-:Y:S05]  /*0a00*/  BRA.U UP0, `(.L_x_503) ;  /* 0x0000001900347547 */ /* 0x000fea000b800000 */
[----:B------:R-:W-:Y:S01]  /*0a10*/  ISETP.GE.U32.AND P0, PT, R8, UR4, PT ;  /* 0x0000000408007c0c */ /* 0x000fe2000bf06070 */
[C---:B------:R-:W-:Y:S01]  /*0a20*/  VIADD R22, R11.reuse, -UR9 ;  /* 0x800000090b167c36 */ /* 0x040fe20008000000 */
[----:B------:R-:W-:Y:S01]  /*0a30*/  IADD3 R11, PT, PT, R11, 0x1, RZ ;  /* 0x000000010b0b7810 */ /* 0x000fe20007ffe0ff */
[----:B------:R-:W0:Y:S01]  /*0a40*/  LDCU.64 UR6, c[0x0][0x3f8] ;  /* 0x00007f00ff0677ac */ /* 0x000e220008000a00 */
[----:B------:R-:W-:-:S13]  /*0a50*/  ISETP.GE.AND.EX P0, PT, R9, UR5, PT, P0 ;  /* 0x0000000509007c0c */ /* 0x000fda000bf06300 */
.L_x_507:
[----:B------:R-:W-:Y:S01]  /*0a60*/  VIADD R21, R11, 0xffffffff ;  /* 0xffffffff0b157836 */ /* 0x000fe20000000000 */
[----:B-1----:R-:W1:Y:S01]  /*0a70*/  @!P0 LDC.64 R16, c[0x0][0x3a0] ;  /* 0x0000e800ff108b82 */ /* 0x002e620000000a00 */
[----:B0-----:R-:W-:Y:S01]  /*0a80*/  UMOV UR4, UR6 ;  /* 0x0000000600047c82 */ /* 0x001fe20008000000 */
[----:B------:R-:W-:Y:S02]  /*0a90*/  UMOV UR5, UR7 ;  /* 0x0000000700057c82 */ /* 0x000fe40008000000 */
[----:B------:R-:W-:-:S04]  /*0aa0*/  SHF.R.S32.HI R14, RZ, 0x1f, R21 ;  /* 0x0000001fff0e7819 */ /* 0x000fc80000011415 */
[----:B------:R-:W0:Y:S01]  /*0ab0*/  @!P0 LDC.64 R2, c[0x0][0x398] ;  /* 0x0000e600ff028b82 */ /* 0x000e220000000a00 */
[----:B------:R-:W-:Y:S01]  /*0ac0*/  IMAD R20, R14, UR4, RZ ;  /* 0x000000040e147c24 */ /* 0x000fe2000f8e02ff */
[----:B------:R-:W-:-:S03]  /*0ad0*/  MOV R14, R12 ;  /* 0x0000000c000e7202 */ /* 0x000fc60000000f00 */
[C---:B------:R-:W-:Y:S02]  /*0ae0*/  IMAD R23, R21.reuse, UR5, R20 ;  /* 0x0000000515177c24 */ /* 0x040fe4000f8e0214 */
[----:B------:R-:W-:-:S04]  /*0af0*/  IMAD.WIDE.U32 R18, R21, UR4, R14 ;  /* 0x0000000415127c25 */ /* 0x000fc8000f8e000e */
[----:B------:R-:W-:Y:S01]  /*0b00*/  @!P0 IMAD.SHL.U32 R21, R18, 0x2, RZ ;  /* 0x0000000212158824 */ /* 0x000fe200078e00ff */
[----:B------:R-:W-:-:S04]  /*0b10*/  IADD3 R19, PT, PT, R19, R23, RZ ;  /* 0x0000001713137210 */ /* 0x000fc80007ffe0ff */
[----:B-1----:R-:W-:Y:S02]  /*0b20*/  @!P0 IADD3 R16, P1, PT, R21, R16, RZ ;  /* 0x0000001015108210 */ /* 0x002fe40007f3e0ff */
[----:B------:R-:W-:-:S05]  /*0b30*/  @!P0 SHF.L.U64.HI R20, R18, 0x1, R19 ;  /* 0x0000000112148819 */ /* 0x000fca0000010213 */
[----:B------:R-:W-:Y:S01]  /*0b40*/  @!P0 IMAD.X R17, R20, 0x1, R17, P1 ;  /* 0x0000000114118824 */ /* 0x000fe200008e0611 */
[----:B0-----:R-:W-:-:S04]  /*0b50*/  @!P0 IADD3 R2, P1, PT, R21, R2, RZ ;  /* 0x0000000215028210 */ /* 0x001fc80007f3e0ff */
[----:B------:R0:W2:Y:S01]  /*0b60*/  @!P0 LDG.E R16, desc[UR12][R16.64] ;  /* 0x0000000c10108981 */ /* 0x0000a2000c1e1900 */
[----:B------:R-:W-:Y:S02]  /*0b70*/  @!P0 IADD3.X R3, PT, PT, R20, R3, RZ, P1, !PT ;  /* 0x0000000314038210 */ /* 0x000fe40000ffe4ff */
[----:B------:R-:W-:Y:S01]  /*0b80*/  PRMT R23, RZ, 0x7610, R23 ;  /* 0x00007610ff177816 */ /* 0x000fe20000000017 */
[----:B------:R-:W1:Y:S02]  /*0b90*/  @!P0 LDC.64 R20, c[0x0][0x380] ;  /* 0x0000e000ff148b82 */ /* 0x000e640000000a00 */
[----:B------:R-:W3:Y:S01]  /*0ba0*/  @!P0 LDG.E R2, desc[UR12][R2.64] ;  /* 0x0000000c02028981 */ /* 0x000ee2000c1e1900 */
[----:B------:R-:W-:Y:S02]  /*0bb0*/  PRMT R24, RZ, 0x7610, R24 ;  /* 0x00007610ff187816 */ /* 0x000fe40000000018 */
[----:B0-----:R-:W-:Y:S02]  /*0bc0*/  PRMT R17, RZ, 0x7610, R17 ;  /* 0x00007610ff117816 */ /* 0x001fe40000000011 */
[----:B-1----:R-:W-:-:S04]  /*0bd0*/  @!P0 LEA R20, P1, R18, R20, 0x1 ;  /* 0x0000001412148211 */ /* 0x002fc800078208ff */
[----:B------:R-:W-:Y:S02]  /*0be0*/  @!P0 LEA.HI.X R21, R18, R21, R19, 0x1, P1 ;  /* 0x0000001512158211 */ /* 0x000fe400008f0c13 */
[----:B------:R-:W-:Y:S02]  /*0bf0*/  ISETP.GE.U32.AND P1, PT, R8, UR4, PT ;  /* 0x0000000408007c0c */ /* 0x000fe4000bf26070 */
[----:B------:R-:W-:Y:S02]  /*0c00*/  SHF.R.S32.HI R18, RZ, 0x1f, R11 ;  /* 0x0000001fff127819 */ /* 0x000fe4000001140b */
[C---:B--2---:R-:W-:Y:S02]  /*0c10*/  @!P0 PRMT R23, R16.reuse, 0x7610, R23 ;  /* 0x0000761010178816 */ /* 0x044fe40000000017 */
[----:B------:R-:W-:Y:S02]  /*0c20*/  @!P0 PRMT R24, R16, 0x7632, R24 ;  /* 0x0000763210188816 */ /* 0x000fe40000000018 */
[----:B------:R-:W-:Y:S01]  /*0c30*/  PRMT R16, RZ, 0x7610, R16 ;  /* 0x00007610ff107816 */ /* 0x000fe20000000010 */
[----:B------:R-:W-:Y:S01]  /*0c40*/  IMAD.U32 R23, R23, 0x10000, RZ ;  /* 0x0001000017177824 */ /* 0x000fe200078e00ff */
[----:B------:R-:W-:-:S02]  /*0c50*/  SHF.L.U32 R25, R24, 0x10, RZ ;  /* 0x0000001018197819 */ /* 0x000fc400000006ff */
[----:B---3--:R-:W-:Y:S01]  /*0c60*/  @!P0 PRMT R17, R2, 0x7610, R17 ;  /* 0x0000761002118816 */ /* 0x008fe20000000011 */
[----:B------:R-:W-:Y:S01]  /*0c70*/  FADD.FTZ R23, -R10, R23 ;  /* 0x000000170a177221 */ /* 0x000fe20000010100 */
[----:B------:R-:W-:Y:S01]  /*0c80*/  @!P0 PRMT R16, R2, 0x7632, R16 ;  /* 0x0000763202108816 */ /* 0x000fe20000000010 */
[----:B------:R-:W-:Y:S02]  /*0c90*/  FADD.FTZ R25, -R10, R25 ;  /* 0x000000190a197221 */ /* 0x000fe40000010100 */
[-C--:B------:R-:W-:Y:S01]  /*0ca0*/  FMUL.FTZ R23, R23, R6.reuse ;  /* 0x0000000617177220 */ /* 0x080fe20000410000 */
[----:B------:R-:W-:Y:S01]  /*0cb0*/  SHF.L.U32 R16, R16, 0x10, RZ ;  /* 0x0000001010107819 */ /* 0x000fe200000006ff */
[----:B------:R-:W-:Y:S01]  /*0cc0*/  FMUL.FTZ R2, R25, R6 ;  /* 0x0000000619027220 */ /* 0x000fe20000410000 */
[----:B------:R-:W-:Y:S02]  /*0cd0*/  IMAD.U32 R17, R17, 0x10000, RZ ;  /* 0x0001000011117824 */ /* 0x000fe400078e00ff */
        /* <DEDUP_REMOVED lines=9> */
[----:B------:R-:W-:Y:S01]  /*0d70*/  @!P0 F2FP.BF16.F32.PACK_AB R23, R2, R17 ;  /* 0x000000110217823e */ /* 0x000fe200000010ff */
[----:B------:R-:W-:-:S04]  /*0d80*/  IMAD.IADD R19, R19, 0x1, R25 ;  /* 0x0000000113137824 */ /* 0x000fc800078e0219 */
[----:B------:R0:W-:Y:S01]  /*0d90*/  @!P0 STG.E desc[UR12][R20.64], R23 ;  /* 0x0000001714008986 */ /* 0x0001e2000c10190c */
[----:B------:R-:W-:-:S13]  /*0da0*/  ISETP.GE.AND.EX P0, PT, R9, UR5, PT, P1 ;  /* 0x0000000509007c0c */ /* 0x000fda000bf06310 */
        /* <DEDUP_REMOVED lines=23> */
[C---:B0-----:R-:W-:Y:S01]  /*0f20*/  @!P0 LEA R20, P1, R18.reuse, R16, 0x1 ;  /* 0x0000001012148211 */ /* 0x041fe200078208ff */
[-C--:B-1----:R-:W-:Y:S01]  /*0f30*/  FMUL.FTZ R2, R29, R6.reuse ;  /* 0x000000061d027220 */ /* 0x082fe20000410000 */
[----:B---3--:R-:W-:Y:S01]  /*0f40*/  @!P0 PRMT R21, R25, 0x7632, R21 ;  /* 0x0000763219158816 */ /* 0x008fe20000000015 */
[----:B------:R-:W-:Y:S01]  /*0f50*/  FMUL.FTZ R27, R27, R6 ;  /* 0x000000061b1b7220 */ /* 0x000fe20000410000 */
[----:B------:R-:W-:Y:S02]  /*0f60*/  @!P0 PRMT R23, R25, 0x7610, R23 ;  /* 0x0000761019178816 */ /* 0x000fe40000000017 */
[----:B------:R-:W-:Y:S01]  /*0f70*/  @!P0 LEA.HI.X R25, R18, R17, R19, 0x1, P1 ;  /* 0x0000001112198211 */ /* 0x000fe200008f0c13 */
[----:B------:R-:W-:Y:S01]  /*0f80*/  FFMA.FTZ R17, R4, R2, R7 ;  /* 0x0000000204117223 */ /* 0x000fe20000010007 */
[----:B------:R-:W-:Y:S01]  /*0f90*/  SHF.L.U32 R16, R21, 0x10, RZ ;  /* 0x0000001015107819 */ /* 0x000fe200000006ff */
[----:B------:R-:W-:-:S02]  /*0fa0*/  IMAD.U32 R23, R23, 0x10000, RZ ;  /* 0x0001000017177824 */ /* 0x000fc400078e00ff */
[----:B------:R-:W-:Y:S01]  /*0fb0*/  FFMA.FTZ R18, R4, R27, R7 ;  /* 0x0000001b04127223 */ /* 0x000fe20000010007 */
[----:B------:R-:W-:Y:S01]  /*0fc0*/  VIADD R19, R11, 0x1 ;  /* 0x000000010b137836 */ /* 0x000fe20000000000 */
[----:B------:R-:W0:Y:S01]  /*0fd0*/  @!P0 LDC.64 R2, c[0x0][0x3a0] ;  /* 0x0000e800ff028b82 */ /* 0x000e220000000a00 */
[----:B------:R-:W-:Y:S01]  /*0fe0*/  FFMA.FTZ R17, R16, R5, -R17 ;  /* 0x0000000510117223 */ /* 0x000fe20000010811 */
[----:B------:R-:W-:Y:S02]  /*0ff0*/  FFMA.FTZ R23, R23, R0, -R18 ;  /* 0x0000000017177223 */ /* 0x000fe40000010812 */
[----:B------:R-:W-:Y:S01]  /*1000*/  SHF.R.S32.HI R21, RZ, 0x1f, R19 ;  /* 0x0000001fff157819 */ /* 0x000fe20000011413 */
[-C--:B------:R-:W-:Y:S01]  /*1010*/  @!P0 FMUL.FTZ R18, R17, R6.reuse ;  /* 0x0000000611128220 */ /* 0x080fe20000410000 */
[----:B------:R-:W-:Y:S02]  /*1020*/  FMUL.FTZ R23, R23, R6 ;  /* 0x0000000617177220 */ /* 0x000fe40000410000 */
[----:B------:R-:W1:Y:S01]  /*1030*/  @!P0 LDC.64 R16, c[0x0][0x398] ;  /* 0x0000e600ff108b82 */ /* 0x000e620000000a00 */
[----:B------:R-:W-:-:S02]  /*1040*/  IMAD R24, R21, UR4, RZ ;  /* 0x0000000415187c24 */ /* 0x000fc4000f8e02ff */
[----:B------:R-:W-:Y:S02]  /*1050*/  @!P0 F2FP.BF16.F32.PACK_AB R27, R18, R23 ;  /* 0x00000017121b823e */ /* 0x000fe400000010ff */
        /* <DEDUP_REMOVED lines=18> */
[----:B------:R-:W-:-:S02]  /*1180*/  PRMT R24, RZ, 0x7610, R24 ;  /* 0x00007610ff187816 */ /* 0x000fc40000000018 */
[----:B-1----:R-:W-:Y:S02]  /*1190*/  @!P0 LEA R20, P1, R18, R16, 0x1 ;  /* 0x0000001012148211 */ /* 0x002fe400078208ff */
[C---:B--2---:R-:W-:Y:S02]  /*11a0*/  @!P0 PRMT R21, R23.reuse, 0x7610, R21 ;  /* 0x0000761017158816 */ /* 0x044fe40000000015 */
[----:B------:R-:W-:-:S03]  /*11b0*/  @!P0 PRMT R25, R23, 0x7632, R25 ;  /* 0x0000763217198816 */ /* 0x000fc60000000019 */
[----:B------:R-:W-:Y:S01]  /*11c0*/  IMAD.U32 R27, R21, 0x10000, RZ ;  /* 0x00010000151b7824 */ /* 0x000fe200078e00ff */
[----:B------:R-:W-:-:S03]  /*11d0*/  SHF.L.U32 R25, R25, 0x10, RZ ;  /* 0x0000001019197819 */ /* 0x000fc600000006ff */
[C---:B------:R-:W-:Y:S02]  /*11e0*/  FADD.FTZ R27, -R10.reuse, R27 ;  /* 0x0000001b0a1b7221 */ /* 0x040fe40000010100 */
[----:B---3--:R-:W-:Y:S01]  /*11f0*/  FADD.FTZ R3, -R10, R25 ;  /* 0x000000190a037221 */ /* 0x008fe20000010100 */
[----:B------:R-:W-:Y:S01]  /*1200*/  @!P0 LEA.HI.X R21, R18, R17, R19, 0x1, P1 ;  /* 0x0000001112158211 */ /* 0x000fe200008f0c13 */
[-C--:B------:R-:W-:Y:S01]  /*1210*/  FMUL.FTZ R27, R27, R6.reuse ;  /* 0x000000061b1b7220 */ /* 0x080fe20000410000 */
[----:B------:R-:W-:Y:S01]  /*1220*/  PRMT R23, RZ, 0x7610, R23 ;  /* 0x00007610ff177816 */ /* 0x000fe20000000017 */
[----:B------:R-:W0:Y:S01]  /*1230*/  @!P0 LDC.64 R16, c[0x0][0x3a0] ;  /* 0x0000e800ff108b82 */ /* 0x000e220000000a00 */
[C---:B----4-:R-:W-:Y:S01]  /*1240*/  @!P0 PRMT R24, R26.reuse, 0x7632, R24 ;  /* 0x000076321a188816 */ /* 0x050fe20000000018 */
[----:B------:R-:W-:Y:S02]  /*1250*/  VIADD R25, R11, 0x2 ;  /* 0x000000020b197836 */ /* 0x000fe40000000000 */
[----:B------:R-:W-:Y:S01]  /*1260*/  FMUL.FTZ R2, R3, R6 ;  /* 0x0000000603027220 */ /* 0x000fe20000410000 */
[----:B------:R-:W-:Y:S01]  /*1270*/  @!P0 PRMT R23, R26, 0x7610, R23 ;  /* 0x000076101a178816 */ /* 0x000fe20000000017 */
[----:B------:R-:W-:Y:S01]  /*1280*/  FFMA.FTZ R18, R4, R27, R7 ;  /* 0x0000001b04127223 */ /* 0x000fe20000010007 */
[----:B------:R-:W-:-:S02]  /*1290*/  IMAD.U32 R24, R24, 0x10000, RZ ;  /* 0x0001000018187824 */ /* 0x000fc400078e00ff */
[----:B------:R-:W-:Y:S01]  /*12a0*/  FFMA.FTZ R27, R4, R2, R7 ;  /* 0x00000002041b7223 */ /* 0x000fe20000010007 */
[----:B------:R-:W-:Y:S02]  /*12b0*/  SHF.R.S32.HI R2, RZ, 0x1f, R25 ;  /* 0x0000001fff027819 */ /* 0x000fe40000011419 */
[----:B------:R-:W-:Y:S01]  /*12c0*/  SHF.L.U32 R23, R23, 0x10, RZ ;  /* 0x0000001017177819 */ /* 0x000fe200000006ff */
[----:B------:R-:W-:Y:S02]  /*12d0*/  FFMA.FTZ R27, R24, R5, -R27 ;  /* 0x00000005181b7223 */ /* 0x000fe4000001081b */
[----:B------:R-:W-:Y:S02]  /*12e0*/  IMAD R24, R2, UR4, RZ ;  /* 0x0000000402187c24 */ /* 0x000fe4000f8e02ff */
[----:B------:R-:W-:Y:S01]  /*12f0*/  FFMA.FTZ R23, R23, R0, -R18 ;  /* 0x0000000017177223 */ /* 0x000fe20000010812 */
[C---:B------:R-:W-:Y:S01]  /*1300*/  IMAD.WIDE.U32 R18, R25.reuse, UR4, R14 ;  /* 0x0000000419127c25 */ /* 0x040fe2000f8e000e */
[----:B------:R-:W1:Y:S03]  /*1310*/  @!P0 LDC.64 R2, c[0x0][0x398] ;  /* 0x0000e600ff028b82 */ /* 0x000e660000000a00 */
[----:B------:R-:W-:-:S02]  /*1320*/  IMAD R25, R25, UR5, R24 ;  /* 0x0000000519197c24 */ /* 0x000fc4000f8e0218 */
[-C--:B------:R-:W-:Y:S01]  /*1330*/  FMUL.FTZ R14, R23, R6.reuse ;  /* 0x00000006170e7220 */ /* 0x080fe20000410000 */
[----:B------:R-:W-:Y:S01]  /*1340*/  @!P0 FMUL.FTZ R27, R27, R6 ;  /* 0x000000061b1b8220 */ /* 0x000fe20000410000 */
[----:B------:R-:W-:Y:S01]  /*1350*/  @!P0 SHF.L.U32 R23, R18, 0x1, RZ ;  /* 0x0000000112178819 */ /* 0x000fe200000006ff */
[----:B------:R-:W-:-:S03]  /*1360*/  IMAD.IADD R19, R19, 0x1, R25 ;  /* 0x0000000113137824 */ /* 0x000fc600078e0219 */
[----:B------:R-:W-:Y:S02]  /*1370*/  @!P0 F2FP.BF16.F32.PACK_AB R27, R27, R14 ;  /* 0x0000000e1b1b823e */ /* 0x000fe400000010ff */
[----:B0-----:R-:W-:Y:S02]  /*1380*/  @!P0 IADD3 R24, P1, PT, R23, R16, RZ ;  /* 0x0000001017188210 */ /* 0x001fe40007f3e0ff */
[----:B------:R-:W-:Y:S01]  /*1390*/  @!P0 SHF.L.U64.HI R14, R18, 0x1, R19 ;  /* 0x00000001120e8819 */ /* 0x000fe20000010213 */
[----:B------:R-:W-:-:S03]  /*13a0*/  @!P0 IMAD.MOV.U32 R16, RZ, RZ, R20 ;  /* 0x000000ffff108224 */ /* 0x000fc600078e0014 */
[----:B------:R-:W-:Y:S02]  /*13b0*/  @!P0 IADD3.X R25, PT, PT, R14, R17, RZ, P1, !PT ;  /* 0x000000110e198210 */ /* 0x000fe40000ffe4ff */
[----:B------:R-:W-:Y:S02]  /*13c0*/  @!P0 MOV R17, R21 ;  /* 0x0000001500118202 */ /* 0x000fe40000000f00 */
[----:B------:R-:W0:Y:S03]  /*13d0*/  @!P0 LDC.64 R20, c[0x0][0x380] ;  /* 0x0000e000ff148b82 */ /* 0x000e260000000a00 */
[----:B------:R2:W-:Y:S01]  /*13e0*/  @!P0 STG.E desc[UR12][R16.64], R27 ;  /* 0x0000001b10008986 */ /* 0x0005e2000c10190c */
[----:B-1----:R-:W-:Y:S01]  /*13f0*/  @!P0 IADD3 R2, P1, PT, R23, R2, RZ ;  /* 0x0000000217028210 */ /* 0x002fe20007f3e0ff */
[----:B--2---:R-:W-:Y:S01]  /*1400*/  @!P0 IMAD.MOV.U32 R16, RZ, RZ, R24 ;  /* 0x000000ffff108224 */ /* 0x004fe200078e0018 */
[----:B------:R-:W-:-:S05]  /*1410*/  @!P0 MOV R17, R25 ;  /* 0x0000001900118202 */ /* 0x000fca0000000f00 */
[----:B------:R1:W2:Y:S01]  /*1420*/  @!P0 LDG.E R24, desc[UR12][R16.64] ;  /* 0x0000000c10188981 */ /* 0x0002a2000c1e1900 */
[----:B------:R-:W-:-:S05]  /*1430*/  @!P0 IMAD.X R3, R14, 0x1, R3, P1 ;  /* 0x000000010e038824 */ /* 0x000fca00008e0603 */
[----:B------:R-:W3:Y:S01]  /*1440*/  @!P0 LDG.E R2, desc[UR12][R2.64] ;  /* 0x0000000c02028981 */ /* 0x000ee2000c1e1900 */
[----:B------:R-:W-:Y:S02]  /*1450*/  PRMT R14, RZ, 0x7610, R14 ;  /* 0x00007610ff0e7816 */ /* 0x000fe4000000000e */
[----:B------:R-:W-:Y:S02]  /*1460*/  PRMT R23, RZ, 0x7610, R23 ;  /* 0x00007610ff177816 */ /* 0x000fe40000000017 */
[----:B-1----:R-:W-:Y:S02]  /*1470*/  PRMT R16, RZ, 0x7610, R16 ;  /* 0x00007610ff107816 */ /* 0x002fe40000000010 */
[----:B0-----:R-:W-:Y:S01]  /*1480*/  @!P0 LEA R20, P1, R18, R20, 0x1 ;  /* 0x0000001412148211 */ /* 0x001fe200078208ff */
[----:B------:R-:W-:Y:S01]  /*1490*/  VIADD R22, R22, 0x4 ;  /* 0x0000000416167836 */ /* 0x000fe20000000000 */
[C---:B--2---:R-:W-:Y:S02]  /*14a0*/  @!P0 PRMT R14, R24.reuse, 0x7610, R14 ;  /* 0x00007610180e8816 */ /* 0x044fe4000000000e */
[----:B------:R-:W-:-:S02]  /*14b0*/  @!P0 PRMT R23, R24, 0x7632, R23 ;  /* 0x0000763218178816 */ /* 0x000fc40000000017 */
[----:B------:R-:W-:-:S03]  /*14c0*/  SHF.L.U32 R25, R14, 0x10, RZ ;  /* 0x000000100e197819 */ /* 0x000fc600000006ff */
[----:B------:R-:W-:Y:S01]  /*14d0*/  IMAD.U32 R23, R23, 0x10000, RZ ;  /* 0x0001000017177824 */ /* 0x000fe200078e00ff */
[----:B------:R-:W-:Y:S01]  /*14e0*/  PRMT R14, RZ, 0x7610, R14 ;  /* 0x00007610ff0e7816 */ /* 0x000fe2000000000e */
[C---:B------:R-:W-:Y:S02]  /*14f0*/  FADD.FTZ R25, -R10.reuse, R25 ;  /* 0x000000190a197221 */ /* 0x040fe40000010100 */
        /* <DEDUP_REMOVED lines=11> */
[----:B------:R-:W-:-:S03]  /*15b0*/  FMUL.FTZ R17, R3, R6 ;  /* 0x0000000603117220 */ /* 0x000fc60000410000 */
[----:B------:R-:W-:Y:S01]  /*15c0*/  @!P0 FMUL.FTZ R2, R23, R6 ;  /* 0x0000000617028220 */ /* 0x000fe20000410000 */
[----:B------:R-:W-:-:S04]  /*15d0*/  @!P0 LEA.HI.X R3, R18, R21, R19, 0x1, P1 ;  /* 0x0000001512038211 */ /* 0x000fc800008f0c13 */
[----:B------:R-:W-:Y:S02]  /*15e0*/  @!P0 F2FP.BF16.F32.PACK_AB R17, R2, R17 ;  /* 0x000000110211823e */ /* 0x000fe400000010ff */
[----:B------:R-:W-:-:S05]  /*15f0*/  @!P0 MOV R2, R20 ;  /* 0x0000001400028202 */ /* 0x000fca0000000f00 */
[----:B------:R3:W-:Y:S01]  /*1600*/  @!P0 STG.E desc[UR12][R2.64], R17 ;  /* 0x0000001102008986 */ /* 0x0007e2000c10190c */
[----:B------:R-:W-:-:S13]  /*1610*/  ISETP.NE.AND P1, PT, R22, RZ, PT ;  /* 0x000000ff1600720c */ /* 0x000fda0003f25270 */
[----:B---3--:R-:W-:Y:S05]  /*1620*/  @!P1 BRA `(.L_x_503) ;  /* 0x0000000c002c9947 */ /* 0x008fea0003800000 */
[----:B------:R-:W-:Y:S01]  /*1630*/  IADD3 R11, PT, PT, R11, 0x4, RZ ;  /* 0x000000040b0b7810 */ /* 0x000fe20007ffe0ff */
[----:B------:R-:W-:Y:S06]  /*1640*/  BRA `(.L_x_507) ;  /* 0xfffffff400047947 */ /* 0x000fec000383ffff */
.L_x_504:
        /* <DEDUP_REMOVED lines=8> */
[----:B------:R-:W-:Y:S01]  /*16d0*/  MOV R14, R12 ;  /* 0x0000000c000e7202 */ /* 0x000fe20000000f00 */
[----:B------:R-:W-:Y:S02]  /*16e0*/  IMAD.U32 R17, RZ, RZ, UR6 ;  /* 0x00000006ff117e24 */ /* 0x000fe4000f8e00ff */
[----:B------:R-:W-:Y:S02]  /*16f0*/  UIMAD UR8, UR6, UR5, UR8 ;  /* 0x00000005060872a4 */ /* 0x000fe4000f8e0208 */
[----:B------:R-:W-:Y:S01]  /*1700*/  IMAD.WIDE.U32 R16, R17, UR4, R14 ;  /* 0x0000000411107c25 */ /* 0x000fe2000f8e000e */
[----:B------:R-:W1:Y:S03]  /*1710*/  @!P0 LDC.64 R20, c[0x0][0x398] ;  /* 0x0000e600ff148b82 */ /* 0x000e660000000a00 */
[----:B------:R-:W-:Y:S01]  /*1720*/  VIADD R11, R17, UR8 ;  /* 0x00000008110b7c36 */ /* 0x000fe20008000000 */
[----:B------:R-:W-:-:S04]  /*1730*/  @!P0 SHF.L.U32 R17, R16, 0x1, RZ ;  /* 0x0000000110118819 */ /* 0x000fc800000006ff */
[----:B------:R-:W-:Y:S02]  /*1740*/  @!P0 SHF.L.U64.HI R14, R16, 0x1, R11 ;  /* 0x00000001100e8819 */ /* 0x000fe4000001020b */
[----:B0-----:R-:W-:-:S05]  /*1750*/  @!P0 IADD3 R18, P1, PT, R17, R18, RZ ;  /* 0x0000001211128210 */ /* 0x001fca0007f3e0ff */
[----:B------:R-:W-:-:S05]  /*1760*/  @!P0 IMAD.X R19, R14, 0x1, R19, P1 ;  /* 0x000000010e138824 */ /* 0x000fca00008e0613 */
[----:B------:R0:W2:Y:S01]  /*1770*/  @!P0 LDG.E R18, desc[UR12][R18.64] ;  /* 0x0000000c12128981 */ /* 0x0000a2000c1e1900 */
[----:B-1----:R-:W-:-:S04]  /*1780*/  @!P0 IADD3 R20, P1, PT, R17, R20, RZ ;  /* 0x0000001411148210 */ /* 0x002fc80007f3e0ff */
[----:B------:R-:W-:-:S05]  /*1790*/  @!P0 IADD3.X R21, PT, PT, R14, R21, RZ, P1, !PT ;  /* 0x000000150e158210 */ /* 0x000fca0000ffe4ff */
[----:B------:R-:W3:Y:S01]  /*17a0*/  @!P0 LDG.E R20, desc[UR12][R20.64] ;  /* 0x0000000c14148981 */ /* 0x000ee2000c1e1900 */
[----:B------:R-:W-:Y:S01]  /*17b0*/  PRMT R14, RZ, 0x7610, R14 ;  /* 0x00007610ff0e7816 */ /* 0x000fe2000000000e */
[----:B------:R-:W-:Y:S01]  /*17c0*/  UIADD3 UR6, UPT, UPT, UR6, 0x1, URZ ;  /* 0x0000000106067890 */ /* 0x000fe2000fffe0ff */
[----:B------:R-:W-:Y:S02]  /*17d0*/  PRMT R17, RZ, 0x7610, R17 ;  /* 0x00007610ff117816 */ /* 0x000fe40000000011 */
[----:B0-----:R-:W-:Y:S02]  /*17e0*/  PRMT R19, RZ, 0x7610, R19 ;  /* 0x00007610ff137816 */ /* 0x001fe40000000013 */
[----:B------:R-:W-:Y:S02]  /*17f0*/  PRMT R24, RZ, 0x7610, R24 ;  /* 0x00007610ff187816 */ /* 0x000fe40000000018 */
[C---:B--2---:R-:W-:Y:S02]  /*1800*/  @!P0 PRMT R14, R18.reuse, 0x7610, R14 ;  /* 0x00007610120e8816 */ /* 0x044fe4000000000e */
[----:B------:R-:W-:-:S03]  /*1810*/  @!P0 PRMT R17, R18, 0x7632, R17 ;  /* 0x0000763212118816 */ /* 0x000fc60000000011 */
[----:B------:R-:W-:Y:S01]  /*1820*/  IMAD.U32 R23, R14, 0x10000, RZ ;  /* 0x000100000e177824 */ /* 0x000fe200078e00ff */
[----:B------:R-:W-:-:S03]  /*1830*/  SHF.L.U32 R17, R17, 0x10, RZ ;  /* 0x0000001011117819 */ /* 0x000fc600000006ff */
[----:B------:R-:W-:Y:S01]  /*1840*/  FADD.FTZ R23, -R10, R23 ;  /* 0x000000170a177221 */ /* 0x000fe20000010100 */
[----:B---3--:R-:W-:Y:S01]  /*1850*/  @!P0 PRMT R19, R20, 0x7610, R19 ;  /* 0x0000761014138816 */ /* 0x008fe20000000013 */
[----:B------:R-:W-:Y:S01]  /*1860*/  FADD.FTZ R17, -R10, R17 ;  /* 0x000000110a117221 */ /* 0x000fe20000010100 */
[----:B------:R-:W-:Y:S01]  /*1870*/  @!P0 PRMT R24, R20, 0x7632, R24 ;  /* 0x0000763214188816 */ /* 0x000fe20000000018 */
[-C--:B------:R-:W-:Y:S02]  /*1880*/  FMUL.FTZ R14, R23, R6.reuse ;  /* 0x00000006170e7220 */ /* 0x080fe40000410000 */
[----:B------:R-:W-:Y:S01]  /*1890*/  FMUL.FTZ R17, R17, R6 ;  /* 0x0000000611117220 */ /* 0x000fe20000410000 */
[----:B------:R-:W-:Y:S01]  /*18a0*/  SHF.L.U32 R24, R24, 0x10, RZ ;  /* 0x0000001018187819 */ /* 0x000fe200000006ff */
[----:B------:R-:W-:Y:S01]  /*18b0*/  FFMA.FTZ R18, R14, R0, R3 ;  /* 0x000000000e127223 */ /* 0x000fe20000010003 */
[C-C-:B------:R-:W-:Y:S01]  /*18c0*/  FFMA.FTZ R14, R4.reuse, R14, R7.reuse ;  /* 0x0000000e040e7223 */ /* 0x140fe20000010007 */
[----:B------:R-:W-:Y:S01]  /*18d0*/  FFMA.FTZ R22, R17, R5, R2 ;  /* 0x0000000511167223 */ /* 0x000fe20000010002 */
[----:B------:R-:W-:Y:S01]  /*18e0*/  FFMA.FTZ R17, R4, R17, R7 ;  /* 0x0000001104117223 */ /* 0x000fe20000010007 */
[----:B------:R-:W-:-:S02]  /*18f0*/  FMUL.FTZ R25, R18, -1.4426950216293334961 ;  /* 0xbfb8aa3b12197820 */ /* 0x000fc40000410000 */
[----:B------:R-:W-:-:S04]  /*1900*/  FMUL.FTZ R26, R22, -1.4426950216293334961 ;  /* 0xbfb8aa3b161a7820 */ /* 0x000fc80000410000 */
[----:B------:R-:W0:Y:S04]  /*1910*/  MUFU.EX2 R25, R25 ;  /* 0x0000001900197308 */ /* 0x000e280000000800 */
[----:B------:R-:W1:Y:S01]  /*1920*/  MUFU.EX2 R26, R26 ;  /* 0x0000001a001a7308 */ /* 0x000e620000000800 */
[----:B0-----:R-:W-:Y:S01]  /*1930*/  FADD.FTZ R23, R25, 1 ;  /* 0x3f80000019177421 */ /* 0x001fe20000010000 */
[----:B-1----:R-:W-:Y:S01]  /*1940*/  FADD.FTZ R21, R26, 1 ;  /* 0x3f8000001a157421 */ /* 0x002fe20000010000 */
[----:B------:R-:W-:-:S04]  /*1950*/  IMAD.U32 R26, R19, 0x10000, RZ ;  /* 0x00010000131a7824 */ /* 0x000fc800078e00ff */
        /* <DEDUP_REMOVED lines=19> */
.L_x_508:
[----:B------:R-:W-:Y:S05]  /*1a90*/  BRA.U !UP1, `(.L_x_503) ;  /* 0x0000000909107547 */ /* 0x000fea000b800000 */
[----:B------:R-:W1:Y:S01]  /*1aa0*/  LDCU.64 UR10, c[0x0][0x3f8] ;  /* 0x00007f00ff0a77ac */ /* 0x000e620008000a00 */
[----:B------:R-:W-:-:S12]  /*1ab0*/  UIADD3 UR7, UPT, UPT, UR6, -UR9, URZ ;  /* 0x8000000906077290 */ /* 0x000fd8000fffe0ff */
.L_x_509:
[----:B0-----:R-:W0:Y:S01]  /*1ac0*/  @!P0 LDC.64 R18, c[0x0][0x3a0] ;  /* 0x0000e800ff128b82 */ /* 0x001e220000000a00 */
[----:B------:R-:W-:Y:S01]  /*1ad0*/  USHF.R.S32.HI UR5, URZ, 0x1f, UR6 ;  /* 0x0000001fff057899 */ /* 0x000fe20008011406 */
[----:B------:R-:W-:Y:S01]  /*1ae0*/  MOV R14, R12 ;  /* 0x0000000c000e7202 */ /* 0x000fe20000000f00 */
[----:B-1----:R-:W-:Y:S01]  /*1af0*/  UMOV UR4, UR10 ;  /* 0x0000000a00047c82 */ /* 0x002fe20008000000 */
[----:B--2---:R-:W-:Y:S01]  /*1b00*/  IMAD.U32 R17, RZ, RZ, UR6 ;  /* 0x00000006ff117e24 */ /* 0x004fe2000f8e00ff */
[----:B------:R-:W-:-:S03]  /*1b10*/  UIMAD UR8, UR5, UR4, URZ ;  /* 0x00000004050872a4 */ /* 0x000fc6000f8e02ff */
[----:B------:R-:W-:Y:S01]  /*1b20*/  UMOV UR5, UR11 ;  /* 0x0000000b00057c82 */ /* 0x000fe20008000000 */
[----:B------:R-:W-:Y:S01]  /*1b30*/  IMAD.WIDE.U32 R16, R17, UR4, R14 ;  /* 0x0000000411107c25 */ /* 0x000fe2000f8e000e */
[----:B------:R-:W-:-:S03]  /*1b40*/  UIMAD UR8, UR6, UR5, UR8 ;  /* 0x00000005060872a4 */ /* 0x000fc6000f8e0208 */
[----:B------:R-:W-:-:S03]  /*1b50*/  @!P0 IMAD.SHL.U32 R21, R16, 0x2, RZ ;  /* 0x0000000210158824 */ /* 0x000fc600078e00ff */
[----:B------:R-:W-:-:S04]  /*1b60*/  IADD3 R11, PT, PT, R17, UR8, RZ ;  /* 0x00000008110b7c10 */ /* 0x000fc8000fffe0ff */
[----:B------:R-:W-:Y:S02]  /*1b70*/  @!P0 SHF.L.U64.HI R20, R16, 0x1, R11 ;  /* 0x0000000110148819 */ /* 0x000fe4000001020b */
[----:B0-----:R-:W-:-:S05]  /*1b80*/  @!P0 IADD3 R22, P1, PT, R21, R18, RZ ;  /* 0x0000001215168210 */ /* 0x001fca0007f3e0ff */
[----:B------:R-:W-:Y:S02]  /*1b90*/  @!P0 IMAD.X R23, R20, 0x1, R19, P1 ;  /* 0x0000000114178824 */ /* 0x000fe400008e0613 */
[----:B------:R-:W0:Y:S03]  /*1ba0*/  @!P0 LDC.64 R18, c[0x0][0x398] ;  /* 0x0000e600ff128b82 */ /* 0x000e260000000a00 */
[----:B------:R-:W2:Y:S01]  /*1bb0*/  @!P0 LDG.E R22, desc[UR12][R22.64] ;  /* 0x0000000c16168981 */ /* 0x000ea2000c1e1900 */
[----:B0-----:R-:W-:-:S04]  /*1bc0*/  @!P0 IADD3 R18, P1, PT, R21, R18, RZ ;  /* 0x0000001215128210 */ /* 0x001fc80007f3e0ff */
[----:B------:R-:W-:Y:S02]  /*1bd0*/  @!P0 IADD3.X R19, PT, PT, R20, R19, RZ, P1, !PT ;  /* 0x0000001314138210 */ /* 0x000fe40000ffe4ff */
[----:B------:R-:W-:Y:S01]  /*1be0*/  PRMT R17, RZ, 0x7610, R17 ;  /* 0x00007610ff117816 */ /* 0x000fe20000000011 */
[----:B------:R-:W0:Y:S02]  /*1bf0*/  @!P0 LDC.64 R20, c[0x0][0x380] ;  /* 0x0000e000ff148b82 */ /* 0x000e240000000a00 */
        /* <DEDUP_REMOVED lines=11> */
[----:B------:R-:W-:-:S03]  /*1cb0*/  @!P0 PRMT R24, R22, 0x7632, R24 ;  /* 0x0000763216188816 */ /* 0x000fc60000000018 */
[----:B------:R-:W-:-:S04]  /*1cc0*/  IMAD.U32 R17, R17, 0x10000, RZ ;  /* 0x0001000011117824 */ /* 0x000fc800078e00ff */
[----:B------:R-:W-:Y:S01]  /*1cd0*/  FADD.FTZ R23, -R10, R17 ;  /* 0x000000110a177221 */ /* 0x000fe20000010100 */
[----:B------:R-:W-:-:S03]  /*1ce0*/  SHF.L.U32 R17, R24, 0x10, RZ ;  /* 0x0000001018117819 */ /* 0x000fc600000006ff */
[----:B------:R-:W-:Y:S02]  /*1cf0*/  FMUL.FTZ R22, R23, R6 ;  /* 0x0000000617167220 */ /* 0x000fe40000410000 */
[----:B------:R-:W-:Y:S02]  /*1d00*/  FADD.FTZ R23, -R10, R17 ;  /* 0x000000110a177221 */ /* 0x000fe40000010100 */
[----:B------:R-:W-:Y:S01]  /*1d10*/  FFMA.FTZ R17, R22, R0, R3 ;  /* 0x0000000016117223 */ /* 0x000fe20000010003 */
[C-C-:B------:R-:W-:Y:S01]  /*1d20*/  FFMA.FTZ R22, R4.reuse, R22, R7.reuse ;  /* 0x0000001604167223 */ /* 0x140fe20000010007 */
[----:B------:R-:W-:Y:S02]  /*1d30*/  FMUL.FTZ R23, R23, R6 ;  /* 0x0000000617177220 */ /* 0x000fe40000410000 */
[----:B------:R-:W-:Y:S02]  /*1d40*/  FMUL.FTZ R26, R17, -1.4426950216293334961 ;  /* 0xbfb8aa3b111a7820 */ /* 0x000fe40000410000 */
[----:B------:R-:W-:Y:S01]  /*1d50*/  FFMA.FTZ R24, R23, R5, R2 ;  /* 0x0000000517187223 */ /* 0x000fe20000010002 */
[----:B------:R-:W-:-:S03]  /*1d60*/  FFMA.FTZ R23, R4, R23, R7 ;  /* 0x0000001704177223 */ /* 0x000fc60000010007 */
[----:B------:R-:W-:Y:S01]  /*1d70*/  FMUL.FTZ R27, R24, -1.4426950216293334961 ;  /* 0xbfb8aa3b181b7820 */ /* 0x000fe20000410000 */
[----:B------:R-:W0:Y:S01]  /*1d80*/  MUFU.EX2 R26, R26 ;  /* 0x0000001a001a7308 */ /* 0x000e220000000800 */
[C---:B---3--:R-:W-:Y:S02]  /*1d90*/  @!P0 PRMT R25, R18.reuse, 0x7610, R25 ;  /* 0x0000761012198816 */ /* 0x048fe40000000019 */
[----:B------:R-:W-:Y:S02]  /*1da0*/  @!P0 PRMT R19, R18, 0x7632, R19 ;  /* 0x0000763212138816 */ /* 0x000fe40000000013 */
[----:B------:R-:W1:Y:S01]  /*1db0*/  MUFU.EX2 R27, R27 ;  /* 0x0000001b001b7308 */ /* 0x000e620000000800 */
[----:B------:R-:W-:Y:S02]  /*1dc0*/  IMAD.U32 R25, R25, 0x10000, RZ ;  /* 0x0001000019197824 */ /* 0x000fe400078e00ff */
[----:B0-----:R-:W-:Y:S01]  /*1dd0*/  FADD.FTZ R16, R26, 1 ;  /* 0x3f8000001a107421 */ /* 0x001fe20000010000 */
[----:B------:R-:W-:Y:S01]  /*1de0*/  SHF.L.U32 R26, R19, 0x10, RZ ;  /* 0x00000010131a7819 */ /* 0x000fe200000006ff */
[----:B------:R-:W-:-:S02]  /*1df0*/  IMAD.U32 R19, RZ, RZ, UR8 ;  /* 0x00000008ff137e24 */ /* 0x000fc4000f8e00ff */
        /* <DEDUP_REMOVED lines=14> */
[----:B------:R-:W-:Y:S01]  /*1ee0*/  VIADD R11, R19, UR9 ;  /* 0x00000009130b7c36 */ /* 0x000fe20008000000 */
[----:B------:R-:W-:Y:S01]  /*1ef0*/  @!P0 SHF.L.U32 R25, R18, 0x1, RZ ;  /* 0x0000000112198819 */ /* 0x000fe200000006ff */
[----:B------:R-:W-:Y:S01]  /*1f00*/  FMUL.FTZ R22, R27, R6 ;  /* 0x000000061b167220 */ /* 0x000fe20000410000 */
[----:B------:R-:W-:Y:S02]  /*1f10*/  FFMA.FTZ R19, R24, R5, -R23 ;  /* 0x0000000518137223 */ /* 0x000fe40000010817 */
[----:B------:R-:W-:-:S02]  /*1f20*/  @!P0 SHF.L.U64.HI R14, R18, 0x1, R11 ;  /* 0x00000001120e8819 */ /* 0x000fc4000001020b */
[----:B------:R-:W-:-:S05]  /*1f30*/  @!P0 FMUL.FTZ R19, R19, R6 ;  /* 0x0000000613138220 */ /* 0x000fca0000410000 */
[----:B------:R-:W-:Y:S02]  /*1f40*/  @!P0 F2FP.BF16.F32.PACK_AB R19, R19, R22 ;  /* 0x000000161313823e */ /* 0x000fe400000010ff */
[----:B------:R-:W1:Y:S03]  /*1f50*/  @!P0 LDC.64 R22, c[0x0][0x398] ;  /* 0x0000e600ff168b82 */ /* 0x000e660000000a00 */
[----:B------:R2:W-:Y:S01]  /*1f60*/  @!P0 STG.E desc[UR12][R20.64], R19 ;  /* 0x0000001314008986 */ /* 0x0005e2000c10190c */
[----:B0-----:R-:W-:-:S04]  /*1f70*/  @!P0 IADD3 R16, P1, PT, R25, R16, RZ ;  /* 0x0000001019108210 */ /* 0x001fc80007f3e0ff */
[----:B------:R-:W-:-:S05]  /*1f80*/  @!P0 IADD3.X R17, PT, PT, R14, R17, RZ, P1, !PT ;  /* 0x000000110e118210 */ /* 0x000fca0000ffe4ff */
        /* <DEDUP_REMOVED lines=31> */
[----:B------:R-:W-:-:S04]  /*2180*/  SHF.L.U32 R26, R17, 0x10, RZ ;  /* 0x00000010111a7819 */ /* 0x000fc800000006ff */
[----:B------:R-:W0:Y:S08]  /*2190*/  MUFU.RCP R23, R23 ;  /* 0x0000001700177308 */ /* 0x000e300000001000 */
[----:B------:R-:W1:Y:S01]  /*21a0*/  MUFU.RCP R20, R20 ;  /* 0x0000001400147308 */ /* 0x000e620000001000 */
[----:B0-----:R-:W-:-:S04]  /*21b0*/  FADD.FTZ R25, -R23, 1 ;  /* 0x3f80000017197421 */ /* 0x001fc80000010100 */
[----:B------:R-:W-:Y:S01]  /*21c0*/  FFMA.FTZ R22, R16, R25, 1 ;  /* 0x3f80000010167423 */ /* 0x000fe20000010019 */
[----:B------:R-:W-:Y:S01]  /*21d0*/  FMUL.FTZ R25, R26, R23 ;  /* 0x000000171a197220 */ /* 0x000fe20000410000 */
[----:B------:R-:W0:Y:S01]  /*21e0*/  @!P0 LDC.64 R16, c[0x0][0x380] ;  /* 0x0000e000ff108b82 */ /* 0x000e220000000a00 */
[----:B------:R-:W-:Y:S02]  /*21f0*/  IMAD.U32 R23, R24, 0x10000, RZ ;  /* 0x0001000018177824 */ /* 0x000fe400078e00ff */
[----:B-1----:R-:W-:Y:S01]  /*2200*/  FADD.FTZ R24, -R20, 1 ;  /* 0x3f80000014187421 */ /* 0x002fe20000010100 */
[----:B------:R-:W-:Y:S01]  /*2210*/  FMUL.FTZ R25, R25, R22 ;  /* 0x0000001619197220 */ /* 0x000fe20000410000 */
[----:B------:R-:W-:Y:S02]  /*2220*/  FMUL.FTZ R23, R23, R20 ;  /* 0x0000001417177220 */ /* 0x000fe40000410000 */
[----:B------:R-:W-:Y:S01]  /*2230*/  FFMA.FTZ R24, R21, R24, 1 ;  /* 0x3f80000015187423 */ /* 0x000fe20000010018 */
        /* <DEDUP_REMOVED lines=10> */
.L_x_503:
        /* <DEDUP_REMOVED lines=18> */
[----:B------:R-:W1:Y:S04]  /*2400*/  LDCU.64 UR6, c[0x0][0x388] ;  /* 0x00007100ff0677ac */ /* 0x000e680008000a00 */
[----:B------:R-:W-:-:S04]  /*2410*/  SHF.L.U32 R3, R2, 0x1, RZ ;  /* 0x0000000102037819 */ /* 0x000fc800000006ff */
        /* <DEDUP_REMOVED lines=15> */
[----:B------:R-:W-:-:S02]  /*2510*/  SHF.L.U32 R12, R8, 0x1, RZ ;  /* 0x00000001080c7819 */ /* 0x000fc400000006ff */
[----:B------:R-:W-:Y:S02]  /*2520*/  SHF.L.U64.HI R0, R8, 0x1, R9 ;  /* 0x0000000108007819 */ /* 0x000fe40000010209 */
[C---:B-1----:R-:W-:Y:S02]  /*2530*/  IADD3 R8, P0, PT, R12.reuse, UR6, RZ ;  /* 0x000000060c087c10 */ /* 0x042fe4000ff1e0ff */
[----:B0-----:R-:W-:Y:S02]  /*2540*/  IADD3 R12, P1, PT, R12, UR8, RZ ;  /* 0x000000080c0c7c10 */ /* 0x001fe4000ff3e0ff */
[C---:B------:R-:W-:Y:S02]  /*2550*/  IADD3.X R9, PT, PT, R0.reuse, UR7, RZ, P0, !PT ;  /* 0x0000000700097c10 */ /* 0x040fe400087fe4ff */
[----:B------:R-:W-:Y:S02]  /*2560*/  IADD3.X R13, PT, PT, R0, UR9, RZ, P1, !PT ;  /* 0x00000009000d7c10 */ /* 0x000fe40008ffe4ff */
[----:B--2---:R-:W-:-:S02]  /*2570*/  F2FP.F16.F32.PACK_AB R3, R3, R10 ;  /* 0x0000000a0303723e */ /* 0x004fc400000000ff */
[----:B---3--:R-:W-:-:S03]  /*2580*/  F2FP.F16.F32.PACK_AB R5, R7, R4 ;  /* 0x000000040705723e */ /* 0x008fc600000000ff */
[----:B------:R-:W-:Y:S04]  /*2590*/  STG.E desc[UR12][R8.64], R3 ;  /* 0x0000000308007986 */ /* 0x000fe8000c10190c */
[----:B------:R-:W-:Y:S01]  /*25a0*/  STG.E desc[UR12][R12.64], R5 ;  /* 0x000000050c007986 */ /* 0x000fe2000c10190c */
[----:B------:R-:W-:Y:S05]  /*25b0*/  EXIT ;  /* 0x000000000000794d */ /* 0x000fea0003800000 */
.L_x_510:
        /* <DEDUP_REMOVED lines=12> */
.L_x_3859:


//--------------------- .text._Z32group_norm_nhwc_bwd_scale_kernelI11Bf16IOFp16WLi168EEv26Group_norm_nhwc_bwd_params --------------------------
	.section	.text._Z32group_norm_nhwc_bwd_scale_kernelI11Bf16IOFp16WLi168EEv26Group_norm_nhwc_bwd_params,"ax",@progbits
	.align	128
        .global         _Z32group_norm_nhwc_bwd_scale_kernelI11Bf16IOFp16WLi168EEv26Group_norm_nhwc_bwd_params
        .type           _Z32group_norm_nhwc_bwd_scale_kernelI11Bf16IOFp16WLi168EEv26Group_norm_nhwc_bwd_params,@function
        .size           _Z32group_norm_nhwc_bwd_scale_kernelI11Bf16IOFp16WLi168EEv26Group_norm_nhwc_bwd_params,(.L_x_3860 - _Z32group_norm_nhwc_bwd_scale_kernelI11Bf16IOFp16WLi168EEv26Group_norm_nhwc_bwd_params)
        .other          _Z32group_norm_nhwc_bwd_scale_kernelI11Bf16IOFp16WLi168EEv26Group_norm_nhwc_bwd_params,@"STO_CUDA_ENTRY STV_DEFAULT"
_Z32group_norm_nhwc_bwd_scale_kernelI11Bf16IOFp16WLi168EEv26Group_norm_nhwc_bwd_params:
.text._Z32group_norm_nhwc_bwd_scale_kernelI11Bf16IOFp16WLi168EEv26Group_norm_nhwc_bwd_params:
        /* <DEDUP_REMOVED lines=81> */
.L_x_512:
[----:B------:R-:W-:Y:S05]  /*0510*/  BSYNC.RECONVERGENT B0 ;  /* 0x0000000000007941 */ /* 0x000fea0003800200 */
.L_x_511:
        /* <DEDUP_REMOVED lines=31> */
.L_x_516:
        /* <DEDUP_REMOVED lines=47> */
.L_x_515:
[----:B------:R-:W-:Y:S05]  /*0a00*/  BRA.U UP0, `(.L_x_513) ;  /* 0x0000001900347547 */ /* 0x000fea000b800000 */
[----:B------:R-:W-:Y:S01]  /*0a10*/  ISETP.GE.U32.AND P0, PT, R8, UR4, PT ;  /* 0x0000000408007c0c */ /* 0x000fe2000bf06070 */
[C---:B------:R-:W-:Y:S01]  /*0a20*/  VIADD R22, R11.reuse, -UR9 ;  /* 0x800000090b167c36 */ /* 0x040fe20008000000 */
[----:B------:R-:W-:Y:S01]  /*0a30*/  IADD3 R11, PT, PT, R11, 0x1, RZ ;  /* 0x000000010b0b7810 */ /* 0x000fe20007ffe0ff */
[----:B------:R-:W0:Y:S01]  /*0a40*/  LDCU.64 UR6, c[0x0][0x3f8] ;  /* 0x00007f00ff0677ac */ /* 0x000e220008000a00 */
[----:B------:R-:W-:-:S13]  /*0a50*/  ISETP.GE.AND.EX P0, PT, R9, UR5, PT, P0 ;  /* 0x0000000509007c0c */ /* 0x000fda000bf06300 */
.L_x_517:
        /* <DEDUP_REMOVED lines=191> */
.L_x_514:
        /* <DEDUP_REMOVED lines=68> */
.L_x_518:
[----:B------:R-:W-:Y:S05]  /*1a90*/  BRA.U !UP1, `(.L_x_513) ;  /* 0x0000000909107547 */ /* 0x000fea000b800000 */
[----:B------:R-:W1:Y:S01]  /*1aa0*/  LDCU.64 UR10, c[0x0][0x3f8] ;  /* 0x00007f00ff0a77ac */ /* 0x000e620008000a00 */
[----:B------:R-:W-:-:S12]  /*1ab0*/  UIADD3 UR7, UPT, UPT, UR6, -UR9, URZ ;  /* 0x8000000906077290 */ /* 0x000fd8000fffe0ff */
.L_x_519:
        /* <DEDUP_REMOVED lines=130> */
.L_x_513:
        /* <DEDUP_REMOVED lines=46> */
.L_x_520:
        /* <DEDUP_REMOVED lines=12> */
.L_x_3860:


//--------------------- .text._Z32group_norm_nhwc_bwd_scale_kernelI11Bf16IOFp16WLi64EEv26Group_norm_nhwc_bwd_params --------------------------
	.section	.text._Z32group_norm_nhwc_bwd_scale_kernelI11Bf16IOFp16WLi64EEv26Group_norm_nhwc_bwd_params,"ax",@progbits
	.align	128
        .global         _Z32group_norm_nhwc_bwd_scale_kernelI11Bf16IOFp16WLi64EEv26Group_norm_nhwc_bwd_params
        .type           _Z32group_norm_nhwc_bwd_scale_kernelI11Bf16IOFp16WLi64EEv26Group_norm_nhwc_bwd_params,@function
        .size           _Z32group_norm_nhwc_bwd_scale_kernelI11Bf16IOFp16WLi64EEv26Group_norm_nhwc_bwd_params,(.L_x_3861 - _Z32group_norm_nhwc_bwd_scale_kernelI11Bf16IOFp16WLi64EEv26Group_norm_nhwc_bwd_params)
        .other          _Z32group_norm_nhwc_bwd_scale_kernelI11Bf16IOFp16WLi64EEv26Group_norm_nhwc_bwd_params,@"STO_CUDA_ENTRY STV_DEFAULT"
_Z32group_norm_nhwc_bwd_scale_kernelI11Bf16IOFp16WLi64EEv26Group_norm_nhwc_bwd_params:
.text._Z32group_norm_nhwc_bwd_scale_kernelI11Bf16IOFp16WLi64EEv26Group_norm_nhwc_bwd_params:
        /* <DEDUP_REMOVED lines=81> */
.L_x_522:
[----:B------:R-:W-:Y:S05]  /*0510*/  BSYNC.RECONVERGENT B0 ;  /* 0x0000000000007941 */ /* 0x000fea0003800200 */
.L_x_521:
        /* <DEDUP_REMOVED lines=31> */
.L_x_526:
        /* <DEDUP_REMOVED lines=47> */
.L_x_525:
[----:B------:R-:W-:Y:S05]  /*0a00*/  BRA.U UP0, `(.L_x_523) ;  /* 0x0000001900347547 */ /* 0x000fea000b800000 */
[----:B------:R-:W-:Y:S01]  /*0a10*/  ISETP.GE.U32.AND P0, PT, R8, UR4, PT ;  /* 0x0000000408007c0c */ /* 0x000fe2000bf06070 */
[C---:B------:R-:W-:Y:S01]  /*0a20*/  VIADD R22, R11.reuse, -UR9 ;  /* 0x800000090b167c36 */ /* 0x040fe20008000000 */
[----:B------:R-:W-:Y:S01]  /*0a30*/  IADD3 R11, PT, PT, R11, 0x1, RZ ;  /* 0x000000010b0b7810 */ /* 0x000fe20007ffe0ff */
[----:B------:R-:W0:Y:S01]  /*0a40*/  LDCU.64 UR6, c[0x0][0x3f8] ;  /* 0x00007f00ff0677ac */ /* 0x000e220008000a00 */
[----:B------:R-:W-:-:S13]  /*0a50*/  ISETP.GE.AND.EX P0, PT, R9, UR5, PT, P0 ;  /* 0x0000000509007c0c */ /* 0x000fda000bf06300 */
.L_x_527:
        /* <DEDUP_REMOVED lines=191> */
.L_x_524:
        /* <DEDUP_REMOVED lines=68> */
.L_x_528:
[----:B------:R-:W-:Y:S05]  /*1a90*/  BRA.U !UP1, `(.L_x_523) ;  /* 0x0000000909107547 */ /* 0x000fea000b800000 */
[----:B------:R-:W1:Y:S01]  /*1aa0*/  LDCU.64 UR10, c[0x0][0x3f8] ;  /* 0x00007f00ff0a77ac */ /* 0x000e620008000a00 */
[----:B------:R-:W-:-:S12]  /*1ab0*/  UIADD3 UR7, UPT, UPT, UR6, -UR9, URZ ;  /* 0x8000000906077290 */ /* 0x000fd8000fffe0ff */
.L_x_529:
        /* <DEDUP_REMOVED lines=130> */
.L_x_523:
        /* <DEDUP_REMOVED lines=46> */
.L_x_530:
        /* <DEDUP_REMOVED lines=12> */
.L_x_3861:


//--------------------- .text._Z32group_norm_nhwc_bwd_scale_kernelI11Bf16IOFp16WLi128EEv26Group_norm_nhwc_bwd_params --------------------------
	.section	.text._Z32group_norm_nhwc_bwd_scale_kernelI11Bf16IOFp16WLi128EEv26Group_norm_nhwc_bwd_params,"ax",@progbits
	.align	128
        .global         _Z32group_norm_nhwc_bwd_scale_kernelI11Bf16IOFp16WLi128EEv26Group_norm_nhwc_bwd_params
        .type           _Z32group_norm_nhwc_bwd_scale_kernelI11Bf16IOFp16WLi128EEv26Group_norm_nhwc_bwd_params,@function
        .size           _Z32group_norm_nhwc_bwd_scale_kernelI11Bf16IOFp16WLi128EEv26Group_norm_nhwc_bwd_params,(.L_x_3862 - _Z32group_norm_nhwc_bwd_scale_kernelI11Bf16IOFp16WLi128EEv26Group_norm_nhwc_bwd_params)
        .other          _Z32group_norm_nhwc_bwd_scale_kernelI11Bf16IOFp16WLi128EEv26Group_norm_nhwc_bwd_params,@"STO_CUDA_ENTRY STV_DEFAULT"
_Z32group_norm_nhwc_bwd_scale_kernelI11Bf16IOFp16WLi128EEv26Group_norm_nhwc_bwd_params:
.text._Z32group_norm_nhwc_bwd_scale_kernelI11Bf16IOFp16WLi128EEv26Group_norm_nhwc_bwd_params:
        /* <DEDUP_REMOVED lines=81> */
.L_x_532:
[----:B------:R-:W-:Y:S05]  /*0510*/  BSYNC.RECONVERGENT B0 ;  /* 0x0000000000007941 */ /* 0x000fea0003800200 */
.L_x_531:
        /* <DEDUP_REMOVED lines=31> */
.L_x_536:
        /* <DEDUP_REMOVED lines=47> */
.L_x_535:
[----:B------:R-:W-:Y:S05]  /*0a00*/  BRA.U UP0, `(.L_x_533) ;  /* 0x0000001900347547 */ /* 0x000fea000b800000 */
[----:B------:R-:W-:Y:S01]  /*0a10*/  ISETP.GE.U32.AND P0, PT, R8, UR4, PT ;  /* 0x0000000408007c0c */ /* 0x000fe2000bf06070 */
[C---:B------:R-:W-:Y:S01]  /*0a20*/  VIADD R22, R11.reuse, -UR9 ;  /* 0x800000090b167c36 */ /* 0x040fe20008000000 */
[----:B------:R-:W-:Y:S01]  /*0a30*/  IADD3 R11, PT, PT, R11, 0x1, RZ ;  /* 0x000000010b0b7810 */ /* 0x000fe20007ffe0ff */
[----:B------:R-:W0:Y:S01]  /*0a40*/  LDCU.64 UR6, c[0x0][0x3f8] ;  /* 0x00007f00ff0677ac */ /* 0x000e220008000a00 */
[----:B------:R-:W-:-:S13]  /*0a50*/  ISETP.GE.AND.EX P0, PT, R9, UR5, PT, P0 ;  /* 0x0000000509007c0c */ /* 0x000fda000bf06300 */
.L_x_537:
        /* <DEDUP_REMOVED lines=191> */
.L_x_534:
        /* <DEDUP_REMOVED lines=68> */
.L_x_538:
[----:B------:R-:W-:Y:S05]  /*1a90*/  BRA.U !UP1, `(.L_x_533) ;  /* 0x0000000909107547 */ /* 0x000fea000b800000 */
[----:B------:R-:W1:Y:S01]  /*1aa0*/  LDCU.64 UR10, c[0x0][0x3f8] ;  /* 0x00007f00ff0a77ac */ /* 0x000e620008000a00 */
[----:B------:R-:W-:-:S12]  /*1ab0*/  UIADD3 UR7, UPT, UPT, UR6, -UR9, URZ ;  /* 0x8000000906077290 */ /* 0x000fd8000fffe0ff */
.L_x_539:
        /* <DEDUP_REMOVED lines=130> */
.L_x_533:
        /* <DEDUP_REMOVED lines=46> */
.L_x_540:
        /* <DEDUP_REMOVED lines=12> */
.L_x_3862:


//--------------------- .text._Z32group_norm_nhwc_bwd_scale_kernelI11Bf16IOFp16WLi192EEv26Group_norm_nhwc_bwd_params --------------------------
	.section	.text._Z32group_norm_nhwc_bwd_scale_kernelI11Bf16IOFp16WLi192EEv26Group_norm_nhwc_bwd_params,"ax",@progbits
	.align	128
        .global         _Z32group_norm_nhwc_bwd_scale_kernelI11Bf16IOFp16WLi192EEv26Group_norm_nhwc_bwd_params
        .type           _Z32group_norm_nhwc_bwd_scale_kernelI11Bf16IOFp16WLi192EEv26Group_norm_nhwc_bwd_params,@function
        .size           _Z32group_norm_nhwc_bwd_scale_kernelI11Bf16IOFp16WLi192EEv26Group_norm_nhwc_bwd_params,(.L_x_3863 - _Z32group_norm_nhwc_bwd_scale_kernelI11Bf16IOFp16WLi192EEv26Group_norm_nhwc_bwd_params)
        .other          _Z32group_norm_nhwc_bwd_scale_kernelI11Bf16IOFp16WLi192EEv26Group_norm_nhwc_bwd_params,@"STO_CUDA_ENTRY STV_DEFAULT"
_Z32group_norm_nhwc_bwd_scale_kernelI11Bf16IOFp16WLi192EEv26Group_norm_nhwc_bwd_params:
.text._Z32group_norm_nhwc_bwd_scale_kernelI11Bf16IOFp16WLi192EEv26Group_norm_nhwc_bwd_params:
        /* <DEDUP_REMOVED lines=81> */
.L_x_542:
[----:B------:R-:W-:Y:S05]  /*0510*/  BSYNC.RECONVERGENT B0 ;  /* 0x0000000000007941 */ /* 0x000fea0003800200 */
.L_x_541:
        /* <DEDUP_REMOVED lines=31> */
.L_x_546:
        /* <DEDUP_REMOVED lines=47> */
.L_x_545:
[----:B------:R-:W-:Y:S05]  /*0a00*/  BRA.U UP0, `(.L_x_543) ;  /* 0x0000001900347547 */ /* 0x000fea000b800000 */
[----:B------:R-:W-:Y:S01]  /*0a10*/  ISETP.GE.U32.AND P0, PT, R8, UR4, PT ;  /* 0x0000000408007c0c */ /* 0x000fe2000bf06070 */
[C---:B------:R-:W-:Y:S01]  /*0a20*/  VIADD R22, R11.reuse, -UR9 ;  /* 0x800000090b167c36 */ /* 0x040fe20008000000 */
[----:B------:R-:W-:Y:S01]  /*0a30*/  IADD3 R11, PT, PT, R11, 0x1, RZ ;  /* 0x000000010b0b7810 */ /* 0x000fe20007ffe0ff */
[----:B------:R-:W0:Y:S01]  /*0a40*/  LDCU.64 UR6, c[0x0][0x3f8] ;  /* 0x00007f00ff0677ac */ /* 0x000e220008000a00 */
[----:B------:R-:W-:-:S13]  /*0a50*/  ISETP.GE.AND.EX P0, PT, R9, UR5, PT, P0 ;  /* 0x0000000509007c0c */ /* 0x000fda000bf06300 */
.L_x_547:
        /* <DEDUP_REMOVED lines=191> */
.L_x_544:
        /* <DEDUP_REMOVED lines=68> */
.L_x_548:
[----:B------:R-:W-:Y:S05]  /*1a90*/  BRA.U !UP1, `(.L_x_543) ;  /* 0x0000000909107547 */ /* 0x000fea000b800000 */
[----:B------:R-:W1:Y:S01]  /*1aa0*/  LDCU.64 UR10, c[0x0][0x3f8] ;  /* 0x00007f00ff0a77ac */ /* 0x000e620008000a00 */
[----:B------:R-:W-:-:S12]  /*1ab0*/  UIADD3 UR7, UPT, UPT, UR6, -UR9, URZ ;  /* 0x8000000906077290 */ /* 0x000fd8000fffe0ff */
.L_x_549:
        /* <DEDUP_REMOVED lines=130> */
.L_x_543:
        /* <DEDUP_REMOVED lines=46> */
.L_x_550:
        /* <DEDUP_REMOVED lines=12> */
.L_x_3863:


//--------------------- .text._Z32group_norm_nhwc_bwd_scale_kernelI11Bf16IOFp16WLi448EEv26Group_norm_nhwc_bwd_params --------------------------
	.section	.text._Z32group_norm_nhwc_bwd_scale_kernelI11Bf16IOFp16WLi448EEv26Group_norm_nhwc_bwd_params,"ax",@progbits
	.align	128
        .global         _Z32group_norm_nhwc_bwd_scale_kernelI11Bf16IOFp16WLi448EEv26Group_norm_nhwc_bwd_params
        .type           _Z32group_norm_nhwc_bwd_scale_kernelI11Bf16IOFp16WLi448EEv26Group_norm_nhwc_bwd_params,@function
        .size           _Z32group_norm_nhwc_bwd_scale_kernelI11Bf16IOFp16WLi448EEv26Group_norm_nhwc_bwd_params,(.L_x_3864 - _Z32group_norm_nhwc_bwd_scale_kernelI11Bf16IOFp16WLi448EEv26Group_norm_nhwc_bwd_params)
        .other          _Z32group_norm_nhwc_bwd_scale_kernelI11Bf16IOFp16WLi448EEv26Group_norm_nhwc_bwd_params,@"STO_CUDA_ENTRY STV_DEFAULT"
_Z32group_norm_nhwc_bwd_scale_kernelI11Bf16IOFp16WLi448EEv26Group_norm_nhwc_bwd_params:
.text._Z32group_norm_nhwc_bwd_scale_kernelI11Bf16IOFp16WLi448EEv26Group_norm_nhwc_bwd_params:
        /* <DEDUP_REMOVED lines=81> */
.L_x_552:
[----:B------:R-:W-:Y:S05]  /*0510*/  BSYNC.RECONVERGENT B0 ;  /* 0x0000000000007941 */ /* 0x000fea0003800200 */
.L_x_551:
        /* <DEDUP_REMOVED lines=31> */
.L_x_556:
        /* <DEDUP_REMOVED lines=47> */
.L_x_555:
[----:B------:R-:W-:Y:S05]  /*0a00*/  BRA.U UP0, `(.L_x_553) ;  /* 0x0000001900347547 */ /* 0x000fea000b800000 */
[----:B------:R-:W-:Y:S01]  /*0a10*/  ISETP.GE.U32.AND P0, PT, R8, UR4, PT ;  /* 0x0000000408007c0c */ /* 0x000fe2000bf06070 */
[C---:B------:R-:W-:Y:S01]  /*0a20*/  VIADD R22, R11.reuse, -UR9 ;  /* 0x800000090b167c36 */ /* 0x040fe20008000000 */
[----:B------:R-:W-:Y:S01]  /*0a30*/  IADD3 R11, PT, PT, R11, 0x1, RZ ;  /* 0x000000010b0b7810 */ /* 0x000fe20007ffe0ff */
[----:B------:R-:W0:Y:S01]  /*0a40*/  LDCU.64 UR6, c[0x0][0x3f8] ;  /* 0x00007f00ff0677ac */ /* 0x000e220008000a00 */
[----:B------:R-:W-:-:S13]  /*0a50*/  ISETP.GE.AND.EX P0, PT, R9, UR5, PT, P0 ;  /* 0x0000000509007c0c */ /* 0x000fda000bf06300 */
.L_x_557:
        /* <DEDUP_REMOVED lines=191> */
.L_x_554:
        /* <DEDUP_REMOVED lines=68> */
.L_x_558:
[----:B------:R-:W-:Y:S05]  /*1a90*/  BRA.U !UP1, `(.L_x_553) ;  /* 0x0000000909107547 */ /* 0x000fea000b800000 */
[----:B------:R-:W1:Y:S01]  /*1aa0*/  LDCU.64 UR10, c[0x0][0x3f8] ;  /* 0x00007f00ff0a77ac */ /* 0x000e620008000a00 */
[----:B------:R-:W-:-:S12]  /*1ab0*/  UIADD3 UR7, UPT, UPT, UR6, -UR9, URZ ;  /* 0x8000000906077290 */ /* 0x000fd8000fffe0ff */
.L_x_559:
        /* <DEDUP_REMOVED lines=130> */
.L_x_553:
        /* <DEDUP_REMOVED lines=46> */
.L_x_560:
        /* <DEDUP_REMOVED lines=12> */
.L_x_3864:


//--------------------- .text._Z32group_norm_nhwc_bwd_scale_kernelI11Bf16IOFp16WLi256EEv26Group_norm_nhwc_bwd_params --------------------------
	.section	.text._Z32group_norm_nhwc_bwd_scale_kernelI11Bf16IOFp16WLi256EEv26Group_norm_nhwc_bwd_params,"ax",@progbits
	.align	128
        .global         _Z32group_norm_nhwc_bwd_scale_kernelI11Bf16IOFp16WLi256EEv26Group_norm_nhwc_bwd_params
        .type           _Z32group_norm_nhwc_bwd_scale_kernelI11Bf16IOFp16WLi256EEv26Group_norm_nhwc_bwd_params,@function
        .size           _Z32group_norm_nhwc_bwd_scale_kernelI11Bf16IOFp16WLi256EEv26Group_norm_nhwc_bwd_params,(.L_x_3865 - _Z32group_norm_nhwc_bwd_scale_kernelI11Bf16IOFp16WLi256EEv26Group_norm_nhwc_bwd_params)
        .other          _Z32group_norm_nhwc_bwd_scale_kernelI11Bf16IOFp16WLi256EEv26Group_norm_nhwc_bwd_params,@"STO_CUDA_ENTRY STV_DEFAULT"
_Z32group_norm_nhwc_bwd_scale_kernelI11Bf16IOFp16WLi256EEv26Group_norm_nhwc_bwd_params:
.text._Z32group_norm_nhwc_bwd_scale_kernelI11Bf16IOFp16WLi256EEv26Group_norm_nhwc_bwd_params:
        /* <DEDUP_REMOVED lines=81> */
.L_x_562:
[----:B------:R-:W-:Y:S05]  /*0510*/  BSYNC.RECONVERGENT B0 ;  /* 0x0000000000007941 */ /* 0x000fea0003800200 */
.L_x_561:
        /* <DEDUP_REMOVED lines=31> */
.L_x_566:
        /* <DEDUP_REMOVED lines=47> */
.L_x_565:
[----:B------:R-:W-:Y:S05]  /*0a00*/  BRA.U UP0, `(.L_x_563) ;  /* 0x0000001900347547 */ /* 0x000fea000b800000 */
[----:B------:R-:W-:Y:S01]  /*0a10*/  ISETP.GE.U32.AND P0, PT, R8, UR4, PT ;  /* 0x0000000408007c0c */ /* 0x000fe2000bf06070 */
[C---:B------:R-:W-:Y:S01]  /*0a20*/  VIADD R22, R11.reuse, -UR9 ;  /* 0x800000090b167c36 */ /* 0x040fe20008000000 */
[----:B------:R-:W-:Y:S01]  /*0a30*/  IADD3 R11, PT, PT, R11, 0x1, RZ ;  /* 0x000000010b0b7810 */ /* 0x000fe20007ffe0ff */
[----:B------:R-:W0:Y:S01]  /*0a40*/  LDCU.64 UR6, c[0x0][0x3f8] ;  /* 0x00007f00ff0677ac */ /* 0x000e220008000a00 */
[----:B------:R-:W-:-:S13]  /*0a50*/  ISETP.GE.AND.EX P0, PT, R9, UR5, PT, P0 ;  /* 0x0000000509007c0c */ /* 0x000fda000bf06300 */
.L_x_567:
        /* <DEDUP_REMOVED lines=191> */
.L_x_564:
        /* <DEDUP_REMOVED lines=68> */
.L_x_568:
[----:B------:R-:W-:Y:S05]  /*1a90*/  BRA.U !UP1, `(.L_x_563) ;  /* 0x0000000909107547 */ /* 0x000fea000b800000 */
[----:B------:R-:W1:Y:S01]  /*1aa0*/  LDCU.64 UR10, c[0x0][0x3f8] ;  /* 0x00007f00ff0a77ac */ /* 0x000e620008000a00 */
[----:B------:R-:W-:-:S12]  /*1ab0*/  UIADD3 UR7, UPT, UPT, UR6, -UR9, URZ ;  /* 0x8000000906077290 */ /* 0x000fd8000fffe0ff */
.L_x_569:
        /* <DEDUP_REMOVED lines=130> */
.L_x_563:
        /* <DEDUP_REMOVED lines=46> */
.L_x_570:
        /* <DEDUP_REMOVED lines=12> */
.L_x_3865:


//--------------------- .text._Z32group_norm_nhwc_bwd_scale_kernelI11Bf16IOFp16WLi120EEv26Group_norm_nhwc_bwd_params --------------------------
	.section	.text._Z32group_norm_nhwc_bwd_scale_kernelI11Bf16IOFp16WLi120EEv26Group_norm_nhwc_bwd_params,"ax",@progbits
	.align	128
        .global         _Z32group_norm_nhwc_bwd_scale_kernelI11Bf16IOFp16WLi120EEv26Group_norm_nhwc_bwd_params
        .type           _Z32group_norm_nhwc_bwd_scale_kernelI11Bf16IOFp16WLi120EEv26Group_norm_nhwc_bwd_params,@function
        .size           _Z32group_norm_nhwc_bwd_scale_kernelI11Bf16IOFp16WLi120EEv26Group_norm_nhwc_bwd_params,(.L_x_3866 - _Z32group_norm_nhwc_bwd_scale_kernelI11Bf16IOFp16WLi120EEv26Group_norm_nhwc_bwd_params)
        .other          _Z32group_norm_nhwc_bwd_scale_kernelI11Bf16IOFp16WLi120EEv26Group_norm_nhwc_bwd_params,@"STO_CUDA_ENTRY STV_DEFAULT"
_Z32group_norm_nhwc_bwd_scale_kernelI11Bf16IOFp16WLi120EEv26Group_norm_nhwc_bwd_params:
.text._Z32group_norm_nhwc_bwd_scale_kernelI11Bf16IOFp16WLi120EEv26Group_norm_nhwc_bwd_params:
        /* <DEDUP_REMOVED lines=81> */
.L_x_572:
[----:B------:R-:W-:Y:S05]  /*0510*/  BSYNC.RECONVERGENT B0 ;  /* 0x0000000000007941 */ /* 0x000fea0003800200 */
.L_x_571:
        /* <DEDUP_REMOVED lines=31> */
.L_x_576:
        /* <DEDUP_REMOVED lines=47> */
.L_x_575:
[----:B------:R-:W-:Y:S05]  /*0a00*/  BRA.U UP0, `(.L_x_573) ;  /* 0x0000001900347547 */ /* 0x000fea000b800000 */
[----:B------:R-:W-:Y:S01]  /*0a10*/  ISETP.GE.U32.AND P0, PT, R8, UR4, PT ;  /* 0x0000000408007c0c */ /* 0x000fe2000bf06070 */
[C---:B------:R-:W-:Y:S01]  /*0a20*/  VIADD R22, R11.reuse, -UR9 ;  /* 0x800000090b167c36 */ /* 0x040fe20008000000 */
[----:B------:R-:W-:Y:S01]  /*0a30*/  IADD3 R11, PT, PT, R11, 0x1, RZ ;  /* 0x000000010b0b7810 */ /* 0x000fe20007ffe0ff */
[----:B------:R-:W0:Y:S01]  /*0a40*/  LDCU.64 UR6, c[0x0][0x3f8] ;  /* 0x00007f00ff0677ac */ /* 0x000e220008000a00 */
[----:B------:R-:W-:-:S13]  /*0a50*/  ISETP.GE.AND.EX P0, PT, R9, UR5, PT, P0 ;  /* 0x0000000509007c0c */ /* 0x000fda000bf06300 */
.L_x_577:
        /* <DEDUP_REMOVED lines=191> */
.L_x_574:
        /* <DEDUP_REMOVED lines=68> */
.L_x_578:
[----:B------:R-:W-:Y:S05]  /*1a90*/  BRA.U !UP1, `(.L_x_573) ;  /* 0x0000000909107547 */ /* 0x000fea000b800000 */
[----:B------:R-:W1:Y:S01]  /*1aa0*/  LDCU.64 UR10, c[0x0][0x3f8] ;  /* 0x00007f00ff0a77ac */ /* 0x000e620008000a00 */
[----:B------:R-:W-:-:S12]  /*1ab0*/  UIADD3 UR7, UPT, UPT, UR6, -UR9, URZ ;  /* 0x8000000906077290 */ /* 0x000fd8000fffe0ff */
.L_x_579:
        /* <DEDUP_REMOVED lines=130> */
.L_x_573:
        /* <DEDUP_REMOVED lines=46> */
.L_x_580:
        /* <DEDUP_REMOVED lines=12> */
.L_x_3866:


//--------------------- .text._Z32group_norm_nhwc_bwd_scale_kernelI11Bf16IOFp16WLi140EEv26Group_norm_nhwc_bwd_params --------------------------
	.section	.text._Z32group_norm_nhwc_bwd_scale_kernelI11Bf16IOFp16WLi140EEv26Group_norm_nhwc_bwd_params,"ax",@progbits
	.align	128
        .global         _Z32group_norm_nhwc_bwd_scale_kernelI11Bf16IOFp16WLi140EEv26Group_norm_nhwc_bwd_params
        .type           _Z32group_norm_nhwc_bwd_scale_kernelI11Bf16IOFp16WLi140EEv26Group_norm_nhwc_bwd_params,@function
        .size           _Z32group_norm_nhwc_bwd_scale_kernelI11Bf16IOFp16WLi140EEv26Group_norm_nhwc_bwd_params,(.L_x_3867 - _Z32group_norm_nhwc_bwd_scale_kernelI11Bf16IOFp16WLi140EEv26Group_norm_nhwc_bwd_params)
        .other          _Z32group_norm_nhwc_bwd_scale_kernelI11Bf16IOFp16WLi140EEv26Group_norm_nhwc_bwd_params,@"STO_CUDA_ENTRY STV_DEFAULT"
_Z32group_norm_nhwc_bwd_scale_kernelI11Bf16IOFp16WLi140EEv26Group_norm_nhwc_bwd_params:
.text._Z32group_norm_nhwc_bwd_scale_kernelI11Bf16IOFp16WLi140EEv26Group_norm_nhwc_bwd_params:
        /* <DEDUP_REMOVED lines=81> */
.L_x_582:
[----:B------:R-:W-:Y:S05]  /*0510*/  BSYNC.RECONVERGENT B0 ;  /* 0x0000000000007941 */ /* 0x000fea0003800200 */
.L_x_581:
        /* <DEDUP_REMOVED lines=31> */
.L_x_586:
        /* <DEDUP_REMOVED lines=47> */
.L_x_585:
[----:B------:R-:W-:Y:S05]  /*0a00*/  BRA.U UP0, `(.L_x_583) ;  /* 0x0000001900347547 */ /* 0x000fea000b800000 */
[----:B------:R-:W-:Y:S01]  /*0a10*/  ISETP.GE.U32.AND P0, PT, R8, UR4, PT ;  /* 0x0000000408007c0c */ /* 0x000fe2000bf06070 */
[C---:B------:R-:W-:Y:S01]  /*0a20*/  VIADD R22, R11.reuse, -UR9 ;  /* 0x800000090b167c36 */ /* 0x040fe20008000000 */
[----:B------:R-:W-:Y:S01]  /*0a30*/  IADD3 R11, PT, PT, R11, 0x1, RZ ;  /* 0x000000010b0b7810 */ /* 0x000fe20007ffe0ff */
[----:B------:R-:W0:Y:S01]  /*0a40*/  LDCU.64 UR6, c[0x0][0x3f8] ;  /* 0x00007f00ff0677ac */ /* 0x000e220008000a00 */
[----:B------:R-:W-:-:S13]  /*0a50*/  ISETP.GE.AND.EX P0, PT, R9, UR5, PT, P0 ;  /* 0x0000000509007c0c */ /* 0x000fda000bf06300 */
.L_x_587:
        /* <DEDUP_REMOVED lines=191> */
.L_x_584:
        /* <DEDUP_REMOVED lines=68> */
.L_x_588:
[----:B------:R-:W-:Y:S05]  /*1a90*/  BRA.U !UP1, `(.L_x_583) ;  /* 0x0000000909107547 */ /* 0x000fea000b800000 */
[----:B------:R-:W1:Y:S01]  /*1aa0*/  LDCU.64 UR10, c[0x0][0x3f8] ;  /* 0x00007f00ff0a77ac */ /* 0x000e620008000a00 */
[----:B------:R-:W-:-:S12]  /*1ab0*/  UIADD3 UR7, UPT, UPT, UR6, -UR9, URZ ;  /* 0x8000000906077290 */ /* 0x000fd8000fffe0ff */
.L_x_589:
        /* <DEDUP_REMOVED lines=130> */
.L_x_583:
        /* <DEDUP_REMOVED lines=46> */
.L_x_590:
        /* <DEDUP_REMOVED lines=12> */
.L_x_3867:


//--------------------- .text._Z32group_norm_nhwc_bwd_scale_kernelI11Bf16IOFp16WLi160EEv26Group_norm_nhwc_bwd_params --------------------------
	.section	.text._Z32group_norm_nhwc_bwd_scale_kernelI11Bf16IOFp16WLi160EEv26Group_norm_nhwc_bwd_params,"ax",@progbits
	.align	128
        .global         _Z32group_norm_nhwc_bwd_scale_kernelI11Bf16IOFp16WLi160EEv26Group_norm_nhwc_bwd_params
        .type           _Z32group_norm_nhwc_bwd_scale_kernelI11Bf16IOFp16WLi160EEv26Group_norm_nhwc_bwd_params,@function
        .size           _Z32group_norm_nhwc_bwd_scale_kernelI11Bf16IOFp16WLi160EEv26Group_norm_nhwc_bwd_params,(.L_x_3868 - _Z32group_norm_nhwc_bwd_scale_kernelI11Bf16IOFp16WLi160EEv26Group_norm_nhwc_bwd_params)
        .other          _Z32group_norm_nhwc_bwd_scale_kernelI11Bf16IOFp16WLi160EEv26Group_norm_nhwc_bwd_params,@"STO_CUDA_ENTRY STV_DEFAULT"
_Z32group_norm_nhwc_bwd_scale_kernelI11Bf16IOFp16WLi160EEv26Group_norm_nhwc_bwd_params:
.text._Z32group_norm_nhwc_bwd_scale_kernelI11Bf16IOFp16WLi160EEv26Group_norm_nhwc_bwd_params:
        /* <DEDUP_REMOVED lines=81> */
.L_x_592:
[----:B------:R-:W-:Y:S05]  /*0510*/  BSYNC.RECONVERGENT B0 ;  /* 0x0000000000007941 */ /* 0x000fea0003800200 */
.L_x_591:
        /* <DEDUP_REMOVED lines=31> */
.L_x_596:
        /* <DEDUP_REMOVED lines=47> */
.L_x_595:
[----:B------:R-:W-:Y:S05]  /*0a00*/  BRA.U UP0, `(.L_x_593) ;  /* 0x0000001900347547 */ /* 0x000fea000b800000 */
[----:B------:R-:W-:Y:S01]  /*0a10*/  ISETP.GE.U32.AND P0, PT, R8, UR4, PT ;  /* 0x0000000408007c0c */ /* 0x000fe2000bf06070 */
[C---:B------:R-:W-:Y:S01]  /*0a20*/  VIADD R22, R11.reuse, -UR9 ;  /* 0x800000090b167c36 */ /* 0x040fe20008000000 */
[----:B------:R-:W-:Y:S01]  /*0a30*/  IADD3 R11, PT, PT, R11, 0x1, RZ ;  /* 0x000000010b0b7810 */ /* 0x000fe20007ffe0ff */
[----:B------:R-:W0:Y:S01]  /*0a40*/  LDCU.64 UR6, c[0x0][0x3f8] ;  /* 0x00007f00ff0677ac */ /* 0x000e220008000a00 */
[----:B------:R-:W-:-:S13]  /*0a50*/  ISETP.GE.AND.EX P0, PT, R9, UR5, PT, P0 ;  /* 0x0000000509007c0c */ /* 0x000fda000bf06300 */
.L_x_597:
        /* <DEDUP_REMOVED lines=191> */
.L_x_594:
        /* <DEDUP_REMOVED lines=68> */
.L_x_598:
[----:B------:R-:W-:Y:S05]  /*1a90*/  BRA.U !UP1, `(.L_x_593) ;  /* 0x0000000909107547 */ /* 0x000fea000b800000 */
[----:B------:R-:W1:Y:S01]  /*1aa0*/  LDCU.64 UR10, c[0x0][0x3f8] ;  /* 0x00007f00ff0a77ac */ /* 0x000e620008000a00 */
[----:B------:R-:W-:-:S12]  /*1ab0*/  UIADD3 UR7, UPT, UPT, UR6, -UR9, URZ ;  /* 0x8000000906077290 */ /* 0x000fd8000fffe0ff */
.L_x_599:
        /* <DEDUP_REMOVED lines=130> */
.L_x_593:
        /* <DEDUP_REMOVED lines=46> */
.L_x_600:
        /* <DEDUP_REMOVED lines=12> */
.L_x_3868:


//--------------------- .text._Z32group_norm_nhwc_bwd_scale_kernelI11Fp16IOFp32WLi196EEv26Group_norm_nhwc_bwd_params --------------------------
	.section	.text._Z32group_norm_nhwc_bwd_scale_kernelI11Fp16IOFp32WLi196EEv26Group_norm_nhwc_bwd_params,"ax",@progbits
	.align	128
        .global         _Z32group_norm_nhwc_bwd_scale_kernelI11Fp16IOFp32WLi196EEv26Group_norm_nhwc_bwd_params
        .type           _Z32group_norm_nhwc_bwd_scale_kernelI11Fp16IOFp32WLi196EEv26Group_norm_nhwc_bwd_params,@function
        .size           _Z32group_norm_nhwc_bwd_scale_kernelI11Fp16IOFp32WLi196EEv26Group_norm_nhwc_bwd_params,(.L_x_3869 - _Z32group_norm_nhwc_bwd_scale_kernelI11Fp16IOFp32WLi196EEv26Group_norm_nhwc_bwd_params)
        .other          _Z32group_norm_nhwc_bwd_scale_kernelI11Fp16IOFp32WLi196EEv26Group_norm_nhwc_bwd_params,@"STO_CUDA_ENTRY STV_DEFAULT"
_Z32group_norm_nhwc_bwd_scale_kernelI11Fp16IOFp32WLi196EEv26Group_norm_nhwc_bwd_params:
.text._Z32group_norm_nhwc_bwd_scale_kernelI11Fp16IOFp32WLi196EEv26Group_norm_nhwc_bwd_params:
        /* <DEDUP_REMOVED lines=8> */
[----:B------:R-:W-:Y:S01]  /*0080*/  HFMA2 R14, -RZ, RZ, 0, 0 ;  /* 0x00000000ff0e7431 */ /* 0x000fe200000001ff */
[----:B------:R-:W0:Y:S02]  /*0090*/  LDCU.64 UR4, c[0x0][0x3f8] ;  /* 0x00007f00ff0477ac */ /* 0x000e240008000a00 */
[----:B------:R-:W5:Y:S01]  /*00a0*/  I2F.RP R0, R5 ;  /* 0x0000000500007306 */ /* 0x000f620000209400 */
[----:B------:R-:W0:Y:S01]  /*00b0*/  LDCU UR6, c[0x0][0x42c] ;  /* 0x00008580ff0677ac */ /* 0x000e220008000800 */
[----:B-1----:R-:W-:-:S05]  /*00c0*/  SHF.L.U32 R8, R8, 0x1, RZ ;  /* 0x0000000108087819 */ /* 0x002fca00000006ff */
[----:B---3--:R-:W-:Y:S01]  /*00d0*/  IMAD R8, R9, UR15, R8 ;  /* 0x0000000f09087c24 */ /* 0x008fe2000f8e0208 */
[----:B-----5:R-:W1:Y:S02]  /*00e0*/  MUFU.RCP R0, R0 ;  /* 0x0000000000007308 */ /* 0x020e640000001000 */
[----:B-1----:R-:W-:Y:S02]  /*00f0*/  IADD3 R2, PT, PT, R0, 0xffffffe, RZ ;  /* 0x0ffffffe00027810 */ /* 0x002fe40007ffe0ff */
[----:B------:R-:W-:-:S04]  /*0100*/  IABS R0, R8 ;  /* 0x0000000800007213 */ /* 0x000fc80000000000 */
[----:B------:R1:W3:Y:S02]  /*0110*/  F2I.FTZ.U32.TRUNC.NTZ R3, R2 ;  /* 0x0000000200037305 */ /* 0x0002e4000021f000 */
[----:B-1----:R-:W-:Y:S02]  /*0120*/  HFMA2 R2, -RZ, RZ, 0, 0 ;  /* 0x00000000ff027431 */ /* 0x002fe400000001ff */
[----:B---3--:R-:W-:-:S04]  /*0130*/  IMAD.MOV R4, RZ, RZ, -R3 ;  /* 0x000000ffff047224 */ /* 0x008fc800078e0a03 */
        /* <DEDUP_REMOVED lines=13> */
[----:B------:R-:W-:-:S05]  /*0210*/  @P0 IADD3 R3, PT, PT, R3, 0x1, RZ ;  /* 0x0000000103030810 */ /* 0x000fca0007ffe0ff */
[----:B------:R-:W-:-:S05]  /*0220*/  IMAD.MOV.U32 R5, RZ, RZ, R3 ;  /* 0x000000ffff057224 */ /* 0x000fca00078e0003 */
[----:B------:R-:W-:Y:S02]  /*0230*/  @!P2 IADD3 R5, PT, PT, -R5, RZ, RZ ;  /* 0x000000ff0505a210 */ /* 0x000fe40007ffe1ff */
[----:B------:R-:W-:Y:S02]  /*0240*/  @!P1 LOP3.LUT R5, RZ, R7, RZ, 0x33, !PT ;  /* 0x00000007ff059212 */ /* 0x000fe400078e33ff */
[----:B------:R-:W3:Y:S02]  /*0250*/  LDC.64 R6, c[0x0][0x3b8] ;  /* 0x0000ee00ff067b82 */ /* 0x000ee40000000a00 */
[----:B-1----:R-:W-:Y:S01]  /*0260*/  ISETP.GE.AND P0, PT, R5, R2, PT ;  /* 0x000000020500720c */ /* 0x002fe20003f06270 */
[----:B----4-:R-:W-:-:S12]  /*0270*/  IMAD R3, R2, UR14, R5 ;  /* 0x0000000e02037c24 */ /* 0x010fd8000f8e0205 */
[----:B------:R-:W1:Y:S01]  /*0280*/  @!P0 LDC.64 R10, c[0x0][0x3d8] ;  /* 0x0000f600ff0a8b82 */ /* 0x000e620000000a00 */
[----:B------:R-:W-:Y:S02]  /*0290*/  @!P0 IMAD R0, R2, UR14, RZ ;  /* 0x0000000e02008c24 */ /* 0x000fe4000f8e02ff */
[----:B---3--:R-:W-:-:S03]  /*02a0*/  IMAD.WIDE R6, R3, 0x8, R6 ;  /* 0x0000000803067825 */ /* 0x008fc600078e0206 */
[----:B------:R-:W-:Y:S02]  /*02b0*/  @!P0 LEA R3, R0, R5, 0x1 ;  /* 0x0000000500038211 */ /* 0x000fe400078e08ff */
[----:B------:R-:W-:-:S03]  /*02c0*/  MOV R0, RZ ;  /* 0x000000ff00007202 */ /* 0x000fc60000000f00 */
        /* <DEDUP_REMOVED lines=18> */
[C---:B------:R-:W-:Y:S01]  /*03f0*/  IMAD.SHL.U32 R3, R8.reuse, 0x4, RZ ;  /* 0x0000000408037824 */ /* 0x040fe200078e00ff */
        /* <DEDUP_REMOVED lines=10> */
.L_x_602:
[----:B------:R-:W-:Y:S05]  /*04a0*/  BSYNC.RECONVERGENT B0 ;  /* 0x0000000000007941 */ /* 0x000fea0003800200 */
.L_x_601:
        /* <DEDUP_REMOVED lines=31> */
.L_x_606:
[----:B-1----:R-:W1:Y:S01]  /*06a0*/  @!P0 LDC.64 R16, c[0x0][0x3a0] ;  /* 0x0000e800ff108b82 */ /* 0x002e620000000a00 */
[----:B------:R-:W-:-:S05]  /*06b0*/  SHF.R.S32.HI R10, RZ, 0x1f, R21 ;  /* 0x0000001fff0a7819 */ /* 0x000fca0000011415 */
[----:B0-----:R-:W-:Y:S01]  /*06c0*/  IMAD R18, R10, UR4, RZ ;  /* 0x000000040a127c24 */ /* 0x001fe2000f8e02ff */
[----:B------:R-:W-:Y:S01]  /*06d0*/  MOV R10, R2 ;  /* 0x00000002000a7202 */ /* 0x000fe20000000f00 */
[----:B------:R-:W0:Y:S02]  /*06e0*/  @!P0 LDC.64 R14, c[0x0][0x398] ;  /* 0x0000e600ff0e8b82 */ /* 0x000e240000000a00 */
[C---:B------:R-:W-:Y:S02]  /*06f0*/  IMAD R23, R21.reuse, UR5, R18 ;  /* 0x0000000515177c24 */ /* 0x040fe4000f8e0212 */
[----:B-----5:R-:W-:-:S04]  /*0700*/  IMAD.WIDE.U32 R12, R21, UR4, R10 ;  /* 0x00000004150c7c25 */ /* 0x020fc8000f8e000a */
[----:B------:R-:W-:Y:S01]  /*0710*/  @!P0 IMAD.SHL.U32 R19, R12, 0x2, RZ ;  /* 0x000000020c138824 */ /* 0x000fe200078e00ff */
[----:B------:R-:W-:-:S04]  /*0720*/  IADD3 R13, PT, PT, R13, R23, RZ ;  /* 0x000000170d0d7210 */ /* 0x000fc80007ffe0ff */
[----:B------:R-:W-:Y:S02]  /*0730*/  @!P0 SHF.L.U64.HI R10, R12, 0x1, R13 ;  /* 0x000000010c0a8819 */ /* 0x000fe4000001020d */
[----:B-1----:R-:W-:-:S04]  /*0740*/  @!P0 IADD3 R16, P1, PT, R19, R16, RZ ;  /* 0x0000001013108210 */ /* 0x002fc80007f3e0ff */
[----:B------:R-:W-:Y:S02]  /*0750*/  @!P0 IADD3.X R17, PT, PT, R10, R17, RZ, P1, !PT ;  /* 0x000000110a118210 */ /* 0x000fe40000ffe4ff */
[----:B0-----:R-:W-:-:S03]  /*0760*/  @!P0 IADD3 R18, P1, PT, R19, R14, RZ ;  /* 0x0000000e13128210 */ /* 0x001fc60007f3e0ff */
[----:B------:R0:W2:Y:S01]  /*0770*/  @!P0 LDG.E R16, desc[UR12][R16.64] ;  /* 0x0000000c10108981 */ /* 0x0000a2000c1e1900 */
[----:B------:R-:W-:Y:S02]  /*0780*/  @!P0 IADD3.X R19, PT, PT, R10, R15, RZ, P1, !PT ;  /* 0x0000000f0a138210 */ /* 0x000fe40000ffe4ff */
[----:B------:R-:W-:Y:S01]  /*0790*/  PRMT R10, RZ, 0x7610, R10 ;  /* 0x00007610ff0a7816 */ /* 0x000fe2000000000a */
[----:B------:R-:W1:Y:S02]  /*07a0*/  @!P0 LDC.64 R14, c[0x0][0x380] ;  /* 0x0000e000ff0e8b82 */ /* 0x000e640000000a00 */
[----:B------:R-:W3:Y:S01]  /*07b0*/  @!P0 LDG.E R18, desc[UR12][R18.64] ;  /* 0x0000000c12128981 */ /* 0x000ee2000c1e1900 */
[----:B------:R-:W-:Y:S01]  /*07c0*/  UIADD3 UR7, UPT, UPT, UR7, 0x1, URZ ;  /* 0x0000000107077890 */ /* 0x000fe2000fffe0ff */
[----:B0-----:R-:W-:Y:S01]  /*07d0*/  PRMT R17, RZ, 0x7610, R17 ;  /* 0x00007610ff117816 */ /* 0x001fe20000000011 */
[----:B------:R-:W-:Y:S02]  /*07e0*/  VIADD R21, R21, 0x1 ;  /* 0x0000000115157836 */ /* 0x000fe40000000000 */
[----:B------:R-:W-:Y:S01]  /*07f0*/  UISETP.NE.AND UP1, UPT, UR7, URZ, UPT ;  /* 0x000000ff0700728c */ /* 0x000fe2000bf25270 */
[----:B-1----:R-:W-:-:S04]  /*0800*/  @!P0 LEA R14, P1, R12, R14, 0x1 ;  /* 0x0000000e0c0e8211 */ /* 0x002fc800078208ff */
[----:B------:R-:W-:Y:S02]  /*0810*/  @!P0 LEA.HI.X R15, R12, R15, R13, 0x1, P1 ;  /* 0x0000000f0c0f8211 */ /* 0x000fe400008f0c0d */
[C---:B--2---:R-:W-:Y:S02]  /*0820*/  @!P0 PRMT R10, R16.reuse, 0x7610, R10 ;  /* 0x00007610100a8816 */ /* 0x044fe4000000000a */
[----:B------:R-:W-:Y:S02]  /*0830*/  @!P0 PRMT R17, R16, 0x7632, R17 ;  /* 0x0000763210118816 */ /* 0x000fe40000000011 */
[----:B------:R-:W-:-:S03]  /*0840*/  PRMT R10, R10, 0x5410, RZ ;  /* 0x000054100a0a7816 */ /* 0x000fc600000000ff */
[----:B------:R-:W-:Y:S02]  /*0850*/  HADD2.F32 R25, -RZ, R17.H0_H0 ;  /* 0x20000011ff197230 */ /* 0x000fe40000004100 */
[----:B------:R-:W-:Y:S01]  /*0860*/  HADD2.F32 R23, -RZ, R10.H0_H0 ;  /* 0x2000000aff177230 */ /* 0x000fe20000004100 */
[----:B------:R-:W-:Y:S02]  /*0870*/  PRMT R10, RZ, 0x7610, R10 ;  /* 0x00007610ff0a7816 */ /* 0x000fe4000000000a */
[----:B------:R-:W-:Y:S02]  /*0880*/  FADD.FTZ R25, -R6, R25 ;  /* 0x0000001906197221 */ /* 0x000fe40000010100 */
[----:B---3--:R-:W-:Y:S01]  /*0890*/  @!P0 PRMT R10, R10, 0x7610, R18 ;  /* 0x000076100a0a8816 */ /* 0x008fe20000000012 */
[----:B------:R-:W-:Y:S01]  /*08a0*/  FADD.FTZ R23, -R6, R23 ;  /* 0x0000001706177221 */ /* 0x000fe20000010100 */
[-C--:B------:R-:W-:Y:S02]  /*08b0*/  FMUL.FTZ R25, R25, R20.reuse ;  /* 0x0000001419197220 */ /* 0x080fe40000410000 */
[----:B------:R-:W-:Y:S01]  /*08c0*/  @!P0 PRMT R10, R18, 0x7610, R10 ;  /* 0x00007610120a8816 */ /* 0x000fe2000000000a */
[----:B------:R-:W-:Y:S01]  /*08d0*/  FMUL.FTZ R18, R23, R20 ;  /* 0x0000001417127220 */ /* 0x000fe20000410000 */
[----:B------:R-:W-:-:S03]  /*08e0*/  FFMA.FTZ R25, R0, R25, R7 ;  /* 0x0000001900197223 */ /* 0x000fc60000010007 */
[--C-:B------:R-:W-:Y:S02]  /*08f0*/  HADD2.F32 R16, -RZ, R10.reuse.H1_H1 ;  /* 0x3000000aff107230 */ /* 0x100fe40000004100 */
[----:B------:R-:W-:Y:S01]  /*0900*/  FFMA.FTZ R18, R0, R18, R7 ;  /* 0x0000001200127223 */ /* 0x000fe20000010007 */
[----:B------:R-:W-:Y:S02]  /*0910*/  HADD2.F32 R17, -RZ, R10.H0_H0 ;  /* 0x2000000aff117230 */ /* 0x000fe40000004100 */
[----:B------:R-:W-:-:S03]  /*0920*/  FFMA.FTZ R25, R16, R5, -R25 ;  /* 0x0000000510197223 */ /* 0x000fc60000010819 */
[----:B------:R-:W-:Y:S01]  /*0930*/  FFMA.FTZ R17, R17, R4, -R18 ;  /* 0x0000000411117223 */ /* 0x000fe20000010812 */
[----:B------:R-:W-:-:S03]  /*0940*/  @!P0 FMUL.FTZ R10, R25, R20 ;  /* 0x00000014190a8220 */ /* 0x000fc60000410000 */
[----:B------:R-:W-:-:S05]  /*0950*/  FMUL.FTZ R17, R17, R20 ;  /* 0x0000001411117220 */ /* 0x000fca0000410000 */
[----:B------:R-:W-:-:S05]  /*0960*/  @!P0 F2FP.F16.F32.PACK_AB R13, R10, R17 ;  /* 0x000000110a0d823e */ /* 0x000fca00000000ff */
[----:B------:R1:W-:Y:S01]  /*0970*/  @!P0 STG.E desc[UR12][R14.64], R13 ;  /* 0x0000000d0e008986 */ /* 0x0003e2000c10190c */
[----:B------:R-:W-:Y:S05]  /*0980*/  BRA.U UP1, `(.L_x_606) ;  /* 0xfffffffd01447547 */ /* 0x000fea000b83ffff */
.L_x_605:
[----:B------:R-:W-:Y:S05]  /*0990*/  BRA.U UP0, `(.L_x_603) ;  /* 0x0000001900287547 */ /* 0x000fea000b800000 */
[----:B------:R-:W-:Y:S01]  /*09a0*/  ISETP.GE.U32.AND P0, PT, R8, UR4, PT ;  /* 0x0000000408007c0c */ /* 0x000fe2000bf06070 */
[----:B------:R-:W0:Y:S01]  /*09b0*/  LDCU.64 UR6, c[0x0][0x3f8] ;  /* 0x00007f00ff0677ac */ /* 0x000e220008000a00 */
[----:B------:R-:W-:Y:S02]  /*09c0*/  IADD3 R22, PT, PT, R21, -UR9, RZ ;  /* 0x8000000915167c10 */ /* 0x000fe4000fffe0ff */
[----:B------:R-:W-:Y:S02]  /*09d0*/  ISETP.GE.AND.EX P0, PT, R9, UR5, PT, P0 ;  /* 0x0000000509007c0c */ /* 0x000fe4000bf06300 */
[----:B------:R-:W-:-:S11]  /*09e0*/  IADD3 R21, PT, PT, R21, 0x1, RZ ;  /* 0x0000000115157810 */ /* 0x000fd60007ffe0ff */
.L_x_607:
[----:B------:R-:W2:Y:S01]  /*09f0*/  @!P0 LDC.64 R16, c[0x0][0x3a0] ;  /* 0x0000e800ff108b82 */ /* 0x000ea20000000a00 */
[----:B------:R-:W-:Y:S01]  /*0a00*/  IADD3 R19, PT, PT, R21, -0x1, RZ ;  /* 0xffffffff15137810 */ /* 0x000fe20007ffe0ff */
[----:B0-----:R-:W-:Y:S01]  /*0a10*/  UMOV UR4, UR6 ;  /* 0x0000000600047c82 */ /* 0x001fe20008000000 */
[----:B------:R-:W-:Y:S02]  /*0a20*/  UMOV UR5, UR7 ;  /* 0x0000000700057c82 */ /* 0x000fe40008000000 */
[----:B------:R-:W-:-:S03]  /*0a30*/  SHF.R.S32.HI R10, RZ, 0x1f, R19 ;  /* 0x0000001fff0a7819 */ /* 0x000fc60000011413 */
[----:B-1-3--:R-:W0:Y:S02]  /*0a40*/  @!P0 LDC.64 R14, c[0x0][0x398] ;  /* 0x0000e600ff0e8b82 */ /* 0x00ae240000000a00 */
[----:B------:R-:W-:Y:S02]  /*0a50*/  IMAD R18, R10, UR4, RZ ;  /* 0x000000040a127c24 */ /* 0x000fe4000f8e02ff */
[----:B------:R-:W-:Y:S02]  /*0a60*/  IMAD.MOV.U32 R10, RZ, RZ, R2 ;  /* 0x000000ffff0a7224 */ /* 0x000fe400078e0002 */
[C---:B------:R-:W-:Y:S02]  /*0a70*/  IMAD R23, R19.reuse, UR5, R18 ;  /* 0x0000000513177c24 */ /* 0x040fe4000f8e0212 */
[----:B-----5:R-:W-:-:S03]  /*0a80*/  IMAD.WIDE.U32 R12, R19, UR4, R10 ;  /* 0x00000004130c7c25 */ /* 0x020fc6000f8e000a */
[C---:B------:R-:W-:Y:S02]  /*0a90*/  @!P0 SHF.L.U32 R19, R12.reuse, 0x1, RZ ;  /* 0x000000010c138819 */ /* 0x040fe400000006ff */
[----:B------:R-:W-:Y:S02]  /*0aa0*/  IADD3 R13, PT, PT, R13, R23, RZ ;  /* 0x000000170d0d7210 */ /* 0x000fe40007ffe0ff */
[----:B--2---:R-:W-:Y:S02]  /*0ab0*/  @!P0 IADD3 R16, P1, PT, R19, R16, RZ ;  /* 0x0000001013108210 */ /* 0x004fe40007f3e0ff */
[----:B------:R-:W-:-:S04]  /*0ac0*/  @!P0 SHF.L.U64.HI R24, R12, 0x1, R13 ;  /* 0x000000010c188819 */ /* 0x000fc8000001020d */
[----:B------:R-:W-:Y:S02]  /*0ad0*/  @!P0 IADD3.X R17, PT, PT, R24, R17, RZ, P1, !PT ;  /* 0x0000001118118210 */ /* 0x000fe40000ffe4ff */
[----:B0-----:R-:W-:-:S03]  /*0ae0*/  @!P0 IADD3 R18, P1, PT, R19, R14, RZ ;  /* 0x0000000e13128210 */ /* 0x001fc60007f3e0ff */
[----:B------:R0:W2:Y:S02]  /*0af0*/  @!P0 LDG.E R14, desc[UR12][R16.64] ;  /* 0x0000000c100e8981 */ /* 0x0000a4000c1e1900 */
[----:B------:R-:W-:Y:S01]  /*0b00*/  @!P0 IMAD.X R19, R24, 0x1, R15, P1 ;  /* 0x0000000118138824 */ /* 0x000fe200008e060f */
[----:B0-----:R-:W-:-:S04]  /*0b10*/  @!P0 MOV R16, R18 ;  /* 0x0000001200108202 */ /* 0x001fc80000000f00 */
[----:B------:R-:W-:-:S05]  /*0b20*/  @!P0 MOV R17, R19 ;  /* 0x0000001300118202 */ /* 0x000fca0000000f00 */
[----:B------:R0:W3:Y:S01]  /*0b30*/  @!P0 LDG.E R18, desc[UR12][R16.64] ;  /* 0x0000000c10128981 */ /* 0x0000e2000c1e1900 */
[----:B------:R-:W-:Y:S02]  /*0b40*/  PRMT R19, RZ, 0x7610, R19 ;  /* 0x00007610ff137816 */ /* 0x000fe40000000013 */
[----:B0-----:R-:W-:-:S04]  /*0b50*/  PRMT R17, R17, 0x5410, RZ ;  /* 0x0000541011117816 */ /* 0x001fc800000000ff */
[----:B--2---:R-:W-:Y:S02]  /*0b60*/  @!P0 PRMT R17, R17, 0x5410, R14 ;  /* 0x0000541011118816 */ /* 0x004fe4000000000e */
[----:B------:R-:W-:Y:S02]  /*0b70*/  @!P0 PRMT R19, R14, 0x7632, R19 ;  /* 0x000076320e138816 */ /* 0x000fe40000000013 */
[----:B------:R-:W-:Y:S01]  /*0b80*/  PRMT R17, RZ, 0x7610, R17 ;  /* 0x00007610ff117816 */ /* 0x000fe20000000011 */
[----:B------:R-:W0:Y:S02]  /*0b90*/  @!P0 LDC.64 R14, c[0x0][0x380] ;  /* 0x0000e000ff0e8b82 */ /* 0x000e240000000a00 */
[----:B------:R-:W-:Y:S02]  /*0ba0*/  HADD2.F32 R19, -RZ, R19.H0_H0 ;  /* 0x20000013ff137230 */ /* 0x000fe40000004100 */
[----:B------:R-:W-:Y:S01]  /*0bb0*/  HADD2.F32 R23, -RZ, R17.H1_H1 ;  /* 0x30000011ff177230 */ /* 0x000fe20000004100 */
[----:B------:R-:W-:-:S02]  /*0bc0*/  PRMT R17, R17, 0x5410, RZ ;  /* 0x0000541011117816 */ /* 0x000fc400000000ff */
[C---:B------:R-:W-:Y:S02]  /*0bd0*/  FADD.FTZ R19, -R6.reuse, R19 ;  /* 0x0000001306137221 */ /* 0x040fe40000010100 */
[----:B------:R-:W-:Y:S01]  /*0be0*/  FADD.FTZ R23, -R6, R23 ;  /* 0x0000001706177221 */ /* 0x000fe20000010100 */
[----:B---3--:R-:W-:-:S03]  /*0bf0*/  @!P0 PRMT R17, R18, 0x7610, R17 ;  /* 0x0000761012118816 */ /* 0x008fc60000000011 */
[-C--:B------:R-:W-:Y:S01]  /*0c00*/  FMUL.FTZ R23, R23, R20.reuse ;  /* 0x0000001417177220 */ /* 0x080fe20000410000 */
[----:B------:R-:W-:Y:S01]  /*0c10*/  @!P0 PRMT R17, R17, 0x7610, R18 ;  /* 0x0000761011118816 */ /* 0x000fe20000000012 */
[----:B------:R-:W-:Y:S02]  /*0c20*/  FMUL.FTZ R18, R19, R20 ;  /* 0x0000001413127220 */ /* 0x000fe40000410000 */
[C-C-:B------:R-:W-:Y:S02]  /*0c30*/  FFMA.FTZ R24, R0.reuse, R23, R7.reuse ;  /* 0x0000001700187223 */ /* 0x140fe40000010007 */
[--C-:B------:R-:W-:Y:S02]  /*0c40*/  HADD2.F32 R19, -RZ, R17.reuse.H0_H0 ;  /* 0x20000011ff137230 */ /* 0x100fe40000004100 */
[----:B------:R-:W-:Y:S02]  /*0c50*/  HADD2.F32 R16, -RZ, R17.H1_H1 ;  /* 0x30000011ff107230 */ /* 0x000fe40000004100 */
[----:B------:R-:W-:Y:S01]  /*0c60*/  FFMA.FTZ R17, R0, R18, R7 ;  /* 0x0000001200117223 */ /* 0x000fe20000010007 */
[----:B0-----:R-:W-:Y:S01]  /*0c70*/  @!P0 LEA R18, P1, R12, R14, 0x1 ;  /* 0x0000000e0c128211 */ /* 0x001fe200078208ff */
[----:B------:R-:W-:-:S02]  /*0c80*/  FFMA.FTZ R19, R19, R4, -R24 ;  /* 0x0000000413137223 */ /* 0x000fc40000010818 */
[----:B------:R-:W-:Y:S02]  /*0c90*/  FFMA.FTZ R17, R16, R5, -R17 ;  /* 0x0000000510117223 */ /* 0x000fe40000010811 */
[-C--:B------:R-:W-:Y:S01]  /*0ca0*/  FMUL.FTZ R23, R19, R20.reuse ;  /* 0x0000001413177220 */ /* 0x080fe20000410000 */
[----:B------:R-:W-:Y:S01]  /*0cb0*/  @!P0 LEA.HI.X R19, R12, R15, R13, 0x1, P1 ;  /* 0x0000000f0c138211 */ /* 0x000fe200008f0c0d */
[----:B------:R-:W-:Y:S01]  /*0cc0*/  @!P0 FMUL.FTZ R14, R17, R20 ;  /* 0x00000014110e8220 */ /* 0x000fe20000410000 */
[----:B------:R-:W-:-:S04]  /*0cd0*/  ISETP.GE.U32.AND P1, PT, R8, UR4, PT ;  /* 0x0000000408007c0c */ /* 0x000fc8000bf26070 */
[----:B------:R-:W-:Y:S02]  /*0ce0*/  @!P0 F2FP.F16.F32.PACK_AB R23, R14, R23 ;  /* 0x000000170e17823e */ /* 0x000fe400000000ff */
[----:B------:R-:W-:-:S03]  /*0cf0*/  SHF.R.S32.HI R14, RZ, 0x1f, R21 ;  /* 0x0000001fff0e7819 */ /* 0x000fc60000011415 */
[----:B------:R0:W-:Y:S01]  /*0d00*/  @!P0 STG.E desc[UR12][R18.64], R23 ;  /* 0x0000001712008986 */ /* 0x0001e2000c10190c */
[----:B------:R-:W-:Y:S01]  /*0d10*/  ISETP.GE.AND.EX P0, PT, R9, UR5, PT, P1 ;  /* 0x0000000509007c0c */ /* 0x000fe2000bf06310 */
[----:B------:R-:W-:Y:S02]  /*0d20*/  IMAD R24, R14, UR4, RZ ;  /* 0x000000040e187c24 */ /* 0x000fe4000f8e02ff */
[----:B------:R-:W-:-:S04]  /*0d30*/  IMAD.WIDE.U32 R14, R21, UR4, R10 ;  /* 0x00000004150e7c25 */ /* 0x000fc8000f8e000a */
[----:B------:R-:W-:-:S05]  /*0d40*/  IMAD R25, R21, UR5, R24 ;  /* 0x0000000515197c24 */ /* 0x000fca000f8e0218 */
[----:B------:R-:W-:Y:S01]  /*0d50*/  IADD3 R15, PT, PT, R15, R25, RZ ;  /* 0x000000190f0f7210 */ /* 0x000fe20007ffe0ff */
[----:B------:R-:W1:Y:S01]  /*0d60*/  @!P0 LDC.64 R16, c[0x0][0x3a0] ;  /* 0x0000e800ff108b82 */ /* 0x000e620000000a00 */
[C---:B------:R-:W-:Y:S02]  /*0d70*/  @!P0 IMAD.SHL.U32 R25, R14.reuse, 0x2, RZ ;  /* 0x000000020e198824 */ /* 0x040fe400078e00ff */
[----:B------:R-:W-:-:S05]  /*0d80*/  @!P0 SHF.L.U64.HI R24, R14, 0x1, R15 ;  /* 0x000000010e188819 */ /* 0x000fca000001020f */
[----:B------:R-:W2:Y:S01]  /*0d90*/  @!P0 LDC.64 R12, c[0x0][0x398] ;  /* 0x0000e600ff0c8b82 */ /* 0x000ea20000000a00 */
[----:B-1----:R-:W-:-:S04]  /*0da0*/  @!P0 IADD3 R16, P1, PT, R25, R16, RZ ;  /* 0x0000001019108210 */ /* 0x002fc80007f3e0ff */
[----:B------:R-:W-:Y:S02]  /*0db0*/  @!P0 IADD3.X R17, PT, PT, R24, R17, RZ, P1, !PT ;  /* 0x0000001118118210 */ /* 0x000fe40000ffe4ff */
[----:B--2---:R-:W-:-:S03]  /*0dc0*/  @!P0 IADD3 R12, P1, PT, R25, R12, RZ ;  /* 0x0000000c190c8210 */ /* 0x004fc60007f3e0ff */
[----:B0-----:R0:W2:Y:S01]  /*0dd0*/  @!P0 LDG.E R18, desc[UR12][R16.64] ;  /* 0x0000000c10128981 */ /* 0x0010a2000c1e1900 */
[----:B------:R-:W-:Y:S02]  /*0de0*/  @!P0 IADD3.X R13, PT, PT, R24, R13, RZ, P1, !PT ;  /* 0x0000000d180d8210 */ /* 0x000fe40000ffe4ff */
[----:B0-----:R-:W-:-:S03]  /*0df0*/  @!P0 MOV R16, R12 ;  /* 0x0000000c00108202 */ /* 0x001fc60000000f00 */
[----:B------:R-:W-:Y:S02]  /*0e00*/  @!P0 IMAD.MOV.U32 R17, RZ, RZ, R13 ;  /* 0x000000ffff118224 */ /* 0x000fe400078e000d */
[----:B------:R-:W0:Y:S03]  /*0e10*/  @!P0 LDC.64 R12, c[0x0][0x380] ;  /* 0x0000e000ff0c8b82 */ /* 0x000e260000000a00 */
[----:B------:R1:W3:Y:S02]  /*0e20*/  @!P0 LDG.E R19, desc[UR12][R16.64] ;  /* 0x0000000c10138981 */ /* 0x0002e4000c1e1900 */
[----:B-1----:R-:W-:-:S04]  /*0e30*/  PRMT R17, RZ, 0x5410, RZ ;  /* 0x00005410ff117816 */ /* 0x002fc800000000ff */
[----:B--2---:R-:W-:-:S04]  /*0e40*/  @!P0 PRMT R17, R18, 0x7610, R17 ;  /* 0x0000761012118816 */ /* 0x004fc80000000011 */
[----:B------:R-:W-:Y:S02]  /*0e50*/  @!P0 PRMT R17, R17, 0x7610, R18 ;  /* 0x0000761011118816 */ /* 0x000fe40000000012 */
[C---:B0-----:R-:W-:Y:S02]  /*0e60*/  @!P0 LEA R18, P1, R14.reuse, R12, 0x1 ;  /* 0x0000000c0e128211 */ /* 0x041fe400078208ff */
[----:B------:R-:W-:Y:S01]  /*0e70*/  PRMT R12, RZ, 0x5410, RZ ;  /* 0x00005410ff0c7816 */ /* 0x000fe200000000ff */
[--C-:B------:R-:W-:Y:S01]  /*0e80*/  HADD2.F32 R25, -RZ, R17.reuse.H0_H0 ;  /* 0x20000011ff197230 */ /* 0x100fe20000004100 */
[----:B------:R-:W-:Y:S01]  /*0e90*/  @!P0 LEA.HI.X R23, R14, R13, R15, 0x1, P1 ;  /* 0x0000000d0e178211 */ /* 0x000fe200008f0c0f */
[----:B------:R-:W-:Y:S01]  /*0ea0*/  HADD2.F32 R27, -RZ, R17.H1_H1 ;  /* 0x30000011ff1b7230 */ /* 0x000fe20000004100 */
[----:B------:R-:W-:Y:S02]  /*0eb0*/  IADD3 R17, PT, PT, R21, 0x1, RZ ;  /* 0x0000000115117810 */ /* 0x000fe40007ffe0ff */
[C---:B------:R-:W-:Y:S01]  /*0ec0*/  FADD.FTZ R25, -R6.reuse, R25 ;  /* 0x0000001906197221 */ /* 0x040fe20000010100 */
[----:B---3--:R-:W-:Y:S01]  /*0ed0*/  @!P0 PRMT R12, R19, 0x7610, R12 ;  /* 0x00007610130c8816 */ /* 0x008fe2000000000c */
[----:B------:R-:W-:-:S02]  /*0ee0*/  FADD.FTZ R27, -R6, R27 ;  /* 0x0000001b061b7221 */ /* 0x000fc40000010100 */
[-C--:B------:R-:W-:Y:S01]  /*0ef0*/  FMUL.FTZ R25, R25, R20.reuse ;  /* 0x0000001419197220 */ /* 0x080fe20000410000 */
[----:B------:R-:W-:Y:S01]  /*0f00*/  @!P0 PRMT R12, R12, 0x7610, R19 ;  /* 0x000076100c0c8816 */ /* 0x000fe20000000013 */
[----:B------:R-:W-:Y:S02]  /*0f10*/  FMUL.FTZ R16, R27, R20 ;  /* 0x000000141b107220 */ /* 0x000fe40000410000 */
[C-C-:B------:R-:W-:Y:S02]  /*0f20*/  FFMA.FTZ R24, R0.reuse, R25, R7.reuse ;  /* 0x0000001900187223 */ /* 0x140fe40000010007 */
[--C-:B------:R-:W-:Y:S02]  /*0f30*/  HADD2.F32 R15, -RZ, R12.reuse.H0_H0 ;  /* 0x2000000cff0f7230 */ /* 0x100fe40000004100 */
[----:B------:R-:W-:Y:S01]  /*0f40*/  FFMA.FTZ R19, R0, R16, R7 ;  /* 0x0000001000137223 */ /* 0x000fe20000010007 */
[----:B------:R-:W-:Y:S02]  /*0f50*/  HADD2.F32 R14, -RZ, R12.H1_H1 ;  /* 0x3000000cff0e7230 */ /* 0x000fe40000004100 */
[----:B------:R-:W0:Y:S01]  /*0f60*/  @!P0 LDC.64 R12, c[0x0][0x3a0] ;  /* 0x0000e800ff0c8b82 */ /* 0x000e220000000a00 */
[----:B------:R-:W-:-:S02]  /*0f70*/  FFMA.FTZ R15, R15, R4, -R24 ;  /* 0x000000040f0f7223 */ /* 0x000fc40000010818 */
[----:B------:R-:W-:Y:S01]  /*0f80*/  FFMA.FTZ R27, R14, R5, -R19 ;  /* 0x000000050e1b7223 */ /* 0x000fe20000010813 */
[----:B------:R-:W-:Y:S01]  /*0f90*/  SHF.R.S32.HI R19, RZ, 0x1f, R17 ;  /* 0x0000001fff137819 */ /* 0x000fe20000011411 */
[-C--:B------:R-:W-:Y:S02]  /*0fa0*/  FMUL.FTZ R25, R15, R20.reuse ;  /* 0x000000140f197220 */ /* 0x080fe40000410000 */
[----:B------:R-:W-:Y:S01]  /*0fb0*/  @!P0 FMUL.FTZ R16, R27, R20 ;  /* 0x000000141b108220 */ /* 0x000fe20000410000 */
[----:B------:R-:W1:Y:S01]  /*0fc0*/  @!P0 LDC.64 R14, c[0x0][0x398] ;  /* 0x0000e600ff0e8b82 */ /* 0x000e620000000a00 */
[----:B------:R-:W-:Y:S01]  /*0fd0*/  IMAD R24, R19, UR4, RZ ;  /* 0x0000000413187c24 */ /* 0x000fe2000f8e02ff */
[----:B------:R-:W-:Y:S02]  /*0fe0*/  @!P0 MOV R19, R23 ;  /* 0x0000001700138202 */ /* 0x000fe40000000f00 */
[----:B------:R-:W-:Y:S01]  /*0ff0*/  @!P0 F2FP.F16.F32.PACK_AB R25, R16, R25 ;  /* 0x000000191019823e */ /* 0x000fe200000000ff */
[----:B------:R-:W-:-:S02]  /*1000*/  IMAD R27, R17, UR5, R24 ;  /* 0x00000005111b7c24 */ /* 0x000fc4000f8e0218 */
[----:B------:R-:W-:Y:S02]  /*1010*/  IMAD.WIDE.U32 R16, R17, UR4, R10 ;  /* 0x0000000411107c25 */ /* 0x000fe4000f8e000a */
[----:B------:R2:W-:Y:S02]  /*1020*/  @!P0 STG.E desc[UR12][R18.64], R25 ;  /* 0x0000001912008986 */ /* 0x0005e4000c10190c */
[----:B------:R-:W-:Y:S01]  /*1030*/  @!P0 IMAD.SHL.U32 R23, R16, 0x2, RZ ;  /* 0x0000000210178824 */ /* 0x000fe200078e00ff */
[----:B------:R-:W-:-:S04]  /*1040*/  IADD3 R17, PT, PT, R17, R27, RZ ;  /* 0x0000001b11117210 */ /* 0x000fc80007ffe0ff */
[----:B------:R-:W-:Y:S02]  /*1050*/  @!P0 SHF.L.U64.HI R24, R16, 0x1, R17 ;  /* 0x0000000110188819 */ /* 0x000fe40000010211 */
[----:B0-----:R-:W-:-:S04]  /*1060*/  @!P0 IADD3 R12, P1, PT, R23, R12, RZ ;  /* 0x0000000c170c8210 */ /* 0x001fc80007f3e0ff */
[----:B------:R-:W-:Y:S02]  /*1070*/  @!P0 IADD3.X R13, PT, PT, R24, R13, RZ, P1, !PT ;  /* 0x0000000d180d8210 */ /* 0x000fe40000ffe4ff */
[----:B-1----:R-:W-:-:S03]  /*1080*/  @!P0 IADD3 R14, P1, PT, R23, R14, RZ ;  /* 0x0000000e170e8210 */ /* 0x002fc60007f3e0ff */
[----:B------:R0:W3:Y:S01]  /*1090*/  @!P0 LDG.E R23, desc[UR12][R12.64] ;  /* 0x0000000c0c178981 */ /* 0x0000e2000c1e1900 */
[----:B------:R-:W-:Y:S02]  /*10a0*/  @!P0 IADD3.X R15, PT, PT, R24, R15, RZ, P1, !PT ;  /* 0x0000000f180f8210 */ /* 0x000fe40000ffe4ff */
[----:B0-----:R-:W-:-:S03]  /*10b0*/  @!P0 MOV R12, R14 ;  /* 0x0000000e000c8202 */ /* 0x001fc60000000f00 */
[----:B------:R-:W-:Y:S02]  /*10c0*/  @!P0 IMAD.MOV.U32 R13, RZ, RZ, R15 ;  /* 0x000000ffff0d8224 */ /* 0x000fe400078e000f */
[----:B------:R-:W0:Y:S03]  /*10d0*/  @!P0 LDC.64 R14, c[0x0][0x380] ;  /* 0x0000e000ff0e8b82 */ /* 0x000e260000000a00 */
[----:B--2---:R1:W2:Y:S01]  /*10e0*/  @!P0 LDG.E R19, desc[UR12][R12.64] ;  /* 0x0000000c0c138981 */ /* 0x0042a2000c1e1900 */
[----:B------:R-:W-:Y:S02]  /*10f0*/  PRMT R18, RZ, 0x5410, RZ ;  /* 0x00005410ff127816 */ /* 0x000fe400000000ff */
[----:B-1----:R-:W-:Y:S02]  /*1100*/  PRMT R13, RZ, 0x5410, RZ ;  /* 0x00005410ff0d7816 */ /* 0x002fe400000000ff */
[----:B---3--:R-:W-:-:S04]  /*1110*/  @!P0 PRMT R18, R23, 0x7610, R18 ;  /* 0x0000761017128816 */ /* 0x008fc80000000012 */
[----:B------:R-:W-:-:S05]  /*1120*/  @!P0 PRMT R18, R18, 0x7610, R23 ;  /* 0x0000761012128816 */ /* 0x000fca0000000017 */
[--C-:B------:R-:W-:Y:S02]  /*1130*/  HADD2.F32 R23, -RZ, R18.reuse.H0_H0 ;  /* 0x20000012ff177230 */ /* 0x100fe40000004100 */
[----:B------:R-:W-:Y:S01]  /*1140*/  HADD2.F32 R25, -RZ, R18.H1_H1 ;  /* 0x30000012ff197230 */ /* 0x000fe20000004100 */
[----:B0-----:R-:W-:Y:S02]  /*1150*/  @!P0 LEA R18, P1, R16, R14, 0x1 ;  /* 0x0000000e10128211 */ /* 0x001fe400078208ff */
[C---:B------:R-:W-:Y:S01]  /*1160*/  FADD.FTZ R23, -R6.reuse, R23 ;  /* 0x0000001706177221 */ /* 0x040fe20000010100 */
[----:B--2---:R-:W-:Y:S01]  /*1170*/  @!P0 PRMT R13, R13, 0x5410, R19 ;  /* 0x000054100d0d8816 */ /* 0x004fe20000000013 */
[----:B------:R-:W-:Y:S02]  /*1180*/  FADD.FTZ R25, -R6, R25 ;  /* 0x0000001906197221 */ /* 0x000fe40000010100 */
[-C--:B------:R-:W-:Y:S01]  /*1190*/  FMUL.FTZ R23, R23, R20.reuse ;  /* 0x0000001417177220 */ /* 0x080fe20000410000 */
[----:B------:R-:W-:Y:S01]  /*11a0*/  @!P0 PRMT R13, R19, 0x7632, R13 ;  /* 0x00007632130d8816 */ /* 0x000fe2000000000d */
[----:B------:R-:W-:Y:S01]  /*11b0*/  FMUL.FTZ R14, R25, R20 ;  /* 0x00000014190e7220 */ /* 0x000fe20000410000 */
[----:B------:R-:W-:Y:S01]  /*11c0*/  @!P0 LEA.HI.X R19, R16, R15, R17, 0x1, P1 ;  /* 0x0000000f10138211 */ /* 0x000fe200008f0c11 */
[----:B------:R-:W-:Y:S01]  /*11d0*/  FFMA.FTZ R24, R0, R23, R7 ;  /* 0x0000001700187223 */ /* 0x000fe20000010007 */
[----:B------:R-:W0:Y:S01]  /*11e0*/  @!P0 LDC.64 R16, c[0x0][0x3a0] ;  /* 0x0000e800ff108b82 */ /* 0x000e220000000a00 */
[----:B------:R-:W-:Y:S01]  /*11f0*/  IADD3 R23, PT, PT, R21, 0x2, RZ ;  /* 0x0000000215177810 */ /* 0x000fe20007ffe0ff */
[----:B------:R-:W-:-:S02]  /*1200*/  HADD2.F32 R25, -RZ, R13.H1_H1 ;  /* 0x3000000dff197230 */ /* 0x000fc40000004100 */
[----:B------:R-:W-:Y:S01]  /*1210*/  FFMA.FTZ R27, R0, R14, R7 ;  /* 0x0000000e001b7223 */ /* 0x000fe20000010007 */
[----:B------:R-:W-:Y:S01]  /*1220*/  HADD2.F32 R12, -RZ, R13.H0_H0 ;  /* 0x2000000dff0c7230 */ /* 0x000fe20000004100 */
[----:B------:R-:W-:Y:S01]  /*1230*/  SHF.R.S32.HI R14, RZ, 0x1f, R23 ;  /* 0x0000001fff0e7819 */ /* 0x000fe20000011417 */
[----:B------:R-:W-:-:S03]  /*1240*/  FFMA.FTZ R25, R25, R4, -R24 ;  /* 0x0000000419197223 */ /* 0x000fc60000010818 */
[----:B------:R-:W-:Y:S01]  /*1250*/  FFMA.FTZ R27, R12, R5, -R27 ;  /* 0x000000050c1b7223 */ /* 0x000fe2000001081b */
[----:B------:R-:W-:Y:S01]  /*1260*/  IMAD R24, R14, UR4, RZ ;  /* 0x000000040e187c24 */ /* 0x000fe2000f8e02ff */
[----:B------:R-:W1:Y:S01]  /*1270*/  @!P0 LDC.64 R12, c[0x0][0x398] ;  /* 0x0000e600ff0c8b82 */ /* 0x000e620000000a00 */
[----:B------:R-:W-:-:S04]  /*1280*/  IMAD.WIDE.U32 R14, R23, UR4, R10 ;  /* 0x00000004170e7c25 */ /* 0x000fc8000f8e000a */
[-C--:B------:R-:W-:Y:S01]  /*1290*/  FMUL.FTZ R10, R25, R20.reuse ;  /* 0x00000014190a7220 */ /* 0x080fe20000410000 */
[----:B------:R-:W-:Y:S02]  /*12a0*/  IMAD R29, R23, UR5, R24 ;  /* 0x00000005171d7c24 */ /* 0x000fe4000f8e0218 */
[----:B------:R-:W-:Y:S01]  /*12b0*/  @!P0 FMUL.FTZ R23, R27, R20 ;  /* 0x000000141b178220 */ /* 0x000fe20000410000 */
[----:B------:R-:W-:Y:S02]  /*12c0*/  @!P0 SHF.L.U32 R25, R14, 0x1, RZ ;  /* 0x000000010e198819 */ /* 0x000fe400000006ff */
[----:B------:R-:W-:Y:S02]  /*12d0*/  IADD3 R15, PT, PT, R15, R29, RZ ;  /* 0x0000001d0f0f7210 */ /* 0x000fe40007ffe0ff */
[----:B------:R-:W-:Y:S02]  /*12e0*/  @!P0 F2FP.F16.F32.PACK_AB R23, R23, R10 ;  /* 0x0000000a1717823e */ /* 0x000fe400000000ff */
[----:B0-----:R-:W-:-:S02]  /*12f0*/  @!P0 IADD3 R24, P1, PT, R25, R16, RZ ;  /* 0x0000001019188210 */ /* 0x001fc40007f3e0ff */
[----:B------:R-:W-:Y:S02]  /*1300*/  @!P0 SHF.L.U64.HI R10, R14, 0x1, R15 ;  /* 0x000000010e0a8819 */ /* 0x000fe4000001020f */
[----:B------:R-:W-:Y:S02]  /*1310*/  @!P0 MOV R16, R18 ;  /* 0x0000001200108202 */ /* 0x000fe40000000f00 */
[----:B------:R-:W-:Y:S01]  /*1320*/  @!P0 MOV R18, R24 ;  /* 0x0000001800128202 */ /* 0x000fe20000000f00 */
[C---:B------:R-:W-:Y:S01]  /*1330*/  @!P0 IMAD.X R27, R10.reuse, 0x1, R17, P1 ;  /* 0x000000010a1b8824 */ /* 0x040fe200008e0611 */
[----:B------:R-:W-:Y:S02]  /*1340*/  @!P0 MOV R17, R19 ;  /* 0x0000001300118202 */ /* 0x000fe40000000f00 */
[----:B-1----:R-:W-:Y:S01]  /*1350*/  @!P0 IADD3 R12, P1, PT, R25, R12, RZ ;  /* 0x0000000c190c8210 */ /* 0x002fe20007f3e0ff */
[----:B------:R-:W-:Y:S02]  /*1360*/  @!P0 IMAD.MOV.U32 R19, RZ, RZ, R27 ;  /* 0x000000ffff138224 */ /* 0x000fe400078e001b */
[----:B------:R0:W-:Y:S04]  /*1370*/  @!P0 STG.E desc[UR12][R16.64], R23 ;  /* 0x0000001710008986 */ /* 0x0001e8000c10190c */
[----:B------:R-:W2:Y:S01]  /*1380*/  @!P0 LDG.E R18, desc[UR12][R18.64] ;  /* 0x0000000c12128981 */ /* 0x000ea2000c1e1900 */
[----:B------:R-:W-:-:S02]  /*1390*/  @!P0 IADD3.X R13, PT, PT, R10, R13, RZ, P1, !PT ;  /* 0x0000000d0a0d8210 */ /* 0x000fc40000ffe4ff */
[----:B0-----:R-:W-:Y:S02]  /*13a0*/  @!P0 MOV R16, R12 ;  /* 0x0000000c00108202 */ /* 0x001fe40000000f00 */
[----:B------:R-:W-:Y:S02]  /*13b0*/  @!P0 MOV R17, R13 ;  /* 0x0000000d00118202 */ /* 0x000fe40000000f00 */
[----:B------:R-:W-:Y:S01]  /*13c0*/  PRMT R10, R10, 0x5410, RZ ;  /* 0x000054100a0a7816 */ /* 0x000fe200000000ff */
[----:B------:R-:W0:Y:S02]  /*13d0*/  @!P0 LDC.64 R12, c[0x0][0x380] ;  /* 0x0000e000ff0c8b82 */ /* 0x000e240000000a00 */
[----:B------:R1:W3:Y:S01]  /*13e0*/  @!P0 LDG.E R24, desc[UR12][R16.64] ;  /* 0x0000000c10188981 */ /* 0x0002e2000c1e1900 */
[----:B------:R-:W-:Y:S01]  /*13f0*/  VIADD R22, R22, 0x4 ;  /* 0x0000000416167836 */ /* 0x000fe20000000000 */
[----:B-1----:R-:W-:Y:S02]  /*1400*/  PRMT R17, RZ, 0x7610, R17 ;  /* 0x00007610ff117816 */ /* 0x002fe40000000011 */
[----:B0-----:R-:W-:-:S04]  /*1410*/  @!P0 LEA R12, P1, R14, R12, 0x1 ;  /* 0x0000000c0e0c8211 */ /* 0x001fc800078208ff */
[----:B------:R-:W-:Y:S02]  /*1420*/  @!P0 LEA.HI.X R13, R14, R13, R15, 0x1, P1 ;  /* 0x0000000d0e0d8211 */ /* 0x000fe400008f0c0f */
[----:B------:R-:W-:Y:S02]  /*1430*/  ISETP.NE.AND P1, PT, R22, RZ, PT ;  /* 0x000000ff1600720c */ /* 0x000fe40003f25270 */
[----:B--2---:R-:W-:Y:S02]  /*1440*/  @!P0 PRMT R10, R10, 0x5410, R18 ;  /* 0x000054100a0a8816 */ /* 0x004fe40000000012 */
[----:B------:R-:W-:Y:S02]  /*1450*/  @!P0 PRMT R17, R18, 0x7632, R17 ;  /* 0x0000763212118816 */ /* 0x000fe40000000011 */
[----:B------:R-:W-:-:S03]  /*1460*/  PRMT R10, RZ, 0x7610, R10 ;  /* 0x00007610ff0a7816 */ /* 0x000fc6000000000a */
[----:B------:R-:W-:Y:S02]  /*1470*/  HADD2.F32 R19, -RZ, R17.H0_H0 ;  /* 0x20000011ff137230 */ /* 0x000fe40000004100 */
[----:B------:R-:W-:Y:S01]  /*1480*/  HADD2.F32 R23, -RZ, R10.H1_H1 ;  /* 0x3000000aff177230 */ /* 0x000fe20000004100 */
[----:B------:R-:W-:Y:S02]  /*1490*/  PRMT R10, R10, 0x5410, RZ ;  /* 0x000054100a0a7816 */ /* 0x000fe400000000ff */
[C---:B------:R-:W-:Y:S02]  /*14a0*/  FADD.FTZ R19, -R6.reuse, R19 ;  /* 0x0000001306137221 */ /* 0x040fe40000010100 */
[----:B------:R-:W-:Y:S01]  /*14b0*/  FADD.FTZ R23, -R6, R23 ;  /* 0x0000001706177221 */ /* 0x000fe20000010100 */
[----:B---3--:R-:W-:Y:S01]  /*14c0*/  @!P0 PRMT R10, R24, 0x7610, R10 ;  /* 0x00007610180a8816 */ /* 0x008fe2000000000a */
[-C--:B------:R-:W-:Y:S02]  /*14d0*/  FMUL.FTZ R16, R19, R20.reuse ;  /* 0x0000001413107220 */ /* 0x080fe40000410000 */
[----:B------:R-:W-:Y:S01]  /*14e0*/  FMUL.FTZ R23, R23, R20 ;  /* 0x0000001417177220 */ /* 0x000fe20000410000 */
[----:B------:R-:W-:Y:S01]  /*14f0*/  @!P0 PRMT R10, R10, 0x7610, R24 ;  /* 0x000076100a0a8816 */ /* 0x000fe20000000018 */
[----:B------:R-:W-:-:S02]  /*1500*/  FFMA.FTZ R19, R0, R16, R7 ;  /* 0x0000001000137223 */ /* 0x000fc40000010007 */
[----:B------:R-:W-:Y:S02]  /*1510*/  FFMA.FTZ R18, R0, R23, R7 ;  /* 0x0000001700127223 */ /* 0x000fe40000010007 */
[--C-:B------:R-:W-:Y:S02]  /*1520*/  HADD2.F32 R17, -RZ, R10.reuse.H0_H0 ;  /* 0x2000000aff117230 */ /* 0x100fe40000004100 */
[----:B------:R-:W-:-:S03]  /*1530*/  HADD2.F32 R10, -RZ, R10.H1_H1 ;  /* 0x3000000aff0a7230 */ /* 0x000fc60000004100 */
[----:B------:R-:W-:Y:S02]  /*1540*/  FFMA.FTZ R17, R17, R4, -R18 ;  /* 0x0000000411117223 */ /* 0x000fe40000010812 */
[----:B------:R-:W-:Y:S02]  /*1550*/  FFMA.FTZ R19, R10, R5, -R19 ;  /* 0x000000050a137223 */ /* 0x000fe40000010813 */
[-C--:B------:R-:W-:Y:S02]  /*1560*/  FMUL.FTZ R17, R17, R20.reuse ;  /* 0x0000001411117220 */ /* 0x080fe40000410000 */
[----:B------:R-:W-:-:S05]  /*1570*/  @!P0 FMUL.FTZ R10, R19, R20 ;  /* 0x00000014130a8220 */ /* 0x000fca0000410000 */
[----:B------:R-:W-:-:S05]  /*1580*/  @!P0 F2FP.F16.F32.PACK_AB R15, R10, R17 ;  /* 0x000000110a0f823e */ /* 0x000fca00000000ff */
[----:B------:R3:W-:Y:S01]  /*1590*/  @!P0 STG.E desc[UR12][R12.64], R15 ;  /* 0x0000000f0c008986 */ /* 0x0007e2000c10190c */
[----:B------:R-:W-:Y:S05]  /*15a0*/  @!P1 BRA `(.L_x_603) ;  /* 0x0000000c00249947 */ /* 0x000fea0003800000 */
[----:B------:R-:W-:Y:S01]  /*15b0*/  IADD3 R21, PT, PT, R21, 0x4, RZ ;  /* 0x0000000415157810 */ /* 0x000fe20007ffe0ff */
[----:B------:R-:W-:Y:S06]  /*15c0*/  BRA `(.L_x_607) ;  /* 0xfffffff400087947 */ /* 0x000fec000383ffff */
.L_x_604:
        /* <DEDUP_REMOVED lines=10> */
[----:B------:R-:W-:-:S04]  /*1670*/  UIMAD UR8, UR6, UR5, UR8 ;  /* 0x00000005060872a4 */ /* 0x000fc8000f8e0208 */
[----:B------:R-:W-:-:S04]  /*1680*/  IMAD.WIDE.U32 R14, R15, UR4, R10 ;  /* 0x000000040f0e7c25 */ /* 0x000fc8000f8e000a */
[----:B------:R-:W-:Y:S01]  /*1690*/  VIADD R15, R15, UR8 ;  /* 0x000000080f0f7c36 */ /* 0x000fe20008000000 */
[----:B------:R-:W-:-:S04]  /*16a0*/  @!P0 SHF.L.U32 R23, R14, 0x1, RZ ;  /* 0x000000010e178819 */ /* 0x000fc800000006ff */
[----:B------:R-:W-:Y:S02]  /*16b0*/  @!P0 SHF.L.U64.HI R10, R14, 0x1, R15 ;  /* 0x000000010e0a8819 */ /* 0x000fe4000001020f */
[----:B0-----:R-:W-:-:S04]  /*16c0*/  @!P0 IADD3 R18, P1, PT, R23, R16, RZ ;  /* 0x0000001017128210 */ /* 0x001fc80007f3e0ff */
[----:B------:R-:W-:Y:S02]  /*16d0*/  @!P0 IADD3.X R19, PT, PT, R10, R17, RZ, P1, !PT ;  /* 0x000000110a138210 */ /* 0x000fe40000ffe4ff */
[----:B------:R-:W0:Y:S03]  /*16e0*/  @!P0 LDC.64 R16, c[0x0][0x398] ;  /* 0x0000e600ff108b82 */ /* 0x000e260000000a00 */
[----:B------:R-:W2:Y:S01]  /*16f0*/  @!P0 LDG.E R18, desc[UR12][R18.64] ;  /* 0x0000000c12128981 */ /* 0x000ea2000c1e1900 */
[----:B0-----:R-:W-:-:S04]  /*1700*/  @!P0 IADD3 R22, P1, PT, R23, R16, RZ ;  /* 0x0000001017168210 */ /* 0x001fc80007f3e0ff */
[----:B------:R-:W-:-:S05]  /*1710*/  @!P0 IADD3.X R23, PT, PT, R10, R17, RZ, P1, !PT ;  /* 0x000000110a178210 */ /* 0x000fca0000ffe4ff */
[----:B------:R-:W3:Y:S01]  /*1720*/  @!P0 LDG.E R16, desc[UR12][R22.64] ;  /* 0x0000000c16108981 */ /* 0x000ee2000c1e1900 */
[----:B------:R-:W-:Y:S01]  /*1730*/  PRMT R10, RZ, 0x7610, R10 ;  /* 0x00007610ff0a7816 */ /* 0x000fe2000000000a */
[----:B------:R-:W-:Y:S01]  /*1740*/  UIADD3 UR6, UPT, UPT, UR6, 0x1, URZ ;  /* 0x0000000106067890 */ /* 0x000fe2000fffe0ff */
[----:B------:R-:W-:Y:S02]  /*1750*/  PRMT R17, RZ, 0x7610, R17 ;  /* 0x00007610ff117816 */ /* 0x000fe40000000011 */
[----:B------:R-:W-:Y:S02]  /*1760*/  PRMT R24, RZ, 0x5410, RZ ;  /* 0x00005410ff187816 */ /* 0x000fe400000000ff */
[C---:B--2---:R-:W-:Y:S02]  /*1770*/  @!P0 PRMT R10, R18.reuse, 0x7632, R10 ;  /* 0x00007632120a8816 */ /* 0x044fe4000000000a */
[----:B------:R-:W-:-:S03]  /*1780*/  @!P0 PRMT R17, R18, 0x7610, R17 ;  /* 0x0000761012118816 */ /* 0x000fc60000000011 */
[----:B------:R-:W-:Y:S02]  /*1790*/  HADD2.F32 R21, -RZ, R10.H0_H0 ;  /* 0x2000000aff157230 */ /* 0x000fe40000004100 */
[----:B------:R-:W-:-:S03]  /*17a0*/  HADD2.F32 R19, -RZ, R17.H0_H0 ;  /* 0x20000011ff137230 */ /* 0x000fc60000004100 */
[C---:B------:R-:W-:Y:S02]  /*17b0*/  FADD.FTZ R21, -R6.reuse, R21 ;  /* 0x0000001506157221 */ /* 0x040fe40000010100 */
[----:B------:R-:W-:Y:S02]  /*17c0*/  FADD.FTZ R19, -R6, R19 ;  /* 0x0000001306137221 */ /* 0x000fe40000010100 */
[-C--:B------:R-:W-:Y:S02]  /*17d0*/  FMUL.FTZ R10, R21, R20.reuse ;  /* 0x00000014150a7220 */ /* 0x080fe40000410000 */
[----:B------:R-:W-:Y:S02]  /*17e0*/  FMUL.FTZ R19, R19, R20 ;  /* 0x0000001413137220 */ /* 0x000fe40000410000 */
[----:B-----5:R-:W-:Y:S02]  /*17f0*/  FFMA.FTZ R17, R10, R5, R13 ;  /* 0x000000050a117223 */ /* 0x020fe4000001000d */
[----:B------:R-:W-:-:S02]  /*1800*/  FFMA.FTZ R21, R19, R4, R12 ;  /* 0x0000000413157223 */ /* 0x000fc4000001000c */
[----:B------:R-:W-:Y:S02]  /*1810*/  FMUL.FTZ R26, R17, -1.4426950216293334961 ;  /* 0xbfb8aa3b111a7820 */ /* 0x000fe40000410000 */
[----:B------:R-:W-:-:S04]  /*1820*/  FMUL.FTZ R25, R21, -1.4426950216293334961 ;  /* 0xbfb8aa3b15197820 */ /* 0x000fc80000410000 */
[----:B------:R-:W0:Y:S01]  /*1830*/  MUFU.EX2 R26, R26 ;  /* 0x0000001a001a7308 */ /* 0x000e220000000800 */
[----:B---3--:R-:W-:-:S03]  /*1840*/  @!P0 PRMT R24, R24, 0x7610, R16 ;  /* 0x0000761018188816 */ /* 0x008fc60000000010 */
[----:B------:R-:W1:Y:S01]  /*1850*/  MUFU.EX2 R25, R25 ;  /* 0x0000001900197308 */ /* 0x000e620000000800 */
[----:B------:R-:W-:Y:S01]  /*1860*/  @!P0 PRMT R24, R16, 0x7610, R24 ;  /* 0x0000761010188816 */ /* 0x000fe20000000018 */
[----:B0-----:R-:W-:Y:S01]  /*1870*/  FADD.FTZ R22, R26, 1 ;  /* 0x3f8000001a167421 */ /* 0x001fe20000010000 */
[----:B-1----:R-:W-:-:S03]  /*1880*/  FADD.FTZ R18, R25, 1 ;  /* 0x3f80000019127421 */ /* 0x002fc60000010000 */
[----:B------:R-:W-:Y:S02]  /*1890*/  HADD2.F32 R25, -RZ, R24.H1_H1 ;  /* 0x30000018ff197230 */ /* 0x000fe40000004100 */
[----:B------:R-:W0:Y:S08]  /*18a0*/  MUFU.RCP R22, R22 ;  /* 0x0000001600167308 */ /* 0x000e300000001000 */
[----:B------:R-:W1:Y:S01]  /*18b0*/  MUFU.RCP R18, R18 ;  /* 0x0000001200127308 */ /* 0x000e620000001000 */
[----:B0-----:R-:W-:-:S04]  /*18c0*/  FADD.FTZ R26, -R22, 1 ;  /* 0x3f800000161a7421 */ /* 0x001fc80000010100 */
[----:B------:R-:W-:Y:S01]  /*18d0*/  FFMA.FTZ R23, R17, R26, 1 ;  /* 0x3f80000011177423 */ /* 0x000fe2000001001a */
[----:B------:R-:W-:Y:S01]  /*18e0*/  FMUL.FTZ R26, R25, R22 ;  /* 0x00000016191a7220 */ /* 0x000fe20000410000 */
[----:B------:R-:W0:Y:S01]  /*18f0*/  @!P0 LDC.64 R16, c[0x0][0x380] ;  /* 0x0000e000ff108b82 */ /* 0x000e220000000a00 */
[----:B------:R-:W-:Y:S02]  /*1900*/  HADD2.F32 R25, -RZ, R24.H0_H0 ;  /* 0x20000018ff197230 */ /* 0x000fe40000004100 */
[----:B-1----:R-:W-:Y:S01]  /*1910*/  FADD.FTZ R22, -R18, 1 ;  /* 0x3f80000012167421 */ /* 0x002fe20000010100 */
[----:B------:R-:W-:-:S03]  /*1920*/  FMUL.FTZ R26, R26, R23 ;  /* 0x000000171a1a7220 */ /* 0x000fc60000410000 */
[----:B------:R-:W-:Y:S01]  /*1930*/  FFMA.FTZ R22, R21, R22, 1 ;  /* 0x3f80000015167423 */ /* 0x000fe20000010016 */
[----:B------:R-:W-:Y:S01]  /*1940*/  FMUL.FTZ R25, R25, R18 ;  /* 0x0000001219197220 */ /* 0x000fe20000410000 */
[C-C-:B------:R-:W-:Y:S01]  /*1950*/  FFMA.FTZ R21, R0.reuse, R10, R7.reuse ;  /* 0x0000000a00157223 */ /* 0x140fe20000010007 */
[----:B------:R-:W-:Y:S02]  /*1960*/  FFMA.FTZ R10, R0, R19, R7 ;  /* 0x00000013000a7223 */ /* 0x000fe40000010007 */
[----:B------:R-:W-:Y:S01]  /*1970*/  FMUL.FTZ R25, R25, R22 ;  /* 0x0000001619197220 */ /* 0x000fe20000410000 */
[----:B------:R-:W-:-:S03]  /*1980*/  FFMA.FTZ R21, R26, R5, -R21 ;  /* 0x000000051a157223 */ /* 0x000fc60000010815 */
[----:B------:R-:W-:Y:S01]  /*1990*/  FFMA.FTZ R25, R25, R4, -R10 ;  /* 0x0000000419197223 */ /* 0x000fe2000001080a */
[----:B------:R-:W-:-:S03]  /*19a0*/  @!P0 FMUL.FTZ R10, R21, R20 ;  /* 0x00000014150a8220 */ /* 0x000fc60000410000 */
[----:B------:R-:W-:Y:S01]  /*19b0*/  FMUL.FTZ R25, R25, R20 ;  /* 0x0000001419197220 */ /* 0x000fe20000410000 */
[----:B0-----:R-:W-:-:S04]  /*19c0*/  @!P0 LEA R16, P1, R14, R16, 0x1 ;  /* 0x000000100e108211 */ /* 0x001fc800078208ff */
[----:B------:R-:W-:Y:S02]  /*19d0*/  @!P0 LEA.HI.X R17, R14, R17, R15, 0x1, P1 ;  /* 0x000000110e118211 */ /* 0x000fe400008f0c0f */
[----:B------:R-:W-:-:S05]  /*19e0*/  @!P0 F2FP.F16.F32.PACK_AB R15, R10, R25 ;  /* 0x000000190a0f823e */ /* 0x000fca00000000ff */
[----:B------:R0:W-:Y:S02]  /*19f0*/  @!P0 STG.E desc[UR12][R16.64], R15 ;  /* 0x0000000f10008986 */ /* 0x0001e4000c10190c */
.L_x_608:
[----:B------:R-:W-:Y:S05]  /*1a00*/  BRA.U !UP1, `(.L_x_603) ;  /* 0x00000009090c7547 */ /* 0x000fea000b800000 */
[----:B------:R-:W1:Y:S01]  /*1a10*/  LDCU.64 UR10, c[0x0][0x3f8] ;  /* 0x00007f00ff0a77ac */ /* 0x000e620008000a00 */
[----:B------:R-:W-:-:S12]  /*1a20*/  UIADD3 UR7, UPT, UPT, UR6, -UR9, URZ ;  /* 0x8000000906077290 */ /* 0x000fd8000fffe0ff */
.L_x_609:
[----:B0-2---:R-:W0:Y:S01]  /*1a30*/  @!P0 LDC.64 R14, c[0x0][0x3a0] ;  /* 0x0000e800ff0e8b82 */ /* 0x005e220000000a00 */
[----:B------:R-:W-:Y:S01]  /*1a40*/  USHF.R.S32.HI UR5, URZ, 0x1f, UR6 ;  /* 0x0000001fff057899 */ /* 0x000fe20008011406 */
[----:B------:R-:W-:Y:S01]  /*1a50*/  MOV R10, R2 ;  /* 0x00000002000a7202 */ /* 0x000fe20000000f00 */
[----:B-1----:R-:W-:Y:S01]  /*1a60*/  UMOV UR4, UR10 ;  /* 0x0000000a00047c82 */ /* 0x002fe20008000000 */
[----:B------:R-:W-:Y:S01]  /*1a70*/  IMAD.U32 R17, RZ, RZ, UR6 ;  /* 0x00000006ff117e24 */ /* 0x000fe2000f8e00ff */
[----:B------:R-:W-:-:S03]  /*1a80*/  UIMAD UR8, UR5, UR4, URZ ;  /* 0x00000004050872a4 */ /* 0x000fc6000f8e02ff */
[----:B------:R-:W-:Y:S01]  /*1a90*/  UMOV UR5, UR11 ;  /* 0x0000000b00057c82 */ /* 0x000fe20008000000 */
[----:B------:R-:W-:Y:S01]  /*1aa0*/  IMAD.WIDE.U32 R16, R17, UR4, R10 ;  /* 0x0000000411107c25 */ /* 0x000fe2000f8e000a */
[----:B------:R-:W-:Y:S02]  /*1ab0*/  UIMAD UR8, UR6, UR5, UR8 ;  /* 0x00000005060872a4 */ /* 0x000fe4000f8e0208 */
[----:B------:R-:W-:-:S04]  /*1ac0*/  @!P0 SHF.L.U32 R23, R16, 0x1, RZ ;  /* 0x0000000110178819 */ /* 0x000fc800000006ff */
[----:B------:R-:W-:-:S04]  /*1ad0*/  IADD3 R17, PT, PT, R17, UR8, RZ ;  /* 0x0000000811117c10 */ /* 0x000fc8000fffe0ff */
[----:B------:R-:W-:Y:S02]  /*1ae0*/  @!P0 SHF.L.U64.HI R24, R16, 0x1, R17 ;  /* 0x0000000110188819 */ /* 0x000fe40000010211 */
[----:B0-----:R-:W-:-:S05]  /*1af0*/  @!P0 IADD3 R18, P1, PT, R23, R14, RZ ;  /* 0x0000000e17128210 */ /* 0x001fca0007f3e0ff */
[----:B------:R-:W-:Y:S02]  /*1b00*/  @!P0 IMAD.X R19, R24, 0x1, R15, P1 ;  /* 0x0000000118138824 */ /* 0x000fe400008e060f */
[----:B------:R-:W0:Y:S03]  /*1b10*/  @!P0 LDC.64 R14, c[0x0][0x398] ;  /* 0x0000e600ff0e8b82 */ /* 0x000e260000000a00 */
[----:B------:R1:W2:Y:S01]  /*1b20*/  @!P0 LDG.E R18, desc[UR12][R18.64] ;  /* 0x0000000c12128981 */ /* 0x0002a2000c1e1900 */
[----:B0-----:R-:W-:-:S04]  /*1b30*/  @!P0 IADD3 R22, P1, PT, R23, R14, RZ ;  /* 0x0000000e17168210 */ /* 0x001fc80007f3e0ff */
[----:B------:R-:W-:Y:S02]  /*1b40*/  @!P0 IADD3.X R23, PT, PT, R24, R15, RZ, P1, !PT ;  /* 0x0000000f18178210 */ /* 0x000fe40000ffe4ff */
[----:B-1----:R-:W-:Y:S01]  /*1b50*/  PRMT R19, R19, 0x5410, RZ ;  /* 0x0000541013137816 */ /* 0x002fe200000000ff */
[----:B------:R-:W0:Y:S02]  /*1b60*/  @!P0 LDC.64 R14, c[0x0][0x380] ;  /* 0x0000e000ff0e8b82 */ /* 0x000e240000000a00 */
[----:B------:R1:W3:Y:S01]  /*1b70*/  @!P0 LDG.E R22, desc[UR12][R22.64] ;  /* 0x0000000c16168981 */ /* 0x0002e2000c1e1900 */
[----:B------:R-:W-:-:S04]  /*1b80*/  UIADD3 UR8, UPT, UPT, UR6, 0x1, URZ ;  /* 0x0000000106087890 */ /* 0x000fc8000fffe0ff */
[----:B------:R-:W-:-:S04]  /*1b90*/  USHF.R.S32.HI UR9, URZ, 0x1f, UR8 ;  /* 0x0000001fff097899 */ /* 0x000fc80008011408 */
[----:B------:R-:W-:-:S04]  /*1ba0*/  UIMAD UR9, UR9, UR4, URZ ;  /* 0x00000004090972a4 */ /* 0x000fc8000f8e02ff */
[----:B------:R-:W-:Y:S01]  /*1bb0*/  UIMAD UR9, UR8, UR5, UR9 ;  /* 0x00000005080972a4 */ /* 0x000fe2000f8e0209 */
[----:B0-----:R-:W-:-:S04]  /*1bc0*/  @!P0 LEA R14, P1, R16, R14, 0x1 ;  /* 0x0000000e100e8211 */ /* 0x001fc800078208ff */
[----:B------:R-:W-:Y:S02]  /*1bd0*/  @!P0 LEA.HI.X R15, R16, R15, R17, 0x1, P1 ;  /* 0x0000000f100f8211 */ /* 0x000fe400008f0c11 */
[----:B------:R-:W-:Y:S02]  /*1be0*/  PRMT R17, RZ, 0x5410, RZ ;  /* 0x00005410ff117816 */ /* 0x000fe400000000ff */
[----:B--2---:R-:W-:-:S04]  /*1bf0*/  @!P0 PRMT R19, R19, 0x7610, R18 ;  /* 0x0000761013138816 */ /* 0x004fc80000000012 */
[----:B------:R-:W-:-:S05]  /*1c00*/  PRMT R19, RZ, 0x7610, R19 ;  /* 0x00007610ff137816 */ /* 0x000fca0000000013 */
[----:B------:R-:W-:Y:S01]  /*1c10*/  HADD2.F32 R21, -RZ, R19.H1_H1 ;  /* 0x30000013ff157230 */ /* 0x000fe20000004100 */
[----:B------:R-:W-:-:S04]  /*1c20*/  @!P0 PRMT R19, R18, 0x7610, R19 ;  /* 0x0000761012138816 */ /* 0x000fc80000000013 */
[----:B------:R-:W-:Y:S01]  /*1c30*/  FADD.FTZ R21, -R6, R21 ;  /* 0x0000001506157221 */ /* 0x000fe20000010100 */
[----:B------:R-:W-:-:S03]  /*1c40*/  HADD2.F32 R19, -RZ, R19.H0_H0 ;  /* 0x20000013ff137230 */ /* 0x000fc60000004100 */
[----:B------:R-:W-:Y:S02]  /*1c50*/  FMUL.FTZ R18, R21, R20 ;  /* 0x0000001415127220 */ /* 0x000fe40000410000 */
[----:B------:R-:W-:Y:S02]  /*1c60*/  FADD.FTZ R19, -R6, R19 ;  /* 0x0000001306137221 */ /* 0x000fe40000010100 */
[----:B-1---5:R-:W-:Y:S01]  /*1c70*/  FFMA.FTZ R23, R18, R5, R13 ;  /* 0x0000000512177223 */ /* 0x022fe2000001000d */
[----:B------:R-:W-:Y:S01]  /*1c80*/  FFMA.FTZ R27, R0, R18, R7 ;  /* 0x00000012001b7223 */ /* 0x000fe20000010007 */
[----:B------:R-:W-:Y:S02]  /*1c90*/  FMUL.FTZ R19, R19, R20 ;  /* 0x0000001413137220 */ /* 0x000fe40000410000 */
[----:B------:R-:W-:Y:S02]  /*1ca0*/  FMUL.FTZ R25, R23, -1.4426950216293334961 ;  /* 0xbfb8aa3b17197820 */ /* 0x000fe40000410000 */
[----:B------:R-:W-:Y:S01]  /*1cb0*/  FFMA.FTZ R24, R19, R4, R12 ;  /* 0x0000000413187223 */ /* 0x000fe2000001000c */
[----:B---3--:R-:W-:-:S03]  /*1cc0*/  @!P0 PRMT R17, R17, 0x7610, R22 ;  /* 0x0000761011118816 */ /* 0x008fc60000000016 */
[----:B------:R-:W0:Y:S01]  /*1cd0*/  MUFU.EX2 R25, R25 ;  /* 0x0000001900197308 */ /* 0x000e220000000800 */
[----:B------:R-:W-:Y:S01]  /*1ce0*/  FMUL.FTZ R26, R24, -1.4426950216293334961 ;  /* 0xbfb8aa3b181a7820 */ /* 0x000fe20000410000 */
[----:B------:R-:W-:-:S05]  /*1cf0*/  @!P0 PRMT R17, R22, 0x7610, R17 ;  /* 0x0000761016118816 */ /* 0x000fca0000000011 */
[----:B------:R-:W1:Y:S01]  /*1d00*/  MUFU.EX2 R26, R26 ;  /* 0x0000001a001a7308 */ /* 0x000e620000000800 */
[----:B0-----:R-:W-:Y:S01]  /*1d10*/  FADD.FTZ R16, R25, 1 ;  /* 0x3f80000019107421 */ /* 0x001fe20000010000 */
[----:B------:R-:W-:-:S05]  /*1d20*/  HADD2.F32 R25, -RZ, R17.H1_H1 ;  /* 0x30000011ff197230 */ /* 0x000fca0000004100 */
[----:B------:R-:W0:Y:S01]  /*1d30*/  MUFU.RCP R16, R16 ;  /* 0x0000001000107308 */ /* 0x000e220000001000 */
[----:B-1----:R-:W-:Y:S01]  /*1d40*/  FADD.FTZ R21, R26, 1 ;  /* 0x3f8000001a157421 */ /* 0x002fe20000010000 */
[----:B------:R-:W-:-:S06]  /*1d50*/  HADD2.F32 R26, -RZ, R17.H0_H0 ;  /* 0x20000011ff1a7230 */ /* 0x000fcc0000004100 */
[----:B------:R-:W1:Y:S01]  /*1d60*/  MUFU.RCP R21, R21 ;  /* 0x0000001500157308 */ /* 0x000e620000001000 */
[----:B0-----:R-:W-:-:S04]  /*1d70*/  FADD.FTZ R22, -R16, 1 ;  /* 0x3f80000010167421 */ /* 0x001fc80000010100 */
[----:B------:R-:W-:Y:S01]  /*1d80*/  FFMA.FTZ R23, R23, R22, 1 ;  /* 0x3f80000017177423 */ /* 0x000fe20000010016 */
[----:B------:R-:W-:Y:S02]  /*1d90*/  FMUL.FTZ R22, R25, R16 ;  /* 0x0000001019167220 */ /* 0x000fe40000410000 */
[----:B------:R-:W0:Y:S01]  /*1da0*/  @!P0 LDC.64 R16, c[0x0][0x3a0] ;  /* 0x0000e800ff108b82 */ /* 0x000e220000000a00 */
[----:B-1----:R-:W-:Y:S01]  /*1db0*/  FADD.FTZ R25, -R21, 1 ;  /* 0x3f80000015197421 */ /* 0x002fe20000010100 */
[----:B------:R-:W-:Y:S01]  /*1dc0*/  FMUL.FTZ R21, R26, R21 ;  /* 0x000000151a157220 */ /* 0x000fe20000410000 */
[----:B------:R-:W-:Y:S01]  /*1dd0*/  FMUL.FTZ R26, R22, R23 ;  /* 0x00000017161a7220 */ /* 0x000fe20000410000 */
[----:B------:R-:W-:Y:S01]  /*1de0*/  MOV R23, UR8 ;  /* 0x0000000800177c02 */ /* 0x000fe20008000f00 */
[----:B------:R-:W-:Y:S02]  /*1df0*/  FFMA.FTZ R24, R24, R25, 1 ;  /* 0x3f80000018187423 */ /* 0x000fe40000010019 */
[----:B------:R-:W-:-:S02]  /*1e00*/  FFMA.FTZ R27, R26, R5, -R27 ;  /* 0x000000051a1b7223 */ /* 0x000fc4000001081b */
[----:B------:R-:W-:-:S04]  /*1e10*/  IMAD.WIDE.U32 R22, R23, UR4, R10 ;  /* 0x0000000417167c25 */ /* 0x000fc8000f8e000a */
[----:B------:R-:W-:Y:S01]  /*1e20*/  FMUL.FTZ R25, R21, R24 ;  /* 0x0000001815197220 */ /* 0x000fe20000410000 */
[----:B------:R-:W-:Y:S01]  /*1e30*/  FFMA.FTZ R10, R0, R19, R7 ;  /* 0x00000013000a7223 */ /* 0x000fe20000010007 */
[----:B------:R-:W-:Y:S01]  /*1e40*/  @!P0 FMUL.FTZ R18, R27, R20 ;  /* 0x000000141b128220 */ /* 0x000fe20000410000 */
[----:B------:R-:W-:Y:S01]  /*1e50*/  VIADD R19, R23, UR9 ;  /* 0x0000000917137c36 */ /* 0x000fe20008000000 */
[----:B------:R-:W-:Y:S01]  /*1e60*/  @!P0 SHF.L.U32 R21, R22, 0x1, RZ ;  /* 0x0000000116158819 */ /* 0x000fe200000006ff */
[----:B------:R-:W-:-:S03]  /*1e70*/  FFMA.FTZ R25, R25, R4, -R10 ;  /* 0x0000000419197223 */ /* 0x000fc6000001080a */
[----:B------:R-:W-:Y:S01]  /*1e80*/  @!P0 SHF.L.U64.HI R10, R22, 0x1, R19 ;  /* 0x00000001160a8819 */ /* 0x000fe20000010213 */
[----:B------:R-:W-:Y:S02]  /*1e90*/  FMUL.FTZ R23, R25, R20 ;  /* 0x0000001419177220 */ /* 0x000fe40000410000 */
[----:B------:R-:W1:Y:S01]  /*1ea0*/  @!P0 LDC.64 R24, c[0x0][0x398] ;  /* 0x0000e600ff188b82 */ /* 0x000e620000000a00 */
[----:B0-----:R-:W-:Y:S02]  /*1eb0*/  @!P0 IADD3 R16, P1, PT, R21, R16, RZ ;  /* 0x0000001015108210 */ /* 0x001fe40007f3e0ff */
[----:B------:R-:W-:Y:S02]  /*1ec0*/  @!P0 F2FP.F16.F32.PACK_AB R23, R18, R23 ;  /* 0x000000171217823e */ /* 0x000fe400000000ff */
[----:B------:R-:W-:-:S03]  /*1ed0*/  @!P0 IADD3.X R17, PT, PT, R10, R17, RZ, P1, !PT ;  /* 0x000000110a118210 */ /* 0x000fc60000ffe4ff */
[----:B------:R0:W-:Y:S04]  /*1ee0*/  @!P0 STG.E desc[UR12][R14.64], R23 ;  /* 0x000000170e008986 */ /* 0x0001e8000c10190c */
[----:B------:R-:W2:Y:S01]  /*1ef0*/  @!P0 LDG.E R16, desc[UR12][R16.64] ;  /* 0x0000000c10108981 */ /* 0x000ea2000c1e1900 */
[----:B-1----:R-:W-:-:S04]  /*1f00*/  @!P0 IADD3 R24, P1, PT, R21, R24, RZ ;  /* 0x0000001815188210 */ /* 0x002fc80007f3e0ff */
[----:B------:R-:W-:-:S05]  /*1f10*/  @!P0 IADD3.X R25, PT, PT, R10, R25, RZ, P1, !PT ;  /* 0x000000190a198210 */ /* 0x000fca0000ffe4ff */
[----:B------:R1:W3:Y:S01]  /*1f20*/  @!P0 LDG.E R24, desc[UR12][R24.64] ;  /* 0x0000000c18188981 */ /* 0x0002e2000c1e1900 */
[----:B------:R-:W-:Y:S01]  /*1f30*/  PRMT R10, RZ, 0x7610, R10 ;  /* 0x00007610ff0a7816 */ /* 0x000fe2000000000a */
[----:B------:R-:W-:Y:S02]  /*1f40*/  UIADD3 UR7, UPT, UPT, UR7, 0x2, URZ ;  /* 0x0000000207077890 */ /* 0x000fe4000fffe0ff */
[----:B------:R-:W-:Y:S02]  /*1f50*/  UIADD3 UR6, UPT, UPT, UR6, 0x2, URZ ;  /* 0x0000000206067890 */ /* 0x000fe4000fffe0ff */
[----:B------:R-:W-:Y:S01]  /*1f60*/  UISETP.NE.AND UP0, UPT, UR7, URZ, UPT ;  /* 0x000000ff0700728c */ /* 0x000fe2000bf05270 */
[----:B-1----:R-:W-:Y:S02]  /*1f70*/  PRMT R25, RZ, 0x7610, R25 ;  /* 0x00007610ff197816 */ /* 0x002fe40000000019 */
[----:B--2---:R-:W-:-:S05]  /*1f80*/  @!P0 PRMT R10, R16, 0x7610, R10 ;  /* 0x00007610100a8816 */ /* 0x004fca000000000a */
[----:B------:R-:W-:Y:S01]  /*1f90*/  HADD2.F32 R21, -RZ, R10.H0_H0 ;  /* 0x2000000aff157230 */ /* 0x000fe20000004100 */
[----:B------:R-:W-:-:S04]  /*1fa0*/  PRMT R10, RZ, 0x7610, R10 ;  /* 0x00007610ff0a7816 */ /* 0x000fc8000000000a */
[----:B------:R-:W-:Y:S01]  /*1fb0*/  FADD.FTZ R21, -R6, R21 ;  /* 0x0000001506157221 */ /* 0x000fe20000010100 */
[----:B------:R-:W-:-:S03]  /*1fc0*/  @!P0 PRMT R10, R16, 0x7632, R10 ;  /* 0x00007632100a8816 */ /* 0x000fc6000000000a */
[----:B------:R-:W-:Y:S02]  /*1fd0*/  FMUL.FTZ R17, R21, R20 ;  /* 0x0000001415117220 */ /* 0x000fe40000410000 */
[----:B0-----:R-:W-:Y:S02]  /*1fe0*/  HADD2.F32 R15, -RZ, R10.H0_H0 ;  /* 0x2000000aff0f7230 */ /* 0x001fe40000004100 */
[----:B------:R-:W-:Y:S01]  /*1ff0*/  FFMA.FTZ R14, R17, R4, R12 ;  /* 0x00000004110e7223 */ /* 0x000fe2000001000c */
[----:B---3--:R-:W-:Y:S02]  /*2000*/  @!P0 PRMT R25, R24, 0x7632, R25 ;  /* 0x0000763218198816 */ /* 0x008fe40000000019 */
[----:B------:R-:W-:Y:S01]  /*2010*/  FADD.FTZ R15, -R6, R15 ;  /* 0x0000000f060f7221 */ /* 0x000fe20000010100 */
[----:B------:R-:W-:Y:S02]  /*2020*/  FMUL.FTZ R23, R14, -1.4426950216293334961 ;  /* 0xbfb8aa3b0e177820 */ /* 0x000fe40000410000 */
[----:B------:R-:W-:-:S02]  /*2030*/  HADD2.F32 R25, -RZ, R25.H0_H0 ;  /* 0x20000019ff197230 */ /* 0x000fc40000004100 */
[----:B------:R-:W-:Y:S01]  /*2040*/  FMUL.FTZ R10, R15, R20 ;  /* 0x000000140f0a7220 */ /* 0x000fe20000410000 */
[----:B------:R-:W-:Y:S01]  /*2050*/  PRMT R15, RZ, 0x7610, R15 ;  /* 0x00007610ff0f7816 */ /* 0x000fe2000000000f */
[----:B------:R-:W0:Y:S02]  /*2060*/  MUFU.EX2 R23, R23 ;  /* 0x0000001700177308 */ /* 0x000e240000000800 */
[----:B------:R-:W-:Y:S01]  /*2070*/  FFMA.FTZ R18, R10, R5, R13 ;  /* 0x000000050a127223 */ /* 0x000fe2000001000d */
[----:B------:R-:W-:-:S03]  /*2080*/  @!P0 PRMT R15, R24, 0x7610, R15 ;  /* 0x00007610180f8816 */ /* 0x000fc6000000000f */
[----:B------:R-:W-:Y:S02]  /*2090*/  FMUL.FTZ R26, R18, -1.4426950216293334961 ;  /* 0xbfb8aa3b121a7820 */ /* 0x000fe40000410000 */
[----:B------:R-:W-:-:S04]  /*20a0*/  HADD2.F32 R24, -RZ, R15.H0_H0 ;  /* 0x2000000fff187230 */ /* 0x000fc80000004100 */
[----:B------:R-:W1:Y:S01]  /*20b0*/  MUFU.EX2 R26, R26 ;  /* 0x0000001a001a7308 */ /* 0x000e620000000800 */
[----:B0-----:R-:W-:-:S06]  /*20c0*/  FADD.FTZ R21, R23, 1 ;  /* 0x3f80000017157421 */ /* 0x001fcc0000010000 */
[----:B------:R-:W0:Y:S01]  /*20d0*/  MUFU.RCP R21, R21 ;  /* 0x0000001500157308 */ /* 0x000e220000001000 */
[----:B-1----:R-:W-:-:S07]  /*20e0*/  FADD.FTZ R16, R26, 1 ;  /* 0x3f8000001a107421 */ /* 0x002fce0000010000 */
[----:B------:R-:W1:Y:S01]  /*20f0*/  MUFU.RCP R16, R16 ;  /* 0x0000001000107308 */ /* 0x000e620000001000 */
[----:B0-----:R-:W-:Y:S01]  /*2100*/  FADD.FTZ R23, -R21, 1 ;  /* 0x3f80000015177421 */ /* 0x001fe20000010100 */
[----:B------:R-:W-:-:S03]  /*2110*/  FMUL.FTZ R24, R24, R21 ;  /* 0x0000001518187220 */ /* 0x000fc60000410000 */
[----:B------:R-:W-:Y:S02]  /*2120*/  FFMA.FTZ R23, R14, R23, 1 ;  /* 0x3f8000000e177423 */ /* 0x000fe40000010017 */
[----:B------:R-:W0:Y:S02]  /*2130*/  @!P0 LDC.64 R14, c[0x0][0x380] ;  /* 0x0000e000ff0e8b82 */ /* 0x000e240000000a00 */
[----:B------:R-:W-:Y:S01]  /*2140*/  FMUL.FTZ R23, R24, R23 ;  /* 0x0000001718177220 */ /* 0x000fe20000410000 */
[----:B-1----:R-:W-:Y:S01]  /*2150*/  FADD.FTZ R21, -R16, 1 ;  /* 0x3f80000010157421 */ /* 0x002fe20000010100 */
[----:B------:R-:W-:Y:S01]  /*2160*/  FMUL.FTZ R25, R25, R16 ;  /* 0x0000001019197220 */ /* 0x000fe20000410000 */
[C-C-:B------:R-:W-:Y:S01]  /*2170*/  FFMA.FTZ R16, R0.reuse, R17, R7.reuse ;  /* 0x0000001100107223 */ /* 0x140fe20000010007 */
[----:B------:R-:W-:Y:S01]  /*2180*/  FFMA.FTZ R17, R0, R10, R7 ;  /* 0x0000000a00117223 */ /* 0x000fe20000010007 */
[----:B------:R-:W-:Y:S02]  /*2190*/  FFMA.FTZ R18, R18, R21, 1 ;  /* 0x3f80000012127423 */ /* 0x000fe40000010015 */
[----:B------:R-:W-:-:S02]  /*21a0*/  FFMA.FTZ R23, R23, R4, -R16 ;  /* 0x0000000417177223 */ /* 0x000fc40000010810 */
[----:B------:R-:W-:-:S04]  /*21b0*/  FMUL.FTZ R18, R25, R18 ;  /* 0x0000001219127220 */ /* 0x000fc80000410000 */
[----:B------:R-:W-:Y:S01]  /*21c0*/  FFMA.FTZ R21, R18, R5, -R17 ;  /* 0x0000000512157223 */ /* 0x000fe20000010811 */
[----:B------:R-:W-:-:S03]  /*21d0*/  FMUL.FTZ R17, R23, R20 ;  /* 0x0000001417117220 */ /* 0x000fc60000410000 */
[----:B------:R-:W-:Y:S01]  /*21e0*/  @!P0 FMUL.FTZ R10, R21, R20 ;  /* 0x00000014150a8220 */ /* 0x000fe20000410000 */
[----:B0-----:R-:W-:-:S04]  /*21f0*/  @!P0 LEA R14, P1, R22, R14, 0x1 ;  /* 0x0000000e160e8211 */ /* 0x001fc800078208ff */
[----:B------:R-:W-:Y:S02]  /*2200*/  @!P0 F2FP.F16.F32.PACK_AB R17, R10, R17 ;  /* 0x000000110a11823e */ /* 0x000fe400000000ff */
[----:B------:R-:W-:-:S05]  /*2210*/  @!P0 LEA.HI.X R15, R22, R15, R19, 0x1, P1 ;  /* 0x0000000f160f8211 */ /* 0x000fca00008f0c13 */
[----:B------:R2:W-:Y:S01]  /*2220*/  @!P0 STG.E desc[UR12][R14.64], R17 ;  /* 0x000000110e008986 */ /* 0x0005e2000c10190c */
[----:B------:R-:W-:Y:S05]  /*2230*/  BRA.U UP0, `(.L_x_609) ;  /* 0xfffffff500fc7547 */ /* 0x000fea000b83ffff */
.L_x_603:
        /* <DEDUP_REMOVED lines=9> */
[----:B-----5:R-:W-:-:S04]  /*22d0*/  SHF.R.S32.HI R4, RZ, 0x1f, R0 ;  /* 0x0000001fff047819 */ /* 0x020fc80000011400 */
[----:B------:R-:W-:-:S13]  /*22e0*/  ISETP.GE.AND.EX P0, PT, R4, UR5, PT, P0 ;  /* 0x0000000504007c0c */ /* 0x000fda000bf06300 */
[----:B------:R-:W-:Y:S05]  /*22f0*/  @P0 EXIT ;  /* 0x000000000000094d */ /* 0x000fea0003800000 */
[----:B------:R-:W4:Y:S01]  /*2300*/  LDC R2, c[0x0][0x410] ;  /* 0x00010400ff027b82 */ /* 0x000f220000000800 */
[----:B------:R-:W4:Y:S01]  /*2310*/  LDCU UR6, c[0x0][0x3e0] ;  /* 0x00007c00ff0677ac */ /* 0x000f220008000800 */
[----:B------:R-:W-:Y:S01]  /*2320*/  IMAD.U32 R5, RZ, RZ, UR4 ;  /* 0x00000004ff057e24 */ /* 0x000fe2000f8e00ff */
[----:B------:R-:W5:Y:S05]  /*2330*/  LDCU.64 UR8, c[0x0][0x3d8] ;  /* 0x00007b00ff0877ac */ /* 0x000f6a0008000a00 */
[----:B------:R-:W0:Y:S01]  /*2340*/  LDC R7, c[0x0][0x360] ;  /* 0x0000d800ff077b82 */ /* 0x000e220000000800 */
[----:B----4-:R-:W-:Y:S01]  /*2350*/  IMAD R2, R2, UR6, RZ ;  /* 0x0000000602027c24 */ /* 0x010fe2000f8e02ff */
[----:B------:R-:W4:Y:S04]  /*2360*/  LDCU.64 UR6, c[0x0][0x388] ;  /* 0x00007100ff0677ac */ /* 0x000f280008000a00 */
[----:B------:R-:W-:-:S04]  /*2370*/  SHF.L.U32 R3, R2, 0x1, RZ ;  /* 0x0000000102037819 */ /* 0x000fc800000006ff */
[----:B------:R-:W-:-:S04]  /*2380*/  IADD3 R0, P0, PT, R0, R3, RZ ;  /* 0x0000000300007210 */ /* 0x000fc80007f1e0ff */
[----:B------:R-:W-:Y:S02]  /*2390*/  LEA.HI.X.SX32 R3, R3, R4, 0x1, P0 ;  /* 0x0000000403037211 */ /* 0x000fe400000f0eff */
[----:B-----5:R-:W-:-:S04]  /*23a0*/  LEA R10, P0, R0, UR8, 0x2 ;  /* 0x00000008000a7c11 */ /* 0x020fc8000f8010ff */
[----:B------:R-:W-:Y:S01]  /*23b0*/  LEA.HI.X R11, R0, UR9, R3, 0x2, P0 ;  /* 0x00000009000b7c11 */ /* 0x000fe200080f1403 */
[----:B------:R-:W5:Y:S01]  /*23c0*/  LDCU.64 UR8, c[0x0][0x390] ;  /* 0x00007200ff0877ac */ /* 0x000f620008000a00 */
[----:B------:R-:W-:Y:S02]  /*23d0*/  MOV R3, UR4 ;  /* 0x0000000400037c02 */ /* 0x000fe40008000f00 */
[----:B------:R-:W-:Y:S01]  /*23e0*/  MOV R0, UR5 ;  /* 0x0000000500007c02 */ /* 0x000fe20008000f00 */
[----:B-12---:R-:W2:Y:S01]  /*23f0*/  LDG.E R14, desc[UR12][R10.64] ;  /* 0x0000000c0a0e7981 */ /* 0x006ea2000c1e1900 */
[----:B------:R-:W-:-:S04]  /*2400*/  LEA R4, P0, R5, R10, 0x2 ;  /* 0x0000000a05047211 */ /* 0x000fc800078010ff */
[----:B------:R-:W-:Y:S01]  /*2410*/  LEA.HI.X R5, R3, R11, R0, 0x2, P0 ;  /* 0x0000000b03057211 */ /* 0x000fe200000f1400 */
[----:B0-----:R-:W-:-:S04]  /*2420*/  IMAD.WIDE.U32 R2, R7, 0x4, R10 ;  /* 0x0000000407027825 */ /* 0x001fc800078e000a */
[----:B------:R-:W-:Y:S01]  /*2430*/  IMAD.WIDE.U32 R6, R7, 0x4, R4 ;  /* 0x0000000407067825 */ /* 0x000fe200078e0004 */
[----:B---3--:R-:W2:Y:S04]  /*2440*/  LDG.E R15, desc[UR12][R2.64] ;  /* 0x0000000c020f7981 */ /* 0x008ea8000c1e1900 */
[----:B------:R-:W3:Y:S04]  /*2450*/  LDG.E R16, desc[UR12][R4.64] ;  /* 0x0000000c04107981 */ /* 0x000ee8000c1e1900 */
[----:B------:R-:W3:Y:S01]  /*2460*/  LDG.E R17, desc[UR12][R6.64] ;  /* 0x0000000c06117981 */ /* 0x000ee2000c1e1900 */
[----:B------:R-:W-:-:S02]  /*2470*/  SHF.L.U32 R12, R8, 0x2, RZ ;  /* 0x00000002080c7819 */ /* 0x000fc400000006ff */
[----:B------:R-:W-:Y:S02]  /*2480*/  SHF.L.U64.HI R0, R8, 0x2, R9 ;  /* 0x0000000208007819 */ /* 0x000fe40000010209 */
[C---:B----4-:R-:W-:Y:S02]  /*2490*/  IADD3 R8, P0, PT, R12.reuse, UR6, RZ ;  /* 0x000000060c087c10 */ /* 0x050fe4000ff1e0ff */
[----:B-----5:R-:W-:Y:S02]  /*24a0*/  IADD3 R12, P1, PT, R12, UR8, RZ ;  /* 0x000000080c0c7c10 */ /* 0x020fe4000ff3e0ff */
[C---:B------:R-:W-:Y:S02]  /*24b0*/  IADD3.X R9, PT, PT, R0.reuse, UR7, RZ, P0, !PT ;  /* 0x0000000700097c10 */ /* 0x040fe400087fe4ff */
[----:B------:R-:W-:-:S03]  /*24c0*/  IADD3.X R13, PT, PT, R0, UR9, RZ, P1, !PT ;  /* 0x00000009000d7c10 */ /* 0x000fc60008ffe4ff */
[----:B--2---:R-:W-:Y:S04]  /*24d0*/  STG.E.64 desc[UR12][R8.64], R14 ;  /* 0x0000000e08007986 */ /* 0x004fe8000c101b0c */
[----:B---3--:R-:W-:Y:S01]  /*24e0*/  STG.E.64 desc[UR12][R12.64], R16 ;  /* 0x000000100c007986 */ /* 0x008fe2000c101b0c */
[----:B------:R-:W-:Y:S05]  /*24f0*/  EXIT ;  /* 0x000000000000794d */ /* 0x000fea0003800000 */
.L_x_610:
        /* <DEDUP_REMOVED lines=16> */
.L_x_3869:


//--------------------- .text._Z32group_norm_nhwc_bwd_scale_kernelI11Fp16IOFp32WLi168EEv26Group_norm_nhwc_bwd_params --------------------------
	.section	.text._Z32group_norm_nhwc_bwd_scale_kernelI11Fp16IOFp32WLi168EEv26Group_norm_nhwc_bwd_params,"ax",@progbits
	.align	128
        .global         _Z32group_norm_nhwc_bwd_scale_kernelI11Fp16IOFp32WLi168EEv26Group_norm_nhwc_bwd_params
        .type           _Z32group_norm_nhwc_bwd_scale_kernelI11Fp16IOFp32WLi168EEv26Group_norm_nhwc_bwd_params,@function
        .size           _Z32group_norm_nhwc_bwd_scale_kernelI11Fp16IOFp32WLi168EEv26Group_norm_nhwc_bwd_params,(.L_x_3870 - _Z32group_norm_nhwc_bwd_scale_kernelI11Fp16IOFp32WLi168EEv26Group_norm_nhwc_bwd_params)
        .other          _Z32group_norm_nhwc_bwd_scale_kernelI11Fp16IOFp32WLi168EEv26Group_norm_nhwc_bwd_params,@"STO_CUDA_ENTRY STV_DEFAULT"
_Z32group_norm_nhwc_bwd_scale_kernelI11Fp16IOFp32WLi168EEv26Group_norm_nhwc_bwd_params:
.text._Z32group_norm_nhwc_bwd_scale_kernelI11Fp16IOFp32WLi168EEv26Group_norm_nhwc_bwd_params:
        /* <DEDUP_REMOVED lines=74> */
.L_x_612:
[----:B------:R-:W-:Y:S05]  /*04a0*/  BSYNC.RECONVERGENT B0 ;  /* 0x0000000000007941 */ /* 0x000fea0003800200 */
.L_x_611:
        /* <DEDUP_REMOVED lines=31> */
.L_x_616:
        /* <DEDUP_REMOVED lines=47> */
.L_x_615:
[----:B------:R-:W-:Y:S05]  /*0990*/  BRA.U UP0, `(.L_x_613) ;  /* 0x0000001900287547 */ /* 0x000fea000b800000 */
[----:B------:R-:W-:Y:S01]  /*09a0*/  ISETP.GE.U32.AND P0, PT, R8, UR4, PT ;  /* 0x0000000408007c0c */ /* 0x000fe2000bf06070 */
[----:B------:R-:W0:Y:S01]  /*09b0*/  LDCU.64 UR6, c[0x0][0x3f8] ;  /* 0x00007f00ff0677ac */ /* 0x000e220008000a00 */
[----:B------:R-:W-:Y:S02]  /*09c0*/  IADD3 R22, PT, PT, R21, -UR9, RZ ;  /* 0x8000000915167c10 */ /* 0x000fe4000fffe0ff */
[----:B------:R-:W-:Y:S02]  /*09d0*/  ISETP.GE.AND.EX P0, PT, R9, UR5, PT, P0 ;  /* 0x0000000509007c0c */ /* 0x000fe4000bf06300 */
[----:B------:R-:W-:-:S11]  /*09e0*/  IADD3 R21, PT, PT, R21, 0x1, RZ ;  /* 0x0000000115157810 */ /* 0x000fd60007ffe0ff */
.L_x_617:
        /* <DEDUP_REMOVED lines=190> */
.L_x_614:
        /* <DEDUP_REMOVED lines=67> */
.L_x_618:
[----:B------:R-:W-:Y:S05]  /*1a00*/  BRA.U !UP1, `(.L_x_613) ;  /* 0x00000009090c7547 */ /* 0x000fea000b800000 */
[----:B------:R-:W1:Y:S01]  /*1a10*/  LDCU.64 UR10, c[0x0][0x3f8] ;  /* 0x00007f00ff0a77ac */ /* 0x000e620008000a00 */
[----:B------:R-:W-:-:S12]  /*1a20*/  UIADD3 UR7, UPT, UPT, UR6, -UR9, URZ ;  /* 0x8000000906077290 */ /* 0x000fd8000fffe0ff */
.L_x_619:
        /* <DEDUP_REMOVED lines=129> */
.L_x_613:
        /* <DEDUP_REMOVED lines=44> */
.L_x_620:
        /* <DEDUP_REMOVED lines=16> */
.L_x_3870:


//--------------------- .text._Z32group_norm_nhwc_bwd_scale_kernelI11Fp16IOFp32WLi64EEv26Group_norm_nhwc_bwd_params --------------------------
	.section	.text._Z32group_norm_nhwc_bwd_scale_kernelI11Fp16IOFp32WLi64EEv26Group_norm_nhwc_bwd_params,"ax",@progbits
	.align	128
        .global         _Z32group_norm_nhwc_bwd_scale_kernelI11Fp16IOFp32WLi64EEv26Group_norm_nhwc_bwd_params
        .type           _Z32group_norm_nhwc_bwd_scale_kernelI11Fp16IOFp32WLi64EEv26Group_norm_nhwc_bwd_params,@function
        .size           _Z32group_norm_nhwc_bwd_scale_kernelI11Fp16IOFp32WLi64EEv26Group_norm_nhwc_bwd_params,(.L_x_3871 - _Z32group_norm_nhwc_bwd_scale_kernelI11Fp16IOFp32WLi64EEv26Group_norm_nhwc_bwd_params)
        .other          _Z32group_norm_nhwc_bwd_scale_kernelI11Fp16IOFp32WLi64EEv26Group_norm_nhwc_bwd_params,@"STO_CUDA_ENTRY STV_DEFAULT"
_Z32group_norm_nhwc_bwd_scale_kernelI11Fp16IOFp32WLi64EEv26Group_norm_nhwc_bwd_params:
.text._Z32group_norm_nhwc_bwd_scale_kernelI11Fp16IOFp32WLi64EEv26Group_norm_nhwc_bwd_params:
        /* <DEDUP_REMOVED lines=74> */
.L_x_622:
[----:B------:R-:W-:Y:S05]  /*04a0*/  BSYNC.RECONVERGENT B0 ;  /* 0x0000000000007941 */ /* 0x000fea0003800200 */
.L_x_621:
        /* <DEDUP_REMOVED lines=31> */
.L_x_626:
        /* <DEDUP_REMOVED lines=47> */
.L_x_625:
[----:B------:R-:W-:Y:S05]  /*0990*/  BRA.U UP0, `(.L_x_623) ;  /* 0x0000001900287547 */ /* 0x000fea000b800000 */
[----:B------:R-:W-:Y:S01]  /*09a0*/  ISETP.GE.U32.AND P0, PT, R8, UR4, PT ;  /* 0x0000000408007c0c */ /* 0x000fe2000bf06070 */
[----:B------:R-:W0:Y:S01]  /*09b0*/  LDCU.64 UR6, c[0x0][0x3f8] ;  /* 0x00007f00ff0677ac */ /* 0x000e220008000a00 */
[----:B------:R-:W-:Y:S02]  /*09c0*/  IADD3 R22, PT, PT, R21, -UR9, RZ ;  /* 0x8000000915167c10 */ /* 0x000fe4000fffe0ff */
[----:B------:R-:W-:Y:S02]  /*09d0*/  ISETP.GE.AND.EX P0, PT, R9, UR5, PT, P0 ;  /* 0x0000000509007c0c */ /* 0x000fe4000bf06300 */
[----:B------:R-:W-:-:S11]  /*09e0*/  IADD3 R21, PT, PT, R21, 0x1, RZ ;  /* 0x0000000115157810 */ /* 0x000fd60007ffe0ff */
.L_x_627:
        /* <DEDUP_REMOVED lines=190> */
.L_x_624:
        /* <DEDUP_REMOVED lines=67> */
.L_x_628:
[----:B------:R-:W-:Y:S05]  /*1a00*/  BRA.U !UP1, `(.L_x_623) ;  /* 0x00000009090c7547 */ /* 0x000fea000b800000 */
[----:B------:R-:W1:Y:S01]  /*1a10*/  LDCU.64 UR10, c[0x0][0x3f8] ;  /* 0x00007f00ff0a77ac */ /* 0x000e620008000a00 */
[----:B------:R-:W-:-:S12]  /*1a20*/  UIADD3 UR7, UPT, UPT, UR6, -UR9, URZ ;  /* 0x8000000906077290 */ /* 0x000fd8000fffe0ff */
.L_x_629:
        /* <DEDUP_REMOVED lines=129> */
.L_x_623:
        /* <DEDUP_REMOVED lines=44> */
.L_x_630:
        /* <DEDUP_REMOVED lines=16> */
.L_x_3871:


//--------------------- .text._Z32group_norm_nhwc_bwd_scale_kernelI11Fp16IOFp32WLi128EEv26Group_norm_nhwc_bwd_params --------------------------
	.section	.text._Z32group_norm_nhwc_bwd_scale_kernelI11Fp16IOFp32WLi128EEv26Group_norm_nhwc_bwd_params,"ax",@progbits
	.align	128
        .global         _Z32group_norm_nhwc_bwd_scale_kernelI11Fp16IOFp32WLi128EEv26Group_norm_nhwc_bwd_params
        .type           _Z32group_norm_nhwc_bwd_scale_kernelI11Fp16IOFp32WLi128EEv26Group_norm_nhwc_bwd_params,@function
        .size           _Z32group_norm_nhwc_bwd_scale_kernelI11Fp16IOFp32WLi128EEv26Group_norm_nhwc_bwd_params,(.L_x_3872 - _Z32group_norm_nhwc_bwd_scale_kernelI11Fp16IOFp32WLi128EEv26Group_norm_nhwc_bwd_params)
        .other          _Z32group_norm_nhwc_bwd_scale_kernelI11Fp16IOFp32WLi128EEv26Group_norm_nhwc_bwd_params,@"STO_CUDA_ENTRY STV_DEFAULT"
_Z32group_norm_nhwc_bwd_scale_kernelI11Fp16IOFp32WLi128EEv26Group_norm_nhwc_bwd_params:
.text._Z32group_norm_nhwc_bwd_scale_kernelI11Fp16IOFp32WLi128EEv26Group_norm_nhwc_bwd_params:
        /* <DEDUP_REMOVED lines=74> */
.L_x_632:
[----:B------:R-:W-:Y:S05]  /*04a0*/  BSYNC.RECONVERGENT B0 ;  /* 0x0000000000007941 */ /* 0x000fea0003800200 */
.L_x_631:
        /* <DEDUP_REMOVED lines=31> */
.L_x_636:
        /* <DEDUP_REMOVED lines=47> */
.L_x_635:
[----:B------:R-:W-:Y:S05]  /*0990*/  BRA.U UP0, `(.L_x_633) ;  /* 0x0000001900287547 */ /* 0x000fea000b800000 */
[----:B------:R-:W-:Y:S01]  /*09a0*/  ISETP.GE.U32.AND P0, PT, R8, UR4, PT ;  /* 0x0000000408007c0c */ /* 0x000fe2000bf06070 */
[----:B------:R-:W0:Y:S01]  /*09b0*/  LDCU.64 UR6, c[0x0][0x3f8] ;  /* 0x00007f00ff0677ac */ /* 0x000e220008000a00 */
[----:B------:R-:W-:Y:S02]  /*09c0*/  IADD3 R22, PT, PT, R21, -UR9, RZ ;  /* 0x8000000915167c10 */ /* 0x000fe4000fffe0ff */
[----:B------:R-:W-:Y:S02]  /*09d0*/  ISETP.GE.AND.EX P0, PT, R9, UR5, PT, P0 ;  /* 0x0000000509007c0c */ /* 0x000fe4000bf06300 */
[----:B------:R-:W-:-:S11]  /*09e0*/  IADD3 R21, PT, PT, R21, 0x1, RZ ;  /* 0x0000000115157810 */ /* 0x000fd60007ffe0ff */
.L_x_637:
        /* <DEDUP_REMOVED lines=190> */
.L_x_634:
        /* <DEDUP_REMOVED lines=67> */
.L_x_638:
[----:B------:R-:W-:Y:S05]  /*1a00*/  BRA.U !UP1, `(.L_x_633) ;  /* 0x00000009090c7547 */ /* 0x000fea000b800000 */
[----:B------:R-:W1:Y:S01]  /*1a10*/  LDCU.64 UR10, c[0x0][0x3f8] ;  /* 0x00007f00ff0a77ac */ /* 0x000e620008000a00 */
[----:B------:R-:W-:-:S12]  /*1a20*/  UIADD3 UR7, UPT, UPT, UR6, -UR9, URZ ;  /* 0x8000000906077290 */ /* 0x000fd8000fffe0ff */
.L_x_639:
        /* <DEDUP_REMOVED lines=129> */
.L_x_633:
        /* <DEDUP_REMOVED lines=44> */
.L_x_640:
        /* <DEDUP_REMOVED lines=16> */
.L_x_3872:


//--------------------- .text._Z32group_norm_nhwc_bwd_scale_kernelI11Fp16IOFp32WLi192EEv26Group_norm_nhwc_bwd_params --------------------------
	.section	.text._Z32group_norm_nhwc_bwd_scale_kernelI11Fp16IOFp32WLi192EEv26Group_norm_nhwc_bwd_params,"ax",@progbits
	.align	128
        .global         _Z32group_norm_nhwc_bwd_scale_kernelI11Fp16IOFp32WLi192EEv26Group_norm_nhwc_bwd_params
        .type           _Z32group_norm_nhwc_bwd_scale_kernelI11Fp16IOFp32WLi192EEv26Group_norm_nhwc_bwd_params,@function
        .size           _Z32group_norm_nhwc_bwd_scale_kernelI11Fp16IOFp32WLi192EEv26Group_norm_nhwc_bwd_params,(.L_x_3873 - _Z32group_norm_nhwc_bwd_scale_kernelI11Fp16IOFp32WLi192EEv26Group_norm_nhwc_bwd_params)
        .other          _Z32group_norm_nhwc_bwd_scale_kernelI11Fp16IOFp32WLi192EEv26Group_norm_nhwc_bwd_params,@"STO_CUDA_ENTRY STV_DEFAULT"
_Z32group_norm_nhwc_bwd_scale_kernelI11Fp16IOFp32WLi192EEv26Group_norm_nhwc_bwd_params:
.text._Z32group_norm_nhwc_bwd_scale_kernelI11Fp16IOFp32WLi192EEv26Group_norm_nhwc_bwd_params:
        /* <DEDUP_REMOVED lines=74> */
.L_x_642:
[----:B------:R-:W-:Y:S05]  /*04a0*/  BSYNC.RECONVERGENT B0 ;  /* 0x0000000000007941 */ /* 0x000fea0003800200 */
.L_x_641:
        /* <DEDUP_REMOVED lines=31> */
.L_x_646:
        /* <DEDUP_REMOVED lines=47> */
.L_x_645:
[----:B------:R-:W-:Y:S05]  /*0990*/  BRA.U UP0, `(.L_x_643) ;  /* 0x0000001900287547 */ /* 0x000fea000b800000 */
[----:B------:R-:W-:Y:S01]  /*09a0*/  ISETP.GE.U32.AND P0, PT, R8, UR4, PT ;  /* 0x0000000408007c0c */ /* 0x000fe2000bf06070 */
[----:B------:R-:W0:Y:S01]  /*09b0*/  LDCU.64 UR6, c[0x0][0x3f8] ;  /* 0x00007f00ff0677ac */ /* 0x000e220008000a00 */
[----:B------:R-:W-:Y:S02]  /*09c0*/  IADD3 R22, PT, PT, R21, -UR9, RZ ;  /* 0x8000000915167c10 */ /* 0x000fe4000fffe0ff */
[----:B------:R-:W-:Y:S02]  /*09d0*/  ISETP.GE.AND.EX P0, PT, R9, UR5, PT, P0 ;  /* 0x0000000509007c0c */ /* 0x000fe4000bf06300 */
[----:B------:R-:W-:-:S11]  /*09e0*/  IADD3 R21, PT, PT, R21, 0x1, RZ ;  /* 0x0000000115157810 */ /* 0x000fd60007ffe0ff */
.L_x_647:
        /* <DEDUP_REMOVED lines=190> */
.L_x_644:
        /* <DEDUP_REMOVED lines=67> */
.L_x_648:
[----:B------:R-:W-:Y:S05]  /*1a00*/  BRA.U !UP1, `(.L_x_643) ;  /* 0x00000009090c7547 */ /* 0x000fea000b800000 */
[----:B------:R-:W1:Y:S01]  /*1a10*/  LDCU.64 UR10, c[0x0][0x3f8] ;  /* 0x00007f00ff0a77ac */ /* 0x000e620008000a00 */
[----:B------:R-:W-:-:S12]  /*1a20*/  UIADD3 UR7, UPT, UPT, UR6, -UR9, URZ ;  /* 0x8000000906077290 */ /* 0x000fd8000fffe0ff */
.L_x_649:
        /* <DEDUP_REMOVED lines=129> */
.L_x_643:
        /* <DEDUP_REMOVED lines=44> */
.L_x_650:
        /* <DEDUP_REMOVED lines=16> */
.L_x_3873:


//--------------------- .text._Z32group_norm_nhwc_bwd_scale_kernelI11Fp16IOFp32WLi448EEv26Group_norm_nhwc_bwd_params --------------------------
	.section	.text._Z32group_norm_nhwc_bwd_scale_kernelI11Fp16IOFp32WLi448EEv26Group_norm_nhwc_bwd_params,"ax",@progbits
	.align	128
        .global         _Z32group_norm_nhwc_bwd_scale_kernelI11Fp16IOFp32WLi448EEv26Group_norm_nhwc_bwd_params
        .type           _Z32group_norm_nhwc_bwd_scale_kernelI11Fp16IOFp32WLi448EEv26Group_norm_nhwc_bwd_params,@function
        .size           _Z32group_norm_nhwc_bwd_scale_kernelI11Fp16IOFp32WLi448EEv26Group_norm_nhwc_bwd_params,(.L_x_3874 - _Z32group_norm_nhwc_bwd_scale_kernelI11Fp16IOFp32WLi448EEv26Group_norm_nhwc_bwd_params)
        .other          _Z32group_norm_nhwc_bwd_scale_kernelI11Fp16IOFp32WLi448EEv26Group_norm_nhwc_bwd_params,@"STO_CUDA_ENTRY STV_DEFAULT"
_Z32group_norm_nhwc_bwd_scale_kernelI11Fp16IOFp32WLi448EEv26Group_norm_nhwc_bwd_params:
.text._Z32group_norm_nhwc_bwd_scale_kernelI11Fp16IOFp32WLi448EEv26Group_norm_nhwc_bwd_params:
        /* <DEDUP_REMOVED lines=74> */
.L_x_652:
[----:B------:R-:W-:Y:S05]  /*04a0*/  BSYNC.RECONVERGENT B0 ;  /* 0x0000000000007941 */ /* 0x000fea0003800200 */
.L_x_651:
        /* <DEDUP_REMOVED lines=31> */
.L_x_656:
        /* <DEDUP_REMOVED lines=47> */
.L_x_655:
[----:B------:R-:W-:Y:S05]  /*0990*/  BRA.U UP0, `(.L_x_653) ;  /* 0x0000001900287547 */ /* 0x000fea000b800000 */
[----:B------:R-:W-:Y:S01]  /*09a0*/  ISETP.GE.U32.AND P0, PT, R8, UR4, PT ;  /* 0x0000000408007c0c */ /* 0x000fe2000bf06070 */
[----:B------:R-:W0:Y:S01]  /*09b0*/  LDCU.64 UR6, c[0x0][0x3f8] ;  /* 0x00007f00ff0677ac */ /* 0x000e220008000a00 */
[----:B------:R-:W-:Y:S02]  /*09c0*/  IADD3 R22, PT, PT, R21, -UR9, RZ ;  /* 0x8000000915167c10 */ /* 0x000fe4000fffe0ff */
[----:B------:R-:W-:Y:S02]  /*09d0*/  ISETP.GE.AND.EX P0, PT, R9, UR5, PT, P0 ;  /* 0x0000000509007c0c */ /* 0x000fe4000bf06300 */
[----:B------:R-:W-:-:S11]  /*09e0*/  IADD3 R21, PT, PT, R21, 0x1, RZ ;  /* 0x0000000115157810 */ /* 0x000fd60007ffe0ff */
.L_x_657:
        /* <DEDUP_REMOVED lines=190> */
.L_x_654:
        /* <DEDUP_REMOVED lines=67> */
.L_x_658:
[----:B------:R-:W-:Y:S05]  /*1a00*/  BRA.U !UP1, `(.L_x_653) ;  /* 0x00000009090c7547 */ /* 0x000fea000b800000 */
[----:B------:R-:W1:Y:S01]  /*1a10*/  LDCU.64 UR10, c[0x0][0x3f8] ;  /* 0x00007f00ff0a77ac */ /* 0x000e620008000a00 */
[----:B------:R-:W-:-:S12]  /*1a20*/  UIADD3 UR7, UPT, UPT, UR6, -UR9, URZ ;  /* 0x8000000906077290 */ /* 0x000fd8000fffe0ff */
.L_x_659:
        /* <DEDUP_REMOVED lines=129> */
.L_x_653:
        /* <DEDUP_REMOVED lines=44> */
.L_x_660:
        /* <DEDUP_REMOVED lines=16> */
.L_x_3874:


//--------------------- .text._Z32group_norm_nhwc_bwd_scale_kernelI11Fp16IOFp32WLi256EEv26Group_norm_nhwc_bwd_params --------------------------
	.section	.text._Z32group_norm_nhwc_bwd_scale_kernelI11Fp16IOFp32WLi256EEv26Group_norm_nhwc_bwd_params,"ax",@progbits
	.align	128
        .global         _Z32group_norm_nhwc_bwd_scale_kernelI11Fp16IOFp32WLi256EEv26Group_norm_nhwc_bwd_params
        .type           _Z32group_norm_nhwc_bwd_scale_kernelI11Fp16IOFp32WLi256EEv26Group_norm_nhwc_bwd_params,@function
        .size           _Z32group_norm_nhwc_bwd_scale_kernelI11Fp16IOFp32WLi256EEv26Group_norm_nhwc_bwd_params,(.L_x_3875 - _Z32group_norm_nhwc_bwd_scale_kernelI11Fp16IOFp32WLi256EEv26Group_norm_nhwc_bwd_params)
        .other          _Z32group_norm_nhwc_bwd_scale_kernelI11Fp16IOFp32WLi256EEv26Group_norm_nhwc_bwd_params,@"STO_CUDA_ENTRY STV_DEFAULT"
_Z32group_norm_nhwc_bwd_scale_kernelI11Fp16IOFp32WLi256EEv26Group_norm_nhwc_bwd_params:
.text._Z32group_norm_nhwc_bwd_scale_kernelI11Fp16IOFp32WLi256EEv26Group_norm_nhwc_bwd_params:
        /* <DEDUP_REMOVED lines=74> */
.L_x_662:
[----:B------:R-:W-:Y:S05]  /*04a0*/  BSYNC.RECONVERGENT B0 ;  /* 0x0000000000007941 */ /* 0x000fea0003800200 */
.L_x_661:
        /* <DEDUP_REMOVED lines=31> */
.L_x_666:
        /* <DEDUP_REMOVED lines=47> */
.L_x_665:
[----:B------:R-:W-:Y:S05]  /*0990*/  BRA.U UP0, `(.L_x_663) ;  /* 0x0000001900287547 */ /* 0x000fea000b800000 */
[----:B------:R-:W-:Y:S01]  /*09a0*/  ISETP.GE.U32.AND P0, PT, R8, UR4, PT ;  /* 0x0000000408007c0c */ /* 0x000fe2000bf06070 */
[----:B------:R-:W0:Y:S01]  /*09b0*/  LDCU.64 UR6, c[0x0][0x3f8] ;  /* 0x00007f00ff0677ac */ /* 0x000e220008000a00 */
[----:B------:R-:W-:Y:S02]  /*09c0*/  IADD3 R22, PT, PT, R21, -UR9, RZ ;  /* 0x8000000915167c10 */ /* 0x000fe4000fffe0ff */
[----:B------:R-:W-:Y:S02]  /*09d0*/  ISETP.GE.AND.EX P0, PT, R9, UR5, PT, P0 ;  /* 0x0000000509007c0c */ /* 0x000fe4000bf06300 */
[----:B------:R-:W-:-:S11]  /*09e0*/  IADD3 R21, PT, PT, R21, 0x1, RZ ;  /* 0x0000000115157810 */ /* 0x000fd60007ffe0ff */
.L_x_667:
        /* <DEDUP_REMOVED lines=190> */
.L_x_664:
        /* <DEDUP_REMOVED lines=67> */
.L_x_668:
[----:B------:R-:W-:Y:S05]  /*1a00*/  BRA.U !UP1, `(.L_x_663) ;  /* 0x00000009090c7547 */ /* 0x000fea000b800000 */
[----:B------:R-:W1:Y:S01]  /*1a10*/  LDCU.64 UR10, c[0x0][0x3f8] ;  /* 0x00007f00ff0a77ac */ /* 0x000e620008000a00 */
[----:B------:R-:W-:-:S12]  /*1a20*/  UIADD3 UR7, UPT, UPT, UR6, -UR9, URZ ;  /* 0x8000000906077290 */ /* 0x000fd8000fffe0ff */
.L_x_669:
        /* <DEDUP_REMOVED lines=129> */
.L_x_663:
        /* <DEDUP_REMOVED lines=44> */
.L_x_670:
        /* <DEDUP_REMOVED lines=16> */
.L_x_3875:


//--------------------- .text._Z32group_norm_nhwc_bwd_scale_kernelI11Fp16IOFp32WLi120EEv26Group_norm_nhwc_bwd_params --------------------------
	.section	.text._Z32group_norm_nhwc_bwd_scale_kernelI11Fp16IOFp32WLi120EEv26Group_norm_nhwc_bwd_params,"ax",@progbits
	.align	128
        .global         _Z32group_norm_nhwc_bwd_scale_kernelI11Fp16IOFp32WLi120EEv26Group_norm_nhwc_bwd_params
        .type           _Z32group_norm_nhwc_bwd_scale_kernelI11Fp16IOFp32WLi120EEv26Group_norm_nhwc_bwd_params,@function
        .size           _Z32group_norm_nhwc_bwd_scale_kernelI11Fp16IOFp32WLi120EEv26Group_norm_nhwc_bwd_params,(.L_x_3876 - _Z32group_norm_nhwc_bwd_scale_kernelI11Fp16IOFp32WLi120EEv26Group_norm_nhwc_bwd_params)
        .other          _Z32group_norm_nhwc_bwd_scale_kernelI11Fp16IOFp32WLi120EEv26Group_norm_nhwc_bwd_params,@"STO_CUDA_ENTRY STV_DEFAULT"
_Z32group_norm_nhwc_bwd_scale_kernelI11Fp16IOFp32WLi120EEv26Group_norm_nhwc_bwd_params:
.text._Z32group_norm_nhwc_bwd_scale_kernelI11Fp16IOFp32WLi120EEv26Group_norm_nhwc_bwd_params:
        /* <DEDUP_REMOVED lines=74> */
.L_x_672:
[----:B------:R-:W-:Y:S05]  /*04a0*/  BSYNC.RECONVERGENT B0 ;  /* 0x0000000000007941 */ /* 0x000fea0003800200 */
.L_x_671:
        /* <DEDUP_REMOVED lines=31> */
.L_x_676:
        /* <DEDUP_REMOVED lines=47> */
.L_x_675:
[----:B------:R-:W-:Y:S05]  /*0990*/  BRA.U UP0, `(.L_x_673) ;  /* 0x0000001900287547 */ /* 0x000fea000b800000 */
[----:B------:R-:W-:Y:S01]  /*09a0*/  ISETP.GE.U32.AND P0, PT, R8, UR4, PT ;  /* 0x0000000408007c0c */ /* 0x000fe2000bf06070 */
[----:B------:R-:W0:Y:S01]  /*09b0*/  LDCU.64 UR6, c[0x0][0x3f8] ;  /* 0x00007f00ff0677ac */ /* 0x000e220008000a00 */
[----:B------:R-:W-:Y:S02]  /*09c0*/  IADD3 R22, PT, PT, R21, -UR9, RZ ;  /* 0x8000000915167c10 */ /* 0x000fe4000fffe0ff */
[----:B------:R-:W-:Y:S02]  /*09d0*/  ISETP.GE.AND.EX P0, PT, R9, UR5, PT, P0 ;  /* 0x0000000509007c0c */ /* 0x000fe4000bf06300 */
[----:B------:R-:W-:-:S11]  /*09e0*/  IADD3 R21, PT, PT, R21, 0x1, RZ ;  /* 0x0000000115157810 */ /* 0x000fd60007ffe0ff */
.L_x_677:
        /* <DEDUP_REMOVED lines=190> */
.L_x_674:
        /* <DEDUP_REMOVED lines=67> */
.L_x_678:
[----:B------:R-:W-:Y:S05]  /*1a00*/  BRA.U !UP1, `(.L_x_673) ;  /* 0x00000009090c7547 */ /* 0x000fea000b800000 */
[----:B------:R-:W1:Y:S01]  /*1a10*/  LDCU.64 UR10, c[0x0][0x3f8] ;  /* 0x00007f00ff0a77ac */ /* 0x000e620008000a00 */
[----:B------:R-:W-:-:S12]  /*1a20*/  UIADD3 UR7, UPT, UPT, UR6, -UR9, URZ ;  /* 0x8000000906077290 */ /* 0x000fd8000fffe0ff */
.L_x_679:
        /* <DEDUP_REMOVED lines=129> */
.L_x_673:
        /* <DEDUP_REMOVED lines=44> */
.L_x_680:
        /* <DEDUP_REMOVED lines=16> */
.L_x_3876:


//--------------------- .text._Z32group_norm_nhwc_bwd_scale_kernelI11Fp16IOFp32WLi140EEv26Group_norm_nhwc_bwd_params --------------------------
	.section	.text._Z32group_norm_nhwc_bwd_scale_kernelI11Fp16IOFp32WLi140EEv26Group_norm_nhwc_bwd_params,"ax",@progbits
	.align	128
        .global         _Z32group_norm_nhwc_bwd_scale_kernelI11Fp16IOFp32WLi140EEv26Group_norm_nhwc_bwd_params
        .type           _Z32group_norm_nhwc_bwd_scale_kernelI11Fp16IOFp32WLi140EEv26Group_norm_nhwc_bwd_params,@function
        .size           _Z32group_norm_nhwc_bwd_scale_kernelI11Fp16IOFp32WLi140EEv26Group_norm_nhwc_bwd_params,(.L_x_3877 - _Z32group_norm_nhwc_bwd_scale_kernelI11Fp16IOFp32WLi140EEv26Group_norm_nhwc_bwd_params)
        .other          _Z32group_norm_nhwc_bwd_scale_kernelI11Fp16IOFp32WLi140EEv26Group_norm_nhwc_bwd_params,@"STO_CUDA_ENTRY STV_DEFAULT"
_Z32group_norm_nhwc_bwd_scale_kernelI11Fp16IOFp32WLi140EEv26Group_norm_nhwc_bwd_params:
.text._Z32group_norm_nhwc_bwd_scale_kernelI11Fp16IOFp32WLi140EEv26Group_norm_nhwc_bwd_params:
        /* <DEDUP_REMOVED lines=74> */
.L_x_682:
[----:B------:R-:W-:Y:S05]  /*04a0*/  BSYNC.RECONVERGENT B0 ;  /* 0x0000000000007941 */ /* 0x000fea0003800200 */
.L_x_681:
        /* <DEDUP_REMOVED lines=31> */
.L_x_686:
        /* <DEDUP_REMOVED lines=47> */
.L_x_685:
[----:B------:R-:W-:Y:S05]  /*0990*/  BRA.U UP0, `(.L_x_683) ;  /* 0x0000001900287547 */ /* 0x000fea000b800000 */
[----:B------:R-:W-:Y:S01]  /*09a0*/  ISETP.GE.U32.AND P0, PT, R8, UR4, PT ;  /* 0x0000000408007c0c */ /* 0x000fe2000bf06070 */
[----:B------:R-:W0:Y:S01]  /*09b0*/  LDCU.64 UR6, c[0x0][0x3f8] ;  /* 0x00007f00ff0677ac */ /* 0x000e220008000a00 */
[----:B------:R-:W-:Y:S02]  /*09c0*/  IADD3 R22, PT, PT, R21, -UR9, RZ ;  /* 0x8000000915167c10 */ /* 0x000fe4000fffe0ff */
[----:B------:R-:W-:Y:S02]  /*09d0*/  ISETP.GE.AND.EX P0, PT, R9, UR5, PT, P0 ;  /* 0x0000000509007c0c */ /* 0x000fe4000bf06300 */
[----:B------:R-:W-:-:S11]  /*09e0*/  IADD3 R21, PT, PT, R21, 0x1, RZ ;  /* 0x0000000115157810 */ /* 0x000fd60007ffe0ff */
.L_x_687:
        /* <DEDUP_REMOVED lines=190> */
.L_x_684:
        /* <DEDUP_REMOVED lines=67> */
.L_x_688:
[----:B------:R-:W-:Y:S05]  /*1a00*/  BRA.U !UP1, `(.L_x_683) ;  /* 0x00000009090c7547 */ /* 0x000fea000b800000 */
[----:B------:R-:W1:Y:S01]  /*1a10*/  LDCU.64 UR10, c[0x0][0x3f8] ;  /* 0x00007f00ff0a77ac */ /* 0x000e620008000a00 */
[----:B------:R-:W-:-:S12]  /*1a20*/  UIADD3 UR7, UPT, UPT, UR6, -UR9, URZ ;  /* 0x8000000906077290 */ /* 0x000fd8000fffe0ff */
.L_x_689:
        /* <DEDUP_REMOVED lines=129> */
.L_x_683:
        /* <DEDUP_REMOVED lines=44> */
.L_x_690:
        /* <DEDUP_REMOVED lines=16> */
.L_x_3877:


//--------------------- .text._Z32group_norm_nhwc_bwd_scale_kernelI11Fp16IOFp32WLi160EEv26Group_norm_nhwc_bwd_params --------------------------
	.section	.text._Z32group_norm_nhwc_bwd_scale_kernelI11Fp16IOFp32WLi160EEv26Group_norm_nhwc_bwd_params,"ax",@progbits
	.align	128
        .global         _Z32group_norm_nhwc_bwd_scale_kernelI11Fp16IOFp32WLi160EEv26Group_norm_nhwc_bwd_params
        .type           _Z32group_norm_nhwc_bwd_scale_kernelI11Fp16IOFp32WLi160EEv26Group_norm_nhwc_bwd_params,@function
        .size           _Z32group_norm_nhwc_bwd_scale_kernelI11Fp16IOFp32WLi160EEv26Group_norm_nhwc_bwd_params,(.L_x_3878 - _Z32group_norm_nhwc_bwd_scale_kernelI11Fp16IOFp32WLi160EEv26Group_norm_nhwc_bwd_params)
        .other          _Z32group_norm_nhwc_bwd_scale_kernelI11Fp16IOFp32WLi160EEv26Group_norm_nhwc_bwd_params,@"STO_CUDA_ENTRY STV_DEFAULT"
_Z32group_norm_nhwc_bwd_scale_kernelI11Fp16IOFp32WLi160EEv26Group_norm_nhwc_bwd_params:
.text._Z32group_norm_nhwc_bwd_scale_kernelI11Fp16IOFp32WLi160EEv26Group_norm_nhwc_bwd_params:
        /* <DEDUP_REMOVED lines=74> */
.L_x_692:
[----:B------:R-:W-:Y:S05]  /*04a0*/  BSYNC.RECONVERGENT B0 ;  /* 0x0000000000007941 */ /* 0x000fea0003800200 */
.L_x_691:
        /* <DEDUP_REMOVED lines=31> */
.L_x_696:
        /* <DEDUP_REMOVED lines=47> */
.L_x_695:
[----:B------:R-:W-:Y:S05]  /*0990*/  BRA.U UP0, `(.L_x_693) ;  /* 0x0000001900287547 */ /* 0x000fea000b800000 */
[----:B------:R-:W-:Y:S01]  /*09a0*/  ISETP.GE.U32.AND P0, PT, R8, UR4, PT ;  /* 0x0000000408007c0c */ /* 0x000fe2000bf06070 */
[----:B------:R-:W0:Y:S01]  /*09b0*/  LDCU.64 UR6, c[0x0][0x3f8] ;  /* 0x00007f00ff0677ac */ /* 0x000e220008000a00 */
[----:B------:R-:W-:Y:S02]  /*09c0*/  IADD3 R22, PT, PT, R21, -UR9, RZ ;  /* 0x8000000915167c10 */ /* 0x000fe4000fffe0ff */
[----:B------:R-:W-:Y:S02]  /*09d0*/  ISETP.GE.AND.EX P0, PT, R9, UR5, PT, P0 ;  /* 0x0000000509007c0c */ /* 0x000fe4000bf06300 */
[----:B------:R-:W-:-:S11]  /*09e0*/  IADD3 R21, PT, PT, R21, 0x1, RZ ;  /* 0x0000000115157810 */ /* 0x000fd60007ffe0ff */
.L_x_697:
        /* <DEDUP_REMOVED lines=190> */
.L_x_694:
        /* <DEDUP_REMOVED lines=67> */
.L_x_698:
[----:B------:R-:W-:Y:S05]  /*1a00*/  BRA.U !UP1, `(.L_x_693) ;  /* 0x00000009090c7547 */ /* 0x000fea000b800000 */
[----:B------:R-:W1:Y:S01]  /*1a10*/  LDCU.64 UR10, c[0x0][0x3f8] ;  /* 0x00007f00ff0a77ac */ /* 0x000e620008000a00 */
[----:B------:R-:W-:-:S12]  /*1a20*/  UIADD3 UR7, UPT, UPT, UR6, -UR9, URZ ;  /* 0x8000000906077290 */ /* 0x000fd8000fffe0ff */
.L_x_699:
        /* <DEDUP_REMOVED lines=129> */
.L_x_693:
        /* <DEDUP_REMOVED lines=44> */
.L_x_700:
        /* <DEDUP_REMOVED lines=16> */
.L_x_3878:


//--------------------- .text._Z32group_norm_nhwc_bwd_scale_kernelI11Fp16IOBf16WLi196EEv26Group_norm_nhwc_bwd_params --------------------------
	.section	.text._Z32group_norm_nhwc_bwd_scale_kernelI11Fp16IOBf16WLi196EEv26Group_norm_nhwc_bwd_params,"ax",@progbits
	.align	128
        .global         _Z32group_norm_nhwc_bwd_scale_kernelI11Fp16IOBf16WLi196EEv26Group_norm_nhwc_bwd_params
        .type           _Z32group_norm_nhwc_bwd_scale_kernelI11Fp16IOBf16WLi196EEv26Group_norm_nhwc_bwd_params,@function
        .size           _Z32group_norm_nhwc_bwd_scale_kernelI11Fp16IOBf16WLi196EEv26Group_norm_nhwc_bwd_params,(.L_x_3879 - _Z32group_norm_nhwc_bwd_scale_kernelI11Fp16IOBf16WLi196EEv26Group_norm_nhwc_bwd_params)
        .other          _Z32group_norm_nhwc_bwd_scale_kernelI11Fp16IOBf16WLi196EEv26Group_norm_nhwc_bwd_params,@"STO_CUDA_ENTRY STV_DEFAULT"
_Z32group_norm_nhwc_bwd_scale_kernelI11Fp16IOBf16WLi196EEv26Group_norm_nhwc_bwd_params:
.text._Z32group_norm_nhwc_bwd_scale_kernelI11Fp16IOBf16WLi196EEv26Group_norm_nhwc_bwd_params:
        /* <DEDUP_REMOVED lines=54> */
[----:B------:R-:W-:Y:S01]  /*0360*/  HFMA2 R3, -RZ, RZ, 0, 0 ;  /* 0x00000000ff037431 */ /* 0x000fe200000001ff */
[----:B------:R-:W-:Y:S01]  /*0370*/  MOV R0, RZ ;  /* 0x000000ff00007202 */ /* 0x000fe20000000f00 */
[----:B------:R-:W-:Y:S01]  /*0380*/  IMAD.MOV.U32 R2, RZ, RZ, RZ ;  /* 0x000000ffff027224 */ /* 0x000fe200078e00ff */
[----:B0-----:R-:W-:Y:S01]  /*0390*/  MOV R5, RZ ;  /* 0x000000ff00057202 */ /* 0x001fe20000000f00 */
        /* <DEDUP_REMOVED lines=19> */
[----:B--2---:R-:W-:Y:S01]  /*04d0*/  SHF.L.U32 R5, R5, 0x10, RZ ;  /* 0x0000001005057819 */ /* 0x004fe200000006ff */
[----:B---3--:R-:W-:Y:S01]  /*04e0*/  IMAD.U32 R0, R0, 0x10000, RZ ;  /* 0x0001000000007824 */ /* 0x008fe200078e00ff */
[----:B----4-:R-:W-:-:S02]  /*04f0*/  @P2 SHF.L.U32 R3, R11, 0x10, RZ ;  /* 0x000000100b032819 */ /* 0x010fc400000006ff */
[----:B-----5:R-:W-:-:S07]  /*0500*/  @P2 SHF.L.U32 R2, R6, 0x10, RZ ;  /* 0x0000001006022819 */ /* 0x020fce00000006ff */
.L_x_702:
[----:B------:R-:W-:Y:S05]  /*0510*/  BSYNC.RECONVERGENT B0 ;  /* 0x0000000000007941 */ /* 0x000fea0003800200 */
.L_x_701:
        /* <DEDUP_REMOVED lines=31> */
.L_x_706:
[----:B-1----:R-:W1:Y:S01]  /*0710*/  @!P0 LDC.64 R18, c[0x0][0x3a0] ;  /* 0x0000e800ff128b82 */ /* 0x002e620000000a00 */
[----:B------:R-:W-:-:S05]  /*0720*/  SHF.R.S32.HI R14, RZ, 0x1f, R11 ;  /* 0x0000001fff0e7819 */ /* 0x000fca000001140b */
[----:B0-----:R-:W-:Y:S01]  /*0730*/  IMAD R20, R14, UR4, RZ ;  /* 0x000000040e147c24 */ /* 0x001fe2000f8e02ff */
[----:B------:R-:W-:Y:S01]  /*0740*/  MOV R14, R12 ;  /* 0x0000000c000e7202 */ /* 0x000fe20000000f00 */
[----:B------:R-:W0:Y:S02]  /*0750*/  @!P0 LDC.64 R2, c[0x0][0x398] ;  /* 0x0000e600ff028b82 */ /* 0x000e240000000a00 */
[C---:B------:R-:W-:Y:S02]  /*0760*/  IMAD R23, R11.reuse, UR5, R20 ;  /* 0x000000050b177c24 */ /* 0x040fe4000f8e0214 */
[----:B------:R-:W-:-:S04]  /*0770*/  IMAD.WIDE.U32 R16, R11, UR4, R14 ;  /* 0x000000040b107c25 */ /* 0x000fc8000f8e000e */
[----:B------:R-:W-:Y:S01]  /*0780*/  @!P0 IMAD.SHL.U32 R21, R16, 0x2, RZ ;  /* 0x0000000210158824 */ /* 0x000fe200078e00ff */
[----:B------:R-:W-:-:S04]  /*0790*/  IADD3 R17, PT, PT, R17, R23, RZ ;  /* 0x0000001711117210 */ /* 0x000fc80007ffe0ff */
[----:B------:R-:W-:Y:S02]  /*07a0*/  @!P0 SHF.L.U64.HI R14, R16, 0x1, R17 ;  /* 0x00000001100e8819 */ /* 0x000fe40000010211 */
[----:B-1----:R-:W-:-:S04]  /*07b0*/  @!P0 IADD3 R18, P1, PT, R21, R18, RZ ;  /* 0x0000001215128210 */ /* 0x002fc80007f3e0ff */
[----:B------:R-:W-:Y:S02]  /*07c0*/  @!P0 IADD3.X R19, PT, PT, R14, R19, RZ, P1, !PT ;  /* 0x000000130e138210 */ /* 0x000fe40000ffe4ff */
[----:B0-----:R-:W-:-:S03]  /*07d0*/  @!P0 IADD3 R2, P1, PT, R21, R2, RZ ;  /* 0x0000000215028210 */ /* 0x001fc60007f3e0ff */
[----:B------:R-:W2:Y:S01]  /*07e0*/  @!P0 LDG.E R18, desc[UR12][R18.64] ;  /* 0x0000000c12128981 */ /* 0x000ea2000c1e1900 */
[----:B------:R-:W0:Y:S01]  /*07f0*/  @!P0 LDC.64 R20, c[0x0][0x380] ;  /* 0x0000e000ff148b82 */ /* 0x000e220000000a00 */
[----:B------:R-:W-:-:S05]  /*0800*/  @!P0 IMAD.X R3, R14, 0x1, R3, P1 ;  /* 0x000000010e038824 */ /* 0x000fca00008e0603 */
[----:B------:R1:W3:Y:S01]  /*0810*/  @!P0 LDG.E R2, desc[UR12][R2.64] ;  /* 0x0000000c02028981 */ /* 0x0002e2000c1e1900 */
[----:B------:R-:W-:Y:S01]  /*0820*/  PRMT R14, RZ, 0x7610, R14 ;  /* 0x00007610ff0e7816 */ /* 0x000fe2000000000e */
[----:B------:R-:W-:Y:S01]  /*0830*/  UIADD3 UR7, UPT, UPT, UR7, 0x1, URZ ;  /* 0x0000000107077890 */ /* 0x000fe2000fffe0ff */
[----:B------:R-:W-:-:S03]  /*0840*/  IADD3 R11, PT, PT, R11, 0x1, RZ ;  /* 0x000000010b0b7810 */ /* 0x000fc60007ffe0ff */
[----:B------:R-:W-:Y:S01]  /*0850*/  UISETP.NE.AND UP1, UPT, UR7, URZ, UPT ;  /* 0x000000ff0700728c */ /* 0x000fe2000bf25270 */
[----:B-1----:R-:W-:Y:S02]  /*0860*/  PRMT R3, RZ, 0x7610, R3 ;  /* 0x00007610ff037816 */ /* 0x002fe40000000003 */
[----:B0-----:R-:W-:-:S04]  /*0870*/  @!P0 LEA R20, P1, R16, R20, 0x1 ;  /* 0x0000001410148211 */ /* 0x001fc800078208ff */
[----:B------:R-:W-:Y:S02]  /*0880*/  @!P0 LEA.HI.X R21, R16, R21, R17, 0x1, P1 ;  /* 0x0000001510158211 */ /* 0x000fe400008f0c11 */
[C---:B--2---:R-:W-:Y:S02]  /*0890*/  @!P0 PRMT R3, R18.reuse, 0x7610, R3 ;  /* 0x0000761012038816 */ /* 0x044fe40000000003 */
[----:B------:R-:W-:Y:S02]  /*08a0*/  @!P0 PRMT R14, R18, 0x7632, R14 ;  /* 0x00007632120e8816 */ /* 0x000fe4000000000e */
[----:B------:R-:W-:-:S03]  /*08b0*/  PRMT R3, R3, 0x5410, RZ ;  /* 0x0000541003037816 */ /* 0x000fc600000000ff */
[----:B------:R-:W-:Y:S02]  /*08c0*/  HADD2.F32 R25, -RZ, R14.H0_H0 ;  /* 0x2000000eff197230 */ /* 0x000fe40000004100 */
[----:B------:R-:W-:Y:S01]  /*08d0*/  HADD2.F32 R23, -RZ, R3.H0_H0 ;  /* 0x20000003ff177230 */ /* 0x000fe20000004100 */
[----:B------:R-:W-:Y:S02]  /*08e0*/  PRMT R3, RZ, 0x7610, R3 ;  /* 0x00007610ff037816 */ /* 0x000fe40000000003 */
[C---:B------:R-:W-:Y:S02]  /*08f0*/  FADD.FTZ R25, -R10.reuse, R25 ;  /* 0x000000190a197221 */ /* 0x040fe40000010100 */
        /* <DEDUP_REMOVED lines=16> */
.L_x_705:
[----:B------:R-:W-:Y:S05]  /*0a00*/  BRA.U UP0, `(.L_x_703) ;  /* 0x0000001900247547 */ /* 0x000fea000b800000 */
[----:B------:R-:W-:Y:S01]  /*0a10*/  ISETP.GE.U32.AND P0, PT, R8, UR4, PT ;  /* 0x0000000408007c0c */ /* 0x000fe2000bf06070 */
[----:B------:R-:W0:Y:S01]  /*0a20*/  LDCU.64 UR6, c[0x0][0x3f8] ;  /* 0x00007f00ff0677ac */ /* 0x000e220008000a00 */
[C---:B------:R-:W-:Y:S01]  /*0a30*/  IADD3 R22, PT, PT, R11.reuse, -UR9, RZ ;  /* 0x800000090b167c10 */ /* 0x040fe2000fffe0ff */
[----:B------:R-:W-:Y:S01]  /*0a40*/  VIADD R11, R11, 0x1 ;  /* 0x000000010b0b7836 */ /* 0x000fe20000000000 */
[----:B------:R-:W-:-:S13]  /*0a50*/  ISETP.GE.AND.EX P0, PT, R9, UR5, PT, P0 ;  /* 0x0000000509007c0c */ /* 0x000fda000bf06300 */
.L_x_707:
[----:B---3--:R-:W2:Y:S01]  /*0a60*/  @!P0 LDC.64 R16, c[0x0][0x3a0] ;  /* 0x0000e800ff108b82 */ /* 0x008ea20000000a00 */
[----:B-1----:R-:W-:Y:S01]  /*0a70*/  IADD3 R21, PT, PT, R11, -0x1, RZ ;  /* 0xffffffff0b157810 */ /* 0x002fe20007ffe0ff */
[----:B0-----:R-:W-:Y:S01]  /*0a80*/  UMOV UR4, UR6 ;  /* 0x0000000600047c82 */ /* 0x001fe20008000000 */
[----:B------:R-:W-:Y:S02]  /*0a90*/  UMOV UR5, UR7 ;  /* 0x0000000700057c82 */ /* 0x000fe40008000000 */
[----:B------:R-:W-:-:S03]  /*0aa0*/  SHF.R.S32.HI R14, RZ, 0x1f, R21 ;  /* 0x0000001fff0e7819 */ /* 0x000fc60000011415 */
[----:B------:R-:W0:Y:S02]  /*0ab0*/  @!P0 LDC.64 R2, c[0x0][0x398] ;  /* 0x0000e600ff028b82 */ /* 0x000e240000000a00 */
[----:B------:R-:W-:Y:S01]  /*0ac0*/  IMAD R20, R14, UR4, RZ ;  /* 0x000000040e147c24 */ /* 0x000fe2000f8e02ff */
[----:B------:R-:W-:-:S03]  /*0ad0*/  MOV R14, R12 ;  /* 0x0000000c000e7202 */ /* 0x000fc60000000f00 */
[C---:B------:R-:W-:Y:S02]  /*0ae0*/  IMAD R23, R21.reuse, UR5, R20 ;  /* 0x0000000515177c24 */ /* 0x040fe4000f8e0214 */
[----:B------:R-:W-:-:S04]  /*0af0*/  IMAD.WIDE.U32 R18, R21, UR4, R14 ;  /* 0x0000000415127c25 */ /* 0x000fc8000f8e000e */
[----:B------:R-:W-:Y:S01]  /*0b00*/  @!P0 IMAD.SHL.U32 R21, R18, 0x2, RZ ;  /* 0x0000000212158824 */ /* 0x000fe200078e00ff */
[----:B------:R-:W-:-:S04]  /*0b10*/  IADD3 R19, PT, PT, R19, R23, RZ ;  /* 0x0000001713137210 */ /* 0x000fc80007ffe0ff */
[----:B--2---:R-:W-:Y:S02]  /*0b20*/  @!P0 IADD3 R16, P1, PT, R21, R16, RZ ;  /* 0x0000001015108210 */ /* 0x004fe40007f3e0ff */
[----:B------:R-:W-:-:S04]  /*0b30*/  @!P0 SHF.L.U64.HI R20, R18, 0x1, R19 ;  /* 0x0000000112148819 */ /* 0x000fc80000010213 */
[----:B------:R-:W-:Y:S02]  /*0b40*/  @!P0 IADD3.X R17, PT, PT, R20, R17, RZ, P1, !PT ;  /* 0x0000001114118210 */ /* 0x000fe40000ffe4ff */
[----:B0-----:R-:W-:-:S03]  /*0b50*/  @!P0 IADD3 R2, P1, PT, R21, R2, RZ ;  /* 0x0000000215028210 */ /* 0x001fc60007f3e0ff */
[----:B------:R0:W2:Y:S02]  /*0b60*/  @!P0 LDG.E R16, desc[UR12][R16.64] ;  /* 0x0000000c10108981 */ /* 0x0000a4000c1e1900 */
[----:B------:R-:W-:Y:S02]  /*0b70*/  @!P0 IMAD.X R3, R20, 0x1, R3, P1 ;  /* 0x0000000114038824 */ /* 0x000fe400008e0603 */
[----:B------:R-:W1:Y:S03]  /*0b80*/  @!P0 LDC.64 R20, c[0x0][0x380] ;  /* 0x0000e000ff148b82 */ /* 0x000e660000000a00 */
[----:B------:R3:W4:Y:S01]  /*0b90*/  @!P0 LDG.E R2, desc[UR12][R2.64] ;  /* 0x0000000c02028981 */ /* 0x000722000c1e1900 */
[----:B0-----:R-:W-:Y:S02]  /*0ba0*/  PRMT R17, RZ, 0x7610, R17 ;  /* 0x00007610ff117816 */ /* 0x001fe40000000011 */
[----:B---3--:R-:W-:-:S02]  /*0bb0*/  PRMT R3, R3, 0x5410, RZ ;  /* 0x0000541003037816 */ /* 0x008fc400000000ff */
[----:B-1----:R-:W-:-:S04]  /*0bc0*/  @!P0 LEA R20, P1, R18, R20, 0x1 ;  /* 0x0000001412148211 */ /* 0x002fc800078208ff */
[----:B------:R-:W-:Y:S02]  /*0bd0*/  @!P0 LEA.HI.X R21, R18, R21, R19, 0x1, P1 ;  /* 0x0000001512158211 */ /* 0x000fe400008f0c13 */
[----:B------:R-:W-:Y:S02]  /*0be0*/  ISETP.GE.U32.AND P1, PT, R8, UR4, PT ;  /* 0x0000000408007c0c */ /* 0x000fe4000bf26070 */
[----:B------:R-:W-:Y:S02]  /*0bf0*/  SHF.R.S32.HI R18, RZ, 0x1f, R11 ;  /* 0x0000001fff127819 */ /* 0x000fe4000001140b */
[----:B--2---:R-:W-:Y:S02]  /*0c00*/  @!P0 PRMT R3, R3, 0x5410, R16 ;  /* 0x0000541003038816 */ /* 0x004fe40000000010 */
[----:B------:R-:W-:Y:S02]  /*0c10*/  @!P0 PRMT R17, R16, 0x7632, R17 ;  /* 0x0000763210118816 */ /* 0x000fe40000000011 */
[----:B------:R-:W-:-:S03]  /*0c20*/  PRMT R3, RZ, 0x7610, R3 ;  /* 0x00007610ff037816 */ /* 0x000fc60000000003 */
[----:B------:R-:W-:Y:S02]  /*0c30*/  HADD2.F32 R17, -RZ, R17.H0_H0 ;  /* 0x20000011ff117230 */ /* 0x000fe40000004100 */
[----:B------:R-:W-:Y:S01]  /*0c40*/  HADD2.F32 R23, -RZ, R3.H1_H1 ;  /* 0x30000003ff177230 */ /* 0x000fe20000004100 */
[----:B------:R-:W-:Y:S02]  /*0c50*/  PRMT R3, R3, 0x5410, RZ ;  /* 0x0000541003037816 */ /* 0x000fe400000000ff */
[----:B------:R-:W-:Y:S02]  /*0c60*/  FADD.FTZ R17, -R10, R17 ;  /* 0x000000110a117221 */ /* 0x000fe40000010100 */
[----:B----4-:R-:W-:Y:S01]  /*0c70*/  @!P0 PRMT R3, R2, 0x7610, R3 ;  /* 0x0000761002038816 */ /* 0x010fe20000000003 */
[----:B------:R-:W-:Y:S01]  /*0c80*/  FADD.FTZ R23, -R10, R23 ;  /* 0x000000170a177221 */ /* 0x000fe20000010100 */
[-C--:B------:R-:W-:Y:S02]  /*0c90*/  FMUL.FTZ R16, R17, R6.reuse ;  /* 0x0000000611107220 */ /* 0x080fe40000410000 */
[----:B------:R-:W-:Y:S01]  /*0ca0*/  @!P0 PRMT R3, R3, 0x7610, R2 ;  /* 0x0000761003038816 */ /* 0x000fe20000000002 */
[----:B------:R-:W-:-:S04]  /*0cb0*/  FMUL.FTZ R23, R23, R6 ;  /* 0x0000000617177220 */ /* 0x000fc80000410000 */
[--C-:B------:R-:W-:Y:S02]  /*0cc0*/  HADD2.F32 R17, -RZ, R3.reuse.H0_H0 ;  /* 0x20000003ff117230 */ /* 0x100fe40000004100 */
[C-C-:B------:R-:W-:Y:S01]  /*0cd0*/  FFMA.FTZ R24, R4.reuse, R23, R7.reuse ;  /* 0x0000001704187223 */ /* 0x140fe20000010007 */
[----:B------:R-:W-:Y:S02]  /*0ce0*/  HADD2.F32 R2, -RZ, R3.H1_H1 ;  /* 0x30000003ff027230 */ /* 0x000fe40000004100 */
[----:B------:R-:W-:Y:S01]  /*0cf0*/  FFMA.FTZ R3, R4, R16, R7 ;  /* 0x0000001004037223 */ /* 0x000fe20000010007 */
[----:B------:R-:W-:Y:S01]  /*0d00*/  FFMA.FTZ R17, R17, R0, -R24 ;  /* 0x0000000011117223 */ /* 0x000fe20000010818 */
[----:B------:R-:W-:Y:S02]  /*0d10*/  IMAD R24, R18, UR4, RZ ;  /* 0x0000000412187c24 */ /* 0x000fe4000f8e02ff */
[----:B------:R-:W-:Y:S01]  /*0d20*/  FFMA.FTZ R3, R2, R5, -R3 ;  /* 0x0000000502037223 */ /* 0x000fe20000010803 */
[----:B------:R-:W-:-:S04]  /*0d30*/  IMAD.WIDE.U32 R18, R11, UR4, R14 ;  /* 0x000000040b127c25 */ /* 0x000fc8000f8e000e */
[-C--:B------:R-:W-:Y:S01]  /*0d40*/  FMUL.FTZ R17, R17, R6.reuse ;  /* 0x0000000611117220 */ /* 0x080fe20000410000 */
[----:B------:R-:W-:Y:S01]  /*0d50*/  @!P0 FMUL.FTZ R2, R3, R6 ;  /* 0x0000000603028220 */ /* 0x000fe20000410000 */
[----:B------:R-:W-:-:S04]  /*0d60*/  IMAD R25, R11, UR5, R24 ;  /* 0x000000050b197c24 */ /* 0x000fc8000f8e0218 */
[----:B------:R-:W-:Y:S02]  /*0d70*/  @!P0 F2FP.F16.F32.PACK_AB R23, R2, R17 ;  /* 0x000000110217823e */ /* 0x000fe400000000ff */
[----:B------:R-:W-:-:S03]  /*0d80*/  IADD3 R19, PT, PT, R19, R25, RZ ;  /* 0x0000001913137210 */ /* 0x000fc60007ffe0ff */
        /* <DEDUP_REMOVED lines=10> */
[----:B------:R-:W-:Y:S02]  /*0e30*/  @!P0 IADD3.X R17, PT, PT, R24, R17, RZ, P1, !PT ;  /* 0x0000001118118210 */ /* 0x000fe40000ffe4ff */
[----:B0-----:R-:W-:-:S03]  /*0e40*/  @!P0 MOV R2, R16 ;  /* 0x0000001000028202 */ /* 0x001fc60000000f00 */
[----:B------:R-:W-:Y:S02]  /*0e50*/  @!P0 IMAD.MOV.U32 R3, RZ, RZ, R17 ;  /* 0x000000ffff038224 */ /* 0x000fe400078e0011 */
[----:B------:R-:W0:Y:S03]  /*0e60*/  @!P0 LDC.64 R16, c[0x0][0x380] ;  /* 0x0000e000ff108b82 */ /* 0x000e260000000a00 */
[----:B------:R1:W3:Y:S01]  /*0e70*/  @!P0 LDG.E R21, desc[UR12][R2.64] ;  /* 0x0000000c02158981 */ /* 0x0002e2000c1e1900 */
[----:B------:R-:W-:Y:S02]  /*0e80*/  PRMT R23, RZ, 0x7610, R23 ;  /* 0x00007610ff177816 */ /* 0x000fe40000000017 */
[----:B-1----:R-:W-:Y:S02]  /*0e90*/  PRMT R3, R3, 0x5410, RZ ;  /* 0x0000541003037816 */ /* 0x002fe400000000ff */
[----:B------:R-:W-:-:S02]  /*0ea0*/  PRMT R2, RZ, 0x7610, R2 ;  /* 0x00007610ff027816 */ /* 0x000fc40000000002 */
[----:B--2---:R-:W-:Y:S02]  /*0eb0*/  @!P0 PRMT R3, R3, 0x5410, R20 ;  /* 0x0000541003038816 */ /* 0x004fe40000000014 */
[----:B------:R-:W-:Y:S02]  /*0ec0*/  @!P0 PRMT R23, R20, 0x7632, R23 ;  /* 0x0000763214178816 */ /* 0x000fe40000000017 */
[----:B------:R-:W-:Y:S02]  /*0ed0*/  PRMT R3, RZ, 0x7610, R3 ;  /* 0x00007610ff037816 */ /* 0x000fe40000000003 */
[C---:B0-----:R-:W-:Y:S01]  /*0ee0*/  @!P0 LEA R20, P1, R18.reuse, R16, 0x1 ;  /* 0x0000001012148211 */ /* 0x041fe200078208ff */
[----:B------:R-:W-:Y:S02]  /*0ef0*/  HADD2.F32 R27, -RZ, R23.H0_H0 ;  /* 0x20000017ff1b7230 */ /* 0x000fe40000004100 */
[----:B------:R-:W-:Y:S01]  /*0f00*/  HADD2.F32 R25, -RZ, R3.H1_H1 ;  /* 0x30000003ff197230 */ /* 0x000fe20000004100 */
[----:B------:R-:W-:-:S02]  /*0f10*/  @!P0 LEA.HI.X R23, R18, R17, R19, 0x1, P1 ;  /* 0x0000001112178211 */ /* 0x000fc400008f0c13 */
[C---:B------:R-:W-:Y:S01]  /*0f20*/  FADD.FTZ R27, -R10.reuse, R27 ;  /* 0x0000001b0a1b7221 */ /* 0x040fe20000010100 */
[----:B------:R-:W-:Y:S01]  /*0f30*/  IADD3 R19, PT, PT, R11, 0x1, RZ ;  /* 0x000000010b137810 */ /* 0x000fe20007ffe0ff */
[----:B------:R-:W-:Y:S01]  /*0f40*/  FADD.FTZ R25, -R10, R25 ;  /* 0x000000190a197221 */ /* 0x000fe20000010100 */
[----:B---3--:R-:W-:Y:S01]  /*0f50*/  @!P0 PRMT R3, R21, 0x7610, R3 ;  /* 0x0000761015038816 */ /* 0x008fe20000000003 */
[-C--:B------:R-:W-:Y:S01]  /*0f60*/  FMUL.FTZ R18, R27, R6.reuse ;  /* 0x000000061b127220 */ /* 0x080fe20000410000 */
[----:B------:R-:W-:Y:S01]  /*0f70*/  @!P0 PRMT R2, R21, 0x7632, R2 ;  /* 0x0000763215028816 */ /* 0x000fe20000000002 */
[----:B------:R-:W-:Y:S02]  /*0f80*/  FMUL.FTZ R25, R25, R6 ;  /* 0x0000000619197220 */ /* 0x000fe40000410000 */
[----:B------:R-:W-:Y:S02]  /*0f90*/  HADD2.F32 R17, -RZ, R3.H0_H0 ;  /* 0x20000003ff117230 */ /* 0x000fe40000004100 */
[C-C-:B------:R-:W-:Y:S01]  /*0fa0*/  FFMA.FTZ R21, R4.reuse, R18, R7.reuse ;  /* 0x0000001204157223 */ /* 0x140fe20000010007 */
[----:B------:R-:W-:Y:S01]  /*0fb0*/  FFMA.FTZ R24, R4, R25, R7 ;  /* 0x0000001904187223 */ /* 0x000fe20000010007 */
[----:B------:R-:W-:-:S02]  /*0fc0*/  HADD2.F32 R16, -RZ, R2.H0_H0 ;  /* 0x20000002ff107230 */ /* 0x000fc40000004100 */
[----:B------:R-:W0:Y:S01]  /*0fd0*/  @!P0 LDC.64 R2, c[0x0][0x3a0] ;  /* 0x0000e800ff028b82 */ /* 0x000e220000000a00 */
[----:B------:R-:W-:Y:S02]  /*0fe0*/  FFMA.FTZ R17, R17, R0, -R24 ;  /* 0x0000000011117223 */ /* 0x000fe40000010818 */
[----:B------:R-:W-:Y:S01]  /*0ff0*/  FFMA.FTZ R27, R16, R5, -R21 ;  /* 0x00000005101b7223 */ /* 0x000fe20000010815 */
[----:B------:R-:W-:Y:S01]  /*1000*/  SHF.R.S32.HI R21, RZ, 0x1f, R19 ;  /* 0x0000001fff157819 */ /* 0x000fe20000011413 */
[-C--:B------:R-:W-:Y:S02]  /*1010*/  FMUL.FTZ R25, R17, R6.reuse ;  /* 0x0000000611197220 */ /* 0x080fe40000410000 */
[----:B------:R-:W-:Y:S01]  /*1020*/  @!P0 FMUL.FTZ R18, R27, R6 ;  /* 0x000000061b128220 */ /* 0x000fe20000410000 */
[----:B------:R-:W1:Y:S01]  /*1030*/  @!P0 LDC.64 R16, c[0x0][0x398] ;  /* 0x0000e600ff108b82 */ /* 0x000e620000000a00 */
[----:B------:R-:W-:Y:S01]  /*1040*/  IMAD R24, R21, UR4, RZ ;  /* 0x0000000415187c24 */ /* 0x000fe2000f8e02ff */
[----:B------:R-:W-:-:S02]  /*1050*/  @!P0 MOV R21, R23 ;  /* 0x0000001700158202 */ /* 0x000fc40000000f00 */
[----:B------:R-:W-:Y:S01]  /*1060*/  @!P0 F2FP.F16.F32.PACK_AB R25, R18, R25 ;  /* 0x000000191219823e */ /* 0x000fe200000000ff */
[C---:B------:R-:W-:Y:S02]  /*1070*/  IMAD R27, R19.reuse, UR5, R24 ;  /* 0x00000005131b7c24 */ /* 0x040fe4000f8e0218 */
[----:B------:R-:W-:Y:S02]  /*1080*/  IMAD.WIDE.U32 R18, R19, UR4, R14 ;  /* 0x0000000413127c25 */ /* 0x000fe4000f8e000e */
[----:B------:R2:W-:Y:S02]  /*1090*/  @!P0 STG.E desc[UR12][R20.64], R25 ;  /* 0x0000001914008986 */ /* 0x0005e4000c10190c */
[----:B------:R-:W-:Y:S01]  /*10a0*/  IMAD.IADD R19, R19, 0x1, R27 ;  /* 0x0000000113137824 */ /* 0x000fe200078e021b */
[----:B------:R-:W-:-:S04]  /*10b0*/  @!P0 SHF.L.U32 R23, R18, 0x1, RZ ;  /* 0x0000000112178819 */ /* 0x000fc800000006ff */
[----:B------:R-:W-:Y:S02]  /*10c0*/  @!P0 SHF.L.U64.HI R24, R18, 0x1, R19 ;  /* 0x0000000112188819 */ /* 0x000fe40000010213 */
[----:B0-----:R-:W-:-:S04]  /*10d0*/  @!P0 IADD3 R2, P1, PT, R23, R2, RZ ;  /* 0x0000000217028210 */ /* 0x001fc80007f3e0ff */
[----:B------:R-:W-:Y:S02]  /*10e0*/  @!P0 IADD3.X R3, PT, PT, R24, R3, RZ, P1, !PT ;  /* 0x0000000318038210 */ /* 0x000fe40000ffe4ff */
[----:B-1----:R-:W-:-:S03]  /*10f0*/  @!P0 IADD3 R16, P1, PT, R23, R16, RZ ;  /* 0x0000001017108210 */ /* 0x002fc60007f3e0ff */
[----:B------:R0:W3:Y:S02]  /*1100*/  @!P0 LDG.E R23, desc[UR12][R2.64] ;  /* 0x0000000c02178981 */ /* 0x0000e4000c1e1900 */
[----:B------:R-:W-:Y:S01]  /*1110*/  @!P0 IMAD.X R17, R24, 0x1, R17, P1 ;  /* 0x0000000118118824 */ /* 0x000fe200008e0611 */
[----:B0-----:R-:W-:-:S04]  /*1120*/  @!P0 MOV R2, R16 ;  /* 0x0000001000028202 */ /* 0x001fc80000000f00 */
[----:B------:R-:W-:Y:S02]  /*1130*/  @!P0 MOV R3, R17 ;  /* 0x0000001100038202 */ /* 0x000fe40000000f00 */
        /* <DEDUP_REMOVED lines=9> */
[C---:B------:R-:W-:Y:S02]  /*11d0*/  FADD.FTZ R23, -R10.reuse, R23 ;  /* 0x000000170a177221 */ /* 0x040fe40000010100 */
[----:B------:R-:W-:Y:S01]  /*11e0*/  FADD.FTZ R25, -R10, R25 ;  /* 0x000000190a197221 */ /* 0x000fe20000010100 */
[----:B--2---:R-:W-:Y:S01]  /*11f0*/  @!P0 PRMT R3, R3, 0x5410, R21 ;  /* 0x0000541003038816 */ /* 0x004fe20000000015 */
[----:B------:R-:W-:-:S03]  /*1200*/  FMUL.FTZ R23, R23, R6 ;  /* 0x0000000617177220 */ /* 0x000fc60000410000 */
[----:B------:R-:W-:Y:S01]  /*1210*/  @!P0 PRMT R3, R21, 0x7632, R3 ;  /* 0x0000763215038816 */ /* 0x000fe20000000003 */
[----:B------:R-:W-:Y:S01]  /*1220*/  FFMA.FTZ R24, R4, R23, R7 ;  /* 0x0000001704187223 */ /* 0x000fe20000010007 */
[----:B------:R-:W-:Y:S01]  /*1230*/  @!P0 LEA.HI.X R21, R18, R17, R19, 0x1, P1 ;  /* 0x0000001112158211 */ /* 0x000fe200008f0c13 */
[----:B------:R-:W-:Y:S01]  /*1240*/  FMUL.FTZ R18, R25, R6 ;  /* 0x0000000619127220 */ /* 0x000fe20000410000 */
[----:B------:R-:W0:Y:S01]  /*1250*/  @!P0 LDC.64 R16, c[0x0][0x3a0] ;  /* 0x0000e800ff108b82 */ /* 0x000e220000000a00 */
[----:B------:R-:W-:Y:S02]  /*1260*/  VIADD R23, R11, 0x2 ;  /* 0x000000020b177836 */ /* 0x000fe40000000000 */
[--C-:B------:R-:W-:Y:S02]  /*1270*/  HADD2.F32 R2, -RZ, R3.reuse.H0_H0 ;  /* 0x20000003ff027230 */ /* 0x100fe40000004100 */
[----:B------:R-:W-:Y:S01]  /*1280*/  FFMA.FTZ R27, R4, R18, R7 ;  /* 0x00000012041b7223 */ /* 0x000fe20000010007 */
[----:B------:R-:W-:Y:S01]  /*1290*/  HADD2.F32 R25, -RZ, R3.H1_H1 ;  /* 0x30000003ff197230 */ /* 0x000fe20000004100 */
[----:B------:R-:W-:-:S02]  /*12a0*/  SHF.R.S32.HI R18, RZ, 0x1f, R23 ;  /* 0x0000001fff127819 */ /* 0x000fc40000011417 */
[----:B------:R-:W-:Y:S02]  /*12b0*/  FFMA.FTZ R27, R2, R5, -R27 ;  /* 0x00000005021b7223 */ /* 0x000fe4000001081b */
[----:B------:R-:W1:Y:S01]  /*12c0*/  @!P0 LDC.64 R2, c[0x0][0x398] ;  /* 0x0000e600ff028b82 */ /* 0x000e620000000a00 */
[----:B------:R-:W-:Y:S01]  /*12d0*/  FFMA.FTZ R25, R25, R0, -R24 ;  /* 0x0000000019197223 */ /* 0x000fe20000010818 */
[----:B------:R-:W-:Y:S02]  /*12e0*/  IMAD R24, R18, UR4, RZ ;  /* 0x0000000412187c24 */ /* 0x000fe4000f8e02ff */
        /* <DEDUP_REMOVED lines=8> */
[----:B------:R-:W-:Y:S01]  /*1370*/  @!P0 SHF.L.U64.HI R14, R18, 0x1, R19 ;  /* 0x00000001120e8819 */ /* 0x000fe20000010213 */
[----:B------:R0:W-:Y:S03]  /*1380*/  @!P0 STG.E desc[UR12][R20.64], R23 ;  /* 0x0000001714008986 */ /* 0x0001e6000c10190c */
[----:B------:R-:W-:Y:S02]  /*1390*/  @!P0 IADD3.X R17, PT, PT, R14, R17, RZ, P1, !PT ;  /* 0x000000110e118210 */ /* 0x000fe40000ffe4ff */
[----:B-1----:R-:W-:-:S03]  /*13a0*/  @!P0 IADD3 R2, P1, PT, R25, R2, RZ ;  /* 0x0000000219028210 */ /* 0x002fc60007f3e0ff */
[----:B------:R1:W2:Y:S02]  /*13b0*/  @!P0 LDG.E R24, desc[UR12][R16.64] ;  /* 0x0000000c10188981 */ /* 0x0002a4000c1e1900 */
[----:B------:R-:W-:Y:S01]  /*13c0*/  @!P0 IMAD.X R3, R14, 0x1, R3, P1 ;  /* 0x000000010e038824 */ /* 0x000fe200008e0603 */
[----:B-1----:R-:W-:-:S04]  /*13d0*/  @!P0 MOV R16, R2 ;  /* 0x0000000200108202 */ /* 0x002fc80000000f00 */
[----:B------:R-:W-:Y:S02]  /*13e0*/  @!P0 MOV R17, R3 ;  /* 0x0000000300118202 */ /* 0x000fe40000000f00 */
[----:B------:R-:W-:Y:S01]  /*13f0*/  PRMT R14, R14, 0x5410, RZ ;  /* 0x000054100e0e7816 */ /* 0x000fe200000000ff */
[----:B------:R-:W1:Y:S02]  /*1400*/  @!P0 LDC.64 R2, c[0x0][0x380] ;  /* 0x0000e000ff028b82 */ /* 0x000e640000000a00 */
[----:B------:R3:W4:Y:S01]  /*1410*/  @!P0 LDG.E R25, desc[UR12][R16.64] ;  /* 0x0000000c10198981 */ /* 0x000722000c1e1900 */
[----:B------:R-:W-:Y:S01]  /*1420*/  VIADD R22, R22, 0x4 ;  /* 0x0000000416167836 */ /* 0x000fe20000000000 */
[----:B---3--:R-:W-:Y:S02]  /*1430*/  PRMT R17, RZ, 0x7610, R17 ;  /* 0x00007610ff117816 */ /* 0x008fe40000000011 */
[----:B--2---:R-:W-:Y:S02]  /*1440*/  @!P0 PRMT R14, R14, 0x5410, R24 ;  /* 0x000054100e0e8816 */ /* 0x004fe40000000018 */
[----:B------:R-:W-:-:S02]  /*1450*/  @!P0 PRMT R17, R24, 0x7632, R17 ;  /* 0x0000763218118816 */ /* 0x000fc40000000011 */
[----:B------:R-:W-:-:S03]  /*1460*/  PRMT R14, RZ, 0x7610, R14 ;  /* 0x00007610ff0e7816 */ /* 0x000fc6000000000e */
[----:B0-----:R-:W-:Y:S02]  /*1470*/  HADD2.F32 R23, -RZ, R17.H0_H0 ;  /* 0x20000011ff177230 */ /* 0x001fe40000004100 */
[----:B------:R-:W-:Y:S01]  /*1480*/  HADD2.F32 R21, -RZ, R14.H1_H1 ;  /* 0x3000000eff157230 */ /* 0x000fe20000004100 */
[----:B------:R-:W-:Y:S02]  /*1490*/  PRMT R14, R14, 0x5410, RZ ;  /* 0x000054100e0e7816 */ /* 0x000fe400000000ff */
[C---:B------:R-:W-:Y:S02]  /*14a0*/  FADD.FTZ R23, -R10.reuse, R23 ;  /* 0x000000170a177221 */ /* 0x040fe40000010100 */
[----:B------:R-:W-:Y:S02]  /*14b0*/  FADD.FTZ R21, -R10, R21 ;  /* 0x000000150a157221 */ /* 0x000fe40000010100 */
[-C--:B------:R-:W-:Y:S01]  /*14c0*/  FMUL.FTZ R16, R23, R6.reuse ;  /* 0x0000000617107220 */ /* 0x080fe20000410000 */
[----:B----4-:R-:W-:Y:S01]  /*14d0*/  @!P0 PRMT R14, R25, 0x7610, R14 ;  /* 0x00007610190e8816 */ /* 0x010fe2000000000e */
[----:B------:R-:W-:-:S03]  /*14e0*/  FMUL.FTZ R21, R21, R6 ;  /* 0x0000000615157220 */ /* 0x000fc60000410000 */
[----:B------:R-:W-:Y:S01]  /*14f0*/  @!P0 PRMT R14, R14, 0x7610, R25 ;  /* 0x000076100e0e8816 */ /* 0x000fe20000000019 */
[C-C-:B------:R-:W-:Y:S01]  /*1500*/  FFMA.FTZ R20, R4.reuse, R21, R7.reuse ;  /* 0x0000001504147223 */ /* 0x140fe20000010007 */
[----:B------:R-:W-:-:S03]  /*1510*/  FFMA.FTZ R21, R4, R16, R7 ;  /* 0x0000001004157223 */ /* 0x000fc60000010007 */
[--C-:B------:R-:W-:Y:S02]  /*1520*/  HADD2.F32 R17, -RZ, R14.reuse.H0_H0 ;  /* 0x2000000eff117230 */ /* 0x100fe40000004100 */
[----:B------:R-:W-:-:S03]  /*1530*/  HADD2.F32 R14, -RZ, R14.H1_H1 ;  /* 0x3000000eff0e7230 */ /* 0x000fc60000004100 */
[----:B------:R-:W-:Y:S02]  /*1540*/  FFMA.FTZ R17, R17, R0, -R20 ;  /* 0x0000000011117223 */ /* 0x000fe40000010814 */
[----:B------:R-:W-:Y:S01]  /*1550*/  FFMA.FTZ R21, R14, R5, -R21 ;  /* 0x000000050e157223 */ /* 0x000fe20000010815 */
[C---:B-1----:R-:W-:Y:S01]  /*1560*/  @!P0 LEA R14, P1, R18.reuse, R2, 0x1 ;  /* 0x00000002120e8211 */ /* 0x042fe200078208ff */
[-C--:B------:R-:W-:Y:S02]  /*1570*/  FMUL.FTZ R17, R17, R6.reuse ;  /* 0x0000000611117220 */ /* 0x080fe40000410000 */
[----:B------:R-:W-:Y:S01]  /*1580*/  @!P0 FMUL.FTZ R2, R21, R6 ;  /* 0x0000000615028220 */ /* 0x000fe20000410000 */
[----:B------:R-:W-:Y:S02]  /*1590*/  @!P0 LEA.HI.X R3, R18, R3, R19, 0x1, P1 ;  /* 0x0000000312038211 */ /* 0x000fe400008f0c13 */
[----:B------:R-:W-:Y:S02]  /*15a0*/  ISETP.NE.AND P1, PT, R22, RZ, PT ;  /* 0x000000ff1600720c */ /* 0x000fe40003f25270 */
[----:B------:R-:W-:-:S02]  /*15b0*/  @!P0 F2FP.F16.F32.PACK_AB R17, R2, R17 ;  /* 0x000000110211823e */ /* 0x000fc400000000ff */
[----:B------:R-:W-:-:S05]  /*15c0*/  @!P0 MOV R2, R14 ;  /* 0x0000000e00028202 */ /* 0x000fca0000000f00 */
[----:B------:R3:W-:Y:S04]  /*15d0*/  @!P0 STG.E desc[UR12][R2.64], R17 ;  /* 0x0000001102008986 */ /* 0x0007e8000c10190c */
[----:B------:R-:W-:Y:S05]  /*15e0*/  @!P1 BRA `(.L_x_703) ;  /* 0x0000000c002c9947 */ /* 0x000fea0003800000 */
[----:B------:R-:W-:Y:S01]  /*15f0*/  IADD3 R11, PT, PT, R11, 0x4, RZ ;  /* 0x000000040b0b7810 */ /* 0x000fe20007ffe0ff */
[----:B------:R-:W-:Y:S06]  /*1600*/  BRA `(.L_x_707) ;  /* 0xfffffff400147947 */ /* 0x000fec000383ffff */
.L_x_704:
        /* <DEDUP_REMOVED lines=10> */
[----:B------:R-:W-:-:S03]  /*16b0*/  UIMAD UR8, UR6, UR5, UR8 ;  /* 0x00000005060872a4 */ /* 0x000fc6000f8e0208 */
[----:B------:R-:W1:Y:S01]  /*16c0*/  @!P0 LDC.64 R20, c[0x0][0x398] ;  /* 0x0000e600ff148b82 */ /* 0x000e620000000a00 */
[----:B------:R-:W-:-:S04]  /*16d0*/  IMAD.WIDE.U32 R16, R17, UR4, R14 ;  /* 0x0000000411107c25 */ /* 0x000fc8000f8e000e */
[----:B------:R-:W-:Y:S01]  /*16e0*/  VIADD R11, R17, UR8 ;  /* 0x00000008110b7c36 */ /* 0x000fe20008000000 */
[----:B------:R-:W-:-:S04]  /*16f0*/  @!P0 SHF.L.U32 R17, R16, 0x1, RZ ;  /* 0x0000000110118819 */ /* 0x000fc800000006ff */
[----:B------:R-:W-:Y:S02]  /*1700*/  @!P0 SHF.L.U64.HI R14, R16, 0x1, R11 ;  /* 0x00000001100e8819 */ /* 0x000fe4000001020b */
[----:B0-----:R-:W-:-:S04]  /*1710*/  @!P0 IADD3 R18, P1, PT, R17, R18, RZ ;  /* 0x0000001211128210 */ /* 0x001fc80007f3e0ff */
[----:B------:R-:W-:-:S05]  /*1720*/  @!P0 IADD3.X R19, PT, PT, R14, R19, RZ, P1, !PT ;  /* 0x000000130e138210 */ /* 0x000fca0000ffe4ff */
[----:B------:R-:W2:Y:S01]  /*1730*/  @!P0 LDG.E R18, desc[UR12][R18.64] ;  /* 0x0000000c12128981 */ /* 0x000ea2000c1e1900 */
[----:B-1----:R-:W-:-:S04]  /*1740*/  @!P0 IADD3 R20, P1, PT, R17, R20, RZ ;  /* 0x0000001411148210 */ /* 0x002fc80007f3e0ff */
[----:B------:R-:W-:-:S05]  /*1750*/  @!P0 IADD3.X R21, PT, PT, R14, R21, RZ, P1, !PT ;  /* 0x000000150e158210 */ /* 0x000fca0000ffe4ff */
[----:B------:R-:W3:Y:S01]  /*1760*/  @!P0 LDG.E R20, desc[UR12][R20.64] ;  /* 0x0000000c14148981 */ /* 0x000ee2000c1e1900 */
[----:B------:R-:W-:Y:S01]  /*1770*/  PRMT R14, RZ, 0x7610, R14 ;  /* 0x00007610ff0e7816 */ /* 0x000fe2000000000e */
[----:B------:R-:W-:Y:S01]  /*1780*/  UIADD3 UR6, UPT, UPT, UR6, 0x1, URZ ;  /* 0x0000000106067890 */ /* 0x000fe2000fffe0ff */
[----:B------:R-:W-:Y:S02]  /*1790*/  PRMT R25, RZ, 0x7610, R25 ;  /* 0x00007610ff197816 */ /* 0x000fe40000000019 */
[----:B--2---:R-:W-:-:S05]  /*17a0*/  @!P0 PRMT R14, R18, 0x7632, R14 ;  /* 0x00007632120e8816 */ /* 0x004fca000000000e */
[----:B------:R-:W-:Y:S01]  /*17b0*/  HADD2.F32 R17, -RZ, R14.H0_H0 ;  /* 0x2000000eff117230 */ /* 0x000fe20000004100 */
[----:B------:R-:W-:-:S04]  /*17c0*/  PRMT R14, RZ, 0x7610, R14 ;  /* 0x00007610ff0e7816 */ /* 0x000fc8000000000e */
[----:B------:R-:W-:Y:S01]  /*17d0*/  FADD.FTZ R17, -R10, R17 ;  /* 0x000000110a117221 */ /* 0x000fe20000010100 */
[----:B------:R-:W-:Y:S02]  /*17e0*/  @!P0 PRMT R14, R18, 0x7610, R14 ;  /* 0x00007610120e8816 */ /* 0x000fe4000000000e */
[----:B---3--:R-:W-:Y:S01]  /*17f0*/  @!P0 PRMT R25, R20, 0x7610, R25 ;  /* 0x0000761014198816 */ /* 0x008fe20000000019 */
[----:B------:R-:W-:Y:S02]  /*1800*/  FMUL.FTZ R17, R17, R6 ;  /* 0x0000000611117220 */ /* 0x000fe40000410000 */
[----:B------:R-:W-:Y:S02]  /*1810*/  HADD2.F32 R19, -RZ, R14.H0_H0 ;  /* 0x2000000eff137230 */ /* 0x000fe40000004100 */
[----:B------:R-:W-:Y:S01]  /*1820*/  FFMA.FTZ R18, R17, R5, R2 ;  /* 0x0000000511127223 */ /* 0x000fe20000010002 */
[----:B------:R-:W-:Y:S02]  /*1830*/  FFMA.FTZ R17, R4, R17, R7 ;  /* 0x0000001104117223 */ /* 0x000fe40000010007 */
[----:B------:R-:W-:Y:S01]  /*1840*/  FADD.FTZ R19, -R10, R19 ;  /* 0x000000130a137221 */ /* 0x000fe20000010100 */
[----:B------:R-:W-:-:S03]  /*1850*/  FMUL.FTZ R24, R18, -1.4426950216293334961 ;  /* 0xbfb8aa3b12187820 */ /* 0x000fc60000410000 */
[----:B------:R-:W-:Y:S01]  /*1860*/  FMUL.FTZ R14, R19, R6 ;  /* 0x00000006130e7220 */ /* 0x000fe20000410000 */
[----:B------:R-:W-:Y:S02]  /*1870*/  PRMT R19, RZ, 0x7610, R19 ;  /* 0x00007610ff137816 */ /* 0x000fe40000000013 */
[----:B------:R-:W0:Y:S01]  /*1880*/  MUFU.EX2 R24, R24 ;  /* 0x0000001800187308 */ /* 0x000e220000000800 */
[----:B------:R-:W-:Y:S01]  /*1890*/  FFMA.FTZ R22, R14, R0, R3 ;  /* 0x000000000e167223 */ /* 0x000fe20000010003 */
[----:B------:R-:W-:Y:S01]  /*18a0*/  @!P0 PRMT R19, R20, 0x7632, R19 ;  /* 0x0000763214138816 */ /* 0x000fe20000000013 */
[----:B------:R-:W-:Y:S02]  /*18b0*/  FFMA.FTZ R14, R4, R14, R7 ;  /* 0x0000000e040e7223 */ /* 0x000fe40000010007 */
[----:B------:R-:W-:Y:S02]  /*18c0*/  FMUL.FTZ R26, R22, -1.4426950216293334961 ;  /* 0xbfb8aa3b161a7820 */ /* 0x000fe40000410000 */
[----:B------:R-:W-:-:S04]  /*18d0*/  HADD2.F32 R20, -RZ, R19.H0_H0 ;  /* 0x20000013ff147230 */ /* 0x000fc80000004100 */
[----:B------:R-:W1:Y:S01]  /*18e0*/  MUFU.EX2 R26, R26 ;  /* 0x0000001a001a7308 */ /* 0x000e620000000800 */
[----:B0-----:R-:W-:-:S06]  /*18f0*/  FADD.FTZ R23, R24, 1 ;  /* 0x3f80000018177421 */ /* 0x001fcc0000010000 */
[----:B------:R-:W0:Y:S01]  /*1900*/  MUFU.RCP R23, R23 ;  /* 0x0000001700177308 */ /* 0x000e220000001000 */
[----:B-1----:R-:W-:-:S07]  /*1910*/  FADD.FTZ R21, R26, 1 ;  /* 0x3f8000001a157421 */ /* 0x002fce0000010000 */
[----:B------:R-:W1:Y:S01]  /*1920*/  MUFU.RCP R21, R21 ;  /* 0x0000001500157308 */ /* 0x000e620000001000 */
[----:B0-----:R-:W-:-:S04]  /*1930*/  FADD.FTZ R27, -R23, 1 ;  /* 0x3f800000171b7421 */ /* 0x001fc80000010100 */
[----:B------:R-:W-:Y:S01]  /*1940*/  FFMA.FTZ R24, R18, R27, 1 ;  /* 0x3f80000012187423 */ /* 0x000fe2000001001b */
[----:B------:R-:W-:Y:S01]  /*1950*/  FMUL.FTZ R27, R20, R23 ;  /* 0x00000017141b7220 */ /* 0x000fe20000410000 */
[----:B------:R-:W0:Y:S01]  /*1960*/  @!P0 LDC.64 R18, c[0x0][0x380] ;  /* 0x0000e000ff128b82 */ /* 0x000e220000000a00 */
[----:B------:R-:W-:Y:S02]  /*1970*/  HADD2.F32 R20, -RZ, R25.H0_H0 ;  /* 0x20000019ff147230 */ /* 0x000fe40000004100 */
[----:B------:R-:W-:Y:S01]  /*1980*/  FMUL.FTZ R24, R27, R24 ;  /* 0x000000181b187220 */ /* 0x000fe20000410000 */
[----:B-1----:R-:W-:Y:S02]  /*1990*/  FADD.FTZ R23, -R21, 1 ;  /* 0x3f80000015177421 */ /* 0x002fe40000010100 */
[----:B------:R-:W-:Y:S01]  /*19a0*/  FMUL.FTZ R20, R20, R21 ;  /* 0x0000001514147220 */ /* 0x000fe20000410000 */
[----:B------:R-:W-:Y:S01]  /*19b0*/  FFMA.FTZ R17, R24, R5, -R17 ;  /* 0x0000000518117223 */ /* 0x000fe20000010811 */
[----:B------:R-:W-:-:S04]  /*19c0*/  FFMA.FTZ R23, R22, R23, 1 ;  /* 0x3f80000016177423 */ /* 0x000fc80000010017 */
[----:B------:R-:W-:-:S04]  /*19d0*/  FMUL.FTZ R23, R20, R23 ;  /* 0x0000001714177220 */ /* 0x000fc80000410000 */
[----:B------:R-:W-:Y:S01]  /*19e0*/  FFMA.FTZ R23, R23, R0, -R14 ;  /* 0x0000000017177223 */ /* 0x000fe2000001080e */
[----:B------:R-:W-:-:S03]  /*19f0*/  @!P0 FMUL.FTZ R14, R17, R6 ;  /* 0x00000006110e8220 */ /* 0x000fc60000410000 */
[----:B------:R-:W-:Y:S01]  /*1a00*/  FMUL.FTZ R23, R23, R6 ;  /* 0x0000000617177220 */ /* 0x000fe20000410000 */
[----:B0-----:R-:W-:-:S04]  /*1a10*/  @!P0 LEA R18, P1, R16, R18, 0x1 ;  /* 0x0000001210128211 */ /* 0x001fc800078208ff */
[----:B------:R-:W-:Y:S02]  /*1a20*/  @!P0 LEA.HI.X R19, R16, R19, R11, 0x1, P1 ;  /* 0x0000001310138211 */ /* 0x000fe400008f0c0b */
[----:B------:R-:W-:-:S05]  /*1a30*/  @!P0 F2FP.F16.F32.PACK_AB R11, R14, R23 ;  /* 0x000000170e0b823e */ /* 0x000fca00000000ff */
[----:B------:R0:W-:Y:S02]  /*1a40*/  @!P0 STG.E desc[UR12][R18.64], R11 ;  /* 0x0000000b12008986 */ /* 0x0001e4000c10190c */
.L_x_708:
[----:B------:R-:W-:Y:S05]  /*1a50*/  BRA.U !UP1, `(.L_x_703) ;  /* 0x0000000909107547 */ /* 0x000fea000b800000 */
[----:B------:R-:W1:Y:S01]  /*1a60*/  LDCU.64 UR10, c[0x0][0x3f8] ;  /* 0x00007f00ff0a77ac */ /* 0x000e620008000a00 */
[----:B------:R-:W-:-:S12]  /*1a70*/  UIADD3 UR7, UPT, UPT, UR6, -UR9, URZ ;  /* 0x8000000906077290 */ /* 0x000fd8000fffe0ff */
.L_x_709:
        /* <DEDUP_REMOVED lines=18> */
[----:B------:R-:W-:Y:S01]  /*1ba0*/  PRMT R17, R17, 0x5410, RZ ;  /* 0x0000541011117816 */ /* 0x000fe200000000ff */
[----:B------:R-:W0:Y:S02]  /*1bb0*/  @!P0 LDC.64 R20, c[0x0][0x380] ;  /* 0x0000e000ff148b82 */ /* 0x000e240000000a00 */
[----:B------:R1:W3:Y:S01]  /*1bc0*/  @!P0 LDG.E R18, desc[UR12][R18.64] ;  /* 0x0000000c12128981 */ /* 0x0002e2000c1e1900 */
[----:B------:R-:W-:-:S04]  /*1bd0*/  UIADD3 UR8, UPT, UPT, UR6, 0x1, URZ ;  /* 0x0000000106087890 */ /* 0x000fc8000fffe0ff */
[----:B------:R-:W-:-:S04]  /*1be0*/  USHF.R.S32.HI UR9, URZ, 0x1f, UR8 ;  /* 0x0000001fff097899 */ /* 0x000fc80008011408 */
[----:B------:R-:W-:Y:S01]  /*1bf0*/  UIMAD UR9, UR9, UR4, URZ ;  /* 0x00000004090972a4 */ /* 0x000fe2000f8e02ff */
[----:B-1----:R-:W-:-:S03]  /*1c00*/  PRMT R19, RZ, 0x7610, R19 ;  /* 0x00007610ff137816 */ /* 0x002fc60000000013 */
[----:B------:R-:W-:Y:S01]  /*1c10*/  UIMAD UR9, UR8, UR5, UR9 ;  /* 0x00000005080972a4 */ /* 0x000fe2000f8e0209 */
[----:B0-----:R-:W-:-:S04]  /*1c20*/  @!P0 LEA R20, P1, R16, R20, 0x1 ;  /* 0x0000001410148211 */ /* 0x001fc800078208ff */
[----:B------:R-:W-:Y:S02]  /*1c30*/  @!P0 LEA.HI.X R21, R16, R21, R11, 0x1, P1 ;  /* 0x0000001510158211 */ /* 0x000fe400008f0c0b */
[----:B--2---:R-:W-:-:S04]  /*1c40*/  @!P0 PRMT R17, R17, 0x7610, R22 ;  /* 0x0000761011118816 */ /* 0x004fc80000000016 */
[----:B------:R-:W-:-:S05]  /*1c50*/  PRMT R17, RZ, 0x7610, R17 ;  /* 0x00007610ff117816 */ /* 0x000fca0000000011 */
[----:B------:R-:W-:Y:S01]  /*1c60*/  HADD2.F32 R25, -RZ, R17.H1_H1 ;  /* 0x30000011ff197230 */ /* 0x000fe20000004100 */
[----:B------:R-:W-:-:S04]  /*1c70*/  @!P0 PRMT R17, R22, 0x7610, R17 ;  /* 0x0000761016118816 */ /* 0x000fc80000000011 */
[----:B------:R-:W-:Y:S01]  /*1c80*/  FADD.FTZ R23, -R10, R25 ;  /* 0x000000190a177221 */ /* 0x000fe20000010100 */
[----:B------:R-:W-:-:S03]  /*1c90*/  HADD2.F32 R17, -RZ, R17.H0_H0 ;  /* 0x20000011ff117230 */ /* 0x000fc60000004100 */
[-C--:B------:R-:W-:Y:S02]  /*1ca0*/  FMUL.FTZ R23, R23, R6.reuse ;  /* 0x0000000617177220 */ /* 0x080fe40000410000 */
[----:B------:R-:W-:Y:S02]  /*1cb0*/  FADD.FTZ R25, -R10, R17 ;  /* 0x000000110a197221 */ /* 0x000fe40000010100 */
[----:B------:R-:W-:Y:S02]  /*1cc0*/  FFMA.FTZ R17, R23, R5, R2 ;  /* 0x0000000517117223 */ /* 0x000fe40000010002 */
[----:B------:R-:W-:Y:S01]  /*1cd0*/  FMUL.FTZ R22, R25, R6 ;  /* 0x0000000619167220 */ /* 0x000fe20000410000 */
[----:B------:R-:W-:Y:S01]  /*1ce0*/  PRMT R25, RZ, 0x7610, R25 ;  /* 0x00007610ff197816 */ /* 0x000fe20000000019 */
[----:B------:R-:W-:Y:S02]  /*1cf0*/  FMUL.FTZ R27, R17, -1.4426950216293334961 ;  /* 0xbfb8aa3b111b7820 */ /* 0x000fe40000410000 */
[----:B------:R-:W-:Y:S01]  /*1d00*/  FFMA.FTZ R24, R22, R0, R3 ;  /* 0x0000000016187223 */ /* 0x000fe20000010003 */
[----:B------:R-:W-:Y:S01]  /*1d10*/  FFMA.FTZ R22, R4, R22, R7 ;  /* 0x0000001604167223 */ /* 0x000fe20000010007 */
[----:B---3--:R-:W-:-:S02]  /*1d20*/  @!P0 PRMT R19, R18, 0x7632, R19 ;  /* 0x0000763212138816 */ /* 0x008fc40000000013 */
[----:B------:R-:W-:Y:S01]  /*1d30*/  FMUL.FTZ R26, R24, -1.4426950216293334961 ;  /* 0xbfb8aa3b181a7820 */ /* 0x000fe20000410000 */
[----:B------:R-:W0:Y:S01]  /*1d40*/  MUFU.EX2 R27, R27 ;  /* 0x0000001b001b7308 */ /* 0x000e220000000800 */
[----:B------:R-:W-:Y:S01]  /*1d50*/  @!P0 PRMT R25, R18, 0x7610, R25 ;  /* 0x0000761012198816 */ /* 0x000fe20000000019 */
[----:B------:R-:W-:-:S03]  /*1d60*/  HADD2.F32 R19, -RZ, R19.H0_H0 ;  /* 0x20000013ff137230 */ /* 0x000fc60000004100 */
[----:B------:R-:W1:Y:S01]  /*1d70*/  MUFU.EX2 R26, R26 ;  /* 0x0000001a001a7308 */ /* 0x000e620000000800 */
[----:B0-----:R-:W-:Y:S01]  /*1d80*/  FADD.FTZ R16, R27, 1 ;  /* 0x3f8000001b107421 */ /* 0x001fe20000010000 */
[----:B-1----:R-:W-:-:S05]  /*1d90*/  FADD.FTZ R11, R26, 1 ;  /* 0x3f8000001a0b7421 */ /* 0x002fca0000010000 */
[----:B------:R-:W0:Y:S01]  /*1da0*/  MUFU.RCP R16, R16 ;  /* 0x0000001000107308 */ /* 0x000e220000001000 */
[----:B------:R-:W-:Y:S02]  /*1db0*/  HADD2.F32 R26, -RZ, R25.H0_H0 ;  /* 0x20000019ff1a7230 */ /* 0x000fe40000004100 */
[----:B------:R-:W-:-:S05]  /*1dc0*/  FFMA.FTZ R25, R4, R23, R7 ;  /* 0x0000001704197223 */ /* 0x000fca0000010007 */
[----:B------:R-:W1:Y:S01]  /*1dd0*/  MUFU.RCP R11, R11 ;  /* 0x0000000b000b7308 */ /* 0x000e620000001000 */
[----:B0-----:R-:W-:Y:S01]  /*1de0*/  FADD.FTZ R18, -R16, 1 ;  /* 0x3f80000010127421 */ /* 0x001fe20000010100 */
[----:B------:R-:W-:-:S03]  /*1df0*/  FMUL.FTZ R19, R19, R16 ;  /* 0x0000001013137220 */ /* 0x000fc60000410000 */
[----:B------:R-:W-:Y:S01]  /*1e00*/  FFMA.FTZ R18, R17, R18, 1 ;  /* 0x3f80000011127423 */ /* 0x000fe20000010012 */
[----:B-1----:R-:W-:Y:S01]  /*1e10*/  FADD.FTZ R17, -R11, 1 ;  /* 0x3f8000000b117421 */ /* 0x002fe20000010100 */
[----:B------:R-:W-:Y:S02]  /*1e20*/  FMUL.FTZ R11, R26, R11 ;  /* 0x0000000b1a0b7220 */ /* 0x000fe40000410000 */
[----:B------:R-:W-:Y:S01]  /*1e30*/  FMUL.FTZ R26, R19, R18 ;  /* 0x00000012131a7220 */ /* 0x000fe20000410000 */
[----:B------:R-:W-:Y:S01]  /*1e40*/  MOV R19, UR8 ;  /* 0x0000000800137c02 */ /* 0x000fe20008000f00 */
[----:B------:R-:W-:Y:S02]  /*1e50*/  FFMA.FTZ R24, R24, R17, 1 ;  /* 0x3f80000018187423 */ /* 0x000fe40000010011 */
[----:B------:R-:W0:Y:S01]  /*1e60*/  @!P0 LDC.64 R16, c[0x0][0x3a0] ;  /* 0x0000e800ff108b82 */ /* 0x000e220000000a00 */
[----:B------:R-:W-:Y:S01]  /*1e70*/  FFMA.FTZ R27, R26, R5, -R25 ;  /* 0x000000051a1b7223 */ /* 0x000fe20000010819 */
[----:B------:R-:W-:Y:S01]  /*1e80*/  FMUL.FTZ R23, R11, R24 ;  /* 0x000000180b177220 */ /* 0x000fe20000410000 */
[----:B------:R-:W-:-:S04]  /*1e90*/  IMAD.WIDE.U32 R18, R19, UR4, R14 ;  /* 0x0000000413127c25 */ /* 0x000fc8000f8e000e */
[----:B------:R-:W-:Y:S01]  /*1ea0*/  FFMA.FTZ R23, R23, R0, -R22 ;  /* 0x0000000017177223 */ /* 0x000fe20000010816 */
[----:B------:R-:W-:Y:S01]  /*1eb0*/  VIADD R11, R19, UR9 ;  /* 0x00000009130b7c36 */ /* 0x000fe20008000000 */
[C---:B------:R-:W-:Y:S01]  /*1ec0*/  @!P0 SHF.L.U32 R25, R18.reuse, 0x1, RZ ;  /* 0x0000000112198819 */ /* 0x040fe200000006ff */
[-C--:B------:R-:W-:Y:S01]  /*1ed0*/  @!P0 FMUL.FTZ R19, R27, R6.reuse ;  /* 0x000000061b138220 */ /* 0x080fe20000410000 */
[----:B------:R-:W-:Y:S02]  /*1ee0*/  FMUL.FTZ R22, R23, R6 ;  /* 0x0000000617167220 */ /* 0x000fe40000410000 */
[----:B------:R-:W-:-:S03]  /*1ef0*/  @!P0 SHF.L.U64.HI R14, R18, 0x1, R11 ;  /* 0x00000001120e8819 */ /* 0x000fc6000001020b */
[----:B------:R-:W-:Y:S02]  /*1f00*/  @!P0 F2FP.F16.F32.PACK_AB R19, R19, R22 ;  /* 0x000000161313823e */ /* 0x000fe400000000ff */
[----:B------:R-:W1:Y:S03]  /*1f10*/  @!P0 LDC.64 R22, c[0x0][0x398] ;  /* 0x0000e600ff168b82 */ /* 0x000e660000000a00 */
[----:B------:R2:W-:Y:S01]  /*1f20*/  @!P0 STG.E desc[UR12][R20.64], R19 ;  /* 0x0000001314008986 */ /* 0x0005e2000c10190c */
[----:B0-----:R-:W-:-:S04]  /*1f30*/  @!P0 IADD3 R16, P1, PT, R25, R16, RZ ;  /* 0x0000001019108210 */ /* 0x001fc80007f3e0ff */
[----:B------:R-:W-:-:S05]  /*1f40*/  @!P0 IADD3.X R17, PT, PT, R14, R17, RZ, P1, !PT ;  /* 0x000000110e118210 */ /* 0x000fca0000ffe4ff */
[----:B------:R0:W3:Y:S01]  /*1f50*/  @!P0 LDG.E R16, desc[UR12][R16.64] ;  /* 0x0000000c10108981 */ /* 0x0000e2000c1e1900 */
[----:B-1----:R-:W-:-:S04]  /*1f60*/  @!P0 IADD3 R22, P1, PT, R25, R22, RZ ;  /* 0x0000001619168210 */ /* 0x002fc80007f3e0ff */
[----:B------:R-:W-:-:S05]  /*1f70*/  @!P0 IADD3.X R23, PT, PT, R14, R23, RZ, P1, !PT ;  /* 0x000000170e178210 */ /* 0x000fca0000ffe4ff */
[----:B------:R-:W4:Y:S01]  /*1f80*/  @!P0 LDG.E R22, desc[UR12][R22.64] ;  /* 0x0000000c16168981 */ /* 0x000f22000c1e1900 */
[----:B------:R-:W-:Y:S01]  /*1f90*/  PRMT R14, RZ, 0x7610, R14 ;  /* 0x00007610ff0e7816 */ /* 0x000fe2000000000e */
[----:B------:R-:W-:Y:S01]  /*1fa0*/  UIADD3 UR7, UPT, UPT, UR7, 0x2, URZ ;  /* 0x0000000207077890 */ /* 0x000fe2000fffe0ff */
[----:B0-----:R-:W-:Y:S01]  /*1fb0*/  PRMT R17, RZ, 0x7610, R17 ;  /* 0x00007610ff117816 */ /* 0x001fe20000000011 */
[----:B------:R-:W-:Y:S02]  /*1fc0*/  UIADD3 UR6, UPT, UPT, UR6, 0x2, URZ ;  /* 0x0000000206067890 */ /* 0x000fe4000fffe0ff */
[----:B------:R-:W-:Y:S01]  /*1fd0*/  UISETP.NE.AND UP0, UPT, UR7, URZ, UPT ;  /* 0x000000ff0700728c */ /* 0x000fe2000bf05270 */
[C---:B---3--:R-:W-:Y:S02]  /*1fe0*/  @!P0 PRMT R14, R16.reuse, 0x7610, R14 ;  /* 0x00007610100e8816 */ /* 0x048fe4000000000e */
[----:B------:R-:W-:-:S03]  /*1ff0*/  @!P0 PRMT R17, R16, 0x7632, R17 ;  /* 0x0000763210118816 */ /* 0x000fc60000000011 */
[----:B------:R-:W-:Y:S02]  /*2000*/  HADD2.F32 R25, -RZ, R14.H0_H0 ;  /* 0x2000000eff197230 */ /* 0x000fe40000004100 */
[----:B------:R-:W-:-:S03]  /*2010*/  HADD2.F32 R17, -RZ, R17.H0_H0 ;  /* 0x20000011ff117230 */ /* 0x000fc60000004100 */
[C---:B------:R-:W-:Y:S02]  /*2020*/  FADD.FTZ R25, -R10.reuse, R25 ;  /* 0x000000190a197221 */ /* 0x040fe40000010100 */
[----:B------:R-:W-:Y:S02]  /*2030*/  FADD.FTZ R17, -R10, R17 ;  /* 0x000000110a117221 */ /* 0x000fe40000010100 */
[-C--:B------:R-:W-:Y:S01]  /*2040*/  FMUL.FTZ R14, R25, R6.reuse ;  /* 0x00000006190e7220 */ /* 0x080fe20000410000 */
[----:B------:R-:W-:Y:S01]  /*2050*/  PRMT R25, RZ, 0x7610, R25 ;  /* 0x00007610ff197816 */ /* 0x000fe20000000019 */
[----:B--2---:R-:W-:Y:S01]  /*2060*/  FMUL.FTZ R19, R17, R6 ;  /* 0x0000000611137220 */ /* 0x004fe20000410000 */
[----:B------:R-:W-:Y:S01]  /*2070*/  PRMT R17, RZ, 0x7610, R17 ;  /* 0x00007610ff117816 */ /* 0x000fe20000000011 */
[----:B------:R-:W-:Y:S01]  /*2080*/  FFMA.FTZ R16, R14, R0, R3 ;  /* 0x000000000e107223 */ /* 0x000fe20000010003 */
[C---:B----4-:R-:W-:Y:S01]  /*2090*/  @!P0 PRMT R25, R22.reuse, 0x7632, R25 ;  /* 0x0000763216198816 */ /* 0x050fe20000000019 */
[----:B------:R-:W-:Y:S01]  /*20a0*/  FFMA.FTZ R21, R19, R5, R2 ;  /* 0x0000000513157223 */ /* 0x000fe20000010002 */
[----:B------:R-:W-:Y:S01]  /*20b0*/  @!P0 PRMT R17, R22, 0x7610, R17 ;  /* 0x0000761016118816 */ /* 0x000fe20000000011 */
[----:B------:R-:W-:Y:S01]  /*20c0*/  FMUL.FTZ R24, R16, -1.4426950216293334961 ;  /* 0xbfb8aa3b10187820 */ /* 0x000fe20000410000 */
[----:B------:R-:W-:Y:S01]  /*20d0*/  FFMA.FTZ R14, R4, R14, R7 ;  /* 0x0000000e040e7223 */ /* 0x000fe20000010007 */
[----:B------:R-:W-:Y:S01]  /*20e0*/  FMUL.FTZ R26, R21, -1.4426950216293334961 ;  /* 0xbfb8aa3b151a7820 */ /* 0x000fe20000410000 */
[----:B------:R-:W-:-:S02]  /*20f0*/  HADD2.F32 R25, -RZ, R25.H0_H0 ;  /* 0x20000019ff197230 */ /* 0x000fc40000004100 */
[----:B------:R-:W-:Y:S01]  /*2100*/  FFMA.FTZ R19, R4, R19, R7 ;  /* 0x0000001304137223 */ /* 0x000fe20000010007 */
[----:B------:R-:W-:Y:S01]  /*2110*/  HADD2.F32 R22, -RZ, R17.H0_H0 ;  /* 0x20000011ff167230 */ /* 0x000fe20000004100 */
[----:B------:R-:W0:Y:S04]  /*2120*/  MUFU.EX2 R24, R24 ;  /* 0x0000001800187308 */ /* 0x000e280000000800 */
[----:B------:R-:W1:Y:S01]  /*2130*/  MUFU.EX2 R26, R26 ;  /* 0x0000001a001a7308 */ /* 0x000e620000000800 */
[----:B0-----:R-:W-:Y:S01]  /*2140*/  FADD.FTZ R23, R24, 1 ;  /* 0x3f80000018177421 */ /* 0x001fe20000010000 */
[----:B-1----:R-:W-:-:S05]  /*2150*/  FADD.FTZ R20, R26, 1 ;  /* 0x3f8000001a147421 */ /* 0x002fca0000010000 */
        /* <DEDUP_REMOVED lines=17> */
[----:B------:R-:W-:-:S05]  /*2270*/  @!P0 F2FP.F16.F32.PACK_AB R11, R14, R23 ;  /* 0x000000170e0b823e */ /* 0x000fca00000000ff */
[----:B------:R2:W-:Y:S01]  /*2280*/  @!P0 STG.E desc[UR12][R16.64], R11 ;  /* 0x0000000b10008986 */ /* 0x0005e2000c10190c */
[----:B------:R-:W-:Y:S05]  /*2290*/  BRA.U UP0, `(.L_x_709) ;  /* 0xfffffff500f87547 */ /* 0x000fea000b83ffff */
.L_x_703:
[----:B------:R-:W-:Y:S01]  /*22a0*/  ULOP3.LUT UP0, URZ, UR16, UR14, URZ, 0xfc, !UPT ;  /* 0x0000000e10ff7292 */ /* 0x000fe2000f80fcff */
[----:B------:R-:W-:-:S05]  /*22b0*/  ISETP.GE.U32.AND P0, PT, R8, UR4, PT ;  /* 0x0000000408007c0c */ /* 0x000fca000bf06070 */
[----:B------:R-:W-:-:S04]  /*22c0*/  PLOP3.LUT P1, PT, PT, PT, UP0, 0x80, 0x8 ;  /* 0x000000000008781c */ /* 0x000fc80003f2f008 */
[----:B------:R-:W-:-:S13]  /*22d0*/  ISETP.GE.OR.EX P0, PT, R9, UR5, P1, P0 ;  /* 0x0000000509007c0c */ /* 0x000fda0008f06700 */
[----:B------:R-:W-:Y:S05]  /*22e0*/  @P0 EXIT ;  /* 0x000000000000094d */ /* 0x000fea0003800000 */
[----:B-1-3--:R-:W1:Y:S01]  /*22f0*/  S2R R3, SR_TID.X ;  /* 0x0000000000037919 */ /* 0x00ae620000002100 */
        /* <DEDUP_REMOVED lines=8> */
[----:B------:R-:W-:Y:S01]  /*2380*/  IMAD.U32 R5, RZ, RZ, UR4 ;  /* 0x00000004ff057e24 */ /* 0x000fe2000f8e00ff */
        /* <DEDUP_REMOVED lines=9> */
[----:B------:R-:W0:Y:S01]  /*2420*/  LDCU.64 UR8, c[0x0][0x390] ;  /* 0x00007200ff0877ac */ /* 0x000e220008000a00 */
[----:B------:R-:W-:Y:S02]  /*2430*/  MOV R3, UR4 ;  /* 0x0000000400037c02 */ /* 0x000fe40008000f00 */
[----:B------:R-:W-:Y:S02]  /*2440*/  MOV R0, UR5 ;  /* 0x0000000500007c02 */ /* 0x000fe40008000f00 */
        /* <DEDUP_REMOVED lines=14> */
[----:B--2---:R-:W-:-:S02]  /*2530*/  F2FP.BF16.F32.PACK_AB R3, R3, R10 ;  /* 0x0000000a0303723e */ /* 0x004fc400000010ff */
[----:B---3--:R-:W-:-:S03]  /*2540*/  F2FP.BF16.F32.PACK_AB R5, R7, R4 ;  /* 0x000000040705723e */ /* 0x008fc600000010ff */
[----:B------:R-:W-:Y:S04]  /*2550*/  STG.E desc[UR12][R8.64], R3 ;  /* 0x0000000308007986 */ /* 0x000fe8000c10190c */
[----:B------:R-:W-:Y:S01]  /*2560*/  STG.E desc[UR12][R12.64], R5 ;  /* 0x000000050c007986 */ /* 0x000fe2000c10190c */
[----:B------:R-:W-:Y:S05]  /*2570*/  EXIT ;  /* 0x000000000000794d */ /* 0x000fea0003800000 */
.L_x_710:
        /* <DEDUP_REMOVED lines=16> */
.L_x_3879:


//--------------------- .text._Z32group_norm_nhwc_bwd_scale_kernelI11Fp16IOBf16WLi168EEv26Group_norm_nhwc_bwd_params --------------------------
	.section	.text._Z32group_norm_nhwc_bwd_scale_kernelI11Fp16IOBf16WLi168EEv26Group_norm_nhwc_bwd_params,"ax",@progbits
	.align	128
        .global         _Z32group_norm_nhwc_bwd_scale_kernelI11Fp16IOBf16WLi168EEv26Group_norm_nhwc_bwd_params
        .type           _Z32group_norm_nhwc_bwd_scale_kernelI11Fp16IOBf16WLi168EEv26Group_norm_nhwc_bwd_params,@function
        .size           _Z32group_norm_nhwc_bwd_scale_kernelI11Fp16IOBf16WLi168EEv26Group_norm_nhwc_bwd_params,(.L_x_3880 - _Z32group_norm_nhwc_bwd_scale_kernelI11Fp16IOBf16WLi168EEv26Group_norm_nhwc_bwd_params)
        .other          _Z32group_norm_nhwc_bwd_scale_kernelI11Fp16IOBf16WLi168EEv26Group_norm_nhwc_bwd_params,@"STO_CUDA_ENTRY STV_DEFAULT"
_Z32group_norm_nhwc_bwd_scale_kernelI11Fp16IOBf16WLi168EEv26Group_norm_nhwc_bwd_params:
.text._Z32group_norm_nhwc_bwd_scale_kernelI11Fp16IOBf16WLi168EEv26Group_norm_nhwc_bwd_params:
        /* <DEDUP_REMOVED lines=81> */
.L_x_712:
[----:B------:R-:W-:Y:S05]  /*0510*/  BSYNC.RECONVERGENT B0 ;  /* 0x0000000000007941 */ /* 0x000fea0003800200 */
.L_x_711:
        /* <DEDUP_REMOVED lines=31> */
.L_x_716:
        /* <DEDUP_REMOVED lines=47> */
.L_x_715:
[----:B------:R-:W-:Y:S05]  /*0a00*/  BRA.U UP0, `(.L_x_713) ;  /* 0x0000001900247547 */ /* 0x000fea000b800000 */
[----:B------:R-:W-:Y:S01]  /*0a10*/  ISETP.GE.U32.AND P0, PT, R8, UR4, PT ;  /* 0x0000000408007c0c */ /* 0x000fe2000bf06070 */
[----:B------:R-:W0:Y:S01]  /*0a20*/  LDCU.64 UR6, c[0x0][0x3f8] ;  /* 0x00007f00ff0677ac */ /* 0x000e220008000a00 */
[C---:B------:R-:W-:Y:S01]  /*0a30*/  IADD3 R22, PT, PT, R11.reuse, -UR9, RZ ;  /* 0x800000090b167c10 */ /* 0x040fe2000fffe0ff */
[----:B------:R-:W-:Y:S01]  /*0a40*/  VIADD R11, R11, 0x1 ;  /* 0x000000010b0b7836 */ /* 0x000fe20000000000 */
[----:B------:R-:W-:-:S13]  /*0a50*/  ISETP.GE.AND.EX P0, PT, R9, UR5, PT, P0 ;  /* 0x0000000509007c0c */ /* 0x000fda000bf06300 */
.L_x_717:
        /* <DEDUP_REMOVED lines=187> */
.L_x_714:
        /* <DEDUP_REMOVED lines=68> */
.L_x_718:
[----:B------:R-:W-:Y:S05]  /*1a50*/  BRA.U !UP1, `(.L_x_713) ;  /* 0x0000000909107547 */ /* 0x000fea000b800000 */
[----:B------:R-:W1:Y:S01]  /*1a60*/  LDCU.64 UR10, c[0x0][0x3f8] ;  /* 0x00007f00ff0a77ac */ /* 0x000e620008000a00 */
[----:B------:R-:W-:-:S12]  /*1a70*/  UIADD3 UR7, UPT, UPT, UR6, -UR9, URZ ;  /* 0x8000000906077290 */ /* 0x000fd8000fffe0ff */
.L_x_719:
        /* <DEDUP_REMOVED lines=130> */
.L_x_713:
        /* <DEDUP_REMOVED lines=46> */
.L_x_720:
        /* <DEDUP_REMOVED lines=16> */
.L_x_3880:


//--------------------- .text._Z32group_norm_nhwc_bwd_scale_kernelI11Fp16IOBf16WLi64EEv26Group_norm_nhwc_bwd_params --------------------------
	.section	.text._Z32group_norm_nhwc_bwd_scale_kernelI11Fp16IOBf16WLi64EEv26Group_norm_nhwc_bwd_params,"ax",@progbits
	.align	128
        .global         _Z32group_norm_nhwc_bwd_scale_kernelI11Fp16IOBf16WLi64EEv26Group_norm_nhwc_bwd_params
        .type           _Z32group_norm_nhwc_bwd_scale_kernelI11Fp16IOBf16WLi64EEv26Group_norm_nhwc_bwd_params,@function
        .size           _Z32group_norm_nhwc_bwd_scale_kernelI11Fp16IOBf16WLi64EEv26Group_norm_nhwc_bwd_params,(.L_x_3881 - _Z32group_norm_nhwc_bwd_scale_kernelI11Fp16IOBf16WLi64EEv26Group_norm_nhwc_bwd_params)
        .other          _Z32group_norm_nhwc_bwd_scale_kernelI11Fp16IOBf16WLi64EEv26Group_norm_nhwc_bwd_params,@"STO_CUDA_ENTRY STV_DEFAULT"
_Z32group_norm_nhwc_bwd_scale_kernelI11Fp16IOBf16WLi64EEv26Group_norm_nhwc_bwd_params:
.text._Z32group_norm_nhwc_bwd_scale_kernelI11Fp16IOBf16WLi64EEv26Group_norm_nhwc_bwd_params:
        /* <DEDUP_REMOVED lines=81> */
.L_x_722:
[----:B------:R-:W-:Y:S05]  /*0510*/  BSYNC.RECONVERGENT B0 ;  /* 0x0000000000007941 */ /* 0x000fea0003800200 */
.L_x_721:
        /* <DEDUP_REMOVED lines=31> */
.L_x_726:
        /* <DEDUP_REMOVED lines=47> */
.L_x_725:
[----:B------:R-:W-:Y:S05]  /*0a00*/  BRA.U UP0, `(.L_x_723) ;  /* 0x0000001900247547 */ /* 0x000fea000b800000 */
[----:B------:R-:W-:Y:S01]  /*0a10*/  ISETP.GE.U32.AND P0, PT, R8, UR4, PT ;  /* 0x0000000408007c0c */ /* 0x000fe2000bf06070 */
[----:B------:R-:W0:Y:S01]  /*0a20*/  LDCU.64 UR6, c[0x0][0x3f8] ;  /* 0x00007f00ff0677ac */ /* 0x000e220008000a00 */
[C---:B------:R-:W-:Y:S01]  /*0a30*/  IADD3 R22, PT, PT, R11.reuse, -UR9, RZ ;  /* 0x800000090b167c10 */ /* 0x040fe2000fffe0ff */
[----:B------:R-:W-:Y:S01]  /*0a40*/  VIADD R11, R11, 0x1 ;  /* 0x000000010b0b7836 */ /* 0x000fe20000000000 */
[----:B------:R-:W-:-:S13]  /*0a50*/  ISETP.GE.AND.EX P0, PT, R9, UR5, PT, P0 ;  /* 0x0000000509007c0c */ /* 0x000fda000bf06300 */
.L_x_727:
        /* <DEDUP_REMOVED lines=187> */
.L_x_724:
        /* <DEDUP_REMOVED lines=68> */
.L_x_728:
[----:B------:R-:W-:Y:S05]  /*1a50*/  BRA.U !UP1, `(.L_x_723) ;  /* 0x0000000909107547 */ /* 0x000fea000b800000 */
[----:B------:R-:W1:Y:S01]  /*1a60*/  LDCU.64 UR10, c[0x0][0x3f8] ;  /* 0x00007f00ff0a77ac */ /* 0x000e620008000a00 */
[----:B------:R-:W-:-:S12]  /*1a70*/  UIADD3 UR7, UPT, UPT, UR6, -UR9, URZ ;  /* 0x8000000906077290 */ /* 0x000fd8000fffe0ff */
.L_x_729:
        /* <DEDUP_REMOVED lines=130> */
.L_x_723:
        /* <DEDUP_REMOVED lines=46> */
.L_x_730:
        /* <DEDUP_REMOVED lines=16> */
.L_x_3881:


//--------------------- .text._Z32group_norm_nhwc_bwd_scale_kernelI11Fp16IOBf16WLi128EEv26Group_norm_nhwc_bwd_params --------------------------
	.section	.text._Z32group_norm_nhwc_bwd_scale_kernelI11Fp16IOBf16WLi128EEv26Group_norm_nhwc_bwd_params,"ax",@progbits
	.align	128
        .global         _Z32group_norm_nhwc_bwd_scale_kernelI11Fp16IOBf16WLi128EEv26Group_norm_nhwc_bwd_params
        .type           _Z32group_norm_nhwc_bwd_scale_kernelI11Fp16IOBf16WLi128EEv26Group_norm_nhwc_bwd_params,@function
        .size           _Z32group_norm_nhwc_bwd_scale_kernelI11Fp16IOBf16WLi128EEv26Group_norm_nhwc_bwd_params,(.L_x_3882 - _Z32group_norm_nhwc_bwd_scale_kernelI11Fp16IOBf16WLi128EEv26Group_norm_nhwc_bwd_params)
        .other          _Z32group_norm_nhwc_bwd_scale_kernelI11Fp16IOBf16WLi128EEv26Group_norm_nhwc_bwd_params,@"STO_CUDA_ENTRY STV_DEFAULT"
_Z32group_norm_nhwc_bwd_scale_kernelI11Fp16IOBf16WLi128EEv26Group_norm_nhwc_bwd_params:
.text._Z32group_norm_nhwc_bwd_scale_kernelI11Fp16IOBf16WLi128EEv26Group_norm_nhwc_bwd_params:
        /* <DEDUP_REMOVED lines=81> */
.L_x_732:
[----:B------:R-:W-:Y:S05]  /*0510*/  BSYNC.RECONVERGENT B0 ;  /* 0x0000000000007941 */ /* 0x000fea0003800200 */
.L_x_731:
        /* <DEDUP_REMOVED lines=31> */
.L_x_736:
        /* <DEDUP_REMOVED lines=47> */
.L_x_735:
[----:B------:R-:W-:Y:S05]  /*0a00*/  BRA.U UP0, `(.L_x_733) ;  /* 0x0000001900247547 */ /* 0x000fea000b800000 */
[----:B------:R-:W-:Y:S01]  /*0a10*/  ISETP.GE.U32.AND P0, PT, R8, UR4, PT ;  /* 0x0000000408007c0c */ /* 0x000fe2000bf06070 */
[----:B------:R-:W0:Y:S01]  /*0a20*/  LDCU.64 UR6, c[0x0][0x3f8] ;  /* 0x00007f00ff0677ac */ /* 0x000e220008000a00 */
[C---:B------:R-:W-:Y:S01]  /*0a30*/  IADD3 R22, PT, PT, R11.reuse, -UR9, RZ ;  /* 0x800000090b167c10 */ /* 0x040fe2000fffe0ff */
[----:B------:R-:W-:Y:S01]  /*0a40*/  VIADD R11, R11, 0x1 ;  /* 0x000000010b0b7836 */ /* 0x000fe20000000000 */
[----:B------:R-:W-:-:S13]  /*0a50*/  ISETP.GE.AND.EX P0, PT, R9, UR5, PT, P0 ;  /* 0x0000000509007c0c */ /* 0x000fda000bf06300 */
.L_x_737:
        /* <DEDUP_REMOVED lines=187> */
.L_x_734:
        /* <DEDUP_REMOVED lines=68> */
.L_x_738:
[----:B------:R-:W-:Y:S05]  /*1a50*/  BRA.U !UP1, `(.L_x_733) ;  /* 0x0000000909107547 */ /* 0x000fea000b800000 */
[----:B------:R-:W1:Y:S01]  /*1a60*/  LDCU.64 UR10, c[0x0][0x3f8] ;  /* 0x00007f00ff0a77ac */ /* 0x000e620008000a00 */
[----:B------:R-:W-:-:S12]  /*1a70*/  UIADD3 UR7, UPT, UPT, UR6, -UR9, URZ ;  /* 0x8000000906077290 */ /* 0x000fd8000fffe0ff */
.L_x_739:
        /* <DEDUP_REMOVED lines=130> */
.L_x_733:
        /* <DEDUP_REMOVED lines=46> */
.L_x_740:
        /* <DEDUP_REMOVED lines=16> */
.L_x_3882:


//--------------------- .text._Z32group_norm_nhwc_bwd_scale_kernelI11Fp16IOBf16WLi192EEv26Group_norm_nhwc_bwd_params --------------------------
	.section	.text._Z32group_norm_nhwc_bwd_scale_kernelI11Fp16IOBf16WLi192EEv26Group_norm_nhwc_bwd_params,"ax",@progbits
	.align	128
        .global         _Z32group_norm_nhwc_bwd_scale_kernelI11Fp16IOBf16WLi192EEv26Group_norm_nhwc_bwd_params
        .type           _Z32group_norm_nhwc_bwd_scale_kernelI11Fp16IOBf16WLi192EEv26Group_norm_nhwc_bwd_params,@function
        .size           _Z32group_norm_nhwc_bwd_scale_kernelI11Fp16IOBf16WLi192EEv26Group_norm_nhwc_bwd_params,(.L_x_3883 - _Z32group_norm_nhwc_bwd_scale_kernelI11Fp16IOBf16WLi192EEv26Group_norm_nhwc_bwd_params)
        .other          _Z32group_norm_nhwc_bwd_scale_kernelI11Fp16IOBf16WLi192EEv26Group_norm_nhwc_bwd_params,@"STO_CUDA_ENTRY STV_DEFAULT"
_Z32group_norm_nhwc_bwd_scale_kernelI11Fp16IOBf16WLi192EEv26Group_norm_nhwc_bwd_params:
.text._Z32group_norm_nhwc_bwd_scale_kernelI11Fp16IOBf16WLi192EEv26Group_norm_nhwc_bwd_params:
        /* <DEDUP_REMOVED lines=81> */
.L_x_742:
[----:B------:R-:W-:Y:S05]  /*0510*/  BSYNC.RECONVERGENT B0 ;  /* 0x0000000000007941 */ /* 0x000fea0003800200 */
.L_x_741:
        /* <DEDUP_REMOVED lines=31> */
.L_x_746:
        /* <DEDUP_REMOVED lines=47> */
.L_x_745:
[----:B------:R-:W-:Y:S05]  /*0a00*/  BRA.U UP0, `(.L_x_743) ;  /* 0x0000001900247547 */ /* 0x000fea000b800000 */
[----:B------:R-:W-:Y:S01]  /*0a10*/  ISETP.GE.U32.AND P0, PT, R8, UR4, PT ;  /* 0x0000000408007c0c */ /* 0x000fe2000bf06070 */
[----:B------:R-:W0:Y:S01]  /*0a20*/  LDCU.64 UR6, c[0x0][0x3f8] ;  /* 0x00007f00ff0677ac */ /* 0x000e220008000a00 */
[C---:B------:R-:W-:Y:S01]  /*0a30*/  IADD3 R22, PT, PT, R11.reuse, -UR9, RZ ;  /* 0x800000090b167c10 */ /* 0x040fe2000fffe0ff */
[----:B------:R-:W-:Y:S01]  /*0a40*/  VIADD R11, R11, 0x1 ;  /* 0x000000010b0b7836 */ /* 0x000fe20000000000 */
[----:B------:R-:W-:-:S13]  /*0a50*/  ISETP.GE.AND.EX P0, PT, R9, UR5, PT, P0 ;  /* 0x0000000509007c0c */ /* 0x000fda000bf06300 */
.L_x_747:
        /* <DEDUP_REMOVED lines=187> */
.L_x_744:
        /* <DEDUP_REMOVED lines=68> */
.L_x_748:
[----:B------:R-:W-:Y:S05]  /*1a50*/  BRA.U !UP1, `(.L_x_743) ;  /* 0x0000000909107547 */ /* 0x000fea000b800000 */
[----:B------:R-:W1:Y:S01]  /*1a60*/  LDCU.64 UR10, c[0x0][0x3f8] ;  /* 0x00007f00ff0a77ac */ /* 0x000e620008000a00 */
[----:B------:R-:W-:-:S12]  /*1a70*/  UIADD3 UR7, UPT, UPT, UR6, -UR9, URZ ;  /* 0x8000000906077290 */ /* 0x000fd8000fffe0ff */
.L_x_749:
        /* <DEDUP_REMOVED lines=130> */
.L_x_743:
        /* <DEDUP_REMOVED lines=46> */
.L_x_750:
        /* <DEDUP_REMOVED lines=16> */
.L_x_3883:


//--------------------- .text._Z32group_norm_nhwc_bwd_scale_kernelI11Fp16IOBf16WLi448EEv26Group_norm_nhwc_bwd_params --------------------------
	.section	.text._Z32group_norm_nhwc_bwd_scale_kernelI11Fp16IOBf16WLi448EEv26Group_norm_nhwc_bwd_params,"ax",@progbits
	.align	128
        .global         _Z32group_norm_nhwc_bwd_scale_kernelI11Fp16IOBf16WLi448EEv26Group_norm_nhwc_bwd_params
        .type           _Z32group_norm_nhwc_bwd_scale_kernelI11Fp16IOBf16WLi448EEv26Group_norm_nhwc_bwd_params,@function
        .size           _Z32group_norm_nhwc_bwd_scale_kernelI11Fp16IOBf16WLi448EEv26Group_norm_nhwc_bwd_params,(.L_x_3884 - _Z32group_norm_nhwc_bwd_scale_kernelI11Fp16IOBf16WLi448EEv26Group_norm_nhwc_bwd_params)
        .other          _Z32group_norm_nhwc_bwd_scale_kernelI11Fp16IOBf16WLi448EEv26Group_norm_nhwc_bwd_params,@"STO_CUDA_ENTRY STV_DEFAULT"
_Z32group_norm_nhwc_bwd_scale_kernelI11Fp16IOBf16WLi448EEv26Group_norm_nhwc_bwd_params:
.text._Z32group_norm_nhwc_bwd_scale_kernelI11Fp16IOBf16WLi448EEv26Group_norm_nhwc_bwd_params:
        /* <DEDUP_REMOVED lines=81> */
.L_x_752:
[----:B------:R-:W-:Y:S05]  /*0510*/  BSYNC.RECONVERGENT B0 ;  /* 0x0000000000007941 */ /* 0x000fea0003800200 */
.L_x_751:
        /* <DEDUP_REMOVED lines=31> */
.L_x_756:
        /* <DEDUP_REMOVED lines=47> */
.L_x_755:
[----:B------:R-:W-:Y:S05]  /*0a00*/  BRA.U UP0, `(.L_x_753) ;  /* 0x0000001900247547 */ /* 0x000fea000b800000 */
[----:B------:R-:W-:Y:S01]  /*0a10*/  ISETP.GE.U32.AND P0, PT, R8, UR4, PT ;  /* 0x0000000408007c0c */ /* 0x000fe2000bf06070 */
[----:B------:R-:W0:Y:S01]  /*0a20*/  LDCU.64 UR6, c[0x0][0x3f8] ;  /* 0x00007f00ff0677ac */ /* 0x000e220008000a00 */
[C---:B------:R-:W-:Y:S01]  /*0a30*/  IADD3 R22, PT, PT, R11.reuse, -UR9, RZ ;  /* 0x800000090b167c10 */ /* 0x040fe2000fffe0ff */
[----:B------:R-:W-:Y:S01]  /*0a40*/  VIADD R11, R11, 0x1 ;  /* 0x000000010b0b7836 */ /* 0x000fe20000000000 */
[----:B------:R-:W-:-:S13]  /*0a50*/  ISETP.GE.AND.EX P0, PT, R9, UR5, PT, P0 ;  /* 0x0000000509007c0c */ /* 0x000fda000bf06300 */
.L_x_757:
        /* <DEDUP_REMOVED lines=187> */
.L_x_754:
        /* <DEDUP_REMOVED lines=68> */
.L_x_758:
[----:B------:R-:W-:Y:S05]  /*1a50*/  BRA.U !UP1, `(.L_x_753) ;  /* 0x0000000909107547 */ /* 0x000fea000b800000 */
[----:B------:R-:W1:Y:S01]  /*1a60*/  LDCU.64 UR10, c[0x0][0x3f8] ;  /* 0x00007f00ff0a77ac */ /* 0x000e620008000a00 */
[----:B------:R-:W-:-:S12]  /*1a70*/  UIADD3 UR7, UPT, UPT, UR6, -UR9, URZ ;  /* 0x8000000906077290 */ /* 0x000fd8000fffe0ff */
.L_x_759:
        /* <DEDUP_REMOVED lines=130> */
.L_x_753:
        /* <DEDUP_REMOVED lines=46> */
.L_x_760:
        /* <DEDUP_REMOVED lines=16> */
.L_x_3884:


//--------------------- .text._Z32group_norm_nhwc_bwd_scale_kernelI11Fp16IOBf16WLi256EEv26Group_norm_nhwc_bwd_params --------------------------
	.section	.text._Z32group_norm_nhwc_bwd_scale_kernelI11Fp16IOBf16WLi256EEv26Group_norm_nhwc_bwd_params,"ax",@progbits
	.align	128
        .global         _Z32group_norm_nhwc_bwd_scale_kernelI11Fp16IOBf16WLi256EEv26Group_norm_nhwc_bwd_params
        .type           _Z32group_norm_nhwc_bwd_scale_kernelI11Fp16IOBf16WLi256EEv26Group_norm_nhwc_bwd_params,@function
        .size           _Z32group_norm_nhwc_bwd_scale_kernelI11Fp16IOBf16WLi256EEv26Group_norm_nhwc_bwd_params,(.L_x_3885 - _Z32group_norm_nhwc_bwd_scale_kernelI11Fp16IOBf16WLi256EEv26Group_norm_nhwc_bwd_params)
        .other          _Z32group_norm_nhwc_bwd_scale_kernelI11Fp16IOBf16WLi256EEv26Group_norm_nhwc_bwd_params,@"STO_CUDA_ENTRY STV_DEFAULT"
_Z32group_norm_nhwc_bwd_scale_kernelI11Fp16IOBf16WLi256EEv26Group_norm_nhwc_bwd_params:
.text._Z32group_norm_nhwc_bwd_scale_kernelI11Fp16IOBf16WLi256EEv26Group_norm_nhwc_bwd_params:
        /* <DEDUP_REMOVED lines=81> */
.L_x_762:
[----:B------:R-:W-:Y:S05]  /*0510*/  BSYNC.RECONVERGENT B0 ;  /* 0x0000000000007941 */ /* 0x000fea0003800200 */
.L_x_761:
        /* <DEDUP_REMOVED lines=31> */
.L_x_766:
        /* <DEDUP_REMOVED lines=47> */
.L_x_765:
[----:B------:R-:W-:Y:S05]  /*0a00*/  BRA.U UP0, `(.L_x_763) ;  /* 0x0000001900247547 */ /* 0x000fea000b800000 */
[----:B------:R-:W-:Y:S01]  /*0a10*/  ISETP.GE.U32.AND P0, PT, R8, UR4, PT ;  /* 0x0000000408007c0c */ /* 0x000fe2000bf06070 */
[----:B------:R-:W0:Y:S01]  /*0a20*/  LDCU.64 UR6, c[0x0][0x3f8] ;  /* 0x00007f00ff0677ac */ /* 0x000e220008000a00 */
[C---:B------:R-:W-:Y:S01]  /*0a30*/  IADD3 R22, PT, PT, R11.reuse, -UR9, RZ ;  /* 0x800000090b167c10 */ /* 0x040fe2000fffe0ff */
[----:B------:R-:W-:Y:S01]  /*0a40*/  VIADD R11, R11, 0x1 ;  /* 0x000000010b0b7836 */ /* 0x000fe20000000000 */
[----:B------:R-:W-:-:S13]  /*0a50*/  ISETP.GE.AND.EX P0, PT, R9, UR5, PT, P0 ;  /* 0x0000000509007c0c */ /* 0x000fda000bf06300 */
.L_x_767:
        /* <DEDUP_REMOVED lines=187> */
.L_x_764:
        /* <DEDUP_REMOVED lines=68> */
.L_x_768:
[----:B------:R-:W-:Y:S05]  /*1a50*/  BRA.U !UP1, `(.L_x_763) ;  /* 0x0000000909107547 */ /* 0x000fea000b800000 */
[----:B------:R-:W1:Y:S01]  /*1a60*/  LDCU.64 UR10, c[0x0][0x3f8] ;  /* 0x00007f00ff0a77ac */ /* 0x000e620008000a00 */
[----:B------:R-:W-:-:S12]  /*1a70*/  UIADD3 UR7, UPT, UPT, UR6, -UR9, URZ ;  /* 0x8000000906077290 */ /* 0x000fd8000fffe0ff */
.L_x_769:
        /* <DEDUP_REMOVED lines=130> */
.L_x_763:
        /* <DEDUP_REMOVED lines=46> */
.L_x_770:
        /* <DEDUP_REMOVED lines=16> */
.L_x_3885:


//--------------------- .text._Z32group_norm_nhwc_bwd_scale_kernelI11Fp16IOBf16WLi120EEv26Group_norm_nhwc_bwd_params --------------------------
	.section	.text._Z32group_norm_nhwc_bwd_scale_kernelI11Fp16IOBf16WLi120EEv26Group_norm_nhwc_bwd_params,"ax",@progbits
	.align	128
        .global         _Z32group_norm_nhwc_bwd_scale_kernelI11Fp16IOBf16WLi120EEv26Group_norm_nhwc_bwd_params
        .type           _Z32group_norm_nhwc_bwd_scale_kernelI11Fp16IOBf16WLi120EEv26Group_norm_nhwc_bwd_params,@function
        .size           _Z32group_norm_nhwc_bwd_scale_kernelI11Fp16IOBf16WLi120EEv26Group_norm_nhwc_bwd_params,(.L_x_3886 - _Z32group_norm_nhwc_bwd_scale_kernelI11Fp16IOBf16WLi120EEv26Group_norm_nhwc_bwd_params)
        .other          _Z32group_norm_nhwc_bwd_scale_kernelI11Fp16IOBf16WLi120EEv26Group_norm_nhwc_bwd_params,@"STO_CUDA_ENTRY STV_DEFAULT"
_Z32group_norm_nhwc_bwd_scale_kernelI11Fp16IOBf16WLi120EEv26Group_norm_nhwc_bwd_params:
.text._Z32group_norm_nhwc_bwd_scale_kernelI11Fp16IOBf16WLi120EEv26Group_norm_nhwc_bwd_params:
        /* <DEDUP_REMOVED lines=81> */
.L_x_772:
[----:B------:R-:W-:Y:S05]  /*0510*/  BSYNC.RECONVERGENT B0 ;  /* 0x0000000000007941 */ /* 0x000fea0003800200 */
.L_x_771:
        /* <DEDUP_REMOVED lines=31> */
.L_x_776:
        /* <DEDUP_REMOVED lines=47> */
.L_x_775:
[----:B------:R-:W-:Y:S05]  /*0a00*/  BRA.U UP0, `(.L_x_773) ;  /* 0x0000001900247547 */ /* 0x000fea000b800000 */
[----:B------:R-:W-:Y:S01]  /*0a10*/  ISETP.GE.U32.AND P0, PT, R8, UR4, PT ;  /* 0x0000000408007c0c */ /* 0x000fe2000bf06070 */
[----:B------:R-:W0:Y:S01]  /*0a20*/  LDCU.64 UR6, c[0x0][0x3f8] ;  /* 0x00007f00ff0677ac */ /* 0x000e220008000a00 */
[C---:B------:R-:W-:Y:S01]  /*0a30*/  IADD3 R22, PT, PT, R11.reuse, -UR9, RZ ;  /* 0x800000090b167c10 */ /* 0x040fe2000fffe0ff */
[----:B------:R-:W-:Y:S01]  /*0a40*/  VIADD R11, R11, 0x1 ;  /* 0x000000010b0b7836 */ /* 0x000fe20000000000 */
[----:B------:R-:W-:-:S13]  /*0a50*/  ISETP.GE.AND.EX P0, PT, R9, UR5, PT, P0 ;  /* 0x0000000509007c0c */ /* 0x000fda000bf06300 */
.L_x_777:
        /* <DEDUP_REMOVED lines=187> */
.L_x_774:
        /* <DEDUP_REMOVED lines=68> */
.L_x_778:
[----:B------:R-:W-:Y:S05]  /*1a50*/  BRA.U !UP1, `(.L_x_773) ;  /* 0x0000000909107547 */ /* 0x000fea000b800000 */
[----:B------:R-:W1:Y:S01]  /*1a60*/  LDCU.64 UR10, c[0x0][0x3f8] ;  /* 0x00007f00ff0a77ac */ /* 0x000e620008000a00 */
[----:B------:R-:W-:-:S12]  /*1a70*/  UIADD3 UR7, UPT, UPT, UR6, -UR9, URZ ;  /* 0x8000000906077290 */ /* 0x000fd8000fffe0ff */
.L_x_779:
        /* <DEDUP_REMOVED lines=130> */
.L_x_773:
        /* <DEDUP_REMOVED lines=46> */
.L_x_780:
        /* <DEDUP_REMOVED lines=16> */
.L_x_3886:


//--------------------- .text._Z32group_norm_nhwc_bwd_scale_kernelI11Fp16IOBf16WLi140EEv26Group_norm_nhwc_bwd_params --------------------------
	.section	.text._Z32group_norm_nhwc_bwd_scale_kernelI11Fp16IOBf16WLi140EEv26Group_norm_nhwc_bwd_params,"ax",@progbits
	.align	128
        .global         _Z32group_norm_nhwc_bwd_scale_kernelI11Fp16IOBf16WLi140EEv26Group_norm_nhwc_bwd_params
        .type           _Z32group_norm_nhwc_bwd_scale_kernelI11Fp16IOBf16WLi140EEv26Group_norm_nhwc_bwd_params,@function
        .size           _Z32group_norm_nhwc_bwd_scale_kernelI11Fp16IOBf16WLi140EEv26Group_norm_nhwc_bwd_params,(.L_x_3887 - _Z32group_norm_nhwc_bwd_scale_kernelI11Fp16IOBf16WLi140EEv26Group_norm_nhwc_bwd_params)
        .other          _Z32group_norm_nhwc_bwd_scale_kernelI11Fp16IOBf16WLi140EEv26Group_norm_nhwc_bwd_params,@"STO_CUDA_ENTRY STV_DEFAULT"
_Z32group_norm_nhwc_bwd_scale_kernelI11Fp16IOBf16WLi140EEv26Group_norm_nhwc_bwd_params:
.text._Z32group_norm_nhwc_bwd_scale_kernelI11Fp16IOBf16WLi140EEv26Group_norm_nhwc_bwd_params:
        /* <DEDUP_REMOVED lines=81> */
.L_x_782:
[----:B------:R-:W-:Y:S05]  /*0510*/  BSYNC.RECONVERGENT B0 ;  /* 0x0000000000007941 */ /* 0x000fea0003800200 */
.L_x_781:
        /* <DEDUP_REMOVED lines=31> */
.L_x_786:
        /* <DEDUP_REMOVED lines=47> */
.L_x_785:
[----:B------:R-:W-:Y:S05]  /*0a00*/  BRA.U UP0, `(.L_x_783) ;  /* 0x0000001900247547 */ /* 0x000fea000b800000 */
[----:B------:R-:W-:Y:S01]  /*0a10*/  ISETP.GE.U32.AND P0, PT, R8, UR4, PT ;  /* 0x0000000408007c0c */ /* 0x000fe2000bf06070 */
[----:B------:R-:W0:Y:S01]  /*0a20*/  LDCU.64 UR6, c[0x0][0x3f8] ;  /* 0x00007f00ff0677ac */ /* 0x000e220008000a00 */
[C---:B------:R-:W-:Y:S01]  /*0a30*/  IADD3 R22, PT, PT, R11.reuse, -UR9, RZ ;  /* 0x800000090b167c10 */ /* 0x040fe2000fffe0ff */
[----:B------:R-:W-:Y:S01]  /*0a40*/  VIADD R11, R11, 0x1 ;  /* 0x000000010b0b7836 */ /* 0x000fe20000000000 */
[----:B------:R-:W-:-:S13]  /*0a50*/  ISETP.GE.AND.EX P0, PT, R9, UR5, PT, P0 ;  /* 0x0000000509007c0c */ /* 0x000fda000bf06300 */
.L_x_787:
        /* <DEDUP_REMOVED lines=187> */
.L_x_784:
        /* <DEDUP_REMOVED lines=68> */
.L_x_788:
[----:B------:R-:W-:Y:S05]  /*1a50*/  BRA.U !UP1, `(.L_x_783) ;  /* 0x0000000909107547 */ /* 0x000fea000b800000 */
[----:B------:R-:W1:Y:S01]  /*1a60*/  LDCU.64 UR10, c[0x0][0x3f8] ;  /* 0x00007f00ff0a77ac */ /* 0x000e620008000a00 */
[----:B------:R-:W-:-:S12]  /*1a70*/  UIADD3 UR7, UPT, UPT, UR6, -UR9, URZ ;  /* 0x8000000906077290 */ /* 0x000fd8000fffe0ff */
.L_x_789:
        /* <DEDUP_REMOVED lines=130> */
.L_x_783:
        /* <DEDUP_REMOVED lines=46> */
.L_x_790:
        /* <DEDUP_REMOVED lines=16> */
.L_x_3887:


//--------------------- .text._Z32group_norm_nhwc_bwd_scale_kernelI11Fp16IOBf16WLi160EEv26Group_norm_nhwc_bwd_params --------------------------
	.section	.text._Z32group_norm_nhwc_bwd_scale_kernelI11Fp16IOBf16WLi160EEv26Group_norm_nhwc_bwd_params,"ax",@progbits
	.align	128
        .global         _Z32group_norm_nhwc_bwd_scale_kernelI11Fp16IOBf16WLi160EEv26Group_norm_nhwc_bwd_params
        .type           _Z32group_norm_nhwc_bwd_scale_kernelI11Fp16IOBf16WLi160EEv26Group_norm_nhwc_bwd_params,@function
        .size           _Z32group_norm_nhwc_bwd_scale_kernelI11Fp16IOBf16WLi160EEv26Group_norm_nhwc_bwd_params,(.L_x_3888 - _Z32group_norm_nhwc_bwd_scale_kernelI11Fp16IOBf16WLi160EEv26Group_norm_nhwc_bwd_params)
        .other          _Z32group_norm_nhwc_bwd_scale_kernelI11Fp16IOBf16WLi160EEv26Group_norm_nhwc_bwd_params,@"STO_CUDA_ENTRY STV_DEFAULT"
_Z32group_norm_nhwc_bwd_scale_kernelI11Fp16IOBf16WLi160EEv26Group_norm_nhwc_bwd_params:
.text._Z32group_norm_nhwc_bwd_scale_kernelI11Fp16IOBf16WLi160EEv26Group_norm_nhwc_bwd_params:
        /* <DEDUP_REMOVED lines=81> */
.L_x_792:
[----:B------:R-:W-:Y:S05]  /*0510*/  BSYNC.RECONVERGENT B0 ;  /* 0x0000000000007941 */ /* 0x000fea0003800200 */
.L_x_791:
        /* <DEDUP_REMOVED lines=31> */
.L_x_796:
        /* <DEDUP_REMOVED lines=47> */
.L_x_795:
[----:B------:R-:W-:Y:S05]  /*0a00*/  BRA.U UP0, `(.L_x_793) ;  /* 0x0000001900247547 */ /* 0x000fea000b800000 */
[----:B------:R-:W-:Y:S01]  /*0a10*/  ISETP.GE.U32.AND P0, PT, R8, UR4, PT ;  /* 0x0000000408007c0c */ /* 0x000fe2000bf06070 */
[----:B------:R-:W0:Y:S01]  /*0a20*/  LDCU.64 UR6, c[0x0][0x3f8] ;  /* 0x00007f00ff0677ac */ /* 0x000e220008000a00 */
[C---:B------:R-:W-:Y:S01]  /*0a30*/  IADD3 R22, PT, PT, R11.reuse, -UR9, RZ ;  /* 0x800000090b167c10 */ /* 0x040fe2000fffe0ff */
[----:B------:R-:W-:Y:S01]  /*0a40*/  VIADD R11, R11, 0x1 ;  /* 0x000000010b0b7836 */ /* 0x000fe20000000000 */
[----:B------:R-:W-:-:S13]  /*0a50*/  ISETP.GE.AND.EX P0, PT, R9, UR5, PT, P0 ;  /* 0x0000000509007c0c */ /* 0x000fda000bf06300 */
.L_x_797:
        /* <DEDUP_REMOVED lines=187> */
.L_x_794:
        /* <DEDUP_REMOVED lines=68> */
.L_x_798:
[----:B------:R-:W-:Y:S05]  /*1a50*/  BRA.U !UP1, `(.L_x_793) ;  /* 0x0000000909107547 */ /* 0x000fea000b800000 */
[----:B------:R-:W1:Y:S01]  /*1a60*/  LDCU.64 UR10, c[0x0][0x3f8] ;  /* 0x00007f00ff0a77ac */ /* 0x000e620008000a00 */
[----:B------:R-:W-:-:S12]  /*1a70*/  UIADD3 UR7, UPT, UPT, UR6, -UR9, URZ ;  /* 0x8000000906077290 */ /* 0x000fd8000fffe0ff */
.L_x_799:
        /* <DEDUP_REMOVED lines=130> */
.L_x_793:
        /* <DEDUP_REMOVED lines=46> */
.L_x_800:
        /* <DEDUP_REMOVED lines=16> */
.L_x_3888:


//--------------------- .text._Z32group_norm_nhwc_bwd_scale_kernelI11Fp16IOFp16WLi196EEv26Group_norm_nhwc_bwd_params --------------------------
	.section	.text._Z32group_norm_nhwc_bwd_scale_kernelI11Fp16IOFp16WLi196EEv26Group_norm_nhwc_bwd_params,"ax",@progbits
	.align	128
        .global         _Z32group_norm_nhwc_bwd_scale_kernelI11Fp16IOFp16WLi196EEv26Group_norm_nhwc_bwd_params
        .type           _Z32group_norm_nhwc_bwd_scale_kernelI11Fp16IOFp16WLi196EEv26Group_norm_nhwc_bwd_params,@function
        .size           _Z32group_norm_nhwc_bwd_scale_kernelI11Fp16IOFp16WLi196EEv26Group_norm_nhwc_bwd_params,(.L_x_3889 - _Z32group_norm_nhwc_bwd_scale_kernelI11Fp16IOFp16WLi196EEv26Group_norm_nhwc_bwd_params)
        .other          _Z32group_norm_nhwc_bwd_scale_kernelI11Fp16IOFp16WLi196EEv26Group_norm_nhwc_bwd_params,@"STO_CUDA_ENTRY STV_DEFAULT"
_Z32group_norm_nhwc_bwd_scale_kernelI11Fp16IOFp16WLi196EEv26Group_norm_nhwc_bwd_params:
.text._Z32group_norm_nhwc_bwd_scale_kernelI11Fp16IOFp16WLi196EEv26Group_norm_nhwc_bwd_params:
        /* <DEDUP_REMOVED lines=81> */
.L_x_802:
[----:B------:R-:W-:Y:S05]  /*0510*/  BSYNC.RECONVERGENT B0 ;  /* 0x0000000000007941 */ /* 0x000fea0003800200 */
.L_x_801:
        /* <DEDUP_REMOVED lines=31> */
.L_x_806:
[----:B-1----:R-:W1:Y:S01]  /*0710*/  @!P0 LDC.64 R18, c[0x0][0x3a0] ;  /* 0x0000e800ff128b82 */ /* 0x002e620000000a00 */
[----:B------:R-:W-:-:S05]  /*0720*/  SHF.R.S32.HI R14, RZ, 0x1f, R11 ;  /* 0x0000001fff0e7819 */ /* 0x000fca000001140b */
[----:B0-----:R-:W-:Y:S02]  /*0730*/  IMAD R20, R14, UR4, RZ ;  /* 0x000000040e147c24 */ /* 0x001fe4000f8e02ff */
[----:B------:R-:W-:Y:S01]  /*0740*/  IMAD.MOV.U32 R14, RZ, RZ, R12 ;  /* 0x000000ffff0e7224 */ /* 0x000fe200078e000c */
[----:B------:R-:W0:Y:S01]  /*0750*/  @!P0 LDC.64 R2, c[0x0][0x398] ;  /* 0x0000e600ff028b82 */ /* 0x000e220000000a00 */
[C---:B------:R-:W-:Y:S02]  /*0760*/  IMAD R23, R11.reuse, UR5, R20 ;  /* 0x000000050b177c24 */ /* 0x040fe4000f8e0214 */
[----:B------:R-:W-:-:S03]  /*0770*/  IMAD.WIDE.U32 R16, R11, UR4, R14 ;  /* 0x000000040b107c25 */ /* 0x000fc6000f8e000e */
[----:B------:R-:W-:Y:S02]  /*0780*/  @!P0 SHF.L.U32 R21, R16, 0x1, RZ ;  /* 0x0000000110158819 */ /* 0x000fe400000006ff */
        /* <DEDUP_REMOVED lines=39> */
.L_x_805:
[----:B------:R-:W-:Y:S05]  /*0a00*/  BRA.U UP0, `(.L_x_803) ;  /* 0x0000001900247547 */ /* 0x000fea000b800000 */
[----:B------:R-:W-:Y:S01]  /*0a10*/  ISETP.GE.U32.AND P0, PT, R8, UR4, PT ;  /* 0x0000000408007c0c */ /* 0x000fe2000bf06070 */
[----:B------:R-:W0:Y:S01]  /*0a20*/  LDCU.64 UR6, c[0x0][0x3f8] ;  /* 0x00007f00ff0677ac */ /* 0x000e220008000a00 */
[----:B------:R-:W-:Y:S02]  /*0a30*/  IADD3 R22, PT, PT, R11, -UR9, RZ ;  /* 0x800000090b167c10 */ /* 0x000fe4000fffe0ff */
[----:B------:R-:W-:Y:S02]  /*0a40*/  ISETP.GE.AND.EX P0, PT, R9, UR5, PT, P0 ;  /* 0x0000000509007c0c */ /* 0x000fe4000bf06300 */
[----:B------:R-:W-:-:S11]  /*0a50*/  IADD3 R11, PT, PT, R11, 0x1, RZ ;  /* 0x000000010b0b7810 */ /* 0x000fd60007ffe0ff */
.L_x_807:
[----:B-1----:R-:W-:Y:S01]  /*0a60*/  VIADD R21, R11, 0xffffffff ;  /* 0xffffffff0b157836 */ /* 0x002fe20000000000 */
[----:B---3--:R-:W1:Y:S01]  /*0a70*/  @!P0 LDC.64 R16, c[0x0][0x3a0] ;  /* 0x0000e800ff108b82 */ /* 0x008e620000000a00 */
[----:B0-----:R-:W-:Y:S01]  /*0a80*/  UMOV UR4, UR6 ;  /* 0x0000000600047c82 */ /* 0x001fe20008000000 */
[----:B------:R-:W-:Y:S02]  /*0a90*/  UMOV UR5, UR7 ;  /* 0x0000000700057c82 */ /* 0x000fe40008000000 */
[----:B------:R-:W-:-:S04]  /*0aa0*/  SHF.R.S32.HI R14, RZ, 0x1f, R21 ;  /* 0x0000001fff0e7819 */ /* 0x000fc80000011415 */
[----:B------:R-:W0:Y:S01]  /*0ab0*/  @!P0 LDC.64 R2, c[0x0][0x398] ;  /* 0x0000e600ff028b82 */ /* 0x000e220000000a00 */
[----:B------:R-:W-:Y:S01]  /*0ac0*/  IMAD R20, R14, UR4, RZ ;  /* 0x000000040e147c24 */ /* 0x000fe2000f8e02ff */
[----:B------:R-:W-:-:S03]  /*0ad0*/  MOV R14, R12 ;  /* 0x0000000c000e7202 */ /* 0x000fc60000000f00 */
[C---:B------:R-:W-:Y:S02]  /*0ae0*/  IMAD R23, R21.reuse, UR5, R20 ;  /* 0x0000000515177c24 */ /* 0x040fe4000f8e0214 */
[----:B------:R-:W-:-:S03]  /*0af0*/  IMAD.WIDE.U32 R18, R21, UR4, R14 ;  /* 0x0000000415127c25 */ /* 0x000fc6000f8e000e */
[C---:B------:R-:W-:Y:S02]  /*0b00*/  @!P0 SHF.L.U32 R21, R18.reuse, 0x1, RZ ;  /* 0x0000000112158819 */ /* 0x040fe400000006ff */
[----:B------:R-:W-:Y:S02]  /*0b10*/  IADD3 R19, PT, PT, R19, R23, RZ ;  /* 0x0000001713137210 */ /* 0x000fe40007ffe0ff */
[----:B-1----:R-:W-:Y:S02]  /*0b20*/  @!P0 IADD3 R16, P1, PT, R21, R16, RZ ;  /* 0x0000001015108210 */ /* 0x002fe40007f3e0ff */
[----:B------:R-:W-:-:S05]  /*0b30*/  @!P0 SHF.L.U64.HI R20, R18, 0x1, R19 ;  /* 0x0000000112148819 */ /* 0x000fca0000010213 */
[----:B------:R-:W-:Y:S01]  /*0b40*/  @!P0 IMAD.X R17, R20, 0x1, R17, P1 ;  /* 0x0000000114118824 */ /* 0x000fe200008e0611 */
[----:B0-----:R-:W-:-:S04]  /*0b50*/  @!P0 IADD3 R2, P1, PT, R21, R2, RZ ;  /* 0x0000000215028210 */ /* 0x001fc80007f3e0ff */
[----:B------:R0:W2:Y:S01]  /*0b60*/  @!P0 LDG.E R16, desc[UR12][R16.64] ;  /* 0x0000000c10108981 */ /* 0x0000a2000c1e1900 */
[----:B------:R-:W-:Y:S02]  /*0b70*/  @!P0 IADD3.X R3, PT, PT, R20, R3, RZ, P1, !PT ;  /* 0x0000000314038210 */ /* 0x000fe40000ffe4ff */
[----:B------:R-:W1:Y:S03]  /*0b80*/  @!P0 LDC.64 R20, c[0x0][0x380] ;  /* 0x0000e000ff148b82 */ /* 0x000e660000000a00 */
[----:B------:R3:W4:Y:S01]  /*0b90*/  @!P0 LDG.E R2, desc[UR12][R2.64] ;  /* 0x0000000c02028981 */ /* 0x000722000c1e1900 */
[----:B0-----:R-:W-:Y:S02]  /*0ba0*/  PRMT R17, RZ, 0x7610, R17 ;  /* 0x00007610ff117816 */ /* 0x001fe40000000011 */
[----:B---3--:R-:W-:Y:S02]  /*0bb0*/  PRMT R3, R3, 0x5410, RZ ;  /* 0x0000541003037816 */ /* 0x008fe400000000ff */
        /* <DEDUP_REMOVED lines=40> */
[----:B0-----:R-:W-:Y:S02]  /*0e40*/  @!P0 MOV R2, R16 ;  /* 0x0000001000028202 */ /* 0x001fe40000000f00 */
[----:B------:R-:W-:Y:S02]  /*0e50*/  @!P0 MOV R3, R17 ;  /* 0x0000001100038202 */ /* 0x000fe40000000f00 */
[----:B------:R-:W0:Y:S03]  /*0e60*/  @!P0 LDC.64 R16, c[0x0][0x380] ;  /* 0x0000e000ff108b82 */ /* 0x000e260000000a00 */
[----:B------:R1:W3:Y:S01]  /*0e70*/  @!P0 LDG.E R21, desc[UR12][R2.64] ;  /* 0x0000000c02158981 */ /* 0x0002e2000c1e1900 */
[----:B------:R-:W-:-:S02]  /*0e80*/  PRMT R23, RZ, 0x7610, R23 ;  /* 0x00007610ff177816 */ /* 0x000fc40000000017 */
[----:B-1----:R-:W-:Y:S02]  /*0e90*/  PRMT R3, R3, 0x5410, RZ ;  /* 0x0000541003037816 */ /* 0x002fe400000000ff */
[----:B------:R-:W-:Y:S02]  /*0ea0*/  PRMT R2, RZ, 0x7610, R2 ;  /* 0x00007610ff027816 */ /* 0x000fe40000000002 */
[----:B--2---:R-:W-:Y:S02]  /*0eb0*/  @!P0 PRMT R3, R3, 0x5410, R20 ;  /* 0x0000541003038816 */ /* 0x004fe40000000014 */
[----:B------:R-:W-:Y:S02]  /*0ec0*/  @!P0 PRMT R23, R20, 0x7632, R23 ;  /* 0x0000763214178816 */ /* 0x000fe40000000017 */
[----:B------:R-:W-:Y:S02]  /*0ed0*/  PRMT R3, RZ, 0x7610, R3 ;  /* 0x00007610ff037816 */ /* 0x000fe40000000003 */
[----:B0-----:R-:W-:Y:S01]  /*0ee0*/  @!P0 LEA R20, P1, R18, R16, 0x1 ;  /* 0x0000001012148211 */ /* 0x001fe200078208ff */
[----:B------:R-:W-:-:S02]  /*0ef0*/  HADD2.F32 R27, -RZ, R23.H0_H0 ;  /* 0x20000017ff1b7230 */ /* 0x000fc40000004100 */
[----:B------:R-:W-:Y:S01]  /*0f00*/  HADD2.F32 R25, -RZ, R3.H1_H1 ;  /* 0x30000003ff197230 */ /* 0x000fe20000004100 */
[----:B------:R-:W-:Y:S01]  /*0f10*/  @!P0 LEA.HI.X R23, R18, R17, R19, 0x1, P1 ;  /* 0x0000001112178211 */ /* 0x000fe200008f0c13 */
[----:B------:R-:W-:Y:S02]  /*0f20*/  VIADD R19, R11, 0x1 ;  /* 0x000000010b137836 */ /* 0x000fe40000000000 */
[C---:B------:R-:W-:Y:S01]  /*0f30*/  FADD.FTZ R27, -R10.reuse, R27 ;  /* 0x0000001b0a1b7221 */ /* 0x040fe20000010100 */
[----:B------:R-:W-:-:S03]  /*0f40*/  FADD.FTZ R25, -R10, R25 ;  /* 0x000000190a197221 */ /* 0x000fc60000010100 */
[-C--:B------:R-:W-:Y:S01]  /*0f50*/  FMUL.FTZ R18, R27, R6.reuse ;  /* 0x000000061b127220 */ /* 0x080fe20000410000 */
[----:B---3--:R-:W-:Y:S01]  /*0f60*/  @!P0 PRMT R3, R21, 0x7610, R3 ;  /* 0x0000761015038816 */ /* 0x008fe20000000003 */
[----:B------:R-:W-:Y:S01]  /*0f70*/  FMUL.FTZ R25, R25, R6 ;  /* 0x0000000619197220 */ /* 0x000fe20000410000 */
[----:B------:R-:W-:Y:S01]  /*0f80*/  @!P0 PRMT R2, R21, 0x7632, R2 ;  /* 0x0000763215028816 */ /* 0x000fe20000000002 */
[C-C-:B------:R-:W-:Y:S02]  /*0f90*/  FFMA.FTZ R21, R4.reuse, R18, R7.reuse ;  /* 0x0000001204157223 */ /* 0x140fe40000010007 */
[----:B------:R-:W-:Y:S02]  /*0fa0*/  HADD2.F32 R17, -RZ, R3.H0_H0 ;  /* 0x20000003ff117230 */ /* 0x000fe40000004100 */
[----:B------:R-:W-:Y:S01]  /*0fb0*/  FFMA.FTZ R24, R4, R25, R7 ;  /* 0x0000001904187223 */ /* 0x000fe20000010007 */
[----:B------:R-:W-:Y:S02]  /*0fc0*/  HADD2.F32 R16, -RZ, R2.H0_H0 ;  /* 0x20000002ff107230 */ /* 0x000fe40000004100 */
        /* <DEDUP_REMOVED lines=12> */
[----:B------:R2:W-:Y:S03]  /*1090*/  @!P0 STG.E desc[UR12][R20.64], R25 ;  /* 0x0000001914008986 */ /* 0x0005e6000c10190c */
[----:B------:R-:W-:Y:S02]  /*10a0*/  IADD3 R19, PT, PT, R19, R27, RZ ;  /* 0x0000001b13137210 */ /* 0x000fe40007ffe0ff */
[C---:B------:R-:W-:Y:S02]  /*10b0*/  @!P0 SHF.L.U32 R23, R18.reuse, 0x1, RZ ;  /* 0x0000000112178819 */ /* 0x040fe400000006ff */
[----:B------:R-:W-:Y:S02]  /*10c0*/  @!P0 SHF.L.U64.HI R24, R18, 0x1, R19 ;  /* 0x0000000112188819 */ /* 0x000fe40000010213 */
[----:B0-----:R-:W-:-:S05]  /*10d0*/  @!P0 IADD3 R2, P1, PT, R23, R2, RZ ;  /* 0x0000000217028210 */ /* 0x001fca0007f3e0ff */
[----:B------:R-:W-:Y:S01]  /*10e0*/  @!P0 IMAD.X R3, R24, 0x1, R3, P1 ;  /* 0x0000000118038824 */ /* 0x000fe200008e0603 */
[----:B-1----:R-:W-:-:S04]  /*10f0*/  @!P0 IADD3 R16, P1, PT, R23, R16, RZ ;  /* 0x0000001017108210 */ /* 0x002fc80007f3e0ff */
[----:B------:R0:W3:Y:S01]  /*1100*/  @!P0 LDG.E R23, desc[UR12][R2.64] ;  /* 0x0000000c02178981 */ /* 0x0000e2000c1e1900 */
[----:B------:R-:W-:Y:S02]  /*1110*/  @!P0 IADD3.X R17, PT, PT, R24, R17, RZ, P1, !PT ;  /* 0x0000001118118210 */ /* 0x000fe40000ffe4ff */
[----:B0-----:R-:W-:Y:S02]  /*1120*/  @!P0 MOV R2, R16 ;  /* 0x0000001000028202 */ /* 0x001fe40000000f00 */
[----:B------:R-:W-:Y:S02]  /*1130*/  @!P0 MOV R3, R17 ;  /* 0x0000001100038202 */ /* 0x000fe40000000f00 */
[----:B------:R-:W0:Y:S03]  /*1140*/  @!P0 LDC.64 R16, c[0x0][0x380] ;  /* 0x0000e000ff108b82 */ /* 0x000e260000000a00 */
[----:B--2---:R1:W2:Y:S01]  /*1150*/  @!P0 LDG.E R21, desc[UR12][R2.64] ;  /* 0x0000000c02158981 */ /* 0x0042a2000c1e1900 */
[----:B------:R-:W-:-:S02]  /*1160*/  PRMT R20, RZ, 0x5410, RZ ;  /* 0x00005410ff147816 */ /* 0x000fc400000000ff */
        /* <DEDUP_REMOVED lines=74> */
.L_x_804:
        /* <DEDUP_REMOVED lines=68> */
.L_x_808:
[----:B------:R-:W-:Y:S05]  /*1a50*/  BRA.U !UP1, `(.L_x_803) ;  /* 0x0000000909107547 */ /* 0x000fea000b800000 */
[----:B------:R-:W1:Y:S01]  /*1a60*/  LDCU.64 UR10, c[0x0][0x3f8] ;  /* 0x00007f00ff0a77ac */ /* 0x000e620008000a00 */
[----:B------:R-:W-:-:S12]  /*1a70*/  UIADD3 UR7, UPT, UPT, UR6, -UR9, URZ ;  /* 0x8000000906077290 */ /* 0x000fd8000fffe0ff */
.L_x_809:
        /* <DEDUP_REMOVED lines=130> */
.L_x_803:
        /* <DEDUP_REMOVED lines=46> */
.L_x_810:
        /* <DEDUP_REMOVED lines=16> */
.L_x_3889:


//--------------------- .text._Z32group_norm_nhwc_bwd_scale_kernelI11Fp16IOFp16WLi168EEv26Group_norm_nhwc_bwd_params --------------------------
	.section	.text._Z32group_norm_nhwc_bwd_scale_kernelI11Fp16IOFp16WLi168EEv26Group_norm_nhwc_bwd_params,"ax",@progbits
	.align	128
        .global         _Z32group_norm_nhwc_bwd_scale_kernelI11Fp16IOFp16WLi168EEv26Group_norm_nhwc_bwd_params
        .type           _Z32group_norm_nhwc_bwd_scale_kernelI11Fp16IOFp16WLi168EEv26Group_norm_nhwc_bwd_params,@function
        .size           _Z32group_norm_nhwc_bwd_scale_kernelI11Fp16IOFp16WLi168EEv26Group_norm_nhwc_bwd_params,(.L_x_3890 - _Z32group_norm_nhwc_bwd_scale_kernelI11Fp16IOFp16WLi168EEv26Group_norm_nhwc_bwd_params)
        .other          _Z32group_norm_nhwc_bwd_scale_kernelI11Fp16IOFp16WLi168EEv26Group_norm_nhwc_bwd_params,@"STO_CUDA_ENTRY STV_DEFAULT"
_Z32group_norm_nhwc_bwd_scale_kernelI11Fp16IOFp16WLi168EEv26Group_norm_nhwc_bwd_params:
.text._Z32group_norm_nhwc_bwd_scale_kernelI11Fp16IOFp16WLi168EEv26Group_norm_nhwc_bwd_params:
        /* <DEDUP_REMOVED lines=81> */
.L_x_812:
[----:B------:R-:W-:Y:S05]  /*0510*/  BSYNC.RECONVERGENT B0 ;  /* 0x0000000000007941 */ /* 0x000fea0003800200 */
.L_x_811:
        /* <DEDUP_REMOVED lines=31> */
.L_x_816:
        /* <DEDUP_REMOVED lines=47> */
.L_x_815:
[----:B------:R-:W-:Y:S05]  /*0a00*/  BRA.U UP0, `(.L_x_813) ;  /* 0x0000001900247547 */ /* 0x000fea000b800000 */
[----:B------:R-:W-:Y:S01]  /*0a10*/  ISETP.GE.U32.AND P0, PT, R8, UR4, PT ;  /* 0x0000000408007c0c */ /* 0x000fe2000bf06070 */
[----:B------:R-:W0:Y:S01]  /*0a20*/  LDCU.64 UR6, c[0x0][0x3f8] ;  /* 0x00007f00ff0677ac */ /* 0x000e220008000a00 */
[----:B------:R-:W-:Y:S02]  /*0a30*/  IADD3 R22, PT, PT, R11, -UR9, RZ ;  /* 0x800000090b167c10 */ /* 0x000fe4000fffe0ff */
[----:B------:R-:W-:Y:S02]  /*0a40*/  ISETP.GE.AND.EX P0, PT, R9, UR5, PT, P0 ;  /* 0x0000000509007c0c */ /* 0x000fe4000bf06300 */
[----:B------:R-:W-:-:S11]  /*0a50*/  IADD3 R11, PT, PT, R11, 0x1, RZ ;  /* 0x000000010b0b7810 */ /* 0x000fd60007ffe0ff */
.L_x_817:
        /* <DEDUP_REMOVED lines=187> */
.L_x_814:
        /* <DEDUP_REMOVED lines=68> */
.L_x_818:
[----:B------:R-:W-:Y:S05]  /*1a50*/  BRA.U !UP1, `(.L_x_813) ;  /* 0x0000000909107547 */ /* 0x000fea000b800000 */
[----:B------:R-:W1:Y:S01]  /*1a60*/  LDCU.64 UR10, c[0x0][0x3f8] ;  /* 0x00007f00ff0a77ac */ /* 0x000e620008000a00 */
[----:B------:R-:W-:-:S12]  /*1a70*/  UIADD3 UR7, UPT, UPT, UR6, -UR9, URZ ;  /* 0x8000000906077290 */ /* 0x000fd8000fffe0ff */
.L_x_819:
        /* <DEDUP_REMOVED lines=130> */
.L_x_813:
        /* <DEDUP_REMOVED lines=46> */
.L_x_820:
        /* <DEDUP_REMOVED lines=16> */
.L_x_3890:


//--------------------- .text._Z32group_norm_nhwc_bwd_scale_kernelI11Fp16IOFp16WLi64EEv26Group_norm_nhwc_bwd_params --------------------------
	.section	.text._Z32group_norm_nhwc_bwd_scale_kernelI11Fp16IOFp16WLi64EEv26Group_norm_nhwc_bwd_params,"ax",@progbits
	.align	128
        .global         _Z32group_norm_nhwc_bwd_scale_kernelI11Fp16IOFp16WLi64EEv26Group_norm_nhwc_bwd_params
        .type           _Z32group_norm_nhwc_bwd_scale_kernelI11Fp16IOFp16WLi64EEv26Group_norm_nhwc_bwd_params,@function
        .size           _Z32group_norm_nhwc_bwd_scale_kernelI11Fp16IOFp16WLi64EEv26Group_norm_nhwc_bwd_params,(.L_x_3891 - _Z32group_norm_nhwc_bwd_scale_kernelI11Fp16IOFp16WLi64EEv26Group_norm_nhwc_bwd_params)
        .other          _Z32group_norm_nhwc_bwd_scale_kernelI11Fp16IOFp16WLi64EEv26Group_norm_nhwc_bwd_params,@"STO_CUDA_ENTRY STV_DEFAULT"
_Z32group_norm_nhwc_bwd_scale_kernelI11Fp16IOFp16WLi64EEv26Group_norm_nhwc_bwd_params:
.text._Z32group_norm_nhwc_bwd_scale_kernelI11Fp16IOFp16WLi64EEv26Group_norm_nhwc_bwd_params:
        /* <DEDUP_REMOVED lines=81> */
.L_x_822:
[----:B------:R-:W-:Y:S05]  /*0510*/  BSYNC.RECONVERGENT B0 ;  /* 0x0000000000007941 */ /* 0x000fea0003800200 */
.L_x_821:
        /* <DEDUP_REMOVED lines=31> */
.L_x_826:
        /* <DEDUP_REMOVED lines=47> */
.L_x_825:
[----:B------:R-:W-:Y:S05]  /*0a00*/  BRA.U UP0, `(.L_x_823) ;  /* 0x0000001900247547 */ /* 0x000fea000b800000 */
[----:B------:R-:W-:Y:S01]  /*0a10*/  ISETP.GE.U32.AND P0, PT, R8, UR4, PT ;  /* 0x0000000408007c0c */ /* 0x000fe2000bf06070 */
[----:B------:R-:W0:Y:S01]  /*0a20*/  LDCU.64 UR6, c[0x0][0x3f8] ;  /* 0x00007f00ff0677ac */ /* 0x000e220008000a00 */
[----:B------:R-:W-:Y:S02]  /*0a30*/  IADD3 R22, PT, PT, R11, -UR9, RZ ;  /* 0x800000090b167c10 */ /* 0x000fe4000fffe0ff */
[----:B------:R-:W-:Y:S02]  /*0a40*/  ISETP.GE.AND.EX P0, PT, R9, UR5, PT, P0 ;  /* 0x0000000509007c0c */ /* 0x000fe4000bf06300 */
[----:B------:R-:W-:-:S11]  /*0a50*/  IADD3 R11, PT, PT, R11, 0x1, RZ ;  /* 0x000000010b0b7810 */ /* 0x000fd60007ffe0ff */
.L_x_827:
        /* <DEDUP_REMOVED lines=187> */
.L_x_824:
        /* <DEDUP_REMOVED lines=68> */
.L_x_828:
[----:B------:R-:W-:Y:S05]  /*1a50*/  BRA.U !UP1, `(.L_x_823) ;  /* 0x0000000909107547 */ /* 0x000fea000b800000 */
[----:B------:R-:W1:Y:S01]  /*1a60*/  LDCU.64 UR10, c[0x0][0x3f8] ;  /* 0x00007f00ff0a77ac */ /* 0x000e620008000a00 */
[----:B------:R-:W-:-:S12]  /*1a70*/  UIADD3 UR7, UPT, UPT, UR6, -UR9, URZ ;  /* 0x8000000906077290 */ /* 0x000fd8000fffe0ff */
.L_x_829:
        /* <DEDUP_REMOVED lines=130> */
.L_x_823:
        /* <DEDUP_REMOVED lines=46> */
.L_x_830:
        /* <DEDUP_REMOVED lines=16> */
.L_x_3891:


//--------------------- .text._Z32group_norm_nhwc_bwd_scale_kernelI11Fp16IOFp16WLi128EEv26Group_norm_nhwc_bwd_params --------------------------
	.section	.text._Z32group_norm_nhwc_bwd_scale_kernelI11Fp16IOFp16WLi128EEv26Group_norm_nhwc_bwd_params,"ax",@progbits
	.align	128
        .global         _Z32group_norm_nhwc_bwd_scale_kernelI11Fp16IOFp16WLi128EEv26Group_norm_nhwc_bwd_params
        .type           _Z32group_norm_nhwc_bwd_scale_kernelI11Fp16IOFp16WLi128EEv26Group_norm_nhwc_bwd_params,@function
        .size           _Z32group_norm_nhwc_bwd_scale_kernelI11Fp16IOFp16WLi128EEv26Group_norm_nhwc_bwd_params,(.L_x_3892 - _Z32group_norm_nhwc_bwd_scale_kernelI11Fp16IOFp16WLi128EEv26Group_norm_nhwc_bwd_params)
        .other          _Z32group_norm_nhwc_bwd_scale_kernelI11Fp16IOFp16WLi128EEv26Group_norm_nhwc_bwd_params,@"STO_CUDA_ENTRY STV_DEFAULT"
_Z32group_norm_nhwc_bwd_scale_kernelI11Fp16IOFp16WLi128EEv26Group_norm_nhwc_bwd_params:
.text._Z32group_norm_nhwc_bwd_scale_kernelI11Fp16IOFp16WLi128EEv26Group_norm_nhwc_bwd_params:
        /* <DEDUP_REMOVED lines=81> */
.L_x_832:
[----:B------:R-:W-:Y:S05]  /*0510*/  BSYNC.RECONVERGENT B0 ;  /* 0x0000000000007941 */ /* 0x000fea0003800200 */
.L_x_831:
        /* <DEDUP_REMOVED lines=31> */
.L_x_836:
        /* <DEDUP_REMOVED lines=47> */
.L_x_835:
[----:B------:R-:W-:Y:S05]  /*0a00*/  BRA.U UP0, `(.L_x_833) ;  /* 0x0000001900247547 */ /* 0x000fea000b800000 */
[----:B------:R-:W-:Y:S01]  /*0a10*/  ISETP.GE.U32.AND P0, PT, R8, UR4, PT ;  /* 0x0000000408007c0c */ /* 0x000fe2000bf06070 */
[----:B------:R-:W0:Y:S01]  /*0a20*/  LDCU.64 UR6, c[0x0][0x3f8] ;  /* 0x00007f00ff0677ac */ /* 0x000e220008000a00 */
[----:B------:R-:W-:Y:S02]  /*0a30*/  IADD3 R22, PT, PT, R11, -UR9, RZ ;  /* 0x800000090b167c10 */ /* 0x000fe4000fffe0ff */
[----:B------:R-:W-:Y:S02]  /*0a40*/  ISETP.GE.AND.EX P0, PT, R9, UR5, PT, P0 ;  /* 0x0000000509007c0c */ /* 0x000fe4000bf06300 */
[----:B------:R-:W-:-:S11]  /*0a50*/  IADD3 R11, PT, PT, R11, 0x1, RZ ;  /* 0x000000010b0b7810 */ /* 0x000fd60007ffe0ff */
.L_x_837:
        /* <DEDUP_REMOVED lines=187> */
.L_x_834:
        /* <DEDUP_REMOVED lines=68> */
.L_x_838:
[----:B------:R-:W-:Y:S05]  /*1a50*/  BRA.U !UP1, `(.L_x_833) ;  /* 0x0000000909107547 */ /* 0x000fea000b800000 */
[----:B------:R-:W1:Y:S01]  /*1a60*/  LDCU.64 UR10, c[0x0][0x3f8] ;  /* 0x00007f00ff0a77ac */ /* 0x000e620008000a00 */
[----:B------:R-:W-:-:S12]  /*1a70*/  UIADD3 UR7, UPT, UPT, UR6, -UR9, URZ ;  /* 0x8000000906077290 */ /* 0x000fd8000fffe0ff */
.L_x_839:
        /* <DEDUP_REMOVED lines=130> */
.L_x_833:
        /* <DEDUP_REMOVED lines=46> */
.L_x_840:
        /* <DEDUP_REMOVED lines=16> */
.L_x_3892:


//--------------------- .text._Z32group_norm_nhwc_bwd_scale_kernelI11Fp16IOFp16WLi192EEv26Group_norm_nhwc_bwd_params --------------------------
	.section	.text._Z32group_norm_nhwc_bwd_scale_kernelI11Fp16IOFp16WLi192EEv26Group_norm_nhwc_bwd_params,"ax",@progbits
	.align	128
        .global         _Z32group_norm_nhwc_bwd_scale_kernelI11Fp16IOFp16WLi192EEv26Group_norm_nhwc_bwd_params
        .type           _Z32group_norm_nhwc_bwd_scale_kernelI11Fp16IOFp16WLi192EEv26Group_norm_nhwc_bwd_params,@function
        .size           _Z32group_norm_nhwc_bwd_scale_kernelI11Fp16IOFp16WLi192EEv26Group_norm_nhwc_bwd_params,(.L_x_3893 - _Z32group_norm_nhwc_bwd_scale_kernelI11Fp16IOFp16WLi192EEv26Group_norm_nhwc_bwd_params)
        .other          _Z32group_norm_nhwc_bwd_scale_kernelI11Fp16IOFp16WLi192EEv26Group_norm_nhwc_bwd_params,@"STO_CUDA_ENTRY STV_DEFAULT"
_Z32group_norm_nhwc_bwd_scale_kernelI11Fp16IOFp16WLi192EEv26Group_norm_nhwc_bwd_params:
.text._Z32group_norm_nhwc_bwd_scale_kernelI11Fp16IOFp16WLi192EEv26Group_norm_nhwc_bwd_params:
        /* <DEDUP_REMOVED lines=81> */
.L_x_842:
[----:B------:R-:W-:Y:S05]  /*0510*/  BSYNC.RECONVERGENT B0 ;  /* 0x0000000000007941 */ /* 0x000fea0003800200 */
.L_x_841:
        /* <DEDUP_REMOVED lines=31> */
.L_x_846:
        /* <DEDUP_REMOVED lines=47> */
.L_x_845:
[----:B------:R-:W-:Y:S05]  /*0a00*/  BRA.U UP0, `(.L_x_843) ;  /* 0x0000001900247547 */ /* 0x000fea000b800000 */
[----:B------:R-:W-:Y:S01]  /*0a10*/  ISETP.GE.U32.AND P0, PT, R8, UR4, PT ;  /* 0x0000000408007c0c */ /* 0x000fe2000bf06070 */
[----:B------:R-:W0:Y:S01]  /*0a20*/  LDCU.64 UR6, c[0x0][0x3f8] ;  /* 0x00007f00ff0677ac */ /* 0x000e220008000a00 */
[----:B------:R-:W-:Y:S02]  /*0a30*/  IADD3 R22, PT, PT, R11, -UR9, RZ ;  /* 0x800000090b167c10 */ /* 0x000fe4000fffe0ff */
[----:B------:R-:W-:Y:S02]  /*0a40*/  ISETP.GE.AND.EX P0, PT, R9, UR5, PT, P0 ;  /* 0x0000000509007c0c */ /* 0x000fe4000bf06300 */
[----:B------:R-:W-:-:S11]  /*0a50*/  IADD3 R11, PT, PT, R11, 0x1, RZ ;  /* 0x000000010b0b7810 */ /* 0x000fd60007ffe0ff */
.L_x_847:
        /* <DEDUP_REMOVED lines=187> */
.L_x_844:
        /* <DEDUP_REMOVED lines=68> */
.L_x_848:
[----:B------:R-:W-:Y:S05]  /*1a50*/  BRA.U !UP1, `(.L_x_843) ;  /* 0x0000000909107547 */ /* 0x000fea000b800000 */
[----:B------:R-:W1:Y:S01]  /*1a60*/  LDCU.64 UR10, c[0x0][0x3f8] ;  /* 0x00007f00ff0a77ac */ /* 0x000e620008000a00 */
[----:B------:R-:W-:-:S12]  /*1a70*/  UIADD3 UR7, UPT, UPT, UR6, -UR9, URZ ;  /* 0x8000000906077290 */ /* 0x000fd8000fffe0ff */
.L_x_849:
        /* <DEDUP_REMOVED lines=130> */
.L_x_843:
        /* <DEDUP_REMOVED lines=46> */
.L_x_850:
        /* <DEDUP_REMOVED lines=16> */
.L_x_3893:


//--------------------- .text._Z32group_norm_nhwc_bwd_scale_kernelI11Fp16IOFp16WLi448EEv26Group_norm_nhwc_bwd_params --------------------------
	.section	.text._Z32group_norm_nhwc_bwd_scale_kernelI11Fp16IOFp16WLi448EEv26Group_norm_nhwc_bwd_params,"ax",@progbits
	.align	128
        .global         _Z32group_norm_nhwc_bwd_scale_kernelI11Fp16IOFp16WLi448EEv26Group_norm_nhwc_bwd_params
        .type           _Z32group_norm_nhwc_bwd_scale_kernelI11Fp16IOFp16WLi448EEv26Group_norm_nhwc_bwd_params,@function
        .size           _Z32group_norm_nhwc_bwd_scale_kernelI11Fp16IOFp16WLi448EEv26Group_norm_nhwc_bwd_params,(.L_x_3894 - _Z32group_norm_nhwc_bwd_scale_kernelI11Fp16IOFp16WLi448EEv26Group_norm_nhwc_bwd_params)
        .other          _Z32group_norm_nhwc_bwd_scale_kernelI11Fp16IOFp16WLi448EEv26Group_norm_nhwc_bwd_params,@"STO_CUDA_ENTRY STV_DEFAULT"
_Z32group_norm_nhwc_bwd_scale_kernelI11Fp16IOFp16WLi448EEv26Group_norm_nhwc_bwd_params:
.text._Z32group_norm_nhwc_bwd_scale_kernelI11Fp16IOFp16WLi448EEv26Group_norm_nhwc_bwd_params:
        /* <DEDUP_REMOVED lines=81> */
.L_x_852:
[----:B------:R-:W-:Y:S05]  /*0510*/  BSYNC.RECONVERGENT B0 ;  /* 0x0000000000007941 */ /* 0x000fea0003800200 */
.L_x_851:
        /* <DEDUP_REMOVED lines=31> */
.L_x_856:
        /* <DEDUP_REMOVED lines=47> */
.L_x_855:
[----:B------:R-:W-:Y:S05]  /*0a00*/  BRA.U UP0, `(.L_x_853) ;  /* 0x0000001900247547 */ /* 0x000fea000b800000 */
[----:B------:R-:W-:Y:S01]  /*0a10*/  ISETP.GE.U32.AND P0, PT, R8, UR4, PT ;  /* 0x0000000408007c0c */ /* 0x000fe2000bf06070 */
[----:B------:R-:W0:Y:S01]  /*0a20*/  LDCU.64 UR6, c[0x0][0x3f8] ;  /* 0x00007f00ff0677ac */ /* 0x000e220008000a00 */
[----:B------:R-:W-:Y:S02]  /*0a30*/  IADD3 R22, PT, PT, R11, -UR9, RZ ;  /* 0x800000090b167c10 */ /* 0x000fe4000fffe0ff */
[----:B------:R-:W-:Y:S02]  /*0a40*/  ISETP.GE.AND.EX P0, PT, R9, UR5, PT, P0 ;  /* 0x0000000509007c0c */ /* 0x000fe4000bf06300 */
[----:B------:R-:W-:-:S11]  /*0a50*/  IADD3 R11, PT, PT, R11, 0x1, RZ ;  /* 0x000000010b0b7810 */ /* 0x000fd60007ffe0ff */
.L_x_857:
        /* <DEDUP_REMOVED lines=187> */
.L_x_854:
        /* <DEDUP_REMOVED lines=68> */
.L_x_858:
[----:B------:R-:W-:Y:S05]  /*1a50*/  BRA.U !UP1, `(.L_x_853) ;  /* 0x0000000909107547 */ /* 0x000fea000b800000 */
[----:B------:R-:W1:Y:S01]  /*1a60*/  LDCU.64 UR10, c[0x0][0x3f8] ;  /* 0x00007f00ff0a77ac */ /* 0x000e620008000a00 */
[----:B------:R-:W-:-:S12]  /*1a70*/  UIADD3 UR7, UPT, UPT, UR6, -UR9, URZ ;  /* 0x8000000906077290 */ /* 0x000fd8000fffe0ff */
.L_x_859:
        /* <DEDUP_REMOVED lines=130> */
.L_x_853:
        /* <DEDUP_REMOVED lines=46> */
.L_x_860:
        /* <DEDUP_REMOVED lines=16> */
.L_x_3894:


//--------------------- .text._Z32group_norm_nhwc_bwd_scale_kernelI11Fp16IOFp16WLi256EEv26Group_norm_nhwc_bwd_params --------------------------
	.section	.text._Z32group_norm_nhwc_bwd_scale_kernelI11Fp16IOFp16WLi256EEv26Group_norm_nhwc_bwd_params,"ax",@progbits
	.align	128
        .global         _Z32group_norm_nhwc_bwd_scale_kernelI11Fp16IOFp16WLi256EEv26Group_norm_nhwc_bwd_params
        .type           _Z32group_norm_nhwc_bwd_scale_kernelI11Fp16IOFp16WLi256EEv26Group_norm_nhwc_bwd_params,@function
        .size           _Z32group_norm_nhwc_bwd_scale_kernelI11Fp16IOFp16WLi256EEv26Group_norm_nhwc_bwd_params,(.L_x_3895 - _Z32group_norm_nhwc_bwd_scale_kernelI11Fp16IOFp16WLi256EEv26Group_norm_nhwc_bwd_params)
        .other          _Z32group_norm_nhwc_bwd_scale_kernelI11Fp16IOFp16WLi256EEv26Group_norm_nhwc_bwd_params,@"STO_CUDA_ENTRY STV_DEFAULT"
_Z32group_norm_nhwc_bwd_scale_kernelI11Fp16IOFp16WLi256EEv26Group_norm_nhwc_bwd_params:
.text._Z32group_norm_nhwc_bwd_scale_kernelI11Fp16IOFp16WLi256EEv26Group_norm_nhwc_bwd_params:
        /* <DEDUP_REMOVED lines=81> */
.L_x_862:
[----:B------:R-:W-:Y:S05]  /*0510*/  BSYNC.RECONVERGENT B0 ;  /* 0x0000000000007941 */ /* 0x000fea0003800200 */
.L_x_861:
        /* <DEDUP_REMOVED lines=31> */
.L_x_866:
        /* <DEDUP_REMOVED lines=47> */
.L_x_865:
[----:B------:R-:W-:Y:S05]  /*0a00*/  BRA.U UP0, `(.L_x_863) ;  /* 0x0000001900247547 */ /* 0x000fea000b800000 */
[----:B------:R-:W-:Y:S01]  /*0a10*/  ISETP.GE.U32.AND P0, PT, R8, UR4, PT ;  /* 0x0000000408007c0c */ /* 0x000fe2000bf06070 */
[----:B------:R-:W0:Y:S01]  /*0a20*/  LDCU.64 UR6, c[0x0][0x3f8] ;  /* 0x00007f00ff0677ac */ /* 0x000e220008000a00 */
[----:B------:R-:W-:Y:S02]  /*0a30*/  IADD3 R22, PT, PT, R11, -UR9, RZ ;  /* 0x800000090b167c10 */ /* 0x000fe4000fffe0ff */
[----:B------:R-:W-:Y:S02]  /*0a40*/  ISETP.GE.AND.EX P0, PT, R9, UR5, PT, P0 ;  /* 0x0000000509007c0c */ /* 0x000fe4000bf06300 */
[----:B------:R-:W-:-:S11]  /*0a50*/  IADD3 R11, PT, PT, R11, 0x1, RZ ;  /* 0x000000010b0b7810 */ /* 0x000fd60007ffe0ff */
.L_x_867:
        /* <DEDUP_REMOVED lines=187> */
.L_x_864:
        /* <DEDUP_REMOVED lines=68> */
.L_x_868:
[----:B------:R-:W-:Y:S05]  /*1a50*/  BRA.U !UP1, `(.L_x_863) ;  /* 0x0000000909107547 */ /* 0x000fea000b800000 */
[----:B------:R-:W1:Y:S01]  /*1a60*/  LDCU.64 UR10, c[0x0][0x3f8] ;  /* 0x00007f00ff0a77ac */ /* 0x000e620008000a00 */
[----:B------:R-:W-:-:S12]  /*1a70*/  UIADD3 UR7, UPT, UPT, UR6, -UR9, URZ ;  /* 0x8000000906077290 */ /* 0x000fd8000fffe0ff */
.L_x_869:
        /* <DEDUP_REMOVED lines=130> */
.L_x_863:
        /* <DEDUP_REMOVED lines=46> */
.L_x_870:
        /* <DEDUP_REMOVED lines=16> */
.L_x_3895:


//--------------------- .text._Z32group_norm_nhwc_bwd_scale_kernelI11Fp16IOFp16WLi120EEv26Group_norm_nhwc_bwd_params --------------------------
	.section	.text._Z32group_norm_nhwc_bwd_scale_kernelI11Fp16IOFp16WLi120EEv26Group_norm_nhwc_bwd_params,"ax",@progbits
	.align	128
        .global         _Z32group_norm_nhwc_bwd_scale_kernelI11Fp16IOFp16WLi120EEv26Group_norm_nhwc_bwd_params
        .type           _Z32group_norm_nhwc_bwd_scale_kernelI11Fp16IOFp16WLi120EEv26Group_norm_nhwc_bwd_params,@function
        .size           _Z32group_norm_nhwc_bwd_scale_kernelI11Fp16IOFp16WLi120EEv26Group_norm_nhwc_bwd_params,(.L_x_3896 - _Z32group_norm_nhwc_bwd_scale_kernelI11Fp16IOFp16WLi120EEv26Group_norm_nhwc_bwd_params)
        .other          _Z32group_norm_nhwc_bwd_scale_kernelI11Fp16IOFp16WLi120EEv26Group_norm_nhwc_bwd_params,@"STO_CUDA_ENTRY STV_DEFAULT"
_Z32group_norm_nhwc_bwd_scale_kernelI11Fp16IOFp16WLi120EEv26Group_norm_nhwc_bwd_params:
.text._Z32group_norm_nhwc_bwd_scale_kernelI11Fp16IOFp16WLi120EEv26Group_norm_nhwc_bwd_params:
        /* <DEDUP_REMOVED lines=81> */
.L_x_872:
[----:B------:R-:W-:Y:S05]  /*0510*/  BSYNC.RECONVERGENT B0 ;  /* 0x0000000000007941 */ /* 0x000fea0003800200 */
.L_x_871:
        /* <DEDUP_REMOVED lines=31> */
.L_x_876:
        /* <DEDUP_REMOVED lines=47> */
.L_x_875:
[----:B------:R-:W-:Y:S05]  /*0a00*/  BRA.U UP0, `(.L_x_873) ;  /* 0x0000001900247547 */ /* 0x000fea000b800000 */
[----:B------:R-:W-:Y:S01]  /*0a10*/  ISETP.GE.U32.AND P0, PT, R8, UR4, PT ;  /* 0x0000000408007c0c */ /* 0x000fe2000bf06070 */
[----:B------:R-:W0:Y:S01]  /*0a20*/  LDCU.64 UR6, c[0x0][0x3f8] ;  /* 0x00007f00ff0677ac */ /* 0x000e220008000a00 */
[----:B------:R-:W-:Y:S02]  /*0a30*/  IADD3 R22, PT, PT, R11, -UR9, RZ ;  /* 0x800000090b167c10 */ /* 0x000fe4000fffe0ff */
[----:B------:R-:W-:Y:S02]  /*0a40*/  ISETP.GE.AND.EX P0, PT, R9, UR5, PT, P0 ;  /* 0x0000000509007c0c */ /* 0x000fe4000bf06300 */
[----:B------:R-:W-:-:S11]  /*0a50*/  IADD3 R11, PT, PT, R11, 0x1, RZ ;  /* 0x000000010b0b7810 */ /* 0x000fd60007ffe0ff */
.L_x_877:
        /* <DEDUP_REMOVED lines=187> */
.L_x_874:
        /* <DEDUP_REMOVED lines=68> */
.L_x_878:
[----:B------:R-:W-:Y:S05]  /*1a50*/  BRA.U !UP1, `(.L_x_873) ;  /* 0x0000000909107547 */ /* 0x000fea000b800000 */
[----:B------:R-:W1:Y:S01]  /*1a60*/  LDCU.64 UR10, c[0x0][0x3f8] ;  /* 0x00007f00ff0a77ac */ /* 0x000e620008000a00 */
[----:B------:R-:W-:-:S12]  /*1a70*/  UIADD3 UR7, UPT, UPT, UR6, -UR9, URZ ;  /* 0x8000000906077290 */ /* 0x000fd8000fffe0ff */
.L_x_879:
        /* <DEDUP_REMOVED lines=130> */
.L_x_873:
        /* <DEDUP_REMOVED lines=46> */
.L_x_880:
        /* <DEDUP_REMOVED lines=16> */
.L_x_3896:


//--------------------- .text._Z32group_norm_nhwc_bwd_scale_kernelI11Fp16IOFp16WLi140EEv26Group_norm_nhwc_bwd_params --------------------------
	.section	.text._Z32group_norm_nhwc_bwd_scale_kernelI11Fp16IOFp16WLi140EEv26Group_norm_nhwc_bwd_params,"ax",@progbits
	.align	128
        .global         _Z32group_norm_nhwc_bwd_scale_kernelI11Fp16IOFp16WLi140EEv26Group_norm_nhwc_bwd_params
        .type           _Z32group_norm_nhwc_bwd_scale_kernelI11Fp16IOFp16WLi140EEv26Group_norm_nhwc_bwd_params,@function
        .size           _Z32group_norm_nhwc_bwd_scale_kernelI11Fp16IOFp16WLi140EEv26Group_norm_nhwc_bwd_params,(.L_x_3897 - _Z32group_norm_nhwc_bwd_scale_kernelI11Fp16IOFp16WLi140EEv26Group_norm_nhwc_bwd_params)
        .other          _Z32group_norm_nhwc_bwd_scale_kernelI11Fp16IOFp16WLi140EEv26Group_norm_nhwc_bwd_params,@"STO_CUDA_ENTRY STV_DEFAULT"
_Z32group_norm_nhwc_bwd_scale_kernelI11Fp16IOFp16WLi140EEv26Group_norm_nhwc_bwd_params:
.text._Z32group_norm_nhwc_bwd_scale_kernelI11Fp16IOFp16WLi140EEv26Group_norm_nhwc_bwd_params:
        /* <DEDUP_REMOVED lines=81> */
.L_x_882:
[----:B------:R-:W-:Y:S05]  /*0510*/  BSYNC.RECONVERGENT B0 ;  /* 0x0000000000007941 */ /* 0x000fea0003800200 */
.L_x_881:
        /* <DEDUP_REMOVED lines=31> */
.L_x_886:
        /* <DEDUP_REMOVED lines=47> */
.L_x_885:
[----:B------:R-:W-:Y:S05]  /*0a00*/  BRA.U UP0, `(.L_x_883) ;  /* 0x0000001900247547 */ /* 0x000fea000b800000 */
[----:B------:R-:W-:Y:S01]  /*0a10*/  ISETP.GE.U32.AND P0, PT, R8, UR4, PT ;  /* 0x0000000408007c0c */ /* 0x000fe2000bf06070 */
[----:B------:R-:W0:Y:S01]  /*0a20*/  LDCU.64 UR6, c[0x0][0x3f8] ;  /* 0x00007f00ff0677ac */ /* 0x000e220008000a00 */
[----:B------:R-:W-:Y:S02]  /*0a30*/  IADD3 R22, PT, PT, R11, -UR9, RZ ;  /* 0x800000090b167c10 */ /* 0x000fe4000fffe0ff */
[----:B------:R-:W-:Y:S02]  /*0a40*/  ISETP.GE.AND.EX P0, PT, R9, UR5, PT, P0 ;  /* 0x0000000509007c0c */ /* 0x000fe4000bf06300 */
[----:B------:R-:W-:-:S11]  /*0a50*/  IADD3 R11, PT, PT, R11, 0x1, RZ ;  /* 0x000000010b0b7810 */ /* 0x000fd60007ffe0ff */
.L_x_887:
        /* <DEDUP_REMOVED lines=187> */
.L_x_884:
        /* <DEDUP_REMOVED lines=68> */
.L_x_888:
[----:B------:R-:W-:Y:S05]  /*1a50*/  BRA.U !UP1, `(.L_x_883) ;  /* 0x0000000909107547 */ /* 0x000fea000b800000 */
[----:B------:R-:W1:Y:S01]  /*1a60*/  LDCU.64 UR10, c[0x0][0x3f8] ;  /* 0x00007f00ff0a77ac */ /* 0x000e620008000a00 */
[----:B------:R-:W-:-:S12]  /*1a70*/  UIADD3 UR7, UPT, UPT, UR6, -UR9, URZ ;  /* 0x8000000906077290 */ /* 0x000fd8000fffe0ff */
.L_x_889:
        /* <DEDUP_REMOVED lines=130> */
.L_x_883:
        /* <DEDUP_REMOVED lines=46> */
.L_x_890:
        /* <DEDUP_REMOVED lines=16> */
.L_x_3897:


//--------------------- .text._Z32group_norm_nhwc_bwd_scale_kernelI11Fp16IOFp16WLi160EEv26Group_norm_nhwc_bwd_params --------------------------
	.section	.text._Z32group_norm_nhwc_bwd_scale_kernelI11Fp16IOFp16WLi160EEv26Group_norm_nhwc_bwd_params,"ax",@progbits
	.align	128
        .global         _Z32group_norm_nhwc_bwd_scale_kernelI11Fp16IOFp16WLi160EEv26Group_norm_nhwc_bwd_params
        .type           _Z32group_norm_nhwc_bwd_scale_kernelI11Fp16IOFp16WLi160EEv26Group_norm_nhwc_bwd_params,@function
        .size           _Z32group_norm_nhwc_bwd_scale_kernelI11Fp16IOFp16WLi160EEv26Group_norm_nhwc_bwd_params,(.L_x_3898 - _Z32group_norm_nhwc_bwd_scale_kernelI11Fp16IOFp16WLi160EEv26Group_norm_nhwc_bwd_params)
        .other          _Z32group_norm_nhwc_bwd_scale_kernelI11Fp16IOFp16WLi160EEv26Group_norm_nhwc_bwd_params,@"STO_CUDA_ENTRY STV_DEFAULT"
_Z32group_norm_nhwc_bwd_scale_kernelI11Fp16IOFp16WLi160EEv26Group_norm_nhwc_bwd_params:
.text._Z32group_norm_nhwc_bwd_scale_kernelI11Fp16IOFp16WLi160EEv26Group_norm_nhwc_bwd_params:
        /* <DEDUP_REMOVED lines=81> */
.L_x_892:
[----:B------:R-:W-:Y:S05]  /*0510*/  BSYNC.RECONVERGENT B0 ;  /* 0x0000000000007941 */ /* 0x000fea0003800200 */
.L_x_891:
        /* <DEDUP_REMOVED lines=31> */
.L_x_896:
        /* <DEDUP_REMOVED lines=47> */
.L_x_895:
[----:B------:R-:W-:Y:S05]  /*0a00*/  BRA.U UP0, `(.L_x_893) ;  /* 0x0000001900247547 */ /* 0x000fea000b800000 */
[----:B------:R-:W-:Y:S01]  /*0a10*/  ISETP.GE.U32.AND P0, PT, R8, UR4, PT ;  /* 0x0000000408007c0c */ /* 0x000fe2000bf06070 */
[----:B------:R-:W0:Y:S01]  /*0a20*/  LDCU.64 UR6, c[0x0][0x3f8] ;  /* 0x00007f00ff0677ac */ /* 0x000e220008000a00 */
[----:B------:R-:W-:Y:S02]  /*0a30*/  IADD3 R22, PT, PT, R11, -UR9, RZ ;  /* 0x800000090b167c10 */ /* 0x000fe4000fffe0ff */
[----:B------:R-:W-:Y:S02]  /*0a40*/  ISETP.GE.AND.EX P0, PT, R9, UR5, PT, P0 ;  /* 0x0000000509007c0c */ /* 0x000fe4000bf06300 */
[----:B------:R-:W-:-:S11]  /*0a50*/  IADD3 R11, PT, PT, R11, 0x1, RZ ;  /* 0x000000010b0b7810 */ /* 0x000fd60007ffe0ff */
.L_x_897:
        /* <DEDUP_REMOVED lines=187> */
.L_x_894:
        /* <DEDUP_REMOVED lines=68> */
.L_x_898:
[----:B------:R-:W-:Y:S05]  /*1a50*/  BRA.U !UP1, `(.L_x_893) ;  /* 0x0000000909107547 */ /* 0x000fea000b800000 */
[----:B------:R-:W1:Y:S01]  /*1a60*/  LDCU.64 UR10, c[0x0][0x3f8] ;  /* 0x00007f00ff0a77ac */ /* 0x000e620008000a00 */
[----:B------:R-:W-:-:S12]  /*1a70*/  UIADD3 UR7, UPT, UPT, UR6, -UR9, URZ ;  /* 0x8000000906077290 */ /* 0x000fd8000fffe0ff */
.L_x_899:
        /* <DEDUP_REMOVED lines=130> */
.L_x_893:
        /* <DEDUP_REMOVED lines=46> */
.L_x_900:
        /* <DEDUP_REMOVED lines=16> */
.L_x_3898:


//--------------------- .text._Z30group_norm_nhwc_bwd_sum_kernelI11Fp32IOFp32WLi196EEv26Group_norm_nhwc_bwd_params --------------------------
	.section	.text._Z30group_norm_nhwc_bwd_sum_kernelI11Fp32IOFp32WLi196EEv26Group_norm_nhwc_bwd_params,"ax",@progbits
	.align	128
        .global         _Z30group_norm_nhwc_bwd_sum_kernelI11Fp32IOFp32WLi196EEv26Group_norm_nhwc_bwd_params
        .type           _Z30group_norm_nhwc_bwd_sum_kernelI11Fp32IOFp32WLi196EEv26Group_norm_nhwc_bwd_params,@function
        .size           _Z30group_norm_nhwc_bwd_sum_kernelI11Fp32IOFp32WLi196EEv26Group_norm_nhwc_bwd_params,(.L_x_3899 - _Z30group_norm_nhwc_bwd_sum_kernelI11Fp32IOFp32WLi196EEv26Group_norm_nhwc_bwd_params)
        .other          _Z30group_norm_nhwc_bwd_sum_kernelI11Fp32IOFp32WLi196EEv26Group_norm_nhwc_bwd_params,@"STO_CUDA_ENTRY STV_DEFAULT"
_Z30group_norm_nhwc_bwd_sum_kernelI11Fp32IOFp32WLi196EEv26Group_norm_nhwc_bwd_params:
.text._Z30group_norm_nhwc_bwd_sum_kernelI11Fp32IOFp32WLi196EEv26Group_norm_nhwc_bwd_params:
[----:B------:R-:W-:Y:S08]  /*0000*/  LDC R1, c[0x0][0x37c] ;  /* 0x0000df00ff017b82 */ /* 0x000ff00000000800 */
[----:B------:R-:W0:Y:S01]  /*0010*/  LDC R3, c[0x0][0x424] ;  /* 0x00010900ff037b82 */ /* 0x000e220000000800 */
[----:B------:R-:W1:Y:S01]  /*0020*/  S2R R0, SR_TID.X ;  /* 0x0000000000007919 */ /* 0x000e620000002100 */
[----:B------:R-:W2:Y:S01]  /*0030*/  LDCU.64 UR6, c[0x0][0x358] ;  /* 0x00006b00ff0677ac */ /* 0x000ea20008000a00 */
[----:B------:R-:W3:Y:S05]  /*0040*/  LDCU.64 UR10, c[0x0][0x3f8] ;  /* 0x00007f00ff0a77ac */ /* 0x000eea0008000a00 */
[----:B------:R-:W4:Y:S08]  /*0050*/  S2UR UR8, SR_CTAID.X ;  /* 0x00000000000879c3 */ /* 0x000f300000002500 */
[----:B------:R-:W4:Y:S01]  /*0060*/  LDC R33, c[0x0][0x428] ;  /* 0x00010a00ff217b82 */ /* 0x000f220000000800 */
[----:B0-----:R-:W-:-:S07]  /*0070*/  IABS R7, R3 ;  /* 0x0000000300077213 */ /* 0x001fce0000000000 */
[----:B------:R-:W0:Y:S01]  /*0080*/  S2UR UR5, SR_CTAID.Z ;  /* 0x00000000000579c3 */ /* 0x000e220000002700 */
[----:B------:R-:W2:Y:S01]  /*0090*/  I2F.RP R2, R7 ;  /* 0x0000000700027306 */ /* 0x000ea20000209400 */
[----:B-1----:R-:W-:-:S06]  /*00a0*/  SHF.L.U32 R6, R0, 0x1, RZ ;  /* 0x0000000100067819 */ /* 0x002fcc00000006ff */
[----:B------:R-:W1:Y:S01]  /*00b0*/  LDC.64 R16, c[0x0][0x3b8] ;  /* 0x0000ee00ff107b82 */ /* 0x000e620000000a00 */
[----:B----4-:R-:W-:-:S07]  /*00c0*/  IMAD R32, R33, UR8, R6 ;  /* 0x0000000821207c24 */ /* 0x010fce000f8e0206 */
[----:B------:R-:W4:Y:S01]  /*00d0*/  LDC R14, c[0x0][0x41c] ;  /* 0x00010700ff0e7b82 */ /* 0x000f220000000800 */
[----:B--2---:R-:W2:Y:S02]  /*00e0*/  MUFU.RCP R2, R2 ;  /* 0x0000000200027308 */ /* 0x004ea40000001000 */
[----:B--2---:R-:W-:Y:S02]  /*00f0*/  IADD3 R4, PT, PT, R2, 0xffffffe, RZ ;  /* 0x0ffffffe02047810 */ /* 0x004fe40007ffe0ff */
[----:B------:R-:W-:-:S04]  /*0100*/  IABS R2, R32 ;  /* 0x0000002000027213 */ /* 0x000fc80000000000 */
[----:B------:R2:W3:Y:S02]  /*0110*/  F2I.FTZ.U32.TRUNC.NTZ R5, R4 ;  /* 0x0000000400057305 */ /* 0x0004e4000021f000 */
[----:B--2---:R-:W-:Y:S01]  /*0120*/  HFMA2 R4, -RZ, RZ, 0, 0 ;  /* 0x00000000ff047431 */ /* 0x004fe200000001ff */
[----:B---3--:R-:W-:-:S05]  /*0130*/  IADD3 R8, PT, PT, RZ, -R5, RZ ;  /* 0x80000005ff087210 */ /* 0x008fca0007ffe0ff */
[----:B------:R-:W-:-:S04]  /*0140*/  IMAD R9, R8, R7, RZ ;  /* 0x0000000708097224 */ /* 0x000fc800078e02ff */
[----:B------:R-:W-:-:S06]  /*0150*/  IMAD.HI.U32 R5, R5, R9, R4 ;  /* 0x0000000905057227 */ /* 0x000fcc00078e0004 */
[----:B------:R-:W-:-:S04]  /*0160*/  IMAD.HI.U32 R5, R5, R2, RZ ;  /* 0x0000000205057227 */ /* 0x000fc800078e00ff */
[----:B------:R-:W-:-:S04]  /*0170*/  IMAD.MOV R4, RZ, RZ, -R5 ;  /* 0x000000ffff047224 */ /* 0x000fc800078e0a05 */
[----:B------:R-:W-:Y:S01]  /*0180*/  IMAD R2, R7, R4, R2 ;  /* 0x0000000407027224 */ /* 0x000fe200078e0202 */
[----:B------:R-:W-:-:S04]  /*0190*/  LOP3.LUT R4, R32, R3, RZ, 0x3c, !PT ;  /* 0x0000000320047212 */ /* 0x000fc800078e3cff */
[----:B------:R-:W-:Y:S02]  /*01a0*/  ISETP.GT.U32.AND P1, PT, R7, R2, PT ;  /* 0x000000020700720c */ /* 0x000fe40003f24070 */
[----:B------:R-:W-:Y:S02]  /*01b0*/  ISETP.GE.AND P2, PT, R4, RZ, PT ;  /* 0x000000ff0400720c */ /* 0x000fe40003f46270 */
[----:B------:R-:W-:-:S09]  /*01c0*/  LOP3.LUT R4, RZ, R3, RZ, 0x33, !PT ;  /* 0x00000003ff047212 */ /* 0x000fd200078e33ff */
[-C--:B------:R-:W-:Y:S02]  /*01d0*/  @!P1 IADD3 R2, PT, PT, R2, -R7.reuse, RZ ;  /* 0x8000000702029210 */ /* 0x080fe40007ffe0ff */
[----:B------:R-:W-:Y:S02]  /*01e0*/  @!P1 IADD3 R5, PT, PT, R5, 0x1, RZ ;  /* 0x0000000105059810 */ /* 0x000fe40007ffe0ff */
[----:B------:R-:W-:Y:S02]  /*01f0*/  ISETP.GE.U32.AND P0, PT, R2, R7, PT ;  /* 0x000000070200720c */ /* 0x000fe40003f06070 */
[----:B------:R-:W0:Y:S11]  /*0200*/  LDC R2, c[0x0][0x410] ;  /* 0x00010400ff027b82 */ /* 0x000e360000000800 */
[----:B------:R-:W-:-:S02]  /*0210*/  @P0 IADD3 R5, PT, PT, R5, 0x1, RZ ;  /* 0x0000000105050810 */ /* 0x000fc40007ffe0ff */
[----:B------:R-:W-:Y:S02]  /*0220*/  ISETP.NE.AND P0, PT, R3, RZ, PT ;  /* 0x000000ff0300720c */ /* 0x000fe40003f05270 */
[----:B------:R-:W-:-:S04]  /*0230*/  @!P2 IADD3 R5, PT, PT, -R5, RZ, RZ ;  /* 0x000000ff0505a210 */ /* 0x000fc80007ffe1ff */
[----:B------:R-:W-:-:S05]  /*0240*/  SEL R5, R4, R5, !P0 ;  /* 0x0000000504057207 */ /* 0x000fca0004000000 */
[----:B0-----:R-:W-:-:S04]  /*0250*/  IMAD R5, R2, UR5, R5 ;  /* 0x0000000502057c24 */ /* 0x001fc8000f8e0205 */
[----:B-1----:R-:W-:-:S06]  /*0260*/  IMAD.WIDE R16, R5, 0x8, R16 ;  /* 0x0000000805107825 */ /* 0x002fcc00078e0210 */
[----:B------:R-:W5:Y:S01]  /*0270*/  LDG.E.64 R16, desc[UR6][R16.64] ;  /* 0x0000000610107981 */ /* 0x000f62000c1e1b00 */
[----:B------:R-:W0:Y:S01]  /*0280*/  I2F.U32.RP R2, R3 ;  /* 0x0000000300027306 */ /* 0x000e220000209000 */
[----:B------:R-:W-:Y:S01]  /*0290*/  ISETP.GE.U32.AND P0, PT, R32, UR10, PT ;  /* 0x0000000a20007c0c */ /* 0x000fe2000bf06070 */
[----:B------:R-:W-:Y:S01]  /*02a0*/  BSSY.RECONVERGENT B0, `(.L_x_901) ;  /* 0x000001b000007945 */ /* 0x000fe20003800200 */
[----:B------:R-:W-:Y:S02]  /*02b0*/  SHF.R.S32.HI R33, RZ, 0x1f, R32 ;  /* 0x0000001fff217819 */ /* 0x000fe40000011420 */
[----:B------:R-:W-:Y:S02]  /*02c0*/  CS2R R18, SRZ ;  /* 0x0000000000127805 */ /* 0x000fe4000001ff00 */
[----:B------:R-:W-:Y:S02]  /*02d0*/  CS2R R12, SRZ ;  /* 0x00000000000c7805 */ /* 0x000fe4000001ff00 */
[----:B------:R-:W-:Y:S01]  /*02e0*/  ISETP.GE.AND.EX P0, PT, R33, UR11, PT, P0 ;  /* 0x0000000b21007c0c */ /* 0x000fe2000bf06300 */
[----:B0-----:R-:W0:Y:S02]  /*02f0*/  MUFU.RCP R2, R2 ;  /* 0x0000000200027308 */ /* 0x001e240000001000 */
[----:B0-----:R-:W-:-:S06]  /*0300*/  VIADD R8, R2, 0xffffffe ;  /* 0x0ffffffe02087836 */ /* 0x001fcc0000000000 */
[----:B------:R0:W1:Y:S02]  /*0310*/  F2I.FTZ.U32.TRUNC.NTZ R9, R8 ;  /* 0x0000000800097305 */ /* 0x000064000021f000 */
[----:B0-----:R-:W-:Y:S02]  /*0320*/  MOV R8, RZ ;  /* 0x000000ff00087202 */ /* 0x001fe40000000f00 */
[----:B-1----:R-:W-:-:S05]  /*0330*/  IADD3 R10, PT, PT, RZ, -R9, RZ ;  /* 0x80000009ff0a7210 */ /* 0x002fca0007ffe0ff */
[----:B------:R-:W-:-:S04]  /*0340*/  IMAD R5, R10, R3, RZ ;  /* 0x000000030a057224 */ /* 0x000fc800078e02ff */
[----:B------:R-:W-:-:S06]  /*0350*/  IMAD.HI.U32 R9, R9, R5, R8 ;  /* 0x0000000509097227 */ /* 0x000fcc00078e0008 */
[----:B------:R-:W-:-:S05]  /*0360*/  IMAD.HI.U32 R5, R9, R6, RZ ;  /* 0x0000000609057227 */ /* 0x000fca00078e00ff */
[----:B------:R-:W-:Y:S01]  /*0370*/  IADD3 R7, PT, PT, -R5, RZ, RZ ;  /* 0x000000ff05077210 */ /* 0x000fe20007ffe1ff */
[----:B----4-:R-:W-:Y:S06]  /*0380*/  @P0 BRA `(.L_x_902) ;  /* 0x0000000000300947 */ /* 0x010fec0003800000 */
[----:B------:R-:W0:Y:S01]  /*0390*/  LDCU.U8 UR4, c[0x0][0x414] ;  /* 0x00008280ff0477ac */ /* 0x000e220008000000 */
[C---:B------:R-:W-:Y:S02]  /*03a0*/  SHF.L.U32 R9, R32.reuse, 0x2, RZ ;  /* 0x0000000220097819 */ /* 0x040fe400000006ff */
[----:B------:R-:W-:Y:S01]  /*03b0*/  SHF.L.U64.HI R2, R32, 0x2, R33 ;  /* 0x0000000220027819 */ /* 0x000fe20000010221 */
[----:B------:R-:W1:Y:S01]  /*03c0*/  LDCU.64 UR12, c[0x0][0x3a8] ;  /* 0x00007500ff0c77ac */ /* 0x000e620008000a00 */
[----:B0-----:R-:W-:Y:S02]  /*03d0*/  ISETP.NE.AND P1, PT, RZ, UR4, PT ;  /* 0x00000004ff007c0c */ /* 0x001fe4000bf25270 */
[----:B-1----:R-:W-:-:S04]  /*03e0*/  IADD3 R18, P2, PT, R9, UR12, RZ ;  /* 0x0000000c09127c10 */ /* 0x002fc8000ff5e0ff */
[----:B------:R-:W-:-:S07]  /*03f0*/  IADD3.X R19, PT, PT, R2, UR13, RZ, P2, !PT ;  /* 0x0000000d02137c10 */ /* 0x000fce00097fe4ff */
[----:B------:R-:W0:Y:S01]  /*0400*/  @P1 LDC.64 R10, c[0x0][0x3b0] ;  /* 0x0000ec00ff0a1b82 */ /* 0x000e220000000a00 */
[----:B------:R-:W5:Y:S01]  /*0410*/  LDG.E.64 R18, desc[UR6][R18.64] ;  /* 0x0000000612127981 */ /* 0x000f62000c1e1b00 */
[----:B0-----:R-:W-:-:S05]  /*0420*/  @P1 IADD3 R8, P3, PT, R9, R10, RZ ;  /* 0x0000000a09081210 */ /* 0x001fca0007f7e0ff */
[----:B------:R-:W-:-:S05]  /*0430*/  @P1 IMAD.X R9, R2, 0x1, R11, P3 ;  /* 0x0000000102091824 */ /* 0x000fca00018e060b */
[----:B------:R0:W5:Y:S03]  /*0440*/  @P1 LDG.E.64 R12, desc[UR6][R8.64] ;  /* 0x00000006080c1981 */ /* 0x000166000c1e1b00 */
.L_x_902:
[----:B------:R-:W-:Y:S05]  /*0450*/  BSYNC.RECONVERGENT B0 ;  /* 0x0000000000007941 */ /* 0x000fea0003800200 */
.L_x_901:
[----:B------:R-:W1:Y:S01]  /*0460*/  S2UR UR4, SR_CTAID.Y ;  /* 0x00000000000479c3 */ /* 0x000e620000002600 */
[----:B-----5:R-:W-:Y:S01]  /*0470*/  FFMA.FTZ R20, -R16, R16, R17 ;  /* 0x0000001010147223 */ /* 0x020fe20000010111 */
[C---:B------:R-:W-:Y:S01]  /*0480*/  IMAD R2, R3.reuse, R7, R6 ;  /* 0x0000000703027224 */ /* 0x040fe200078e0206 */
[----:B------:R-:W-:Y:S01]  /*0490*/  ISETP.NE.U32.AND P4, PT, R3, RZ, PT ;  /* 0x000000ff0300720c */ /* 0x000fe20003f85070 */
[----:B------:R-:W-:Y:S01]  /*04a0*/  HFMA2 R17, -RZ, RZ, 0, 0 ;  /* 0x00000000ff117431 */ /* 0x000fe200000001ff */
[----:B------:R-:W-:Y:S02]  /*04b0*/  MOV R28, RZ ;  /* 0x000000ff001c7202 */ /* 0x000fe40000000f00 */
[----:B------:R-:W-:Y:S02]  /*04c0*/  CS2R R26, SRZ ;  /* 0x00000000001a7805 */ /* 0x000fe4000001ff00 */
[----:B------:R-:W-:Y:S01]  /*04d0*/  FSETP.GTU.FTZ.AND P2, PT, R20, RZ, PT ;  /* 0x000000ff1400720b */ /* 0x000fe20003f5c000 */
[----:B0-----:R-:W0:Y:S01]  /*04e0*/  LDC.64 R8, c[0x0][0x400] ;  /* 0x00010000ff087b82 */ /* 0x001e220000000a00 */
[----:B------:R-:W-:-:S11]  /*04f0*/  ISETP.GE.U32.AND P1, PT, R2, R3, PT ;  /* 0x000000030200720c */ /* 0x000fd60003f26070 */
[----:B------:R-:W2:Y:S02]  /*0500*/  @P2 LDC R7, c[0x0][0x3c0] ;  /* 0x0000f000ff072b82 */ /* 0x000ea40000000800 */
[-C--:B------:R-:W-:Y:S01]  /*0510*/  @P1 IADD3 R2, PT, PT, R2, -R3.reuse, RZ ;  /* 0x8000000302021210 */ /* 0x080fe20007ffe0ff */
[----:B-1----:R-:W-:Y:S01]  /*0520*/  IMAD R15, R14, UR4, RZ ;  /* 0x000000040e0f7c24 */ /* 0x002fe2000f8e02ff */
[----:B------:R-:W-:Y:S02]  /*0530*/  @P1 IADD3 R5, PT, PT, R5, 0x1, RZ ;  /* 0x0000000105051810 */ /* 0x000fe40007ffe0ff */
[----:B------:R-:W-:Y:S02]  /*0540*/  ISETP.GE.U32.AND P3, PT, R2, R3, PT ;  /* 0x000000030200720c */ /* 0x000fe40003f66070 */
[----:B------:R-:W-:Y:S02]  /*0550*/  SHF.R.S32.HI R10, RZ, 0x1f, R15 ;  /* 0x0000001fff0a7819 */ /* 0x000fe4000001140f */
[----:B------:R-:W-:-:S04]  /*0560*/  IADD3 R11, P5, PT, R15, R14, RZ ;  /* 0x0000000e0f0b7210 */ /* 0x000fc80007fbe0ff */
[----:B------:R-:W-:Y:S02]  /*0570*/  LEA.HI.X.SX32 R2, R14, R10, 0x1, P5 ;  /* 0x0000000a0e027211 */ /* 0x000fe400028f0eff */
[----:B0-----:R-:W-:-:S03]  /*0580*/  ISETP.LT.U32.AND P1, PT, R11, R8, PT ;  /* 0x000000080b00720c */ /* 0x001fc60003f21070 */
[----:B------:R-:W-:Y:S02]  /*0590*/  @P3 IADD3 R5, PT, PT, R5, 0x1, RZ ;  /* 0x0000000105053810 */ /* 0x000fe40007ffe0ff */
[----:B------:R-:W-:Y:S02]  /*05a0*/  ISETP.LT.AND.EX P1, PT, R2, R9, PT, P1 ;  /* 0x000000090200720c */ /* 0x000fe40003f21310 */
[----:B------:R-:W-:Y:S01]  /*05b0*/  SEL R4, R4, R5, !P4 ;  /* 0x0000000504047207 */ /* 0x000fe20006000000 */
[----:B------:R-:W-:Y:S01]  /*05c0*/  HFMA2 R5, -RZ, RZ, 1.875, 0 ;  /* 0x3f800000ff057431 */ /* 0x000fe200000001ff */
[----:B------:R-:W-:Y:S01]  /*05d0*/  SEL R8, R11, R8, P1 ;  /* 0x000000080b087207 */ /* 0x000fe20000800000 */
[----:B--2---:R-:W-:Y:S01]  /*05e0*/  @P2 FADD.FTZ R7, R20, R7 ;  /* 0x0000000714072221 */ /* 0x004fe20000010000 */
[----:B------:R-:W-:Y:S02]  /*05f0*/  HFMA2 R11, -RZ, RZ, 0, 0 ;  /* 0x00000000ff0b7431 */ /* 0x000fe400000001ff */
[----:B------:R-:W-:Y:S01]  /*0600*/  IMAD.MOV R2, RZ, RZ, -R4 ;  /* 0x000000ffff027224 */ /* 0x000fe200078e0a04 */
[----:B------:R-:W-:Y:S01]  /*0610*/  ISETP.GT.AND P1, PT, R8, R15, PT ;  /* 0x0000000f0800720c */ /* 0x000fe20003f24270 */
[----:B------:R0:W1:Y:S02]  /*0620*/  @P2 MUFU.RSQ R5, R7 ;  /* 0x0000000700052308 */ /* 0x0000640000001400 */
[----:B------:R-:W-:Y:S01]  /*0630*/  IMAD R6, R3, R2, R6 ;  /* 0x0000000203067224 */ /* 0x000fe200078e0206 */
[----:B------:R-:W-:-:S09]  /*0640*/  MOV R2, RZ ;  /* 0x000000ff00027202 */ /* 0x000fd20000000f00 */
[----:B0-----:R-:W-:Y:S05]  /*0650*/  @!P1 BRA `(.L_x_903) ;  /* 0x0000001c00089947 */ /* 0x001fea0003800000 */
[----:B------:R-:W0:Y:S01]  /*0660*/  LDCU.U8 UR4, c[0x0][0x414] ;  /* 0x00008280ff0477ac */ /* 0x000e220008000000 */
[----:B------:R-:W2:Y:S01]  /*0670*/  LDC.64 R2, c[0x0][0x408] ;  /* 0x00010200ff027b82 */ /* 0x000ea20000000a00 */
[----:B------:R-:W-:Y:S01]  /*0680*/  IMAD.MOV.U32 R7, RZ, RZ, R15 ;  /* 0x000000ffff077224 */ /* 0x000fe200078e000f */
[----:B0-----:R-:W-:Y:S01]  /*0690*/  UISETP.NE.AND UP0, UPT, UR4, URZ, UPT ;  /* 0x000000ff0400728c */ /* 0x001fe2000bf05270 */
[----:B--2---:R-:W-:-:S04]  /*06a0*/  IMAD.WIDE.U32 R30, R2, UR5, R32 ;  /* 0x00000005021e7c25 */ /* 0x004fc8000f8e0020 */
[----:B------:R-:W-:-:S04]  /*06b0*/  IMAD R9, R3, UR5, R31 ;  /* 0x0000000503097c24 */ /* 0x000fc8000f8e021f */
[----:B------:R-:W-:Y:S05]  /*06c0*/  BRA.U UP0, `(.L_x_904) ;  /* 0x0000001100407547 */ /* 0x000fea000b800000 */
[CC--:B------:R-:W-:Y:S02]  /*06d0*/  IADD3 R2, PT, PT, R7.reuse, -R8.reuse, RZ ;  /* 0x8000000807027210 */ /* 0x0c0fe40007ffe0ff */
[----:B------:R-:W-:Y:S02]  /*06e0*/  CS2R R26, SRZ ;  /* 0x00000000001a7805 */ /* 0x000fe4000001ff00 */
[----:B------:R-:W-:Y:S01]  /*06f0*/  IADD3 R8, PT, PT, -R7, R8, RZ ;  /* 0x0000000807087210 */ /* 0x000fe20007ffe1ff */
[----:B------:R-:W-:Y:S01]  /*0700*/  IMAD.MOV.U32 R11, RZ, RZ, RZ ;  /* 0x000000ffff0b7224 */ /* 0x000fe200078e00ff */
[----:B------:R-:W-:Y:S01]  /*0710*/  ISETP.GT.U32.AND P1, PT, R2, -0x4, PT ;  /* 0xfffffffc0200780c */ /* 0x000fe20003f24070 */
[----:B------:R-:W-:Y:S01]  /*0720*/  HFMA2 R2, -RZ, RZ, 0, 0 ;  /* 0x00000000ff027431 */ /* 0x000fe200000001ff */
[----:B------:R-:W-:Y:S02]  /*0730*/  MOV R17, RZ ;  /* 0x000000ff00117202 */ /* 0x000fe40000000f00 */
[----:B------:R-:W-:-:S02]  /*0740*/  MOV R28, RZ ;  /* 0x000000ff001c7202 */ /* 0x000fc40000000f00 */
[----:B------:R-:W-:-:S07]  /*0750*/  LOP3.LUT R10, R8, 0x3, RZ, 0xc0, !PT ;  /* 0x00000003080a7812 */ /* 0x000fce00078ec0ff */
[----:B------:R-:W-:Y:S05]  /*0760*/  @P1 BRA `(.L_x_905) ;  /* 0x0000000800501947 */ /* 0x000fea0003800000 */
[----:B------:R-:W-:Y:S02]  /*0770*/  LOP3.LUT R3, R8, 0xfffffffc, RZ, 0xc0, !PT ;  /* 0xfffffffc08037812 */ /* 0x000fe400078ec0ff */
[----:B------:R-:W-:Y:S02]  /*0780*/  IADD3 R7, PT, PT, R7, 0x1, RZ ;  /* 0x0000000107077810 */ /* 0x000fe40007ffe0ff */
[----:B------:R-:W-:Y:S02]  /*0790*/  MOV R26, RZ ;  /* 0x000000ff001a7202 */ /* 0x000fe40000000f00 */
[----:B------:R-:W-:-:S07]  /*07a0*/  IADD3 R3, PT, PT, -R3, RZ, RZ ;  /* 0x000000ff03037210 */ /* 0x000fce0007ffe1ff */
.L_x_906:
[----:B------:R-:W0:Y:S01]  /*07b0*/  @!P0 LDC.64 R14, c[0x0][0x3f8] ;  /* 0x0000fe00ff0e8b82 */ /* 0x000e220000000a00 */
[----:B------:R-:W-:Y:S01]  /*07c0*/  @!P0 VIADD R25, R7, 0xffffffff ;  /* 0xffffffff07198836 */ /* 0x000fe20000000000 */
[----:B------:R-:W-:-:S04]  /*07d0*/  @!P0 MOV R22, R30 ;  /* 0x0000001e00168202 */ /* 0x000fc80000000f00 */
[----:B------:R-:W-:Y:S02]  /*07e0*/  @!P0 SHF.R.S32.HI R23, RZ, 0x1f, R25 ;  /* 0x0000001fff178819 */ /* 0x000fe40000011419 */
[----:B------:R-:W2:Y:S08]  /*07f0*/  @!P0 LDC.64 R12, c[0x0][0x3a0] ;  /* 0x0000e800ff0c8b82 */ /* 0x000eb00000000a00 */
[----:B------:R-:W3:Y:S01]  /*0800*/  @!P0 LDC.64 R20, c[0x0][0x398] ;  /* 0x0000e600ff148b82 */ /* 0x000ee20000000a00 */
[----:B0-----:R-:W-:Y:S01]  /*0810*/  @!P0 IMAD R24, R23, R14, RZ ;  /* 0x0000000e17188224 */ /* 0x001fe200078e02ff */
[----:B------:R-:W-:-:S03]  /*0820*/  @!P0 MOV R23, R9 ;  /* 0x0000000900178202 */ /* 0x000fc60000000f00 */
[C---:B------:R-:W-:Y:S02]  /*0830*/  @!P0 IMAD R15, R25.reuse, R15, R24 ;  /* 0x0000000f190f8224 */ /* 0x040fe400078e0218 */
[----:B------:R-:W-:-:S03]  /*0840*/  @!P0 IMAD.WIDE.U32 R22, R25, R14, R22 ;  /* 0x0000000e19168225 */ /* 0x000fc600078e0016 */
[C---:B------:R-:W-:Y:S02]  /*0850*/  @!P0 SHF.L.U32 R25, R22.reuse, 0x2, RZ ;  /* 0x0000000216198819 */ /* 0x040fe400000006ff */
[----:B------:R-:W-:Y:S02]  /*0860*/  @!P0 IADD3 R15, PT, PT, R23, R15, RZ ;  /* 0x0000000f170f8210 */ /* 0x000fe40007ffe0ff */
[C---:B--2---:R-:W-:Y:S02]  /*0870*/  @!P0 IADD3 R34, P1, PT, R25.reuse, R12, RZ ;  /* 0x0000000c19228210 */ /* 0x044fe40007f3e0ff */
[----:B------:R-:W-:Y:S02]  /*0880*/  @!P0 SHF.L.U64.HI R22, R22, 0x2, R15 ;  /* 0x0000000216168819 */ /* 0x000fe4000001020f */
[----:B------:R-:W-:Y:S02]  /*0890*/  CS2R R14, SRZ ;  /* 0x00000000000e7805 */ /* 0x000fe4000001ff00 */
[----:B---3--:R-:W-:Y:S01]  /*08a0*/  @!P0 IADD3 R24, P2, PT, R25, R20, RZ ;  /* 0x0000001419188210 */ /* 0x008fe20007f5e0ff */
[----:B------:R-:W-:Y:S01]  /*08b0*/  @!P0 IMAD.X R35, R22, 0x1, R13, P1 ;  /* 0x0000000116238824 */ /* 0x000fe200008e060d */
[----:B------:R-:W-:-:S02]  /*08c0*/  CS2R R12, SRZ ;  /* 0x00000000000c7805 */ /* 0x000fc4000001ff00 */
[----:B------:R-:W-:Y:S02]  /*08d0*/  @!P0 IADD3.X R25, PT, PT, R22, R21, RZ, P2, !PT ;  /* 0x0000001516198210 */ /* 0x000fe400017fe4ff */
[----:B------:R-:W0:Y:S01]  /*08e0*/  @!P0 LDC.64 R20, c[0x0][0x3f8] ;  /* 0x0000fe00ff148b82 */ /* 0x000e220000000a00 */
[----:B------:R-:W2:Y:S04]  /*08f0*/  @!P0 LDG.E.64 R14, desc[UR6][R34.64] ;  /* 0x00000006220e8981 */ /* 0x000ea8000c1e1b00 */
[----:B------:R3:W4:Y:S01]  /*0900*/  @!P0 LDG.E.64 R12, desc[UR6][R24.64] ;  /* 0x00000006180c8981 */ /* 0x000722000c1e1b00 */
[----:B------:R-:W-:Y:S02]  /*0910*/  @!P0 SHF.R.S32.HI R29, RZ, 0x1f, R7 ;  /* 0x0000001fff1d8819 */ /* 0x000fe40000011407 */
[----:B------:R-:W5:Y:S01]  /*0920*/  @!P0 LDC.64 R22, c[0x0][0x3a0] ;  /* 0x0000e800ff168b82 */ /* 0x000f620000000a00 */
[----:B---3--:R-:W-:-:S02]  /*0930*/  @!P0 MOV R24, R30 ;  /* 0x0000001e00188202 */ /* 0x008fc40000000f00 */
[----:B------:R-:W-:Y:S01]  /*0940*/  @!P0 MOV R25, R9 ;  /* 0x0000000900198202 */ /* 0x000fe20000000f00 */
[----:B0-----:R-:W-:-:S04]  /*0950*/  @!P0 IMAD R36, R29, R20, RZ ;  /* 0x000000141d248224 */ /* 0x001fc800078e02ff */
[C---:B------:R-:W-:Y:S02]  /*0960*/  @!P0 IMAD R29, R7.reuse, R21, R36 ;  /* 0x00000015071d8224 */ /* 0x040fe400078e0224 */
[----:B------:R-:W-:Y:S01]  /*0970*/  @!P0 IMAD.WIDE.U32 R20, R7, R20, R24 ;  /* 0x0000001407148225 */ /* 0x000fe200078e0018 */
[----:B------:R-:W-:-:S04]  /*0980*/  CS2R R24, SRZ ;  /* 0x0000000000187805 */ /* 0x000fc8000001ff00 */
[----:B------:R-:W-:Y:S02]  /*0990*/  @!P0 IADD3 R29, PT, PT, R21, R29, RZ ;  /* 0x0000001d151d8210 */ /* 0x000fe40007ffe0ff */
[C---:B------:R-:W-:Y:S02]  /*09a0*/  @!P0 SHF.L.U32 R35, R20.reuse, 0x2, RZ ;  /* 0x0000000214238819 */ /* 0x040fe400000006ff */
[----:B------:R-:W-:Y:S02]  /*09b0*/  @!P0 SHF.L.U64.HI R29, R20, 0x2, R29 ;  /* 0x00000002141d8819 */ /* 0x000fe4000001021d */
[----:B------:R-:W0:Y:S01]  /*09c0*/  @!P0 LDC.64 R20, c[0x0][0x398] ;  /* 0x0000e600ff148b82 */ /* 0x000e220000000a00 */
[----:B-----5:R-:W-:-:S05]  /*09d0*/  @!P0 IADD3 R36, P1, PT, R35, R22, RZ ;  /* 0x0000001623248210 */ /* 0x020fca0007f3e0ff */
[----:B------:R-:W-:Y:S01]  /*09e0*/  @!P0 IMAD.X R37, R29, 0x1, R23, P1 ;  /* 0x000000011d258824 */ /* 0x000fe200008e0617 */
[----:B------:R-:W-:-:S04]  /*09f0*/  CS2R R22, SRZ ;  /* 0x0000000000167805 */ /* 0x000fc8000001ff00 */
[----:B------:R3:W5:Y:S01]  /*0a00*/  @!P0 LDG.E.64 R24, desc[UR6][R36.64] ;  /* 0x0000000624188981 */ /* 0x000762000c1e1b00 */
[----:B0-----:R-:W-:-:S04]  /*0a10*/  @!P0 IADD3 R34, P1, PT, R35, R20, RZ ;  /* 0x0000001423228210 */ /* 0x001fc80007f3e0ff */
[----:B------:R-:W-:Y:S02]  /*0a20*/  @!P0 IADD3.X R35, PT, PT, R29, R21, RZ, P1, !PT ;  /* 0x000000151d238210 */ /* 0x000fe40000ffe4ff */
[----:B------:R-:W0:Y:S03]  /*0a30*/  @!P0 LDC.64 R20, c[0x0][0x3f8] ;  /* 0x0000fe00ff148b82 */ /* 0x000e260000000a00 */
[----:B------:R0:W5:Y:S01]  /*0a40*/  @!P0 LDG.E.64 R22, desc[UR6][R34.64] ;  /* 0x0000000622168981 */ /* 0x000162000c1e1b00 */
[----:B---3--:R-:W-:Y:S01]  /*0a50*/  @!P0 IADD3 R37, PT, PT, R7, 0x1, RZ ;  /* 0x0000000107258810 */ /* 0x008fe20007ffe0ff */
[----:B--2---:R-:W-:-:S04]  /*0a60*/  FADD.FTZ R14, -R16, R14 ;  /* 0x0000000e100e7221 */ /* 0x004fc80000010100 */
[----:B-1----:R-:W-:Y:S01]  /*0a70*/  FMUL.FTZ R29, R14, R5 ;  /* 0x000000050e1d7220 */ /* 0x002fe20000410000 */
[C---:B----4-:R-:W-:Y:S01]  /*0a80*/  FMUL.FTZ R14, R12.reuse, R18 ;  /* 0x000000120c0e7220 */ /* 0x050fe20000410000 */
[----:B------:R-:W-:Y:S02]  /*0a90*/  FADD.FTZ R17, R12, R17 ;  /* 0x000000110c117221 */ /* 0x000fe40000010000 */
[C---:B------:R-:W-:Y:S01]  /*0aa0*/  FFMA.FTZ R11, R29.reuse, R12, R11 ;  /* 0x0000000c1d0b7223 */ /* 0x040fe2000001000b */
[----:B------:R-:W-:Y:S01]  /*0ab0*/  FFMA.FTZ R12, R29, R14, R27 ;  /* 0x0000000e1d0c7223 */ /* 0x000fe2000001001b */
[----:B------:R-:W-:Y:S01]  /*0ac0*/  @!P0 SHF.R.S32.HI R27, RZ, 0x1f, R37 ;  /* 0x0000001fff1b8819 */ /* 0x000fe20000011425 */
[----:B------:R-:W-:Y:S01]  /*0ad0*/  FADD.FTZ R14, R14, R26 ;  /* 0x0000001a0e0e7221 */ /* 0x000fe20000010000 */
[----:B------:R-:W-:-:S03]  /*0ae0*/  @!P0 MOV R26, R30 ;  /* 0x0000001e001a8202 */ /* 0x000fc60000000f00 */
[----:B0-----:R-:W-:Y:S01]  /*0af0*/  @!P0 IMAD R36, R27, R20, RZ ;  /* 0x000000141b248224 */ /* 0x001fe200078e02ff */
[----:B------:R-:W-:-:S03]  /*0b00*/  @!P0 MOV R27, R9 ;  /* 0x00000009001b8202 */ /* 0x000fc60000000f00 */
[C---:B------:R-:W-:Y:S02]  /*0b10*/  @!P0 IMAD R29, R37.reuse, R21, R36 ;  /* 0x00000015251d8224 */ /* 0x040fe400078e0224 */
[----:B------:R-:W-:Y:S02]  /*0b20*/  @!P0 IMAD.WIDE.U32 R36, R37, R20, R26 ;  /* 0x0000001425248225 */ /* 0x000fe400078e001a */
[----:B------:R-:W0:Y:S02]  /*0b30*/  @!P0 LDC.64 R20, c[0x0][0x3a0] ;  /* 0x0000e800ff148b82 */ /* 0x000e240000000a00 */
[----:B------:R-:W-:Y:S01]  /*0b40*/  @!P0 IMAD.SHL.U32 R35, R36, 0x4, RZ ;  /* 0x0000000424238824 */ /* 0x000fe200078e00ff */
[----:B------:R-:W-:-:S04]  /*0b50*/  @!P0 IADD3 R27, PT, PT, R37, R29, RZ ;  /* 0x0000001d251b8210 */ /* 0x000fc80007ffe0ff */
[----:B------:R-:W-:Y:S02]  /*0b60*/  @!P0 SHF.L.U64.HI R36, R36, 0x2, R27 ;  /* 0x0000000224248819 */ /* 0x000fe4000001021b */
[----:B0-----:R-:W-:-:S04]  /*0b70*/  @!P0 IADD3 R26, P1, PT, R35, R20, RZ ;  /* 0x00000014231a8210 */ /* 0x001fc80007f3e0ff */
[----:B------:R-:W-:Y:S02]  /*0b80*/  @!P0 IADD3.X R27, PT, PT, R36, R21, RZ, P1, !PT ;  /* 0x00000015241b8210 */ /* 0x000fe40000ffe4ff */
[----:B------:R-:W-:-:S06]  /*0b90*/  CS2R R20, SRZ ;  /* 0x0000000000147805 */ /* 0x000fcc000001ff00 */
[----:B------:R0:W2:Y:S02]  /*0ba0*/  @!P0 LDG.E.64 R20, desc[UR6][R26.64] ;  /* 0x000000061a148981 */ /* 0x0000a4000c1e1b00 */
[----:B0-----:R-:W0:Y:S01]  /*0bb0*/  @!P0 LDC.64 R26, c[0x0][0x398] ;  /* 0x0000e600ff1a8b82 */ /* 0x001e220000000a00 */
[C---:B------:R-:W-:Y:S01]  /*0bc0*/  FMUL.FTZ R29, R13.reuse, R19 ;  /* 0x000000130d1d7220 */ /* 0x040fe20000410000 */
[----:B------:R-:W-:Y:S01]  /*0bd0*/  FADD.FTZ R2, R13, R2 ;  /* 0x000000020d027221 */ /* 0x000fe20000010000 */
[----:B0-----:R-:W-:-:S04]  /*0be0*/  @!P0 IADD3 R34, P1, PT, R35, R26, RZ ;  /* 0x0000001a23228210 */ /* 0x001fc80007f3e0ff */
[----:B------:R-:W-:Y:S01]  /*0bf0*/  @!P0 IADD3.X R35, PT, PT, R36, R27, RZ, P1, !PT ;  /* 0x0000001b24238210 */ /* 0x000fe20000ffe4ff */
[----:B------:R-:W-:Y:S01]  /*0c00*/  FADD.FTZ R36, -R16, R15 ;  /* 0x0000000f10247221 */ /* 0x000fe20000010100 */
[----:B------:R-:W-:-:S03]  /*0c10*/  CS2R R26, SRZ ;  /* 0x00000000001a7805 */ /* 0x000fc6000001ff00 */
[----:B------:R-:W-:Y:S01]  /*0c20*/  FMUL.FTZ R15, R36, R5 ;  /* 0x00000005240f7220 */ /* 0x000fe20000410000 */
[----:B-----5:R-:W-:Y:S02]  /*0c30*/  FADD.FTZ R24, -R16, R24 ;  /* 0x0000001810187221 */ /* 0x020fe40000010100 */
[----:B------:R0:W3:Y:S01]  /*0c40*/  @!P0 LDG.E.64 R26, desc[UR6][R34.64] ;  /* 0x00000006221a8981 */ /* 0x0000e2000c1e1b00 */
[C---:B------:R-:W-:Y:S01]  /*0c50*/  FFMA.FTZ R28, R15.reuse, R13, R28 ;  /* 0x0000000d0f1c7223 */ /* 0x040fe2000001001c */
[----:B------:R-:W-:Y:S01]  /*0c60*/  FFMA.FTZ R15, R15, R29, R12 ;  /* 0x0000001d0f0f7223 */ /* 0x000fe2000001000c */
[----:B------:R-:W-:Y:S01]  /*0c70*/  FMUL.FTZ R24, R24, R5 ;  /* 0x0000000518187220 */ /* 0x000fe20000410000 */
[----:B------:R-:W1:Y:S01]  /*0c80*/  @!P0 LDC.64 R12, c[0x0][0x3f8] ;  /* 0x0000fe00ff0c8b82 */ /* 0x000e620000000a00 */
[----:B------:R-:W-:Y:S01]  /*0c90*/  @!P0 IADD3 R37, PT, PT, R7, 0x2, RZ ;  /* 0x0000000207258810 */ /* 0x000fe20007ffe0ff */
[----:B------:R-:W-:Y:S01]  /*0ca0*/  FADD.FTZ R14, R29, R14 ;  /* 0x0000000e1d0e7221 */ /* 0x000fe20000010000 */
[----:B------:R-:W-:Y:S01]  /*0cb0*/  FFMA.FTZ R11, R24, R22, R11 ;  /* 0x00000016180b7223 */ /* 0x000fe2000001000b */
[----:B------:R-:W-:Y:S01]  /*0cc0*/  FADD.FTZ R17, R17, R22 ;  /* 0x0000001611117221 */ /* 0x000fe20000010000 */
[----:B0-----:R-:W-:-:S04]  /*0cd0*/  FMUL.FTZ R34, R22, R18 ;  /* 0x0000001216227220 */ /* 0x001fc80000410000 */
[----:B------:R-:W-:Y:S01]  /*0ce0*/  FFMA.FTZ R24, R24, R34, R15 ;  /* 0x0000002218187223 */ /* 0x000fe2000001000f */
[----:B------:R-:W-:Y:S01]  /*0cf0*/  @!P0 SHF.R.S32.HI R15, RZ, 0x1f, R37 ;  /* 0x0000001fff0f8819 */ /* 0x000fe20000011425 */
[----:B------:R-:W-:Y:S01]  /*0d00*/  FADD.FTZ R22, R14, R34 ;  /* 0x000000220e167221 */ /* 0x000fe20000010000 */
[----:B------:R-:W-:-:S03]  /*0d10*/  @!P0 MOV R14, R30 ;  /* 0x0000001e000e8202 */ /* 0x000fc60000000f00 */
[----:B-1----:R-:W-:Y:S01]  /*0d20*/  @!P0 IMAD R36, R15, R12, RZ ;  /* 0x0000000c0f248224 */ /* 0x002fe200078e02ff */
[----:B------:R-:W-:-:S03]  /*0d30*/  @!P0 MOV R15, R9 ;  /* 0x00000009000f8202 */ /* 0x000fc60000000f00 */
[C---:B------:R-:W-:Y:S02]  /*0d40*/  @!P0 IMAD R29, R37.reuse, R13, R36 ;  /* 0x0000000d251d8224 */ /* 0x040fe400078e0224 */
[----:B------:R-:W-:Y:S02]  /*0d50*/  @!P0 IMAD.WIDE.U32 R36, R37, R12, R14 ;  /* 0x0000000c25248225 */ /* 0x000fe400078e000e */
[----:B------:R-:W0:Y:S02]  /*0d60*/  @!P0 LDC.64 R12, c[0x0][0x3a0] ;  /* 0x0000e800ff0c8b82 */ /* 0x000e240000000a00 */
[----:B------:R-:W-:Y:S01]  /*0d70*/  @!P0 IMAD.IADD R15, R37, 0x1, R29 ;  /* 0x00000001250f8824 */ /* 0x000fe200078e021d */
[----:B------:R-:W-:-:S04]  /*0d80*/  @!P0 SHF.L.U32 R35, R36, 0x2, RZ ;  /* 0x0000000224238819 */ /* 0x000fc800000006ff */
[----:B------:R-:W-:Y:S02]  /*0d90*/  @!P0 SHF.L.U64.HI R36, R36, 0x2, R15 ;  /* 0x0000000224248819 */ /* 0x000fe4000001020f */
[----:B------:R-:W-:Y:S02]  /*0da0*/  CS2R R14, SRZ ;  /* 0x00000000000e7805 */ /* 0x000fe4000001ff00 */
[----:B0-----:R-:W-:-:S04]  /*0db0*/  @!P0 IADD3 R12, P1, PT, R35, R12, RZ ;  /* 0x0000000c230c8210 */ /* 0x001fc80007f3e0ff */
[----:B------:R-:W-:-:S05]  /*0dc0*/  @!P0 IADD3.X R13, PT, PT, R36, R13, RZ, P1, !PT ;  /* 0x0000000d240d8210 */ /* 0x000fca0000ffe4ff */
[----:B------:R0:W4:Y:S02]  /*0dd0*/  @!P0 LDG.E.64 R14, desc[UR6][R12.64] ;  /* 0x000000060c0e8981 */ /* 0x000124000c1e1b00 */
[----:B0-----:R-:W0:Y:S02]  /*0de0*/  @!P0 LDC.64 R12, c[0x0][0x398] ;  /* 0x0000e600ff0c8b82 */ /* 0x001e240000000a00 */
[----:B0-----:R-:W-:-:S04]  /*0df0*/  @!P0 IADD3 R34, P1, PT, R35, R12, RZ ;  /* 0x0000000c23228210 */ /* 0x001fc80007f3e0ff */
[----:B------:R-:W-:Y:S02]  /*0e00*/  @!P0 IADD3.X R35, PT, PT, R36, R13, RZ, P1, !PT ;  /* 0x0000000d24238210 */ /* 0x000fe40000ffe4ff */
[----:B------:R-:W-:-:S06]  /*0e10*/  CS2R R12, SRZ ;  /* 0x00000000000c7805 */ /* 0x000fcc000001ff00 */
[----:B------:R-:W5:Y:S01]  /*0e20*/  @!P0 LDG.E.64 R12, desc[UR6][R34.64] ;  /* 0x00000006220c8981 */ /* 0x000f62000c1e1b00 */
[----:B------:R-:W-:Y:S01]  /*0e30*/  FADD.FTZ R36, -R16, R25 ;  /* 0x0000001910247221 */ /* 0x000fe20000010100 */
[----:B------:R-:W-:Y:S01]  /*0e40*/  FADD.FTZ R2, R2, R23 ;  /* 0x0000001702027221 */ /* 0x000fe20000010000 */
[----:B------:R-:W-:Y:S02]  /*0e50*/  IADD3 R3, PT, PT, R3, 0x4, RZ ;  /* 0x0000000403037810 */ /* 0x000fe40007ffe0ff */
[----:B------:R-:W-:Y:S01]  /*0e60*/  FMUL.FTZ R25, R36, R5 ;  /* 0x0000000524197220 */ /* 0x000fe20000410000 */
[----:B------:R-:W-:Y:S02]  /*0e70*/  IADD3 R7, PT, PT, R7, 0x4, RZ ;  /* 0x0000000407077810 */ /* 0x000fe40007ffe0ff */
[----:B------:R-:W-:Y:S01]  /*0e80*/  ISETP.NE.AND P1, PT, R3, RZ, PT ;  /* 0x000000ff0300720c */ /* 0x000fe20003f25270 */
[----:B------:R-:W-:Y:S01]  /*0e90*/  FFMA.FTZ R28, R25, R23, R28 ;  /* 0x00000017191c7223 */ /* 0x000fe2000001001c */
[----:B------:R-:W-:-:S04]  /*0ea0*/  FMUL.FTZ R23, R23, R19 ;  /* 0x0000001317177220 */ /* 0x000fc80000410000 */
[----:B------:R-:W-:Y:S01]  /*0eb0*/  FADD.FTZ R36, R23, R22 ;  /* 0x0000001617247221 */ /* 0x000fe20000010000 */
[----:B------:R-:W-:Y:S01]  /*0ec0*/  FFMA.FTZ R24, R25, R23, R24 ;  /* 0x0000001719187223 */ /* 0x000fe20000010018 */
[----:B--2---:R-:W-:-:S04]  /*0ed0*/  FADD.FTZ R20, -R16, R20 ;  /* 0x0000001410147221 */ /* 0x004fc80000010100 */
[----:B------:R-:W-:Y:S01]  /*0ee0*/  FMUL.FTZ R22, R20, R5 ;  /* 0x0000000514167220 */ /* 0x000fe20000410000 */
[----:B------:R-:W-:-:S04]  /*0ef0*/  FADD.FTZ R20, -R16, R21 ;  /* 0x0000001510147221 */ /* 0x000fc80000010100 */
[----:B------:R-:W-:Y:S01]  /*0f00*/  FMUL.FTZ R21, R20, R5 ;  /* 0x0000000514157220 */ /* 0x000fe20000410000 */
[----:B---3--:R-:W-:Y:S01]  /*0f10*/  FMUL.FTZ R23, R26, R18 ;  /* 0x000000121a177220 */ /* 0x008fe20000410000 */
[----:B------:R-:W-:Y:S01]  /*0f20*/  FMUL.FTZ R20, R27, R19 ;  /* 0x000000131b147220 */ /* 0x000fe20000410000 */
[----:B------:R-:W-:Y:S01]  /*0f30*/  FFMA.FTZ R11, R22, R26, R11 ;  /* 0x0000001a160b7223 */ /* 0x000fe2000001000b */
[----:B------:R-:W-:Y:S01]  /*0f40*/  FADD.FTZ R17, R17, R26 ;  /* 0x0000001a11117221 */ /* 0x000fe20000010000 */
[----:B------:R-:W-:Y:S01]  /*0f50*/  FADD.FTZ R25, R36, R23 ;  /* 0x0000001724197221 */ /* 0x000fe20000010000 */
[----:B------:R-:W-:Y:S01]  /*0f60*/  FFMA.FTZ R23, R22, R23, R24 ;  /* 0x0000001716177223 */ /* 0x000fe20000010018 */
[----:B------:R-:W-:Y:S01]  /*0f70*/  FADD.FTZ R2, R2, R27 ;  /* 0x0000001b02027221 */ /* 0x000fe20000010000 */
[C---:B------:R-:W-:Y:S01]  /*0f80*/  FFMA.FTZ R28, R21.reuse, R27, R28 ;  /* 0x0000001b151c7223 */ /* 0x040fe2000001001c */
[----:B------:R-:W-:Y:S01]  /*0f90*/  FADD.FTZ R22, R20, R25 ;  /* 0x0000001914167221 */ /* 0x000fe20000010000 */
[----:B------:R-:W-:Y:S01]  /*0fa0*/  FFMA.FTZ R23, R21, R20, R23 ;  /* 0x0000001415177223 */ /* 0x000fe20000010017 */
[----:B----4-:R-:W-:-:S04]  /*0fb0*/  FADD.FTZ R14, -R16, R14 ;  /* 0x0000000e100e7221 */ /* 0x010fc80000010100 */
[----:B------:R-:W-:Y:S01]  /*0fc0*/  FMUL.FTZ R20, R14, R5 ;  /* 0x000000050e147220 */ /* 0x000fe20000410000 */
[----:B------:R-:W-:-:S04]  /*0fd0*/  FADD.FTZ R14, -R16, R15 ;  /* 0x0000000f100e7221 */ /* 0x000fc80000010100 */
[----:B------:R-:W-:Y:S01]  /*0fe0*/  FMUL.FTZ R27, R14, R5 ;  /* 0x000000050e1b7220 */ /* 0x000fe20000410000 */
[----:B-----5:R-:W-:Y:S01]  /*0ff0*/  FMUL.FTZ R15, R12, R18 ;  /* 0x000000120c0f7220 */ /* 0x020fe20000410000 */
[----:B------:R-:W-:Y:S01]  /*1000*/  FADD.FTZ R17, R17, R12 ;  /* 0x0000000c11117221 */ /* 0x000fe20000010000 */
[----:B------:R-:W-:Y:S01]  /*1010*/  FFMA.FTZ R11, R20, R12, R11 ;  /* 0x0000000c140b7223 */ /* 0x000fe2000001000b */
[----:B------:R-:W-:Y:S01]  /*1020*/  FMUL.FTZ R12, R13, R19 ;  /* 0x000000130d0c7220 */ /* 0x000fe20000410000 */
[----:B------:R-:W-:Y:S01]  /*1030*/  FADD.FTZ R21, R22, R15 ;  /* 0x0000000f16157221 */ /* 0x000fe20000010000 */
[----:B------:R-:W-:Y:S01]  /*1040*/  FFMA.FTZ R15, R20, R15, R23 ;  /* 0x0000000f140f7223 */ /* 0x000fe20000010017 */
[C---:B------:R-:W-:Y:S01]  /*1050*/  FFMA.FTZ R28, R27.reuse, R13, R28 ;  /* 0x0000000d1b1c7223 */ /* 0x040fe2000001001c */
[----:B------:R-:W-:Y:S01]  /*1060*/  FADD.FTZ R2, R2, R13 ;  /* 0x0000000d02027221 */ /* 0x000fe20000010000 */
[----:B------:R-:W-:Y:S01]  /*1070*/  FADD.FTZ R26, R12, R21 ;  /* 0x000000150c1a7221 */ /* 0x000fe20000010000 */
[----:B------:R-:W-:Y:S01]  /*1080*/  FFMA.FTZ R27, R27, R12, R15 ;  /* 0x0000000c1b1b7223 */ /* 0x000fe2000001000f */
[----:B------:R-:W-:Y:S06]  /*1090*/  @P1 BRA `(.L_x_906) ;  /* 0xfffffff400c41947 */ /* 0x000fec000383ffff */
[----:B------:R-:W-:-:S07]  /*10a0*/  VIADD R7, R7, 0xffffffff ;  /* 0xffffffff07077836 */ /* 0x000fce0000000000 */
.L_x_905:
[----:B------:R-:W-:-:S13]  /*10b0*/  ISETP.NE.AND P0, PT, R10, RZ, PT ;  /* 0x000000ff0a00720c */ /* 0x000fda0003f05270 */
[----:B------:R-:W-:Y:S05]  /*10c0*/  @!P0 BRA `(.L_x_903) ;  /* 0x00000010006c8947 */ /* 0x000fea0003800000 */
[----:B------:R-:W-:Y:S02]  /*10d0*/  ISETP.NE.AND P0, PT, R10, 0x1, PT ;  /* 0x000000010a00780c */ /* 0x000fe40003f05270 */
[----:B------:R-:W-:-:S04]  /*10e0*/  LOP3.LUT R8, R8, 0x1, RZ, 0xc0, !PT ;  /* 0x0000000108087812 */ /* 0x000fc800078ec0ff */
[----:B------:R-:W-:-:S07]  /*10f0*/  ISETP.NE.U32.AND P1, PT, R8, 0x1, PT ;  /* 0x000000010800780c */ /* 0x000fce0003f25070 */
[----:B------:R-:W-:Y:S06]  /*1100*/  @!P0 BRA `(.L_x_907) ;  /* 0x0000000400108947 */ /* 0x000fec0003800000 */
[----:B------:R-:W0:Y:S02]  /*1110*/  LDCU.64 UR10, c[0x0][0x3f8] ;  /* 0x00007f00ff0a77ac */ /* 0x000e240008000a00 */
[----:B0-----:R-:W-:-:S04]  /*1120*/  ISETP.GE.U32.AND P0, PT, R32, UR10, PT ;  /* 0x0000000a20007c0c */ /* 0x001fc8000bf06070 */
[----:B------:R-:W-:-:S13]  /*1130*/  ISETP.GE.AND.EX P0, PT, R33, UR11, PT, P0 ;  /* 0x0000000b21007c0c */ /* 0x000fda000bf06300 */
[----:B------:R-:W0:Y:S01]  /*1140*/  @!P0 LDC.64 R12, c[0x0][0x3a0] ;  /* 0x0000e800ff0c8b82 */ /* 0x000e220000000a00 */
[----:B------:R-:W-:Y:S02]  /*1150*/  @!P0 SHF.R.S32.HI R3, RZ, 0x1f, R7 ;  /* 0x0000001fff038819 */ /* 0x000fe40000011407 */
[----:B------:R-:W-:Y:S02]  /*1160*/  @!P0 MOV R8, R30 ;  /* 0x0000001e00088202 */ /* 0x000fe40000000f00 */
[----:B------:R-:W-:Y:S01]  /*1170*/  @!P0 IADD3 R29, PT, PT, R7, 0x1, RZ ;  /* 0x00000001071d8810 */ /* 0x000fe20007ffe0ff */
[----:B------:R-:W-:Y:S02]  /*1180*/  @!P0 IMAD R14, R3, UR10, RZ ;  /* 0x0000000a030e8c24 */ /* 0x000fe4000f8e02ff */
[----:B------:R-:W2:Y:S01]  /*1190*/  @!P0 LDC.64 R22, c[0x0][0x398] ;  /* 0x0000e600ff168b82 */ /* 0x000ea20000000a00 */
[----:B------:R-:W-:Y:S01]  /*11a0*/  @!P0 SHF.R.S32.HI R10, RZ, 0x1f, R29 ;  /* 0x0000001fff0a8819 */ /* 0x000fe2000001141d */
[----:B------:R-:W-:-:S02]  /*11b0*/  @!P0 IMAD R3, R7, UR11, R14 ;  /* 0x0000000b07038c24 */ /* 0x000fc4000f8e020e */
[----:B------:R-:W-:-:S04]  /*11c0*/  @!P0 IMAD.WIDE.U32 R34, R7, UR10, R8 ;  /* 0x0000000a07228c25 */ /* 0x000fc8000f8e0008 */
[----:B------:R-:W3:Y:S01]  /*11d0*/  @!P0 LDC.64 R14, c[0x0][0x3a0] ;  /* 0x0000e800ff0e8b82 */ /* 0x000ee20000000a00 */
[----:B------:R-:W-:Y:S01]  /*11e0*/  @!P0 IMAD R10, R10, UR10, RZ ;  /* 0x0000000a0a0a8c24 */ /* 0x000fe2000f8e02ff */
[----:B------:R-:W-:Y:S01]  /*11f0*/  @!P0 IADD3 R3, PT, PT, R35, R3, RZ ;  /* 0x0000000323038210 */ /* 0x000fe20007ffe0ff */
[----:B------:R-:W-:Y:S01]  /*1200*/  @!P0 IMAD.WIDE.U32 R24, R29, UR10, R8 ;  /* 0x0000000a1d188c25 */ /* 0x000fe2000f8e0008 */
[----:B------:R-:W-:-:S03]  /*1210*/  @!P0 SHF.L.U32 R35, R34, 0x2, RZ ;  /* 0x0000000222238819 */ /* 0x000fc600000006ff */
[----:B------:R-:W-:Y:S01]  /*1220*/  @!P0 IMAD R29, R29, UR11, R10 ;  /* 0x0000000b1d1d8c24 */ /* 0x000fe2000f8e020a */
[----:B------:R-:W4:Y:S01]  /*1230*/  @!P0 LDC.64 R20, c[0x0][0x398] ;  /* 0x0000e600ff148b82 */ /* 0x000f220000000a00 */
[----:B------:R-:W-:Y:S02]  /*1240*/  @!P0 SHF.L.U64.HI R10, R34, 0x2, R3 ;  /* 0x00000002220a8819 */ /* 0x000fe40000010203 */
[----:B0-----:R-:W-:Y:S02]  /*1250*/  @!P0 IADD3 R36, P2, PT, R35, R12, RZ ;  /* 0x0000000c23248210 */ /* 0x001fe40007f5e0ff */
[----:B------:R-:W-:Y:S01]  /*1260*/  @!P0 IADD3 R3, PT, PT, R25, R29, RZ ;  /* 0x0000001d19038210 */ /* 0x000fe20007ffe0ff */
[----:B------:R-:W-:Y:S01]  /*1270*/  @!P0 IMAD.SHL.U32 R25, R24, 0x4, RZ ;  /* 0x0000000418198824 */ /* 0x000fe200078e00ff */
[----:B------:R-:W-:Y:S02]  /*1280*/  @!P0 IADD3.X R37, PT, PT, R10, R13, RZ, P2, !PT ;  /* 0x0000000d0a258210 */ /* 0x000fe400017fe4ff */
[----:B------:R-:W-:-:S02]  /*1290*/  CS2R R12, SRZ ;  /* 0x00000000000c7805 */ /* 0x000fc4000001ff00 */
[----:B--2---:R-:W-:Y:S02]  /*12a0*/  @!P0 IADD3 R34, P3, PT, R35, R22, RZ ;  /* 0x0000001623228210 */ /* 0x004fe40007f7e0ff */
[----:B------:R-:W-:Y:S02]  /*12b0*/  @!P0 SHF.L.U64.HI R8, R24, 0x2, R3 ;  /* 0x0000000218088819 */ /* 0x000fe40000010203 */
[----:B------:R-:W-:Y:S01]  /*12c0*/  @!P0 IADD3.X R35, PT, PT, R10, R23, RZ, P3, !PT ;  /* 0x000000170a238210 */ /* 0x000fe20001ffe4ff */
[----:B------:R3:W2:Y:S01]  /*12d0*/  @!P0 LDG.E.64 R12, desc[UR6][R36.64] ;  /* 0x00000006240c8981 */ /* 0x0006a2000c1e1b00 */
[----:B------:R-:W-:-:S06]  /*12e0*/  CS2R R22, SRZ ;  /* 0x0000000000167805 */ /* 0x000fcc000001ff00 */
[----:B------:R-:W5:Y:S01]  /*12f0*/  @!P0 LDG.E.64 R22, desc[UR6][R34.64] ;  /* 0x0000000622168981 */ /* 0x000f62000c1e1b00 */
[C---:B---3--:R-:W-:Y:S02]  /*1300*/  @!P0 IADD3 R36, P2, PT, R25.reuse, R14, RZ ;  /* 0x0000000e19248210 */ /* 0x048fe40007f5e0ff */
[----:B----4-:R-:W-:Y:S02]  /*1310*/  @!P0 IADD3 R24, P3, PT, R25, R20, RZ ;  /* 0x0000001419188210 */ /* 0x010fe40007f7e0ff */
[C---:B------:R-:W-:Y:S02]  /*1320*/  @!P0 IADD3.X R37, PT, PT, R8.reuse, R15, RZ, P2, !PT ;  /* 0x0000000f08258210 */ /* 0x040fe400017fe4ff */
[----:B------:R-:W-:Y:S02]  /*1330*/  CS2R R14, SRZ ;  /* 0x00000000000e7805 */ /* 0x000fe4000001ff00 */
[----:B------:R-:W-:Y:S02]  /*1340*/  @!P0 IADD3.X R25, PT, PT, R8, R21, RZ, P3, !PT ;  /* 0x0000001508198210 */ /* 0x000fe40001ffe4ff */
[----:B------:R-:W-:-:S02]  /*1350*/  CS2R R20, SRZ ;  /* 0x0000000000147805 */ /* 0x000fc4000001ff00 */
[----:B------:R-:W3:Y:S04]  /*1360*/  @!P0 LDG.E.64 R14, desc[UR6][R36.64] ;  /* 0x00000006240e8981 */ /* 0x000ee8000c1e1b00 */
[----:B------:R-:W4:Y:S01]  /*1370*/  @!P0 LDG.E.64 R20, desc[UR6][R24.64] ;  /* 0x0000000618148981 */ /* 0x000f22000c1e1b00 */
[----:B------:R-:W-:Y:S01]  /*1380*/  IADD3 R7, PT, PT, R7, 0x2, RZ ;  /* 0x0000000207077810 */ /* 0x000fe20007ffe0ff */
[C---:B--2---:R-:W-:Y:S01]  /*1390*/  FADD.FTZ R12, -R16.reuse, R12 ;  /* 0x0000000c100c7221 */ /* 0x044fe20000010100 */
[----:B------:R-:W-:-:S03]  /*13a0*/  FADD.FTZ R8, -R16, R13 ;  /* 0x0000000d10087221 */ /* 0x000fc60000010100 */
[-C--:B-1----:R-:W-:Y:S01]  /*13b0*/  FMUL.FTZ R12, R12, R5.reuse ;  /* 0x000000050c0c7220 */ /* 0x082fe20000410000 */
[----:B-----5:R-:W-:Y:S01]  /*13c0*/  FMUL.FTZ R10, R22, R18 ;  /* 0x00000012160a7220 */ /* 0x020fe20000410000 */
[----:B------:R-:W-:Y:S01]  /*13d0*/  FMUL.FTZ R3, R8, R5 ;  /* 0x0000000508037220 */ /* 0x000fe20000410000 */
[----:B------:R-:W-:Y:S02]  /*13e0*/  FMUL.FTZ R8, R23, R19 ;  /* 0x0000001317087220 */ /* 0x000fe40000410000 */
[----:B------:R-:W-:Y:S01]  /*13f0*/  FADD.FTZ R13, R26, R10 ;  /* 0x0000000a1a0d7221 */ /* 0x000fe20000010000 */
[----:B------:R-:W-:Y:S01]  /*1400*/  FFMA.FTZ R27, R12, R10, R27 ;  /* 0x0000000a0c1b7223 */ /* 0x000fe2000001001b */
[----:B------:R-:W-:Y:S01]  /*1410*/  FADD.FTZ R2, R2, R23 ;  /* 0x0000001702027221 */ /* 0x000fe20000010000 */
[C---:B------:R-:W-:Y:S01]  /*1420*/  FFMA.FTZ R23, R3.reuse, R23, R28 ;  /* 0x0000001703177223 */ /* 0x040fe2000001001c */
[----:B------:R-:W-:Y:S01]  /*1430*/  FADD.FTZ R26, R8, R13 ;  /* 0x0000000d081a7221 */ /* 0x000fe20000010000 */
[----:B------:R-:W-:Y:S01]  /*1440*/  FFMA.FTZ R13, R3, R8, R27 ;  /* 0x00000008030d7223 */ /* 0x000fe2000001001b */
[----:B------:R-:W-:Y:S01]  /*1450*/  FFMA.FTZ R11, R12, R22, R11 ;  /* 0x000000160c0b7223 */ /* 0x000fe2000001000b */
[C---:B---3--:R-:W-:Y:S01]  /*1460*/  FADD.FTZ R14, -R16.reuse, R14 ;  /* 0x0000000e100e7221 */ /* 0x048fe20000010100 */
[----:B------:R-:W-:-:S03]  /*1470*/  FADD.FTZ R8, -R16, R15 ;  /* 0x0000000f10087221 */ /* 0x000fc60000010100 */
[----:B------:R-:W-:Y:S01]  /*1480*/  FMUL.FTZ R14, R14, R5 ;  /* 0x000000050e0e7220 */ /* 0x000fe20000410000 */
[----:B----4-:R-:W-:Y:S01]  /*1490*/  FMUL.FTZ R3, R20, R18 ;  /* 0x0000001214037220 */ /* 0x010fe20000410000 */
[----:B------:R-:W-:Y:S01]  /*14a0*/  FMUL.FTZ R27, R21, R19 ;  /* 0x00000013151b7220 */ /* 0x000fe20000410000 */
[----:B------:R-:W-:Y:S01]  /*14b0*/  FADD.FTZ R17, R17, R22 ;  /* 0x0000001611117221 */ /* 0x000fe20000010000 */
[----:B------:R-:W-:Y:S01]  /*14c0*/  FFMA.FTZ R11, R14, R20, R11 ;  /* 0x000000140e0b7223 */ /* 0x000fe2000001000b */
[----:B------:R-:W-:Y:S01]  /*14d0*/  FADD.FTZ R26, R26, R3 ;  /* 0x000000031a1a7221 */ /* 0x000fe20000010000 */
[----:B------:R-:W-:Y:S01]  /*14e0*/  FMUL.FTZ R8, R8, R5 ;  /* 0x0000000508087220 */ /* 0x000fe20000410000 */
[----:B------:R-:W-:Y:S01]  /*14f0*/  FFMA.FTZ R14, R14, R3, R13 ;  /* 0x000000030e0e7223 */ /* 0x000fe2000001000d */
[----:B------:R-:W-:Y:S01]  /*1500*/  FADD.FTZ R17, R17, R20 ;  /* 0x0000001411117221 */ /* 0x000fe20000010000 */
[----:B------:R-:W-:Y:S01]  /*1510*/  FADD.FTZ R26, R27, R26 ;  /* 0x0000001a1b1a7221 */ /* 0x000fe20000010000 */
[----:B------:R-:W-:Y:S01]  /*1520*/  FADD.FTZ R2, R2, R21 ;  /* 0x0000001502027221 */ /* 0x000fe20000010000 */
[C---:B------:R-:W-:Y:S01]  /*1530*/  FFMA.FTZ R28, R8.reuse, R21, R23 ;  /* 0x00000015081c7223 */ /* 0x040fe20000010017 */
[----:B------:R-:W-:-:S07]  /*1540*/  FFMA.FTZ R27, R8, R27, R14 ;  /* 0x0000001b081b7223 */ /* 0x000fce000001000e */
.L_x_907:
[----:B------:R-:W-:Y:S05]  /*1550*/  @P1 BRA `(.L_x_903) ;  /* 0x0000000c00481947 */ /* 0x000fea0003800000 */
[----:B------:R-:W0:Y:S01]  /*1560*/  LDCU.64 UR10, c[0x0][0x3f8] ;  /* 0x00007f00ff0a77ac */ /* 0x000e220008000a00 */
[----:B------:R-:W-:Y:S01]  /*1570*/  SHF.R.S32.HI R3, RZ, 0x1f, R7 ;  /* 0x0000001fff037819 */ /* 0x000fe20000011407 */
[----:B------:R-:W-:Y:S01]  /*1580*/  IMAD.MOV.U32 R8, RZ, RZ, R30 ;  /* 0x000000ffff087224 */ /* 0x000fe200078e001e */
[----:B------:R-:W-:Y:S01]  /*1590*/  BSSY.RECONVERGENT B0, `(.L_x_908) ;  /* 0x0000014000007945 */ /* 0x000fe20003800200 */
[----:B------:R-:W-:Y:S02]  /*15a0*/  CS2R R14, SRZ ;  /* 0x00000000000e7805 */ /* 0x000fe4000001ff00 */
[----:B0-----:R-:W-:Y:S01]  /*15b0*/  ISETP.GE.U32.AND P0, PT, R32, UR10, PT ;  /* 0x0000000a20007c0c */ /* 0x001fe2000bf06070 */
[----:B------:R-:W-:Y:S02]  /*15c0*/  IMAD R10, R3, UR10, RZ ;  /* 0x0000000a030a7c24 */ /* 0x000fe4000f8e02ff */
[----:B------:R-:W-:Y:S01]  /*15d0*/  IMAD.WIDE.U32 R12, R7, UR10, R8 ;  /* 0x0000000a070c7c25 */ /* 0x000fe2000f8e0008 */
[----:B------:R-:W-:-:S02]  /*15e0*/  ISETP.GE.AND.EX P0, PT, R33, UR11, PT, P0 ;  /* 0x0000000b21007c0c */ /* 0x000fc4000bf06300 */
[----:B------:R-:W-:Y:S01]  /*15f0*/  CS2R R8, SRZ ;  /* 0x0000000000087805 */ /* 0x000fe2000001ff00 */
[----:B------:R-:W-:-:S10]  /*1600*/  IMAD R7, R7, UR11, R10 ;  /* 0x0000000b07077c24 */ /* 0x000fd4000f8e020a */
[----:B------:R-:W-:Y:S05]  /*1610*/  @P0 BRA `(.L_x_909) ;  /* 0x00000000002c0947 */ /* 0x000fea0003800000 */
[----:B------:R-:W0:Y:S01]  /*1620*/  LDCU.64 UR10, c[0x0][0x3a0] ;  /* 0x00007400ff0a77ac */ /* 0x000e220008000a00 */
[----:B------:R-:W-:Y:S02]  /*1630*/  IADD3 R3, PT, PT, R13, R7, RZ ;  /* 0x000000070d037210 */ /* 0x000fe40007ffe0ff */
[C---:B------:R-:W-:Y:S01]  /*1640*/  SHF.L.U32 R8, R12.reuse, 0x2, RZ ;  /* 0x000000020c087819 */ /* 0x040fe200000006ff */
[----:B------:R-:W2:Y:S01]  /*1650*/  LDCU.64 UR12, c[0x0][0x398] ;  /* 0x00007300ff0c77ac */ /* 0x000ea20008000a00 */
[----:B------:R-:W-:Y:S02]  /*1660*/  SHF.L.U64.HI R3, R12, 0x2, R3 ;  /* 0x000000020c037819 */ /* 0x000fe40000010203 */
[C---:B0-----:R-:W-:Y:S02]  /*1670*/  IADD3 R12, P0, PT, R8.reuse, UR10, RZ ;  /* 0x0000000a080c7c10 */ /* 0x041fe4000ff1e0ff */
[----:B--2---:R-:W-:Y:S02]  /*1680*/  IADD3 R8, P1, PT, R8, UR12, RZ ;  /* 0x0000000c08087c10 */ /* 0x004fe4000ff3e0ff */
[----:B------:R-:W-:-:S02]  /*1690*/  IADD3.X R13, PT, PT, R3, UR11, RZ, P0, !PT ;  /* 0x0000000b030d7c10 */ /* 0x000fc400087fe4ff */
[----:B------:R-:W-:-:S03]  /*16a0*/  IADD3.X R9, PT, PT, R3, UR13, RZ, P1, !PT ;  /* 0x0000000d03097c10 */ /* 0x000fc60008ffe4ff */
[----:B------:R0:W5:Y:S04]  /*16b0*/  LDG.E.64 R14, desc[UR6][R12.64] ;  /* 0x000000060c0e7981 */ /* 0x000168000c1e1b00 */
[----:B------:R-:W5:Y:S02]  /*16c0*/  LDG.E.64 R8, desc[UR6][R8.64] ;  /* 0x0000000608087981 */ /* 0x000f64000c1e1b00 */
.L_x_909:
[----:B------:R-:W-:Y:S05]  /*16d0*/  BSYNC.RECONVERGENT B0 ;  /* 0x0000000000007941 */ /* 0x000fea0003800200 */
.L_x_908:
[C---:B-----5:R-:W-:Y:S01]  /*16e0*/  FADD.FTZ R14, -R16.reuse, R14 ;  /* 0x0000000e100e7221 */ /* 0x060fe20000010100 */
[----:B------:R-:W-:Y:S01]  /*16f0*/  FADD.FTZ R16, -R16, R15 ;  /* 0x0000000f10107221 */ /* 0x000fe20000010100 */
[----:B------:R-:W-:Y:S01]  /*1700*/  FMUL.FTZ R18, R8, R18 ;  /* 0x0000001208127220 */ /* 0x000fe20000410000 */
[----:B------:R-:W-:Y:S01]  /*1710*/  FADD.FTZ R17, R17, R8 ;  /* 0x0000000811117221 */ /* 0x000fe20000010000 */
[-C--:B-1----:R-:W-:Y:S01]  /*1720*/  FMUL.FTZ R14, R14, R5.reuse ;  /* 0x000000050e0e7220 */ /* 0x082fe20000410000 */
[----:B------:R-:W-:Y:S01]  /*1730*/  FMUL.FTZ R5, R16, R5 ;  /* 0x0000000510057220 */ /* 0x000fe20000410000 */
[----:B------:R-:W-:Y:S01]  /*1740*/  FADD.FTZ R3, R26, R18 ;  /* 0x000000121a037221 */ /* 0x000fe20000010000 */
[----:B------:R-:W-:Y:S01]  /*1750*/  FADD.FTZ R2, R2, R9 ;  /* 0x0000000902027221 */ /* 0x000fe20000010000 */
[C---:B------:R-:W-:Y:S01]  /*1760*/  FFMA.FTZ R11, R14.reuse, R8, R11 ;  /* 0x000000080e0b7223 */ /* 0x040fe2000001000b */
[----:B------:R-:W-:Y:S01]  /*1770*/  FMUL.FTZ R8, R9, R19 ;  /* 0x0000001309087220 */ /* 0x000fe20000410000 */
[----:B------:R-:W-:Y:S01]  /*1780*/  FFMA.FTZ R27, R14, R18, R27 ;  /* 0x000000120e1b7223 */ /* 0x000fe2000001001b */
[----:B------:R-:W-:-:S02]  /*1790*/  FFMA.FTZ R28, R5, R9, R28 ;  /* 0x00000009051c7223 */ /* 0x000fc4000001001c */
[----:B------:R-:W-:Y:S01]  /*17a0*/  FADD.FTZ R26, R8, R3 ;  /* 0x00000003081a7221 */ /* 0x000fe20000010000 */
[----:B------:R-:W-:Y:S01]  /*17b0*/  FFMA.FTZ R27, R5, R8, R27 ;  /* 0x00000008051b7223 */ /* 0x000fe2000001001b */
[----:B------:R-:W-:Y:S06]  /*17c0*/  BRA `(.L_x_903) ;  /* 0x0000000800ac7947 */ /* 0x000fec0003800000 */
.L_x_904:
[C---:B------:R-:W-:Y:S01]  /*17d0*/  IADD3 R2, PT, PT, -R7.reuse, R8, RZ ;  /* 0x0000000807027210 */ /* 0x040fe20007ffe1ff */
[----:B------:R-:W-:Y:S01]  /*17e0*/  HFMA2 R17, -RZ, RZ, 0, 0 ;  /* 0x00000000ff117431 */ /* 0x000fe200000001ff */
[----:B------:R-:W-:Y:S01]  /*17f0*/  IADD3 R14, PT, PT, R8, -0x1, RZ ;  /* 0xffffffff080e7810 */ /* 0x000fe20007ffe0ff */
[----:B------:R-:W-:Y:S01]  /*1800*/  HFMA2 R28, -RZ, RZ, 0, 0 ;  /* 0x00000000ff1c7431 */ /* 0x000fe200000001ff */
[----:B------:R-:W-:Y:S02]  /*1810*/  LOP3.LUT R2, R2, 0x1, RZ, 0xc0, !PT ;  /* 0x0000000102027812 */ /* 0x000fe400078ec0ff */
[----:B------:R-:W-:Y:S02]  /*1820*/  CS2R R26, SRZ ;  /* 0x00000000001a7805 */ /* 0x000fe4000001ff00 */
[----:B------:R-:W-:Y:S02]  /*1830*/  ISETP.NE.AND P2, PT, R7, R14, PT ;  /* 0x0000000e0700720c */ /* 0x000fe40003f45270 */
[----:B------:R-:W-:Y:S01]  /*1840*/  ISETP.NE.U32.AND P1, PT, R2, 0x1, PT ;  /* 0x000000010200780c */ /* 0x000fe20003f25070 */
[----:B------:R-:W-:Y:S01]  /*1850*/  IMAD.MOV.U32 R2, RZ, RZ, RZ ;  /* 0x000000ffff027224 */ /* 0x000fe200078e00ff */
[----:B------:R-:W-:-:S11]  /*1860*/  MOV R11, RZ ;  /* 0x000000ff000b7202 */ /* 0x000fd60000000f00 */
[----:B------:R-:W-:Y:S05]  /*1870*/  @P1 BRA `(.L_x_910) ;  /* 0x0000000000cc1947 */ /* 0x000fea0003800000 */
[----:B------:R-:W0:Y:S01]  /*1880*/  @!P0 LDC.64 R2, c[0x0][0x3a0] ;  /* 0x0000e800ff028b82 */ /* 0x000e220000000a00 */
[----:B------:R-:W-:Y:S01]  /*1890*/  @!P0 IMAD R14, R10, UR10, RZ ;  /* 0x0000000a0a0e8c24 */ /* 0x000fe2000f8e02ff */
[----:B------:R-:W-:Y:S02]  /*18a0*/  @!P0 MOV R10, R30 ;  /* 0x0000001e000a8202 */ /* 0x000fe40000000f00 */
[----:B------:R-:W-:Y:S01]  /*18b0*/  @!P0 MOV R11, R9 ;  /* 0x00000009000b8202 */ /* 0x000fe20000000f00 */
[----:B------:R-:W-:-:S03]  /*18c0*/  @!P0 IMAD R17, R15, UR11, R14 ;  /* 0x0000000b0f118c24 */ /* 0x000fc6000f8e020e */
[----:B------:R-:W2:Y:S01]  /*18d0*/  @!P0 LDC.64 R24, c[0x0][0x398] ;  /* 0x0000e600ff188b82 */ /* 0x000ea20000000a00 */
[----:B------:R-:W-:Y:S01]  /*18e0*/  @!P0 IMAD.WIDE.U32 R10, R15, UR10, R10 ;  /* 0x0000000a0f0a8c25 */ /* 0x000fe2000f8e000a */
[----:B------:R-:W-:-:S03]  /*18f0*/  CS2R R14, SRZ ;  /* 0x00000000000e7805 */ /* 0x000fc6000001ff00 */
[----:B------:R-:W-:Y:S01]  /*1900*/  @!P0 IMAD.SHL.U32 R23, R10, 0x4, RZ ;  /* 0x000000040a178824 */ /* 0x000fe200078e00ff */
[----:B------:R-:W-:-:S04]  /*1910*/  @!P0 IADD3 R11, PT, PT, R11, R17, RZ ;  /* 0x000000110b0b8210 */ /* 0x000fc80007ffe0ff */
[----:B------:R-:W-:Y:S02]  /*1920*/  @!P0 SHF.L.U64.HI R10, R10, 0x2, R11 ;  /* 0x000000020a0a8819 */ /* 0x000fe4000001020b */
[----:B0-----:R-:W-:-:S04]  /*1930*/  @!P0 IADD3 R20, P1, PT, R23, R2, RZ ;  /* 0x0000000217148210 */ /* 0x001fc80007f3e0ff */
[----:B------:R-:W-:-:S05]  /*1940*/  @!P0 IADD3.X R21, PT, PT, R10, R3, RZ, P1, !PT ;  /* 0x000000030a158210 */ /* 0x000fca0000ffe4ff */
[----:B------:R-:W3:Y:S01]  /*1950*/  @!P0 LDG.E.64 R14, desc[UR6][R20.64] ;  /* 0x00000006140e8981 */ /* 0x000ee2000c1e1b00 */
[----:B--2---:R-:W-:Y:S02]  /*1960*/  @!P0 IADD3 R22, P1, PT, R23, R24, RZ ;  /* 0x0000001817168210 */ /* 0x004fe40007f3e0ff */
[----:B------:R-:W-:Y:S02]  /*1970*/  CS2R R2, SRZ ;  /* 0x0000000000027805 */ /* 0x000fe4000001ff00 */
[----:B------:R-:W-:-:S05]  /*1980*/  @!P0 IADD3.X R23, PT, PT, R10, R25, RZ, P1, !PT ;  /* 0x000000190a178210 */ /* 0x000fca0000ffe4ff */
[----:B------:R0:W2:Y:S01]  /*1990*/  @!P0 LDG.E.64 R2, desc[UR6][R22.64] ;  /* 0x0000000616028981 */ /* 0x0000a2000c1e1b00 */
[----:B------:R-:W-:Y:S01]  /*19a0*/  IADD3 R7, PT, PT, R7, 0x1, RZ ;  /* 0x0000000107077810 */ /* 0x000fe20007ffe0ff */
[C---:B---3--:R-:W-:Y:S01]  /*19b0*/  FADD.FTZ R14, -R16.reuse, R14 ;  /* 0x0000000e100e7221 */ /* 0x048fe20000010100 */
[----:B------:R-:W-:-:S03]  /*19c0*/  FADD.FTZ R28, -R16, R15 ;  /* 0x0000000f101c7221 */ /* 0x000fc60000010100 */
[-C--:B-1----:R-:W-:Y:S01]  /*19d0*/  FMUL.FTZ R11, R14, R5.reuse ;  /* 0x000000050e0b7220 */ /* 0x082fe20000410000 */
[----:B------:R-:W-:-:S03]  /*19e0*/  FMUL.FTZ R28, R28, R5 ;  /* 0x000000051c1c7220 */ /* 0x000fc60000410000 */
[----:B------:R-:W-:Y:S01]  /*19f0*/  FFMA.FTZ R10, R11, R18, R12 ;  /* 0x000000120b0a7223 */ /* 0x000fe2000001000c */
[----:B------:R-:W-:-:S03]  /*1a00*/  FFMA.FTZ R14, R28, R19, R13 ;  /* 0x000000131c0e7223 */ /* 0x000fc6000001000d */
[----:B------:R-:W-:Y:S01]  /*1a10*/  FMUL.FTZ R15, R10, -1.4426950216293334961 ;  /* 0xbfb8aa3b0a0f7820 */ /* 0x000fe20000410000 */
[----:B------:R-:W-:-:S05]  /*1a20*/  FMUL.FTZ R20, R14, -1.4426950216293334961 ;  /* 0xbfb8aa3b0e147820 */ /* 0x000fca0000410000 */
[----:B------:R-:W1:Y:S04]  /*1a30*/  MUFU.EX2 R15, R15 ;  /* 0x0000000f000f7308 */ /* 0x000e680000000800 */
[----:B------:R-:W3:Y:S01]  /*1a40*/  MUFU.EX2 R20, R20 ;  /* 0x0000001400147308 */ /* 0x000ee20000000800 */
[----:B-1----:R-:W-:Y:S01]  /*1a50*/  FADD.FTZ R17, R15, 1 ;  /* 0x3f8000000f117421 */ /* 0x002fe20000010000 */
[----:B---3--:R-:W-:-:S05]  /*1a60*/  FADD.FTZ R21, R20, 1 ;  /* 0x3f80000014157421 */ /* 0x008fca0000010000 */
[----:B------:R-:W1:Y:S08]  /*1a70*/  MUFU.RCP R17, R17 ;  /* 0x0000001100117308 */ /* 0x000e700000001000 */
[----:B0-----:R-:W0:Y:S01]  /*1a80*/  MUFU.RCP R22, R21 ;  /* 0x0000001500167308 */ /* 0x001e220000001000 */
[C---:B-1----:R-:W-:Y:S01]  /*1a90*/  FADD.FTZ R23, -R17.reuse, 1 ;  /* 0x3f80000011177421 */ /* 0x042fe20000010100 */
[----:B--2---:R-:W-:-:S03]  /*1aa0*/  FMUL.FTZ R2, R17, R2 ;  /* 0x0000000211027220 */ /* 0x004fc60000410000 */
[----:B------:R-:W-:Y:S01]  /*1ab0*/  FFMA.FTZ R23, R10, R23, 1 ;  /* 0x3f8000000a177423 */ /* 0x000fe20000010017 */
[C---:B0-----:R-:W-:Y:S01]  /*1ac0*/  FADD.FTZ R25, -R22.reuse, 1 ;  /* 0x3f80000016197421 */ /* 0x041fe20000010100 */
[----:B------:R-:W-:Y:S02]  /*1ad0*/  FMUL.FTZ R3, R22, R3 ;  /* 0x0000000316037220 */ /* 0x000fe40000410000 */
[----:B------:R-:W-:Y:S01]  /*1ae0*/  FMUL.FTZ R2, R2, R23 ;  /* 0x0000001702027220 */ /* 0x000fe20000410000 */
[----:B------:R-:W-:-:S03]  /*1af0*/  FFMA.FTZ R14, R14, R25, 1 ;  /* 0x3f8000000e0e7423 */ /* 0x000fc60000010019 */
[----:B------:R-:W-:Y:S01]  /*1b00*/  FMUL.FTZ R10, R2, R18 ;  /* 0x00000012020a7220 */ /* 0x000fe20000410000 */
[----:B------:R-:W-:Y:S01]  /*1b10*/  FADD.FTZ R17, RZ, R2 ;  /* 0x00000002ff117221 */ /* 0x000fe20000010000 */
[----:B------:R-:W-:Y:S02]  /*1b20*/  FMUL.FTZ R3, R3, R14 ;  /* 0x0000000e03037220 */ /* 0x000fe40000410000 */
[----:B------:R-:W-:Y:S01]  /*1b30*/  FFMA.FTZ R27, R11, R10, RZ ;  /* 0x0000000a0b1b7223 */ /* 0x000fe200000100ff */
[----:B------:R-:W-:Y:S01]  /*1b40*/  FADD.FTZ R10, RZ, R10 ;  /* 0x0000000aff0a7221 */ /* 0x000fe20000010000 */
[----:B------:R-:W-:Y:S01]  /*1b50*/  FMUL.FTZ R15, R3, R19 ;  /* 0x00000013030f7220 */ /* 0x000fe20000410000 */
[----:B------:R-:W-:Y:S01]  /*1b60*/  FFMA.FTZ R11, R11, R2, RZ ;  /* 0x000000020b0b7223 */ /* 0x000fe200000100ff */
[----:B------:R-:W-:Y:S02]  /*1b70*/  FADD.FTZ R2, RZ, R3 ;  /* 0x00000003ff027221 */ /* 0x000fe40000010000 */
[C---:B------:R-:W-:Y:S01]  /*1b80*/  FFMA.FTZ R27, R28.reuse, R15, R27 ;  /* 0x0000000f1c1b7223 */ /* 0x040fe2000001001b */
[----:B------:R-:W-:Y:S01]  /*1b90*/  FADD.FTZ R26, R15, R10 ;  /* 0x0000000a0f1a7221 */ /* 0x000fe20000010000 */
[----:B------:R-:W-:-:S07]  /*1ba0*/  FFMA.FTZ R28, R28, R3, RZ ;  /* 0x000000031c1c7223 */ /* 0x000fce00000100ff */
.L_x_910:
[----:B------:R-:W-:Y:S05]  /*1bb0*/  @!P2 BRA `(.L_x_903) ;  /* 0x0000000400b0a947 */ /* 0x000fea0003800000 */
[----:B------:R-:W-:-:S07]  /*1bc0*/  IADD3 R3, PT, PT, R7, -R8, RZ ;  /* 0x8000000807037210 */ /* 0x000fce0007ffe0ff */
.L_x_911:
[----:B------:R-:W0:Y:S01]  /*1bd0*/  @!P0 LDC.64 R14, c[0x0][0x3f8] ;  /* 0x0000fe00ff0e8b82 */ /* 0x000e220000000a00 */
[----:B------:R-:W-:Y:S02]  /*1be0*/  @!P0 SHF.R.S32.HI R23, RZ, 0x1f, R7 ;  /* 0x0000001fff178819 */ /* 0x000fe40000011407 */
[----:B------:R-:W-:-:S05]  /*1bf0*/  @!P0 MOV R8, R30 ;  /* 0x0000001e00088202 */ /* 0x000fca0000000f00 */
[----:B------:R-:W2:Y:S01]  /*1c00*/  @!P0 LDC.64 R20, c[0x0][0x3a0] ;  /* 0x0000e800ff148b82 */ /* 0x000ea20000000a00 */
[----:B------:R-:W-:-:S07]  /*1c10*/  @!P0 IADD3 R29, PT, PT, R7, 0x1, RZ ;  /* 0x00000001071d8810 */ /* 0x000fce0007ffe0ff */
[----:B------:R-:W3:Y:S01]  /*1c20*/  @!P0 LDC.64 R24, c[0x0][0x3a0] ;  /* 0x0000e800ff188b82 */ /* 0x000ee20000000a00 */
[-C--:B0-----:R-:W-:Y:S02]  /*1c30*/  @!P0 IMAD R10, R23, R14.reuse, RZ ;  /* 0x0000000e170a8224 */ /* 0x081fe400078e02ff */
[----:B------:R-:W-:-:S04]  /*1c40*/  @!P0 IMAD.WIDE.U32 R22, R7, R14, R8 ;  /* 0x0000000e07168225 */ /* 0x000fc800078e0008 */
[----:B------:R-:W-:Y:S02]  /*1c50*/  @!P0 IMAD R15, R7, R15, R10 ;  /* 0x0000000f070f8224 */ /* 0x000fe400078e020a */
[----:B------:R-:W-:-:S03]  /*1c60*/  @!P0 IMAD.SHL.U32 R35, R22, 0x4, RZ ;  /* 0x0000000416238824 */ /* 0x000fc600078e00ff */
[----:B------:R-:W-:Y:S02]  /*1c70*/  @!P0 IADD3 R15, PT, PT, R23, R15, RZ ;  /* 0x0000000f170f8210 */ /* 0x000fe40007ffe0ff */
[----:B--2---:R-:W-:Y:S02]  /*1c80*/  @!P0 IADD3 R32, P1, PT, R35, R20, RZ ;  /* 0x0000001423208210 */ /* 0x004fe40007f3e0ff */
[----:B------:R-:W-:Y:S02]  /*1c90*/  @!P0 SHF.L.U64.HI R10, R22, 0x2, R15 ;  /* 0x00000002160a8819 */ /* 0x000fe4000001020f */
[----:B------:R-:W-:Y:S01]  /*1ca0*/  CS2R R14, SRZ ;  /* 0x00000000000e7805 */ /* 0x000fe2000001ff00 */
[----:B------:R-:W0:Y:S01]  /*1cb0*/  @!P0 LDC.64 R22, c[0x0][0x398] ;  /* 0x0000e600ff168b82 */ /* 0x000e220000000a00 */
[----:B------:R-:W-:-:S05]  /*1cc0*/  @!P0 IADD3.X R33, PT, PT, R10, R21, RZ, P1, !PT ;  /* 0x000000150a218210 */ /* 0x000fca0000ffe4ff */
[----:B------:R3:W2:Y:S02]  /*1cd0*/  @!P0 LDG.E.64 R14, desc[UR6][R32.64] ;  /* 0x00000006200e8981 */ /* 0x0006a4000c1e1b00 */
[----:B------:R-:W4:Y:S01]  /*1ce0*/  @!P0 LDC.64 R20, c[0x0][0x3f8] ;  /* 0x0000fe00ff148b82 */ /* 0x000f220000000a00 */
[----:B------:R-:W-:Y:S02]  /*1cf0*/  @!P0 SHF.R.S32.HI R37, RZ, 0x1f, R29 ;  /* 0x0000001fff258819 */ /* 0x000fe4000001141d */
[----:B0-----:R-:W-:-:S04]  /*1d00*/  @!P0 IADD3 R34, P1, PT, R35, R22, RZ ;  /* 0x0000001623228210 */ /* 0x001fc80007f3e0ff */
[----:B------:R-:W-:Y:S02]  /*1d10*/  @!P0 IADD3.X R35, PT, PT, R10, R23, RZ, P1, !PT ;  /* 0x000000170a238210 */ /* 0x000fe40000ffe4ff */
[----:B------:R-:W-:Y:S01]  /*1d20*/  CS2R R22, SRZ ;  /* 0x0000000000167805 */ /* 0x000fe2000001ff00 */
[----:B----4-:R-:W-:-:S04]  /*1d30*/  @!P0 IMAD R8, R37, R20, RZ ;  /* 0x0000001425088224 */ /* 0x010fc800078e02ff */
[----:B------:R-:W-:Y:S01]  /*1d40*/  @!P0 IMAD R37, R29, R21, R8 ;  /* 0x000000151d258224 */ /* 0x000fe200078e0208 */
[----:B------:R-:W-:-:S05]  /*1d50*/  @!P0 MOV R8, R30 ;  /* 0x0000001e00088202 */ /* 0x000fca0000000f00 */
[----:B------:R-:W-:-:S04]  /*1d60*/  @!P0 IMAD.WIDE.U32 R20, R29, R20, R8 ;  /* 0x000000141d148225 */ /* 0x000fc800078e0008 */
[----:B------:R-:W-:Y:S01]  /*1d70*/  @!P0 IMAD.SHL.U32 R29, R20, 0x4, RZ ;  /* 0x00000004141d8824 */ /* 0x000fe200078e00ff */
[----:B------:R-:W-:-:S04]  /*1d80*/  @!P0 IADD3 R21, PT, PT, R21, R37, RZ ;  /* 0x0000002515158210 */ /* 0x000fc80007ffe0ff */
[----:B------:R-:W-:Y:S02]  /*1d90*/  @!P0 SHF.L.U64.HI R8, R20, 0x2, R21 ;  /* 0x0000000214088819 */ /* 0x000fe40000010215 */
[----:B------:R-:W-:Y:S02]  /*1da0*/  CS2R R20, SRZ ;  /* 0x0000000000147805 */ /* 0x000fe4000001ff00 */
[----:B---3--:R-:W-:-:S04]  /*1db0*/  @!P0 IADD3 R32, P2, PT, R29, R24, RZ ;  /* 0x000000181d208210 */ /* 0x008fc80007f5e0ff */
[----:B------:R-:W-:Y:S01]  /*1dc0*/  @!P0 IADD3.X R33, PT, PT, R8, R25, RZ, P2, !PT ;  /* 0x0000001908218210 */ /* 0x000fe200017fe4ff */
[----:B------:R-:W3:Y:S01]  /*1dd0*/  @!P0 LDG.E.64 R20, desc[UR6][R34.64] ;  /* 0x0000000622148981 */ /* 0x000ee2000c1e1b00 */
[----:B------:R-:W0:Y:S03]  /*1de0*/  @!P0 LDC.64 R24, c[0x0][0x398] ;  /* 0x0000e600ff188b82 */ /* 0x000e260000000a00 */
[----:B------:R4:W5:Y:S01]  /*1df0*/  @!P0 LDG.E.64 R22, desc[UR6][R32.64] ;  /* 0x0000000620168981 */ /* 0x000962000c1e1b00 */
[----:B0-----:R-:W-:-:S04]  /*1e00*/  @!P0 IADD3 R36, P1, PT, R29, R24, RZ ;  /* 0x000000181d248210 */ /* 0x001fc80007f3e0ff */
[----:B------:R-:W-:Y:S02]  /*1e10*/  @!P0 IADD3.X R37, PT, PT, R8, R25, RZ, P1, !PT ;  /* 0x0000001908258210 */ /* 0x000fe40000ffe4ff */
[----:B------:R-:W-:-:S06]  /*1e20*/  CS2R R24, SRZ ;  /* 0x0000000000187805 */ /* 0x000fcc000001ff00 */
[----:B------:R0:W3:Y:S01]  /*1e30*/  @!P0 LDG.E.64 R24, desc[UR6][R36.64] ;  /* 0x0000000624188981 */ /* 0x0000e2000c1e1b00 */
[----:B------:R-:W-:Y:S02]  /*1e40*/  IADD3 R3, PT, PT, R3, 0x2, RZ ;  /* 0x0000000203037810 */ /* 0x000fe40007ffe0ff */
[----:B------:R-:W-:Y:S02]  /*1e50*/  IADD3 R7, PT, PT, R7, 0x2, RZ ;  /* 0x0000000207077810 */ /* 0x000fe40007ffe0ff */
[----:B------:R-:W-:Y:S01]  /*1e60*/  ISETP.NE.AND P1, PT, R3, RZ, PT ;  /* 0x000000ff0300720c */ /* 0x000fe20003f25270 */
[C---:B--2---:R-:W-:Y:S01]  /*1e70*/  FADD.FTZ R8, -R16.reuse, R14 ;  /* 0x0000000e10087221 */ /* 0x044fe20000010100 */
[----:B------:R-:W-:-:S03]  /*1e80*/  FADD.FTZ R10, -R16, R15 ;  /* 0x0000000f100a7221 */ /* 0x000fc60000010100 */
[-C--:B-1----:R-:W-:Y:S01]  /*1e90*/  FMUL.FTZ R8, R8, R5.reuse ;  /* 0x0000000508087220 */ /* 0x082fe20000410000 */
[----:B------:R-:W-:-:S03]  /*1ea0*/  FMUL.FTZ R10, R10, R5 ;  /* 0x000000050a0a7220 */ /* 0x000fc60000410000 */
[----:B------:R-:W-:Y:S01]  /*1eb0*/  FFMA.FTZ R14, R8, R18, R12 ;  /* 0x00000012080e7223 */ /* 0x000fe2000001000c */
[----:B----4-:R-:W-:-:S03]  /*1ec0*/  FFMA.FTZ R32, R10, R19, R13 ;  /* 0x000000130a207223 */ /* 0x010fc6000001000d */
[----:B------:R-:W-:Y:S01]  /*1ed0*/  FMUL.FTZ R29, R14, -1.4426950216293334961 ;  /* 0xbfb8aa3b0e1d7820 */ /* 0x000fe20000410000 */
[----:B------:R-:W-:-:S05]  /*1ee0*/  FMUL.FTZ R33, R32, -1.4426950216293334961 ;  /* 0xbfb8aa3b20217820 */ /* 0x000fca0000410000 */
[----:B------:R-:W1:Y:S04]  /*1ef0*/  MUFU.EX2 R29, R29 ;  /* 0x0000001d001d7308 */ /* 0x000e680000000800 */
[----:B------:R-:W0:Y:S01]  /*1f00*/  MUFU.EX2 R33, R33 ;  /* 0x0000002100217308 */ /* 0x000e220000000800 */
[----:B-1----:R-:W-:Y:S01]  /*1f10*/  FADD.FTZ R35, R29, 1 ;  /* 0x3f8000001d237421 */ /* 0x002fe20000010000 */
[----:B0-----:R-:W-:-:S05]  /*1f20*/  FADD.FTZ R36, R33, 1 ;  /* 0x3f80000021247421 */ /* 0x001fca0000010000 */
[----:B------:R-:W0:Y:S08]  /*1f30*/  MUFU.RCP R35, R35 ;  /* 0x0000002300237308 */ /* 0x000e300000001000 */
[----:B------:R-:W1:Y:S01]  /*1f40*/  MUFU.RCP R34, R36 ;  /* 0x0000002400227308 */ /* 0x000e620000001000 */
[----:B-----5:R-:W-:Y:S01]  /*1f50*/  FADD.FTZ R22, -R16, R22 ;  /* 0x0000001610167221 */ /* 0x020fe20000010100 */
[----:B0-----:R-:W-:-:S03]  /*1f60*/  FADD.FTZ R15, -R35, 1 ;  /* 0x3f800000230f7421 */ /* 0x001fc60000010100 */
[----:B------:R-:W-:Y:S01]  /*1f70*/  FMUL.FTZ R29, R22, R5 ;  /* 0x00000005161d7220 */ /* 0x000fe20000410000 */
[----:B------:R-:W-:Y:S01]  /*1f80*/  FFMA.FTZ R14, R14, R15, 1 ;  /* 0x3f8000000e0e7423 */ /* 0x000fe2000001000f */
[----:B---3--:R-:W-:Y:S01]  /*1f90*/  FMUL.FTZ R15, R35, R20 ;  /* 0x00000014230f7220 */ /* 0x008fe20000410000 */
[----:B------:R-:W-:Y:S01]  /*1fa0*/  FADD.FTZ R20, -R16, R23 ;  /* 0x0000001710147221 */ /* 0x000fe20000010100 */
[C---:B-1----:R-:W-:Y:S01]  /*1fb0*/  FADD.FTZ R37, -R34.reuse, 1 ;  /* 0x3f80000022257421 */ /* 0x042fe20000010100 */
[----:B------:R-:W-:Y:S02]  /*1fc0*/  FMUL.FTZ R34, R34, R21 ;  /* 0x0000001522227220 */ /* 0x000fe40000410000 */
[----:B------:R-:W-:Y:S01]  /*1fd0*/  FMUL.FTZ R20, R20, R5 ;  /* 0x0000000514147220 */ /* 0x000fe20000410000 */
[----:B------:R-:W-:Y:S01]  /*1fe0*/  FMUL.FTZ R14, R15, R14 ;  /* 0x0000000e0f0e7220 */ /* 0x000fe20000410000 */
[----:B------:R-:W-:Y:S01]  /*1ff0*/  FFMA.FTZ R33, R32, R37, 1 ;  /* 0x3f80000020217423 */ /* 0x000fe20000010025 */
[-C--:B------:R-:W-:Y:S01]  /*2000*/  FFMA.FTZ R32, R29, R18.reuse, R12 ;  /* 0x000000121d207223 */ /* 0x080fe2000001000c */
[----:B------:R-:W-:Y:S01]  /*2010*/  FFMA.FTZ R21, R20, R19, R13 ;  /* 0x0000001314157223 */ /* 0x000fe2000001000d */
[----:B------:R-:W-:Y:S01]  /*2020*/  FADD.FTZ R17, R14, R17 ;  /* 0x000000110e117221 */ /* 0x000fe20000010000 */
[----:B------:R-:W-:Y:S01]  /*2030*/  FMUL.FTZ R33, R34, R33 ;  /* 0x0000002122217220 */ /* 0x000fe20000410000 */
[----:B------:R-:W-:Y:S01]  /*2040*/  FMUL.FTZ R35, R32, -1.4426950216293334961 ;  /* 0xbfb8aa3b20237820 */ /* 0x000fe20000410000 */
[----:B------:R-:W-:Y:S01]  /*2050*/  FMUL.FTZ R36, R21, -1.4426950216293334961 ;  /* 0xbfb8aa3b15247820 */ /* 0x000fe20000410000 */
[----:B------:R-:W-:Y:S01]  /*2060*/  FMUL.FTZ R34, R14, R18 ;  /* 0x000000120e227220 */ /* 0x000fe20000410000 */
[----:B------:R-:W-:Y:S01]  /*2070*/  FFMA.FTZ R14, R8, R14, R11 ;  /* 0x0000000e080e7223 */ /* 0x000fe2000001000b */
[C---:B------:R-:W-:Y:S01]  /*2080*/  FADD.FTZ R2, R33.reuse, R2 ;  /* 0x0000000221027221 */ /* 0x040fe20000010000 */
[----:B------:R-:W-:Y:S01]  /*2090*/  FFMA.FTZ R15, R10, R33, R28 ;  /* 0x000000210a0f7223 */ /* 0x000fe2000001001c */
[----:B------:R-:W0:Y:S01]  /*20a0*/  MUFU.EX2 R35, R35 ;  /* 0x0000002300237308 */ /* 0x000e220000000800 */
[----:B------:R-:W-:Y:S01]  /*20b0*/  FFMA.FTZ R27, R8, R34, R27 ;  /* 0x00000022081b7223 */ /* 0x000fe2000001001b */
[----:B------:R-:W-:Y:S01]  /*20c0*/  FMUL.FTZ R33, R33, R19 ;  /* 0x0000001321217220 */ /* 0x000fe20000410000 */
[----:B------:R-:W-:Y:S01]  /*20d0*/  FADD.FTZ R26, R34, R26 ;  /* 0x0000001a221a7221 */ /* 0x000fe20000010000 */
[----:B------:R-:W1:Y:S02]  /*20e0*/  MUFU.EX2 R36, R36 ;  /* 0x0000002400247308 */ /* 0x000e640000000800 */
[----:B------:R-:W-:Y:S01]  /*20f0*/  FFMA.FTZ R27, R10, R33, R27 ;  /* 0x000000210a1b7223 */ /* 0x000fe2000001001b */
[----:B------:R-:W-:Y:S01]  /*2100*/  FADD.FTZ R33, R33, R26 ;  /* 0x0000001a21217221 */ /* 0x000fe20000010000 */
[----:B0-----:R-:W-:Y:S01]  /*2110*/  FADD.FTZ R23, R35, 1 ;  /* 0x3f80000023177421 */ /* 0x001fe20000010000 */
[----:B-1----:R-:W-:-:S05]  /*2120*/  FADD.FTZ R22, R36, 1 ;  /* 0x3f80000024167421 */ /* 0x002fca0000010000 */
[----:B------:R-:W0:Y:S08]  /*2130*/  MUFU.RCP R23, R23 ;  /* 0x0000001700177308 */ /* 0x000e300000001000 */
[----:B------:R-:W1:Y:S01]  /*2140*/  MUFU.RCP R22, R22 ;  /* 0x0000001600167308 */ /* 0x000e620000001000 */
[C---:B0-----:R-:W-:Y:S01]  /*2150*/  FADD.FTZ R11, -R23.reuse, 1 ;  /* 0x3f800000170b7421 */ /* 0x041fe20000010100 */
[----:B------:R-:W-:-:S03]  /*2160*/  FMUL.FTZ R24, R23, R24 ;  /* 0x0000001817187220 */ /* 0x000fc60000410000 */
[----:B------:R-:W-:Y:S01]  /*2170*/  FFMA.FTZ R11, R32, R11, 1 ;  /* 0x3f800000200b7423 */ /* 0x000fe2000001000b */
[----:B-1----:R-:W-:-:S03]  /*2180*/  FADD.FTZ R8, -R22, 1 ;  /* 0x3f80000016087421 */ /* 0x002fc60000010100 */
[----:B------:R-:W-:Y:S01]  /*2190*/  FMUL.FTZ R11, R24, R11 ;  /* 0x0000000b180b7220 */ /* 0x000fe20000410000 */
[----:B------:R-:W-:Y:S01]  /*21a0*/  FMUL.FTZ R25, R22, R25 ;  /* 0x0000001916197220 */ /* 0x000fe20000410000 */
[----:B------:R-:W-:Y:S02]  /*21b0*/  FFMA.FTZ R8, R21, R8, 1 ;  /* 0x3f80000015087423 */ /* 0x000fe40000010008 */
[----:B------:R-:W-:Y:S01]  /*21c0*/  FMUL.FTZ R10, R11, R18 ;  /* 0x000000120b0a7220 */ /* 0x000fe20000410000 */
[----:B------:R-:W-:Y:S01]  /*21d0*/  FADD.FTZ R17, R17, R11 ;  /* 0x0000000b11117221 */ /* 0x000fe20000010000 */
[----:B------:R-:W-:Y:S01]  /*21e0*/  FFMA.FTZ R11, R29, R11, R14 ;  /* 0x0000000b1d0b7223 */ /* 0x000fe2000001000e */
[----:B------:R-:W-:Y:S01]  /*21f0*/  FMUL.FTZ R8, R25, R8 ;  /* 0x0000000819087220 */ /* 0x000fe20000410000 */
[----:B------:R-:W-:Y:S01]  /*2200*/  FFMA.FTZ R14, R29, R10, R27 ;  /* 0x0000000a1d0e7223 */ /* 0x000fe2000001001b */
[----:B------:R-:W-:Y:S02]  /*2210*/  FADD.FTZ R10, R33, R10 ;  /* 0x0000000a210a7221 */ /* 0x000fe40000010000 */
[----:B------:R-:W-:Y:S01]  /*2220*/  FMUL.FTZ R21, R8, R19 ;  /* 0x0000001308157220 */ /* 0x000fe20000410000 */
[----:B------:R-:W-:Y:S01]  /*2230*/  FADD.FTZ R2, R2, R8 ;  /* 0x0000000802027221 */ /* 0x000fe20000010000 */
[----:B------:R-:W-:-:S02]  /*2240*/  FFMA.FTZ R28, R20, R8, R15 ;  /* 0x00000008141c7223 */ /* 0x000fc4000001000f */
[----:B------:R-:W-:Y:S01]  /*2250*/  FFMA.FTZ R27, R20, R21, R14 ;  /* 0x00000015141b7223 */ /* 0x000fe2000001000e */
[----:B------:R-:W-:Y:S01]  /*2260*/  FADD.FTZ R26, R21, R10 ;  /* 0x0000000a151a7221 */ /* 0x000fe20000010000 */
[----:B------:R-:W-:Y:S06]  /*2270*/  @P1 BRA `(.L_x_911) ;  /* 0xfffffff800541947 */ /* 0x000fec000383ffff */
.L_x_903:
[----:B------:R-:W2:Y:S01]  /*2280*/  S2R R31, SR_CgaCtaId ;  /* 0x00000000001f7919 */ /* 0x000ea20000008800 */
[----:B------:R-:W-:Y:S02]  /*2290*/  ISETP.NE.AND P0, PT, R6, RZ, PT ;  /* 0x000000ff0600720c */ /* 0x000fe40003f05270 */
[----:B------:R-:W-:Y:S02]  /*22a0*/  MOV R14, 0x400 ;  /* 0x00000400000e7802 */ /* 0x000fe40000000f00 */
[----:B------:R-:W-:Y:S02]  /*22b0*/  SEL R8, RZ, 0x1, P0 ;  /* 0x00000001ff087807 */ /* 0x000fe40000000000 */
[----:B------:R-:W-:Y:S02]  /*22c0*/  ISETP.GT.U32.AND P0, PT, R0, 0x1b, PT ;  /* 0x0000001b0000780c */ /* 0x000fe40003f04070 */
[----:B--2---:R-:W-:-:S05]  /*22d0*/  LEA R3, R31, R14, 0x18 ;  /* 0x0000000e1f037211 */ /* 0x004fca00078ec0ff */
[----:B------:R-:W-:-:S05]  /*22e0*/  IMAD R3, R0, 0xc, R3 ;  /* 0x0000000c00037824 */ /* 0x000fca00078e0203 */
[----:B------:R2:W-:Y:S04]  /*22f0*/  STS [R3+0x214], R27 ;  /* 0x0002141b03007388 */ /* 0x0005e80000000800 */
[----:B------:R2:W-:Y:S04]  /*2300*/  STS [R3+0x218], R26 ;  /* 0x0002181a03007388 */ /* 0x0005e80000000800 */
[----:B------:R2:W-:Y:S01]  /*2310*/  STS [R3+0x210], R8 ;  /* 0x0002100803007388 */ /* 0x0005e20000000800 */
[----:B------:R-:W-:Y:S06]  /*2320*/  BAR.SYNC.DEFER_BLOCKING 0x0 ;  /* 0x0000000000007b1d */ /* 0x000fec0000010000 */
[----:B------:R-:W-:Y:S05]  /*2330*/  @P0 BRA `(.L_x_912) ;  /* 0x0000000c00580947 */ /* 0x000fea0003800000 */
[----:B------:R-:W-:Y:S01]  /*2340*/  IMAD R33, R0, 0x48, R3 ;  /* 0x0000004800217824 */ /* 0x000fe200078e0203 */
[----:B------:R-:W3:Y:S01]  /*2350*/  S2R R9, SR_LANEID ;  /* 0x0000000000097919 */ /* 0x000ee20000000000 */
[----:B--2---:R-:W-:-:S03]  /*2360*/  IADD3 R3, PT, PT, R3, 0x210, RZ ;  /* 0x0000021003037810 */ /* 0x004fc60007ffe0ff */
[----:B------:R-:W2:Y:S02]  /*2370*/  LDS R21, [R33+0x21c] ;  /* 0x00021c0021157984 */ /* 0x000ea40000000800 */
[----:B------:R-:W-:Y:S02]  /*2380*/  IMAD R3, R0, 0x48, R3 ;  /* 0x0000004800037824 */ /* 0x000fe400078e0203 */
[----:B------:R-:W4:Y:S04]  /*2390*/  LDS R22, [R33+0x228] ;  /* 0x0002280021167984 */ /* 0x000f280000000800 */
[----:B------:R-:W5:Y:S04]  /*23a0*/  LDS R27, [R33+0x234] ;  /* 0x00023400211b7984 */ /* 0x000f680000000800 */
[----:B------:R-:W1:Y:S04]  /*23b0*/  LDS R32, [R33+0x240] ;  /* 0x0002400021207984 */ /* 0x000e680000000800 */
[----:B------:R-:W-:Y:S04]  /*23c0*/  LDS R18, [R33+0x214] ;  /* 0x0002140021127984 */ /* 0x000fe80000000800 */
[----:B------:R-:W3:Y:S04]  /*23d0*/  LDS R23, [R33+0x220] ;  /* 0x0002200021177984 */ /* 0x000ee80000000800 */
[----:B------:R-:W-:Y:S04]  /*23e0*/  LDS R20, [R33+0x218] ;  /* 0x0002180021147984 */ /* 0x000fe80000000800 */
[----:B------:R-:W3:Y:S04]  /*23f0*/  LDS R25, [R33+0x224] ;  /* 0x0002240021197984 */ /* 0x000ee80000000800 */
[----:B0-----:R-:W0:Y:S04]  /*2400*/  LDS R12, [R33+0x24c] ;  /* 0x00024c00210c7984 */ /* 0x001e280000000800 */
[----:B------:R-:W0:Y:S04]  /*2410*/  LDS R24, [R33+0x22c] ;  /* 0x00022c0021187984 */ /* 0x000e280000000800 */
[----:B------:R-:W0:Y:S01]  /*2420*/  LDS R26, [R33+0x230] ;  /* 0x00023000211a7984 */ /* 0x000e220000000800 */
[----:B--2---:R-:W-:-:S03]  /*2430*/  ISETP.NE.AND P0, PT, R21, RZ, PT ;  /* 0x000000ff1500720c */ /* 0x004fc60003f05270 */
[----:B------:R-:W2:Y:S01]  /*2440*/  LDS R13, [R33+0x258] ;  /* 0x00025800210d7984 */ /* 0x000ea20000000800 */
[----:B----4-:R-:W-:-:S03]  /*2450*/  ISETP.NE.AND P1, PT, R22, RZ, PT ;  /* 0x000000ff1600720c */ /* 0x010fc60003f25270 */
[----:B------:R-:W4:Y:S01]  /*2460*/  LDS R29, [R33+0x238] ;  /* 0x00023800211d7984 */ /* 0x000f220000000800 */
[----:B-----5:R-:W-:-:S03]  /*2470*/  ISETP.NE.AND P2, PT, R27, RZ, PT ;  /* 0x000000ff1b00720c */ /* 0x020fc60003f45270 */
[----:B------:R-:W5:Y:S01]  /*2480*/  LDS R30, [R33+0x23c] ;  /* 0x00023c00211e7984 */ /* 0x000f620000000800 */
[----:B-1----:R-:W-:-:S03]  /*2490*/  ISETP.NE.AND P3, PT, R32, RZ, PT ;  /* 0x000000ff2000720c */ /* 0x002fc60003f65270 */
[----:B------:R-:W1:Y:S04]  /*24a0*/  LDS R16, [R33+0x210] ;  /* 0x0002100021107984 */ /* 0x000e680000000800 */
[----:B------:R-:W1:Y:S01]  /*24b0*/  LDS R15, [R33+0x244] ;  /* 0x00024400210f7984 */ /* 0x000e620000000800 */
[----:B---3--:R-:W-:Y:S01]  /*24c0*/  @!P0 FADD.FTZ R23, R18, R23 ;  /* 0x0000001712178221 */ /* 0x008fe20000010000 */
[----:B------:R-:W-:Y:S02]  /*24d0*/  LEA R18, R31, R14, 0x18 ;  /* 0x0000000e1f127211 */ /* 0x000fe400078ec0ff */
[----:B------:R-:W3:Y:S01]  /*24e0*/  LDS R19, [R33+0x248] ;  /* 0x0002480021137984 */ /* 0x000ee20000000800 */
[----:B------:R-:W-:-:S03]  /*24f0*/  SHF.R.U32.HI R14, RZ, 0x2, R9 ;  /* 0x00000002ff0e7819 */ /* 0x000fc60000011609 */
[----:B------:R-:W3:Y:S01]  /*2500*/  LDS R8, [R33+0x250] ;  /* 0x0002500021087984 */ /* 0x000ee20000000800 */
[----:B------:R-:W-:Y:S01]  /*2510*/  @!P0 FADD.FTZ R25, R20, R25 ;  /* 0x0000001914198221 */ /* 0x000fe20000010000 */
[----:B------:R-:W-:Y:S02]  /*2520*/  IMAD.HI.U32 R14, R14, 0x24924925, RZ ;  /* 0x249249250e0e7827 */ /* 0x000fe400078e00ff */
[----:B------:R-:W3:Y:S01]  /*2530*/  LDS R10, [R33+0x254] ;  /* 0x00025400210a7984 */ /* 0x000ee20000000800 */
[----:B0-----:R-:W-:Y:S01]  /*2540*/  ISETP.NE.AND P0, PT, R12, RZ, PT ;  /* 0x000000ff0c00720c */ /* 0x001fe20003f05270 */
[----:B------:R-:W-:Y:S02]  /*2550*/  IMAD R9, R14, -0x1c, R9 ;  /* 0xffffffe40e097824 */ /* 0x000fe400078e0209 */
[----:B------:R-:W0:Y:S01]  /*2560*/  LDS R5, [R33+0x25c] ;  /* 0x00025c0021057984 */ /* 0x000e220000000800 */
[----:B------:R-:W-:-:S03]  /*2570*/  @!P1 FADD.FTZ R24, R24, R23 ;  /* 0x0000001718189221 */ /* 0x000fc60000010000 */
[----:B------:R-:W0:Y:S01]  /*2580*/  LDS R7, [R33+0x260] ;  /* 0x0002600021077984 */ /* 0x000e220000000800 */
[----:B------:R-:W-:Y:S01]  /*2590*/  @!P1 FADD.FTZ R26, R26, R25 ;  /* 0x000000191a1a9221 */ /* 0x000fe20000010000 */
[----:B--2---:R-:W-:Y:S01]  /*25a0*/  ISETP.NE.AND P1, PT, R13, RZ, PT ;  /* 0x000000ff0d00720c */ /* 0x004fe20003f25270 */
[----:B----4-:R-:W-:Y:S02]  /*25b0*/  @!P2 FADD.FTZ R29, R29, R24 ;  /* 0x000000181d1da221 */ /* 0x010fe40000010000 */
[----:B-----5:R-:W-:Y:S01]  /*25c0*/  @!P2 FADD.FTZ R30, R30, R26 ;  /* 0x0000001a1e1ea221 */ /* 0x020fe20000010000 */
[----:B-1----:R-:W-:Y:S01]  /*25d0*/  IADD3 R16, PT, PT, R22, R21, R16 ;  /* 0x0000001516107210 */ /* 0x002fe20007ffe010 */
[----:B------:R-:W-:-:S03]  /*25e0*/  @!P3 FADD.FTZ R15, R15, R29 ;  /* 0x0000001d0f0fb221 */ /* 0x000fc60000010000 */
[----:B------:R-:W-:Y:S01]  /*25f0*/  IADD3 R16, PT, PT, R32, R16, R27 ;  /* 0x0000001020107210 */ /* 0x000fe20007ffe01b */
[----:B---3--:R-:W-:-:S03]  /*2600*/  @!P3 FADD.FTZ R19, R19, R30 ;  /* 0x0000001e1313b221 */ /* 0x008fc60000010000 */
[----:B------:R-:W-:Y:S01]  /*2610*/  IADD3 R13, PT, PT, R13, R16, R12 ;  /* 0x000000100d0d7210 */ /* 0x000fe20007ffe00c */
[----:B------:R-:W-:Y:S02]  /*2620*/  IMAD R12, R9, 0xc, R18 ;  /* 0x0000000c090c7824 */ /* 0x000fe400078e0212 */
[----:B------:R-:W-:-:S03]  /*2630*/  @!P0 FADD.FTZ R8, R8, R15 ;  /* 0x0000000f08088221 */ /* 0x000fc60000010000 */
[----:B------:R1:W-:Y:S01]  /*2640*/  STS [R12+0xc0], R13 ;  /* 0x0000c00d0c007388 */ /* 0x0003e20000000800 */
[----:B------:R-:W-:Y:S01]  /*2650*/  @!P0 FADD.FTZ R10, R10, R19 ;  /* 0x000000130a0a8221 */ /* 0x000fe20000010000 */
[----:B0-----:R-:W-:Y:S01]  /*2660*/  @!P1 FADD.FTZ R5, R5, R8 ;  /* 0x0000000805059221 */ /* 0x001fe20000010000 */
[----:B------:R-:W-:Y:S02]  /*2670*/  IMAD.MOV.U32 R8, RZ, RZ, 0xfffffff ;  /* 0x0fffffffff087424 */ /* 0x000fe400078e00ff */
[----:B------:R-:W-:Y:S02]  /*2680*/  @!P1 FADD.FTZ R7, R7, R10 ;  /* 0x0000000a07079221 */ /* 0x000fe40000010000 */
[----:B------:R1:W-:Y:S01]  /*2690*/  STS [R12+0xc4], R5 ;  /* 0x0000c4050c007388 */ /* 0x0003e20000000800 */
[----:B------:R-:W-:-:S03]  /*26a0*/  R2UR UR4, R8 ;  /* 0x00000000080472ca */ /* 0x000fc600000e0000 */
[----:B------:R1:W-:Y:S10]  /*26b0*/  STS [R12+0xc8], R7 ;  /* 0x0000c8070c007388 */ /* 0x0003f40000000800 */
[----:B-1----:R-:W-:Y:S05]  /*26c0*/  BRA.DIV UR4, `(.L_x_913) ;  /* 0x0000000e04807947 */ /* 0x002fea000b800000 */
[----:B------:R-:W-:Y:S01]  /*26d0*/  ISETP.NE.AND P1, PT, R9, RZ, PT ;  /* 0x000000ff0900720c */ /* 0x000fe20003f25270 */
[----:B------:R-:W-:Y:S01]  /*26e0*/  NOP ;  /* 0x0000000000007918 */ /* 0x000fe20000000000 */
[----:B------:R-:W-:-:S11]  /*26f0*/  PLOP3.LUT P0, PT, PT, PT, PT, 0x80, 0x8 ;  /* 0x000000000008781c */ /* 0x000fd60003f0f070 */
[----:B------:R-:W0:Y:S01]  /*2700*/  @P1 LDS R10, [R12+0xb4] ;  /* 0x0000b4000c0a1984 */ /* 0x000e220000000800 */
[----:B------:R-:W-:-:S03]  /*2710*/  @P1 ISETP.NE.AND P2, PT, R13, RZ, PT ;  /* 0x000000ff0d00120c */ /* 0x000fc60003f45270 */
[----:B------:R-:W1:Y:S01]  /*2720*/  @P1 LDS R14, [R12+0xb8] ;  /* 0x0000b8000c0e1984 */ /* 0x000e620000000800 */
[----:B------:R-:W-:-:S03]  /*2730*/  @P1 PLOP3.LUT P0, PT, P2, PT, PT, 0x80, 0x8 ;  /* 0x000000000008181c */ /* 0x000fc6000170f070 */
[----:B------:R-:W2:Y:S01]  /*2740*/  @P1 LDS R16, [R12+0xbc] ;  /* 0x0000bc000c101984 */ /* 0x000ea20000000800 */
[----:B0-----:R-:W-:-:S04]  /*2750*/  @P1 IADD3 R10, PT, PT, R13, R10, RZ ;  /* 0x0000000a0d0a1210 */ /* 0x001fc80007ffe0ff */
[----:B------:R-:W-:-:S05]  /*2760*/  @P1 MOV R13, R10 ;  /* 0x0000000a000d1202 */ /* 0x000fca0000000f00 */
[----:B-1----:R-:W-:Y:S01]  /*2770*/  @!P0 FADD.FTZ R5, R5, R14 ;  /* 0x0000000e05058221 */ /* 0x002fe20000010000 */
[----:B------:R-:W-:Y:S01]  /*2780*/  ISETP.GE.U32.AND P1, PT, R9, 0x2, PT ;  /* 0x000000020900780c */ /* 0x000fe20003f26070 */
[----:B------:R-:W-:Y:S01]  /*2790*/  NOP ;  /* 0x0000000000007918 */ /* 0x000fe20000000000 */
[----:B--2---:R-:W-:Y:S01]  /*27a0*/  @!P0 FADD.FTZ R7, R7, R16 ;  /* 0x0000001007078221 */ /* 0x004fe20000010000 */
[----:B------:R-:W-:Y:S01]  /*27b0*/  STS [R12+0xc0], R13 ;  /* 0x0000c00d0c007388 */ /* 0x000fe20000000800 */
[----:B------:R-:W-:-:S03]  /*27c0*/  PLOP3.LUT P0, PT, PT, PT, PT, 0x80, 0x8 ;  /* 0x000000000008781c */ /* 0x000fc60003f0f070 */
[----:B------:R-:W-:Y:S06]  /*27d0*/  STS [R12+0xc4], R5 ;  /* 0x0000c4050c007388 */ /* 0x000fec0000000800 */
[----:B------:R-:W-:Y:S01]  /*27e0*/  @P1 ISETP.NE.AND P2, PT, R13, RZ, PT ;  /* 0x000000ff0d00120c */ /* 0x000fe20003f45270 */
[----:B------:R-:W-:Y:S01]  /*27f0*/  STS [R12+0xc8], R7 ;  /* 0x0000c8070c007388 */ /* 0x000fe20000000800 */
[----:B------:R-:W-:-:S03]  /*2800*/  NOP ;  /* 0x0000000000007918 */ /* 0x000fc60000000000 */
[----:B------:R-:W0:Y:S01]  /*2810*/  @P1 LDS R10, [R12+0xa8] ;  /* 0x0000a8000c0a1984 */ /* 0x000e220000000800 */
[----:B------:R-:W-:-:S03]  /*2820*/  @P1 PLOP3.LUT P0, PT, P2, PT, PT, 0x80, 0x8 ;  /* 0x000000000008181c */ /* 0x000fc6000170f070 */
[----:B------:R-:W1:Y:S04]  /*2830*/  @P1 LDS R14, [R12+0xac] ;  /* 0x0000ac000c0e1984 */ /* 0x000e680000000800 */
[----:B------:R-:W2:Y:S01]  /*2840*/  @P1 LDS R16, [R12+0xb0] ;  /* 0x0000b0000c101984 */ /* 0x000ea20000000800 */
[----:B0-----:R-:W-:-:S04]  /*2850*/  @P1 IADD3 R10, PT, PT, R13, R10, RZ ;  /* 0x0000000a0d0a1210 */ /* 0x001fc80007ffe0ff */
[----:B------:R-:W-:Y:S01]  /*2860*/  @P1 MOV R13, R10 ;  /* 0x0000000a000d1202 */ /* 0x000fe20000000f00 */
        /* <DEDUP_REMOVED lines=14> */
[----:B0-----:R-:W-:-:S05]  /*2950*/  @P1 IMAD.IADD R10, R13, 0x1, R10 ;  /* 0x000000010d0a1824 */ /* 0x001fca00078e020a */
[----:B-1----:R-:W-:Y:S01]  /*2960*/  @!P0 FADD.FTZ R5, R5, R14 ;  /* 0x0000000e05058221 */ /* 0x002fe20000010000 */
[----:B------:R-:W-:Y:S01]  /*2970*/  @P1 MOV R13, R10 ;  /* 0x0000000a000d1202 */ /* 0x000fe20000000f00 */
[----:B------:R-:W-:Y:S01]  /*2980*/  NOP ;  /* 0x0000000000007918 */ /* 0x000fe20000000000 */
[----:B------:R-:W-:Y:S01]  /*2990*/  ISETP.GE.U32.AND P1, PT, R9, 0x8, PT ;  /* 0x000000080900780c */ /* 0x000fe20003f26070 */
[----:B--2---:R-:W-:Y:S02]  /*29a0*/  @!P0 FADD.FTZ R7, R7, R16 ;  /* 0x0000001007078221 */ /* 0x004fe40000010000 */
[----:B------:R-:W-:Y:S01]  /*29b0*/  STS [R12+0xc0], R13 ;  /* 0x0000c00d0c007388 */ /* 0x000fe20000000800 */
[----:B------:R-:W-:-:S03]  /*29c0*/  PLOP3.LUT P0, PT, PT, PT, PT, 0x80, 0x8 ;  /* 0x000000000008781c */ /* 0x000fc60003f0f070 */
[----:B------:R-:W-:Y:S04]  /*29d0*/  STS [R12+0xc4], R5 ;  /* 0x0000c4050c007388 */ /* 0x000fe80000000800 */
[----:B------:R-:W-:Y:S01]  /*29e0*/  STS [R12+0xc8], R7 ;  /* 0x0000c8070c007388 */ /* 0x000fe20000000800 */
[----:B------:R-:W-:-:S03]  /*29f0*/  NOP ;  /* 0x0000000000007918 */ /* 0x000fc60000000000 */
[----:B------:R-:W0:Y:S01]  /*2a00*/  @P1 LDS R10, [R12+0x60] ;  /* 0x000060000c0a1984 */ /* 0x000e220000000800 */
[----:B------:R-:W-:-:S03]  /*2a10*/  @P1 ISETP.NE.AND P2, PT, R13, RZ, PT ;  /* 0x000000ff0d00120c */ /* 0x000fc60003f45270 */
[----:B------:R-:W1:Y:S01]  /*2a20*/  @P1 LDS R14, [R12+0x64] ;  /* 0x000064000c0e1984 */ /* 0x000e620000000800 */
[----:B------:R-:W-:Y:S02]  /*2a30*/  @P1 PLOP3.LUT P0, PT, P2, PT, PT, 0x80, 0x8 ;  /* 0x000000000008181c */ /* 0x000fe4000170f070 */
[----:B------:R-:W-:Y:S01]  /*2a40*/  ISETP.GE.U32.AND P2, PT, R9, 0x10, PT ;  /* 0x000000100900780c */ /* 0x000fe20003f46070 */
[----:B------:R-:W2:Y:S01]  /*2a50*/  @P1 LDS R16, [R12+0x68] ;  /* 0x000068000c101984 */ /* 0x000ea20000000800 */
[----:B0-----:R-:W-:-:S04]  /*2a60*/  @P1 IADD3 R10, PT, PT, R13, R10, RZ ;  /* 0x0000000a0d0a1210 */ /* 0x001fc80007ffe0ff */
[----:B------:R-:W-:-:S05]  /*2a70*/  @P1 MOV R13, R10 ;  /* 0x0000000a000d1202 */ /* 0x000fca0000000f00 */
[----:B-1----:R-:W-:Y:S01]  /*2a80*/  @!P0 FADD.FTZ R5, R5, R14 ;  /* 0x0000000e05058221 */ /* 0x002fe20000010000 */
[----:B------:R-:W-:Y:S01]  /*2a90*/  NOP ;  /* 0x0000000000007918 */ /* 0x000fe20000000000 */
[----:B--2---:R-:W-:Y:S01]  /*2aa0*/  @!P0 FADD.FTZ R7, R7, R16 ;  /* 0x0000001007078221 */ /* 0x004fe20000010000 */
[----:B------:R-:W-:Y:S01]  /*2ab0*/  STS [R12+0xc0], R13 ;  /* 0x0000c00d0c007388 */ /* 0x000fe20000000800 */
[----:B------:R-:W-:Y:S02]  /*2ac0*/  @P2 ISETP.NE.AND P1, PT, R13, RZ, PT ;  /* 0x000000ff0d00220c */ /* 0x000fe40003f25270 */
[----:B------:R-:W-:Y:S01]  /*2ad0*/  PLOP3.LUT P0, PT, PT, PT, PT, 0x80, 0x8 ;  /* 0x000000000008781c */ /* 0x000fe20003f0f070 */
[----:B------:R-:W-:Y:S01]  /*2ae0*/  STS [R12+0xc4], R5 ;  /* 0x0000c4050c007388 */ /* 0x000fe20000000800 */
[----:B------:R-:W-:-:S03]  /*2af0*/  @P2 PLOP3.LUT P0, PT, P1, PT, PT, 0x80, 0x8 ;  /* 0x000000000008281c */ /* 0x000fc60000f0f070 */
[----:B------:R-:W-:Y:S01]  /*2b00*/  STS [R12+0xc8], R7 ;  /* 0x0000c8070c007388 */ /* 0x000fe20000000800 */
[----:B------:R-:W-:-:S03]  /*2b10*/  NOP ;  /* 0x0000000000007918 */ /* 0x000fc60000000000 */
[----:B------:R-:W0:Y:S04]  /*2b20*/  @P2 LDS R10, [R12] ;  /* 0x000000000c0a2984 */ /* 0x000e280000000800 */
[----:B------:R-:W1:Y:S04]  /*2b30*/  @P2 LDS R14, [R12+0x4] ;  /* 0x000004000c0e2984 */ /* 0x000e680000000800 */
[----:B------:R-:W2:Y:S01]  /*2b40*/  @P2 LDS R16, [R12+0x8] ;  /* 0x000008000c102984 */ /* 0x000ea20000000800 */
[----:B0-----:R-:W-:-:S04]  /*2b50*/  @P2 IADD3 R10, PT, PT, R13, R10, RZ ;  /* 0x0000000a0d0a2210 */ /* 0x001fc80007ffe0ff */
[----:B------:R-:W-:Y:S01]  /*2b60*/  @P2 MOV R13, R10 ;  /* 0x0000000a000d2202 */ /* 0x000fe20000000f00 */
[----:B-1----:R-:W-:Y:S01]  /*2b70*/  @!P0 FADD.FTZ R5, R5, R14 ;  /* 0x0000000e05058221 */ /* 0x002fe20000010000 */
[----:B------:R-:W-:Y:S01]  /*2b80*/  NOP ;  /* 0x0000000000007918 */ /* 0x000fe20000000000 */
[----:B--2---:R-:W-:Y:S02]  /*2b90*/  @!P0 FADD.FTZ R7, R7, R16 ;  /* 0x0000001007078221 */ /* 0x004fe40000010000 */
[----:B------:R0:W-:Y:S04]  /*2ba0*/  STS [R12+0xc0], R13 ;  /* 0x0000c00d0c007388 */ /* 0x0001e80000000800 */
[----:B------:R0:W-:Y:S04]  /*2bb0*/  STS [R12+0xc4], R5 ;  /* 0x0000c4050c007388 */ /* 0x0001e80000000800 */
[----:B------:R0:W-:Y:S01]  /*2bc0*/  STS [R12+0xc8], R7 ;  /* 0x0000c8070c007388 */ /* 0x0001e20000000800 */
[----:B------:R-:W-:Y:S01]  /*2bd0*/  NOP ;  /* 0x0000000000007918 */ /* 0x000fe20000000000 */
.L_x_927:
[----:B------:R-:W1:Y:S01]  /*2be0*/  LDS R30, [R3] ;  /* 0x00000000031e7984 */ /* 0x000e620000000800 */
[----:B------:R-:W-:Y:S02]  /*2bf0*/  ISETP.NE.AND P1, PT, R0, RZ, PT ;  /* 0x000000ff0000720c */ /* 0x000fe40003f25270 */
[----:B------:R-:W-:Y:S01]  /*2c00*/  PLOP3.LUT P0, PT, PT, PT, PT, 0x80, 0x8 ;  /* 0x000000000008781c */ /* 0x000fe20003f0f070 */
[----:B0-----:R-:W0:Y:S04]  /*2c10*/  LDS R5, [R12+0xb4] ;  /* 0x0000b4000c057984 */ /* 0x001e280000000800 */
[----:B------:R-:W-:Y:S04]  /*2c20*/  LDS R10, [R3+0x4] ;  /* 0x00000400030a7984 */ /* 0x000fe80000000800 */
[----:B------:R-:W-:Y:S04]  /*2c30*/  LDS R7, [R12+0xb8] ;  /* 0x0000b8000c077984 */ /* 0x000fe80000000800 */
[----:B------:R-:W2:Y:S04]  /*2c40*/  LDS R13, [R3+0xc] ;  /* 0x00000c00030d7984 */ /* 0x000ea80000000800 */
[----:B------:R-:W3:Y:S04]  /*2c50*/  LDS R15, [R3+0x18] ;  /* 0x00001800030f7984 */ /* 0x000ee80000000800 */
[----:B------:R-:W4:Y:S04]  /*2c60*/  LDS R18, [R3+0x24] ;  /* 0x0000240003127984 */ /* 0x000f280000000800 */
[----:B------:R-:W-:Y:S04]  /*2c70*/  LDS R8, [R3+0x8] ;  /* 0x0000080003087984 */ /* 0x000fe80000000800 */
[----:B------:R-:W5:Y:S04]  /*2c80*/  LDS R9, [R12+0xbc] ;  /* 0x0000bc000c097984 */ /* 0x000f680000000800 */
[----:B------:R-:W5:Y:S04]  /*2c90*/  LDS R21, [R3+0x30] ;  /* 0x0000300003157984 */ /* 0x000f680000000800 */
[----:B------:R-:W5:Y:S01]  /*2ca0*/  LDS R0, [R3+0x10] ;  /* 0x0000100003007984 */ /* 0x000f620000000800 */
[----:B-1----:R-:W-:-:S03]  /*2cb0*/  @P1 ISETP.NE.AND P2, PT, R30, RZ, PT ;  /* 0x000000ff1e00120c */ /* 0x002fc60003f45270 */
[----:B------:R-:W1:Y:S01]  /*2cc0*/  LDS R14, [R3+0x14] ;  /* 0x00001400030e7984 */ /* 0x000e620000000800 */
[----:B------:R-:W-:Y:S01]  /*2cd0*/  @P1 PLOP3.LUT P0, PT, P2, PT, PT, 0x80, 0x8 ;  /* 0x000000000008181c */ /* 0x000fe2000170f070 */
[----:B0-----:R-:W-:Y:S02]  /*2ce0*/  @P1 IMAD.IADD R30, R5, 0x1, R30 ;  /* 0x00000001051e1824 */ /* 0x001fe400078e021e */
[----:B------:R-:W0:Y:S04]  /*2cf0*/  LDS R23, [R3+0x3c] ;  /* 0x00003c0003177984 */ /* 0x000e280000000800 */
[----:B------:R-:W0:Y:S04]  /*2d00*/  LDS R16, [R3+0x1c] ;  /* 0x00001c0003107984 */ /* 0x000e280000000800 */
[----:B------:R-:W0:Y:S01]  /*2d10*/  LDS R12, [R3+0x20] ;  /* 0x00002000030c7984 */ /* 0x000e220000000800 */
[----:B--2---:R-:W-:Y:S01]  /*2d20*/  ISETP.NE.AND P5, PT, R13, RZ, PT ;  /* 0x000000ff0d00720c */ /* 0x004fe20003fa5270 */
[----:B------:R-:W-:Y:S01]  /*2d30*/  @!P0 FADD.FTZ R10, R7, R10 ;  /* 0x0000000a070a8221 */ /* 0x000fe20000010000 */
[----:B------:R-:W-:Y:S01]  /*2d40*/  IADD3 R32, PT, PT, R13, R30, RZ ;  /* 0x0000001e0d207210 */ /* 0x000fe20007ffe0ff */
[----:B------:R-:W2:Y:S01]  /*2d50*/  LDS R25, [R3+0x48] ;  /* 0x0000480003197984 */ /* 0x000ea20000000800 */
[----:B---3--:R-:W-:-:S02]  /*2d60*/  ISETP.NE.AND P4, PT, R15, RZ, PT ;  /* 0x000000ff0f00720c */ /* 0x008fc40003f85270 */
[----:B------:R-:W-:Y:S01]  /*2d70*/  IADD3 R29, PT, PT, R15, R32, RZ ;  /* 0x000000200f1d7210 */ /* 0x000fe20007ffe0ff */
[----:B------:R-:W3:Y:S01]  /*2d80*/  LDS R19, [R3+0x28] ;  /* 0x0000280003137984 */ /* 0x000ee20000000800 */
[C---:B----4-:R-:W-:Y:S02]  /*2d90*/  ISETP.NE.AND P3, PT, R18.reuse, RZ, PT ;  /* 0x000000ff1200720c */ /* 0x050fe40003f65270 */
[----:B------:R-:W-:Y:S01]  /*2da0*/  IADD3 R34, PT, PT, R18, R29, RZ ;  /* 0x0000001d12227210 */ /* 0x000fe20007ffe0ff */
[----:B------:R-:W4:Y:S04]  /*2db0*/  LDS R20, [R3+0x2c] ;  /* 0x00002c0003147984 */ /* 0x000f280000000800 */
[----:B------:R-:W4:Y:S01]  /*2dc0*/  LDS R22, [R3+0x34] ;  /* 0x0000340003167984 */ /* 0x000f220000000800 */
[----:B-----5:R-:W-:-:S03]  /*2dd0*/  @!P0 FADD.FTZ R8, R9, R8 ;  /* 0x0000000809088221 */ /* 0x020fc60000010000 */
[----:B------:R-:W5:Y:S01]  /*2de0*/  LDS R5, [R3+0x38] ;  /* 0x0000380003057984 */ /* 0x000f620000000800 */
[C---:B------:R-:W-:Y:S02]  /*2df0*/  ISETP.NE.AND P2, PT, R21.reuse, RZ, PT ;  /* 0x000000ff1500720c */ /* 0x040fe40003f45270 */
[----:B------:R-:W-:Y:S01]  /*2e00*/  IADD3 R18, PT, PT, R21, R34, RZ ;  /* 0x0000002215127210 */ /* 0x000fe20007ffe0ff */
[----:B------:R-:W5:Y:S01]  /*2e10*/  LDS R24, [R3+0x40] ;  /* 0x0000400003187984 */ /* 0x000f620000000800 */
[----:B------:R-:W-:-:S03]  /*2e20*/  @!P5 FADD.FTZ R0, R0, R10 ;  /* 0x0000000a0000d221 */ /* 0x000fc60000010000 */
[----:B------:R-:W5:Y:S01]  /*2e30*/  LDS R26, [R3+0x44] ;  /* 0x00004400031a7984 */ /* 0x000f620000000800 */
[----:B-1----:R-:W-:-:S03]  /*2e40*/  @!P5 FADD.FTZ R14, R14, R8 ;  /* 0x000000080e0ed221 */ /* 0x002fc60000010000 */
[----:B------:R-:W1:Y:S01]  /*2e50*/  LDS R7, [R3+0x4c] ;  /* 0x00004c0003077984 */ /* 0x000e620000000800 */
[----:B0-----:R-:W-:-:S03]  /*2e60*/  ISETP.NE.AND P0, PT, R23, RZ, PT ;  /* 0x000000ff1700720c */ /* 0x001fc60003f05270 */
[----:B------:R-:W0:Y:S01]  /*2e70*/  LDS R27, [R3+0x50] ;  /* 0x00005000031b7984 */ /* 0x000e220000000800 */
[----:B------:R-:W-:Y:S01]  /*2e80*/  @!P4 FADD.FTZ R16, R16, R0 ;  /* 0x000000001010c221 */ /* 0x000fe20000010000 */
[----:B------:R-:W-:Y:S02]  /*2e90*/  @!P4 FADD.FTZ R12, R12, R14 ;  /* 0x0000000e0c0cc221 */ /* 0x000fe40000010000 */
[----:B------:R4:W-:Y:S01]  /*2ea0*/  STS [R3], R30 ;  /* 0x0000001e03007388 */ /* 0x0009e20000000800 */
[----:B--2---:R-:W-:-:S03]  /*2eb0*/  ISETP.NE.AND P1, PT, R25, RZ, PT ;  /* 0x000000ff1900720c */ /* 0x004fc60003f25270 */
[----:B------:R2:W-:Y:S01]  /*2ec0*/  STS [R3+0xc], R32 ;  /* 0x00000c2003007388 */ /* 0x0005e20000000800 */
[----:B---3--:R-:W-:-:S03]  /*2ed0*/  @!P3 FADD.FTZ R19, R19, R16 ;  /* 0x000000101313b221 */ /* 0x008fc60000010000 */
[----:B------:R3:W-:Y:S01]  /*2ee0*/  STS [R3+0x18], R29 ;  /* 0x0000181d03007388 */ /* 0x0007e20000000800 */
[----:B----4-:R-:W-:Y:S01]  /*2ef0*/  IADD3 R30, PT, PT, R23, R18, RZ ;  /* 0x00000012171e7210 */ /* 0x010fe20007ffe0ff */
[----:B------:R-:W-:Y:S02]  /*2f00*/  @!P3 FADD.FTZ R20, R20, R12 ;  /* 0x0000000c1414b221 */ /* 0x000fe40000010000 */
[----:B------:R3:W-:Y:S01]  /*2f10*/  STS [R3+0x24], R34 ;  /* 0x0000242203007388 */ /* 0x0007e20000000800 */
[----:B------:R-:W-:Y:S01]  /*2f20*/  @!P2 FADD.FTZ R22, R22, R19 ;  /* 0x000000131616a221 */ /* 0x000fe20000010000 */
[----:B--2---:R-:W-:Y:S02]  /*2f30*/  IMAD.IADD R32, R25, 0x1, R30 ;  /* 0x0000000119207824 */ /* 0x004fe400078e021e */
[----:B------:R3:W-:Y:S01]  /*2f40*/  STS [R3+0x30], R18 ;  /* 0x0000301203007388 */ /* 0x0007e20000000800 */
[----:B-----5:R-:W-:-:S03]  /*2f50*/  @!P2 FADD.FTZ R5, R5, R20 ;  /* 0x000000140505a221 */ /* 0x020fc60000010000 */
[----:B------:R3:W-:Y:S01]  /*2f60*/  STS [R3+0x4], R10 ;  /* 0x0000040a03007388 */ /* 0x0007e20000000800 */
[----:B------:R-:W-:-:S03]  /*2f70*/  @!P0 FADD.FTZ R24, R24, R22 ;  /* 0x0000001618188221 */ /* 0x000fc60000010000 */
[----:B------:R3:W-:Y:S01]  /*2f80*/  STS [R3+0x8], R8 ;  /* 0x0000080803007388 */ /* 0x0007e20000000800 */
[----:B------:R-:W-:-:S03]  /*2f90*/  @!P0 FADD.FTZ R26, R26, R5 ;  /* 0x000000051a1a8221 */ /* 0x000fc60000010000 */
[----:B------:R3:W-:Y:S01]  /*2fa0*/  STS [R3+0x3c], R30 ;  /* 0x00003c1e03007388 */ /* 0x0007e20000000800 */
[----:B-1----:R-:W-:-:S03]  /*2fb0*/  @!P1 FADD.FTZ R7, R7, R24 ;  /* 0x0000001807079221 */ /* 0x002fc60000010000 */
[----:B------:R3:W-:Y:S01]  /*2fc0*/  STS [R3+0x48], R32 ;  /* 0x0000482003007388 */ /* 0x0007e20000000800 */
[----:B0-----:R-:W-:-:S03]  /*2fd0*/  @!P1 FADD.FTZ R27, R27, R26 ;  /* 0x0000001a1b1b9221 */ /* 0x001fc60000010000 */
[----:B------:R3:W-:Y:S04]  /*2fe0*/  STS [R3+0x10], R0 ;  /* 0x0000100003007388 */ /* 0x0007e80000000800 */
        /* <DEDUP_REMOVED lines=10> */
[----:B------:R3:W-:Y:S02]  /*3090*/  STS [R3+0x50], R27 ;  /* 0x0000501b03007388 */ /* 0x0007e40000000800 */
.L_x_912:
[----:B0-----:R-:W0:Y:S01]  /*30a0*/  S2R R13, SR_CgaCtaId ;  /* 0x00000000000d7919 */ /* 0x001e220000008800 */
[----:B---3--:R-:W-:Y:S01]  /*30b0*/  MOV R16, 0x400 ;  /* 0x0000040000107802 */ /* 0x008fe20000000f00 */
[----:B------:R-:W-:Y:S05]  /*30c0*/  WARPSYNC.ALL ;  /* 0x0000000000007948 */ /* 0x000fea0003800000 */
[----:B------:R-:W3:Y:S01]  /*30d0*/  S2R R9, SR_TID.X ;  /* 0x0000000000097919 */ /* 0x000ee20000002100 */
[----:B0-----:R-:W-:-:S05]  /*30e0*/  LEA R0, R13, R16, 0x18 ;  /* 0x000000100d007211 */ /* 0x001fca00078ec0ff */
[----:B---3--:R-:W-:Y:S01]  /*30f0*/  IMAD R15, R9, 0xc, R0 ;  /* 0x0000000c090f7824 */ /* 0x008fe200078e0200 */
[----:B------:R-:W0:Y:S01]  /*3100*/  LDCU UR4, c[0x0][0x424] ;  /* 0x00008480ff0477ac */ /* 0x000e220008000800 */
[----:B--2---:R-:W1:Y:S01]  /*3110*/  LDC R8, c[0x0][0x420] ;  /* 0x00010800ff087b82 */ /* 0x004e620000000800 */
[----:B------:R-:W-:Y:S01]  /*3120*/  BSSY.RECONVERGENT B0, `(.L_x_914) ;  /* 0x0000023000007945 */ /* 0x000fe20003800200 */
[----:B------:R-:W2:Y:S06]  /*3130*/  LDCU.64 UR10, c[0x0][0x3f8] ;  /* 0x00007f00ff0a77ac */ /* 0x000eac0008000a00 */
[----:B------:R-:W3:Y:S08]  /*3140*/  LDC R14, c[0x0][0x410] ;  /* 0x00010400ff0e7b82 */ /* 0x000ef00000000800 */
[----:B------:R-:W4:Y:S01]  /*3150*/  LDC R10, c[0x0][0x428] ;  /* 0x00010a00ff0a7b82 */ /* 0x000f220000000800 */
[----:B0-----:R-:W-:-:S07]  /*3160*/  UIADD3 UR4, UPT, UPT, UR4, -0x2, URZ ;  /* 0xfffffffe04047890 */ /* 0x001fce000fffe0ff */
[----:B------:R-:W-:Y:S01]  /*3170*/  BAR.SYNC.DEFER_BLOCKING 0x0 ;  /* 0x0000000000007b1d */ /* 0x000fe20000010000 */
[----:B------:R-:W-:Y:S01]  /*3180*/  ISETP.NE.AND P2, PT, R6, UR4, PT ;  /* 0x0000000406007c0c */ /* 0x000fe2000bf45270 */
[----:B-1----:R-:W-:-:S05]  /*3190*/  IMAD R5, R8, UR8, R9 ;  /* 0x0000000808057c24 */ /* 0x002fca000f8e0209 */
[----:B---3--:R-:W-:-:S07]  /*31a0*/  ISETP.GE.AND P0, PT, R5, R14, PT ;  /* 0x0000000e0500720c */ /* 0x008fce0003f06270 */
[----:B------:R-:W-:Y:S02]  /*31b0*/  @!P2 IADD3 R0, PT, PT, R16, 0xb50, RZ ;  /* 0x00000b501000a810 */ /* 0x000fe40007ffe0ff */
[----:B------:R-:W-:Y:S02]  /*31c0*/  ISETP.GE.U32.OR P0, PT, R9, R8, P0 ;  /* 0x000000080900720c */ /* 0x000fe40000706470 */
[----:B------:R-:W-:Y:S01]  /*31d0*/  @!P2 LEA R3, R13, R0, 0x18 ;  /* 0x000000000d03a211 */ /* 0x000fe200078ec0ff */
[----:B----4-:R-:W-:Y:S01]  /*31e0*/  IMAD R10, R10, UR8, R9 ;  /* 0x000000080a0a7c24 */ /* 0x010fe2000f8e0209 */
[----:B------:R-:W-:Y:S02]  /*31f0*/  @!P2 LDS R7, [R15+0x218] ;  /* 0x000218000f07a984 */ /* 0x000fe40000000800 */
[----:B------:R-:W-:Y:S02]  /*3200*/  @!P2 LEA R3, R4, R3, 0x3 ;  /* 0x000000030403a211 */ /* 0x000fe400078e18ff */
[----:B------:R-:W0:Y:S01]  /*3210*/  @!P2 LDS R6, [R15+0x214] ;  /* 0x000214000f06a984 */ /* 0x000e220000000800 */
[----:B--2---:R-:W-:-:S02]  /*3220*/  ISETP.GE.U32.AND P1, PT, R10, UR10, PT ;  /* 0x0000000a0a007c0c */ /* 0x004fc4000bf26070 */
[----:B------:R-:W-:-:S04]  /*3230*/  SHF.R.S32.HI R12, RZ, 0x1f, R10 ;  /* 0x0000001fff0c7819 */ /* 0x000fc8000001140a */
[----:B------:R-:W-:Y:S01]  /*3240*/  ISETP.GE.AND.EX P1, PT, R12, UR11, PT, P1 ;  /* 0x0000000b0c007c0c */ /* 0x000fe2000bf26310 */
[----:B0-----:R0:W-:Y:S01]  /*3250*/  @!P2 STS.64 [R3], R6 ;  /* 0x000000060300a388 */ /* 0x0011e20000000a00 */
[----:B------:R-:W-:Y:S06]  /*3260*/  BAR.SYNC.DEFER_BLOCKING 0x0 ;  /* 0x0000000000007b1d */ /* 0x000fec0000010000 */
[----:B------:R-:W-:Y:S05]  /*3270*/  @P0 BRA `(.L_x_915) ;  /* 0x0000000000340947 */ /* 0x000fea0003800000 */
[----:B------:R-:W-:Y:S01]  /*3280*/  IADD3 R0, PT, PT, R16, 0xb50, RZ ;  /* 0x00000b5010007810 */ /* 0x000fe20007ffe0ff */
[----:B0-----:R-:W0:Y:S01]  /*3290*/  LDC.64 R6, c[0x0][0x3d8] ;  /* 0x0000f600ff067b82 */ /* 0x001e220000000a00 */
[----:B------:R-:W-:Y:S02]  /*32a0*/  USHF.L.U32 UR4, UR5, 0x1, URZ ;  /* 0x0000000105047899 */ /* 0x000fe400080006ff */
[----:B------:R-:W-:-:S04]  /*32b0*/  LEA R0, R13, R0, 0x18 ;  /* 0x000000000d007211 */ /* 0x000fc800078ec0ff */
[----:B------:R-:W-:Y:S01]  /*32c0*/  LEA R0, R9, R0, 0x3 ;  /* 0x0000000009007211 */ /* 0x000fe200078e18ff */
[----:B------:R-:W-:-:S04]  /*32d0*/  IMAD R4, R14, UR4, R14 ;  /* 0x000000040e047c24 */ /* 0x000fc8000f8e020e */
[----:B------:R-:W1:Y:S01]  /*32e0*/  LDS.64 R8, [R0] ;  /* 0x0000000000087984 */ /* 0x000e620000000a00 */
[----:B------:R-:W-:Y:S01]  /*32f0*/  IADD3 R3, PT, PT, R5, R4, RZ ;  /* 0x0000000405037210 */ /* 0x000fe20007ffe0ff */
[----:B------:R-:W-:-:S04]  /*3300*/  IMAD R5, R14, UR4, R5 ;  /* 0x000000040e057c24 */ /* 0x000fc8000f8e0205 */
[----:B0-----:R-:W-:-:S04]  /*3310*/  IMAD.WIDE R4, R5, 0x4, R6 ;  /* 0x0000000405047825 */ /* 0x001fc800078e0206 */
[----:B------:R-:W-:Y:S01]  /*3320*/  IMAD.WIDE R6, R3, 0x4, R6 ;  /* 0x0000000403067825 */ /* 0x000fe200078e0206 */
[----:B-1----:R1:W-:Y:S04]  /*3330*/  REDG.E.ADD.F32.FTZ.RN.STRONG.GPU desc[UR6][R4.64], R8 ;  /* 0x00000008040079a6 */ /* 0x0023e8000c12f306 */
[----:B------:R1:W-:Y:S02]  /*3340*/  REDG.E.ADD.F32.FTZ.RN.STRONG.GPU desc[UR6][R6.64], R9 ;  /* 0x00000009060079a6 */ /* 0x0003e4000c12f306 */
.L_x_915:
[----:B------:R-:W-:Y:S05]  /*3350*/  BSYNC.RECONVERGENT B0 ;  /* 0x0000000000007941 */ /* 0x000fea0003800200 */
.L_x_914:
[----:B------:R-:W-:Y:S05]  /*3360*/  @P1 EXIT ;  /* 0x000000000000194d */ /* 0x000fea0003800000 */
[----:B------:R-:W2:Y:S01]  /*3370*/  LDCU UR4, c[0x0][0x3e0] ;  /* 0x00007c00ff0477ac */ /* 0x000ea20008000800 */
[----:B01----:R-:W0:Y:S01]  /*3380*/  LDC R7, c[0x0][0x360] ;  /* 0x0000d800ff077b82 */ /* 0x003e220000000800 */
[----:B------:R-:W1:Y:S01]  /*3390*/  LDCU.64 UR8, c[0x0][0x3d8] ;  /* 0x00007b00ff0877ac */ /* 0x000e620008000a00 */
[----:B------:R-:W-:Y:S01]  /*33a0*/  USHF.L.U64.HI UR5, UR10, 0x2, UR11 ;  /* 0x000000020a057899 */ /* 0x000fe2000801020b */
[----:B--2---:R-:W-:Y:S01]  /*33b0*/  IMAD R0, R14, UR4, RZ ;  /* 0x000000040e007c24 */ /* 0x004fe2000f8e02ff */
[----:B------:R-:W-:-:S03]  /*33c0*/  USHF.L.U32 UR4, UR10, 0x2, URZ ;  /* 0x000000020a047899 */ /* 0x000fc600080006ff */
[----:B------:R-:W-:-:S05]  /*33d0*/  IMAD.SHL.U32 R3, R0, 0x2, RZ ;  /* 0x0000000200037824 */ /* 0x000fca00078e00ff */
[----:B------:R-:W-:-:S04]  /*33e0*/  IADD3 R10, P0, PT, R10, R3, RZ ;  /* 0x000000030a0a7210 */ /* 0x000fc80007f1e0ff */
[----:B------:R-:W-:Y:S02]  /*33f0*/  LEA.HI.X.SX32 R3, R3, R12, 0x1, P0 ;  /* 0x0000000c03037211 */ /* 0x000fe400000f0eff */
[----:B-1----:R-:W-:-:S04]  /*3400*/  LEA R4, P0, R10, UR8, 0x2 ;  /* 0x000000080a047c11 */ /* 0x002fc8000f8010ff */
[----:B------:R-:W-:Y:S02]  /*3410*/  LEA.HI.X R5, R10, UR9, R3, 0x2, P0 ;  /* 0x000000090a057c11 */ /* 0x000fe400080f1403 */
[----:B0-----:R-:W-:Y:S02]  /*3420*/  LEA R6, P0, R7, R4, 0x2 ;  /* 0x0000000407067211 */ /* 0x001fe400078010ff */
[----:B------:R-:W-:Y:S01]  /*3430*/  IADD3 R8, P1, PT, R4, UR4, RZ ;  /* 0x0000000404087c10 */ /* 0x000fe2000ff3e0ff */
[----:B------:R-:W-:Y:S01]  /*3440*/  REDG.E.ADD.F32.FTZ.RN.STRONG.GPU desc[UR6][R4.64], R11 ;  /* 0x0000000b040079a6 */ /* 0x000fe2000c12f306 */
[----:B------:R-:W-:Y:S02]  /*3450*/  IADD3.X R7, PT, PT, RZ, R5, RZ, P0, !PT ;  /* 0x00000005ff077210 */ /* 0x000fe400007fe4ff */
[----:B------:R-:W-:Y:S02]  /*3460*/  IADD3 R12, P0, PT, R6, UR4, RZ ;  /* 0x00000004060c7c10 */ /* 0x000fe4000ff1e0ff */
[----:B------:R-:W-:Y:S01]  /*3470*/  IADD3.X R9, PT, PT, R5, UR5, RZ, P1, !PT ;  /* 0x0000000505097c10 */ /* 0x000fe20008ffe4ff */
[----:B------:R-:W-:Y:S01]  /*3480*/  REDG.E.ADD.F32.FTZ.RN.STRONG.GPU desc[UR6][R6.64], R28 ;  /* 0x0000001c060079a6 */ /* 0x000fe2000c12f306 */
[----:B------:R-:W-:-:S03]  /*3490*/  IADD3.X R13, PT, PT, R7, UR5, RZ, P0, !PT ;  /* 0x00000005070d7c10 */ /* 0x000fc600087fe4ff */
[----:B------:R-:W-:Y:S04]  /*34a0*/  REDG.E.ADD.F32.FTZ.RN.STRONG.GPU desc[UR6][R8.64], R17 ;  /* 0x00000011080079a6 */ /* 0x000fe8000c12f306 */
[----:B------:R-:W-:Y:S01]  /*34b0*/  REDG.E.ADD.F32.FTZ.RN.STRONG.GPU desc[UR6][R12.64], R2 ;  /* 0x000000020c0079a6 */ /* 0x000fe2000c12f306 */
[----:B------:R-:W-:Y:S05]  /*34c0*/  EXIT ;  /* 0x000000000000794d */ /* 0x000fea0003800000 */
.L_x_913:
[----:B------:R-:W-:Y:S05]  /*34d0*/  WARPSYNC.COLLECTIVE R8, `(.L_x_916) ;  /* 0x0000000008087348 */ /* 0x000fea0003c00000 */
[----:B------:R-:W-:Y:S01]  /*34e0*/  NOP ;  /* 0x0000000000007918 */ /* 0x000fe20000000000 */
[----:B------:R-:W-:Y:S05]  /*34f0*/  ENDCOLLECTIVE ;  /* 0x000000000000791b */ /* 0x000fea0003800000 */
.L_x_916:
[----:B------:R-:W-:Y:S02]  /*3500*/  ISETP.NE.AND P1, PT, R9, RZ, PT ;  /* 0x000000ff0900720c */ /* 0x000fe40003f25270 */
[----:B------:R-:W-:-:S11]  /*3510*/  PLOP3.LUT P0, PT, PT, PT, PT, 0x80, 0x8 ;  /* 0x000000000008781c */ /* 0x000fd60003f0f070 */
[----:B------:R-:W0:Y:S01]  /*3520*/  @P1 LDS R10, [R12+0xb4] ;  /* 0x0000b4000c0a1984 */ /* 0x000e220000000800 */
[----:B------:R-:W-:-:S03]  /*3530*/  @P1 ISETP.NE.AND P2, PT, R13, RZ, PT ;  /* 0x000000ff0d00120c */ /* 0x000fc60003f45270 */
[----:B------:R-:W1:Y:S01]  /*3540*/  @P1 LDS R14, [R12+0xb8] ;  /* 0x0000b8000c0e1984 */ /* 0x000e620000000800 */
[----:B------:R-:W-:-:S03]  /*3550*/  @P1 PLOP3.LUT P0, PT, P2, PT, PT, 0x80, 0x8 ;  /* 0x000000000008181c */ /* 0x000fc6000170f070 */
[----:B------:R2:W3:Y:S01]  /*3560*/  @P1 LDS R16, [R12+0xbc] ;  /* 0x0000bc000c101984 */ /* 0x0004e20000000800 */
[----:B0-----:R-:W-:-:S04]  /*3570*/  @P1 IADD3 R10, PT, PT, R13, R10, RZ ;  /* 0x0000000a0d0a1210 */ /* 0x001fc80007ffe0ff */
[----:B------:R-:W-:-:S05]  /*3580*/  @P1 MOV R13, R10 ;  /* 0x0000000a000d1202 */ /* 0x000fca0000000f00 */
[----:B-12---:R-:W-:-:S07]  /*3590*/  @!P0 FADD.FTZ R5, R5, R14 ;  /* 0x0000000e05058221 */ /* 0x006fce0000010000 */
[----:B---3--:R-:W-:Y:S05]  /*35a0*/  WARPSYNC.COLLECTIVE R8, `(.L_x_917) ;  /* 0x0000000008087348 */ /* 0x008fea0003c00000 */
[----:B------:R-:W-:Y:S01]  /*35b0*/  NOP ;  /* 0x0000000000007918 */ /* 0x000fe20000000000 */
[----:B---3--:R-:W-:Y:S05]  /*35c0*/  ENDCOLLECTIVE ;  /* 0x000000000000791b */ /* 0x008fea0003800000 */
.L_x_917:
[----:B------:R-:W-:Y:S01]  /*35d0*/  ISETP.GE.U32.AND P1, PT, R9, 0x2, PT ;  /* 0x000000020900780c */ /* 0x000fe20003f26070 */
[----:B------:R-:W-:Y:S01]  /*35e0*/  @!P0 FADD.FTZ R7, R7, R16 ;  /* 0x0000001007078221 */ /* 0x000fe20000010000 */
[----:B------:R0:W-:Y:S01]  /*35f0*/  STS [R12+0xc0], R13 ;  /* 0x0000c00d0c007388 */ /* 0x0001e20000000800 */
[----:B------:R-:W-:-:S03]  /*3600*/  PLOP3.LUT P0, PT, PT, PT, PT, 0x80, 0x8 ;  /* 0x000000000008781c */ /* 0x000fc60003f0f070 */
[----:B------:R0:W-:Y:S04]  /*3610*/  STS [R12+0xc4], R5 ;  /* 0x0000c4050c007388 */ /* 0x0001e80000000800 */
[----:B------:R0:W-:Y:S06]  /*3620*/  STS [R12+0xc8], R7 ;  /* 0x0000c8070c007388 */ /* 0x0001ec0000000800 */
[----:B0-----:R-:W-:Y:S05]  /*3630*/  WARPSYNC.COLLECTIVE R8, `(.L_x_918) ;  /* 0x0000000008087348 */ /* 0x001fea0003c00000 */
[----:B------:R-:W-:Y:S01]  /*3640*/  NOP ;  /* 0x0000000000007918 */ /* 0x000fe20000000000 */
[----:B0-----:R-:W-:Y:S05]  /*3650*/  ENDCOLLECTIVE ;  /* 0x000000000000791b */ /* 0x001fea0003800000 */
.L_x_918:
        /* <DEDUP_REMOVED lines=11> */
.L_x_919:
        /* <DEDUP_REMOVED lines=9> */
.L_x_920:
[----:B------:R-:W0:Y:S01]  /*37a0*/  @P1 LDS R10, [R12+0x90] ;  /* 0x000090000c0a1984 */ /* 0x000e220000000800 */
[----:B------:R-:W-:-:S03]  /*37b0*/  @P1 ISETP.NE.AND P2, PT, R13, RZ, PT ;  /* 0x000000ff0d00120c */ /* 0x000fc60003f45270 */
[----:B------:R-:W1:Y:S01]  /*37c0*/  @P1 LDS R14, [R12+0x94] ;  /* 0x000094000c0e1984 */ /* 0x000e620000000800 */
[----:B------:R-:W-:-:S03]  /*37d0*/  @P1 PLOP3.LUT P0, PT, P2, PT, PT, 0x80, 0x8 ;  /* 0x000000000008181c */ /* 0x000fc6000170f070 */
[----:B------:R2:W3:Y:S01]  /*37e0*/  @P1 LDS R16, [R12+0x98] ;  /* 0x000098000c101984 */ /* 0x0004e20000000800 */
[----:B0-----:R-:W-:-:S09]  /*37f0*/  @P1 IMAD.IADD R10, R13, 0x1, R10 ;  /* 0x000000010d0a1824 */ /* 0x001fd200078e020a */
[----:B-1----:R-:W-:Y:S01]  /*3800*/  @!P0 FADD.FTZ R5, R5, R14 ;  /* 0x0000000e05058221 */ /* 0x002fe20000010000 */
[----:B--2---:R-:W-:-:S07]  /*3810*/  @P1 MOV R13, R10 ;  /* 0x0000000a000d1202 */ /* 0x004fce0000000f00 */
[----:B---3--:R-:W-:Y:S05]  /*3820*/  WARPSYNC.COLLECTIVE R8, `(.L_x_921) ;  /* 0x0000000008087348 */ /* 0x008fea0003c00000 */
[----:B------:R-:W-:Y:S01]  /*3830*/  NOP ;  /* 0x0000000000007918 */ /* 0x000fe20000000000 */
[----:B---3--:R-:W-:Y:S05]  /*3840*/  ENDCOLLECTIVE ;  /* 0x000000000000791b */ /* 0x008fea0003800000 */
.L_x_921:
        /* <DEDUP_REMOVED lines=9> */
.L_x_922:
[----:B------:R-:W0:Y:S01]  /*38e0*/  @P1 LDS R10, [R12+0x60] ;  /* 0x000060000c0a1984 */ /* 0x000e220000000800 */
[----:B------:R-:W-:-:S03]  /*38f0*/  @P1 ISETP.NE.AND P2, PT, R13, RZ, PT ;  /* 0x000000ff0d00120c */ /* 0x000fc60003f45270 */
[----:B------:R-:W1:Y:S01]  /*3900*/  @P1 LDS R14, [R12+0x64] ;  /* 0x000064000c0e1984 */ /* 0x000e620000000800 */
[----:B------:R-:W-:Y:S02]  /*3910*/  @P1 PLOP3.LUT P0, PT, P2, PT, PT, 0x80, 0x8 ;  /* 0x000000000008181c */ /* 0x000fe4000170f070 */
[----:B------:R-:W-:Y:S01]  /*3920*/  ISETP.GE.U32.AND P2, PT, R9, 0x10, PT ;  /* 0x000000100900780c */ /* 0x000fe20003f46070 */
[----:B------:R2:W3:Y:S01]  /*3930*/  @P1 LDS R16, [R12+0x68] ;  /* 0x000068000c101984 */ /* 0x0004e20000000800 */
[----:B0-----:R-:W-:-:S04]  /*3940*/  @P1 IADD3 R10, PT, PT, R13, R10, RZ ;  /* 0x0000000a0d0a1210 */ /* 0x001fc80007ffe0ff */
[----:B------:R-:W-:-:S05]  /*3950*/  @P1 MOV R13, R10 ;  /* 0x0000000a000d1202 */ /* 0x000fca0000000f00 */
[----:B-12---:R-:W-:-:S07]  /*3960*/  @!P0 FADD.FTZ R5, R5, R14 ;  /* 0x0000000e05058221 */ /* 0x006fce0000010000 */
[----:B---3--:R-:W-:Y:S05]  /*3970*/  WARPSYNC.COLLECTIVE R8, `(.L_x_923) ;  /* 0x0000000008087348 */ /* 0x008fea0003c00000 */
[----:B------:R-:W-:Y:S01]  /*3980*/  NOP ;  /* 0x0000000000007918 */ /* 0x000fe20000000000 */
[----:B---3--:R-:W-:Y:S05]  /*3990*/  ENDCOLLECTIVE ;  /* 0x000000000000791b */ /* 0x008fea0003800000 */
.L_x_923:
[----:B------:R-:W-:Y:S01]  /*39a0*/  @!P0 FADD.FTZ R7, R7, R16 ;  /* 0x0000001007078221 */ /* 0x000fe20000010000 */
[----:B------:R0:W-:Y:S01]  /*39b0*/  STS [R12+0xc0], R13 ;  /* 0x0000c00d0c007388 */ /* 0x0001e20000000800 */
[----:B------:R-:W-:Y:S02]  /*39c0*/  @P2 ISETP.NE.AND P1, PT, R13, RZ, PT ;  /* 0x000000ff0d00220c */ /* 0x000fe40003f25270 */
[----:B------:R-:W-:Y:S01]  /*39d0*/  PLOP3.LUT P0, PT, PT, PT, PT, 0x80, 0x8 ;  /* 0x000000000008781c */ /* 0x000fe20003f0f070 */
[----:B------:R0:W-:Y:S01]  /*39e0*/  STS [R12+0xc4], R5 ;  /* 0x0000c4050c007388 */ /* 0x0001e20000000800 */
[----:B------:R-:W-:-:S03]  /*39f0*/  @P2 PLOP3.LUT P0, PT, P1, PT, PT, 0x80, 0x8 ;  /* 0x000000000008281c */ /* 0x000fc60000f0f070 */
[----:B------:R0:W-:Y:S10]  /*3a00*/  STS [R12+0xc8], R7 ;  /* 0x0000c8070c007388 */ /* 0x0001f40000000800 */
[----:B0-----:R-:W-:Y:S05]  /*3a10*/  WARPSYNC.COLLECTIVE R8, `(.L_x_924) ;  /* 0x0000000008087348 */ /* 0x001fea0003c00000 */
[----:B------:R-:W-:Y:S01]  /*3a20*/  NOP ;  /* 0x0000000000007918 */ /* 0x000fe20000000000 */
[----:B0-----:R-:W-:Y:S05]  /*3a30*/  ENDCOLLECTIVE ;  /* 0x000000000000791b */ /* 0x001fea0003800000 */
.L_x_924:
[----:B------:R-:W0:Y:S04]  /*3a40*/  @P2 LDS R10, [R12] ;  /* 0x000000000c0a2984 */ /* 0x000e280000000800 */
[----:B------:R-:W1:Y:S04]  /*3a50*/  @P2 LDS R14, [R12+0x4] ;  /* 0x000004000c0e2984 */ /* 0x000e680000000800 */
[----:B------:R2:W3:Y:S01]  /*3a60*/  @P2 LDS R16, [R12+0x8] ;  /* 0x000008000c102984 */ /* 0x0004e20000000800 */
[----:B0-----:R-:W-:-:S04]  /*3a70*/  @P2 IADD3 R10, PT, PT, R13, R10, RZ ;  /* 0x0000000a0d0a2210 */ /* 0x001fc80007ffe0ff */
[----:B------:R-:W-:Y:S01]  /*3a80*/  @P2 MOV R13, R10 ;  /* 0x0000000a000d2202 */ /* 0x000fe20000000f00 */
[----:B-12---:R-:W-:-:S07]  /*3a90*/  @!P0 FADD.FTZ R5, R5, R14 ;  /* 0x0000000e05058221 */ /* 0x006fce0000010000 */
[----:B---3--:R-:W-:Y:S05]  /*3aa0*/  WARPSYNC.COLLECTIVE R8, `(.L_x_925) ;  /* 0x0000000008087348 */ /* 0x008fea0003c00000 */
[----:B------:R-:W-:Y:S01]  /*3ab0*/  NOP ;  /* 0x0000000000007918 */ /* 0x000fe20000000000 */
[----:B---3--:R-:W-:Y:S05]  /*3ac0*/  ENDCOLLECTIVE ;  /* 0x000000000000791b */ /* 0x008fea0003800000 */
.L_x_925:
[----:B------:R-:W-:Y:S01]  /*3ad0*/  @!P0 FADD.FTZ R7, R7, R16 ;  /* 0x0000001007078221 */ /* 0x000fe20000010000 */
[----:B------:R0:W-:Y:S04]  /*3ae0*/  STS [R12+0xc0], R13 ;  /* 0x0000c00d0c007388 */ /* 0x0001e80000000800 */
[----:B------:R0:W-:Y:S04]  /*3af0*/  STS [R12+0xc4], R5 ;  /* 0x0000c4050c007388 */ /* 0x0001e80000000800 */
[----:B------:R0:W-:Y:S02]  /*3b00*/  STS [R12+0xc8], R7 ;  /* 0x0000c8070c007388 */ /* 0x0001e40000000800 */
[----:B0-----:R-:W-:Y:S05]  /*3b10*/  WARPSYNC.COLLECTIVE R8, `(.L_x_926) ;  /* 0x0000000008087348 */ /* 0x001fea0003c00000 */
[----:B------:R-:W-:Y:S01]  /*3b20*/  NOP ;  /* 0x0000000000007918 */ /* 0x000fe20000000000 */
[----:B0-----:R-:W-:Y:S05]  /*3b30*/  ENDCOLLECTIVE ;  /* 0x000000000000791b */ /* 0x001fea0003800000 */
.L_x_926:
[----:B------:R-:W-:Y:S05]  /*3b40*/  BRA `(.L_x_927) ;  /* 0xfffffff000247947 */ /* 0x000fea000383ffff */
.L_x_928:
        /* <DEDUP_REMOVED lines=11> */
.L_x_3899:


//--------------------- .text._Z30group_norm_nhwc_bwd_sum_kernelI11Fp32IOFp32WLi168EEv26Group_norm_nhwc_bwd_params --------------------------
	.section	.text._Z30group_norm_nhwc_bwd_sum_kernelI11Fp32IOFp32WLi168EEv26Group_norm_nhwc_bwd_params,"ax",@progbits
	.align	128
        .global         _Z30group_norm_nhwc_bwd_sum_kernelI11Fp32IOFp32WLi168EEv26Group_norm_nhwc_bwd_params
        .type           _Z30group_norm_nhwc_bwd_sum_kernelI11Fp32IOFp32WLi168EEv26Group_norm_nhwc_bwd_params,@function
        .size           _Z30group_norm_nhwc_bwd_sum_kernelI11Fp32IOFp32WLi168EEv26Group_norm_nhwc_bwd_params,(.L_x_3900 - _Z30group_norm_nhwc_bwd_sum_kernelI11Fp32IOFp32WLi168EEv26Group_norm_nhwc_bwd_params)
        .other          _Z30group_norm_nhwc_bwd_sum_kernelI11Fp32IOFp32WLi168EEv26Group_norm_nhwc_bwd_params,@"STO_CUDA_ENTRY STV_DEFAULT"
_Z30group_norm_nhwc_bwd_sum_kernelI11Fp32IOFp32WLi168EEv26Group_norm_nhwc_bwd_params:
.text._Z30group_norm_nhwc_bwd_sum_kernelI11Fp32IOFp32WLi168EEv26Group_norm_nhwc_bwd_params:
        /* <DEDUP_REMOVED lines=9> */
[----:B------:R-:W-:Y:S01]  /*0090*/  LOP3.LUT R22, RZ, R5, RZ, 0x33, !PT ;  /* 0x00000005ff167212 */ /* 0x000fe200078e33ff */
[----:B------:R-:W5:Y:S01]  /*00a0*/  I2F.RP R4, R7 ;  /* 0x0000000700047306 */ /* 0x000f620000209400 */
[----:B-1----:R-:W-:-:S05]  /*00b0*/  SHF.L.U32 R0, R25, 0x1, RZ ;  /* 0x0000000119007819 */ /* 0x002fca00000006ff */
[----:B----4-:R-:W-:Y:S02]  /*00c0*/  IMAD R20, R21, UR17, R0 ;  /* 0x0000001115147c24 */ /* 0x010fe4000f8e0200 */
[----:B-----5:R-:W1:Y:S02]  /*00d0*/  MUFU.RCP R4, R4 ;  /* 0x0000000400047308 */ /* 0x020e640000001000 */
[----:B-1----:R-:W-:-:S06]  /*00e0*/  IADD3 R2, PT, PT, R4, 0xffffffe, RZ ;  /* 0x0ffffffe04027810 */ /* 0x002fcc0007ffe0ff */
[----:B------:R1:W4:Y:S02]  /*00f0*/  F2I.FTZ.U32.TRUNC.NTZ R3, R2 ;  /* 0x0000000200037305 */ /* 0x000324000021f000 */
[----:B-1----:R-:W-:Y:S01]  /*0100*/  HFMA2 R2, -RZ, RZ, 0, 0 ;  /* 0x00000000ff027431 */ /* 0x002fe200000001ff */
[----:B----4-:R-:W-:-:S05]  /*0110*/  IADD3 R6, PT, PT, RZ, -R3, RZ ;  /* 0x80000003ff067210 */ /* 0x010fca0007ffe0ff */
[----:B------:R-:W-:Y:S01]  /*0120*/  IMAD R9, R6, R7, RZ ;  /* 0x0000000706097224 */ /* 0x000fe200078e02ff */
[----:B------:R-:W-:-:S03]  /*0130*/  IABS R6, R20 ;  /* 0x0000001400067213 */ /* 0x000fc60000000000 */
[----:B------:R-:W-:-:S06]  /*0140*/  IMAD.HI.U32 R3, R3, R9, R2 ;  /* 0x0000000903037227 */ /* 0x000fcc00078e0002 */
[----:B------:R-:W-:-:S05]  /*0150*/  IMAD.HI.U32 R4, R3, R6, RZ ;  /* 0x0000000603047227 */ /* 0x000fca00078e00ff */
[----:B------:R-:W-:-:S05]  /*0160*/  IADD3 R2, PT, PT, -R4, RZ, RZ ;  /* 0x000000ff04027210 */ /* 0x000fca0007ffe1ff */
[----:B------:R-:W-:-:S05]  /*0170*/  IMAD R2, R7, R2, R6 ;  /* 0x0000000207027224 */ /* 0x000fca00078e0206 */
[----:B------:R-:W-:-:S13]  /*0180*/  ISETP.GT.U32.AND P1, PT, R7, R2, PT ;  /* 0x000000020700720c */ /* 0x000fda0003f24070 */
[-C--:B------:R-:W-:Y:S02]  /*0190*/  @!P1 IADD3 R2, PT, PT, R2, -R7.reuse, RZ ;  /* 0x8000000702029210 */ /* 0x080fe40007ffe0ff */
[----:B------:R-:W-:Y:S02]  /*01a0*/  @!P1 IADD3 R4, PT, PT, R4, 0x1, RZ ;  /* 0x0000000104049810 */ /* 0x000fe40007ffe0ff */
[----:B------:R-:W-:Y:S02]  /*01b0*/  ISETP.GE.U32.AND P0, PT, R2, R7, PT ;  /* 0x000000070200720c */ /* 0x000fe40003f06070 */
[----:B------:R-:W-:Y:S01]  /*01c0*/  LOP3.LUT R2, R20, R5, RZ, 0x3c, !PT ;  /* 0x0000000514027212 */ /* 0x000fe200078e3cff */
[----:B------:R-:W0:Y:S03]  /*01d0*/  LDC R7, c[0x0][0x410] ;  /* 0x00010400ff077b82 */ /* 0x000e260000000800 */
[----:B------:R-:W-:-:S05]  /*01e0*/  ISETP.GE.AND P2, PT, R2, RZ, PT ;  /* 0x000000ff0200720c */ /* 0x000fca0003f46270 */
[----:B------:R-:W1:Y:S02]  /*01f0*/  LDC.64 R2, c[0x0][0x3b8] ;  /* 0x0000ee00ff027b82 */ /* 0x000e640000000a00 */
[----:B------:R-:W-:Y:S01]  /*0200*/  @P0 VIADD R4, R4, 0x1 ;  /* 0x0000000104040836 */ /* 0x000fe20000000000 */
[----:B------:R-:W-:-:S05]  /*0210*/  ISETP.NE.AND P0, PT, R5, RZ, PT ;  /* 0x000000ff0500720c */ /* 0x000fca0003f05270 */
[----:B------:R-:W-:-:S04]  /*0220*/  @!P2 IADD3 R4, PT, PT, -R4, RZ, RZ ;  /* 0x000000ff0404a210 */ /* 0x000fc80007ffe1ff */
[----:B------:R-:W-:-:S05]  /*0230*/  SEL R4, R22, R4, !P0 ;  /* 0x0000000416047207 */ /* 0x000fca0004000000 */
[----:B0-----:R-:W-:-:S04]  /*0240*/  IMAD R7, R7, UR16, R4 ;  /* 0x0000001007077c24 */ /* 0x001fc8000f8e0204 */
[----:B-1----:R-:W-:-:S06]  /*0250*/  IMAD.WIDE R2, R7, 0x8, R2 ;  /* 0x0000000807027825 */ /* 0x002fcc00078e0202 */
[----:B--2---:R-:W2:Y:S01]  /*0260*/  LDG.E.64 R2, desc[UR14][R2.64] ;  /* 0x0000000e02027981 */ /* 0x004ea2000c1e1b00 */
[----:B------:R-:W0:Y:S01]  /*0270*/  I2F.U32.RP R4, R5 ;  /* 0x0000000500047306 */ /* 0x000e220000209000 */
[----:B---3--:R-:W-:Y:S01]  /*0280*/  ISETP.GE.U32.AND P0, PT, R20, UR10, PT ;  /* 0x0000000a14007c0c */ /* 0x008fe2000bf06070 */
[----:B------:R-:W-:Y:S01]  /*0290*/  BSSY.RECONVERGENT B0, `(.L_x_929) ;  /* 0x000001d000007945 */ /* 0x000fe20003800200 */
[----:B------:R-:W-:Y:S02]  /*02a0*/  SHF.R.S32.HI R21, RZ, 0x1f, R20 ;  /* 0x0000001fff157819 */ /* 0x000fe40000011414 */
[----:B------:R-:W-:Y:S02]  /*02b0*/  CS2R R12, SRZ ;  /* 0x00000000000c7805 */ /* 0x000fe4000001ff00 */
[----:B------:R-:W-:Y:S02]  /*02c0*/  CS2R R10, SRZ ;  /* 0x00000000000a7805 */ /* 0x000fe4000001ff00 */
[----:B------:R-:W-:Y:S01]  /*02d0*/  ISETP.GE.AND.EX P0, PT, R21, UR11, PT, P0 ;  /* 0x0000000b15007c0c */ /* 0x000fe2000bf06300 */
[----:B0-----:R-:W0:Y:S02]  /*02e0*/  MUFU.RCP R4, R4 ;  /* 0x0000000400047308 */ /* 0x001e240000001000 */
[----:B0-----:R-:W-:-:S06]  /*02f0*/  IADD3 R6, PT, PT, R4, 0xffffffe, RZ ;  /* 0x0ffffffe04067810 */ /* 0x001fcc0007ffe0ff */
[----:B------:R0:W1:Y:S02]  /*0300*/  F2I.FTZ.U32.TRUNC.NTZ R7, R6 ;  /* 0x0000000600077305 */ /* 0x000064000021f000 */
[----:B0-----:R-:W-:Y:S02]  /*0310*/  MOV R6, RZ ;  /* 0x000000ff00067202 */ /* 0x001fe40000000f00 */
[----:B-1----:R-:W-:-:S05]  /*0320*/  IADD3 R8, PT, PT, RZ, -R7, RZ ;  /* 0x80000007ff087210 */ /* 0x002fca0007ffe0ff */
[----:B------:R-:W-:-:S04]  /*0330*/  IMAD R9, R8, R5, RZ ;  /* 0x0000000508097224 */ /* 0x000fc800078e02ff */
[----:B------:R-:W-:-:S06]  /*0340*/  IMAD.HI.U32 R7, R7, R9, R6 ;  /* 0x0000000907077227 */ /* 0x000fcc00078e0006 */
[----:B------:R-:W-:-:S05]  /*0350*/  IMAD.HI.U32 R9, R7, R0, RZ ;  /* 0x0000000007097227 */ /* 0x000fca00078e00ff */
[----:B------:R-:W-:-:S05]  /*0360*/  IADD3 R4, PT, PT, -R9, RZ, RZ ;  /* 0x000000ff09047210 */ /* 0x000fca0007ffe1ff */
[----:B------:R-:W-:Y:S02]  /*0370*/  IMAD R4, R5, R4, R0 ;  /* 0x0000000405047224 */ /* 0x000fe400078e0200 */
[----:B--2---:R-:W-:Y:S01]  /*0380*/  FFMA.FTZ R15, -R2, R2, R3 ;  /* 0x00000002020f7223 */ /* 0x004fe20000010103 */
        /* <DEDUP_REMOVED lines=13> */
.L_x_930:
[----:B------:R-:W-:Y:S05]  /*0460*/  BSYNC.RECONVERGENT B0 ;  /* 0x0000000000007941 */ /* 0x000fea0003800200 */
.L_x_929:
[----:B------:R-:W1:Y:S01]  /*0470*/  S2UR UR4, SR_CTAID.Y ;  /* 0x00000000000479c3 */ /* 0x000e620000002600 */
[----:B------:R-:W-:Y:S01]  /*0480*/  FSETP.GTU.FTZ.AND P3, PT, R15, RZ, PT ;  /* 0x000000ff0f00720b */ /* 0x000fe20003f7c000 */
[----:B------:R-:W1:Y:S01]  /*0490*/  LDCU UR5, c[0x0][0x41c] ;  /* 0x00008380ff0577ac */ /* 0x000e620008000800 */
[C---:B------:R-:W-:Y:S01]  /*04a0*/  ISETP.GE.U32.AND P1, PT, R4.reuse, R5, PT ;  /* 0x000000050400720c */ /* 0x040fe20003f26070 */
[----:B------:R-:W-:Y:S01]  /*04b0*/  HFMA2 R23, -RZ, RZ, 1.875, 0 ;  /* 0x3f800000ff177431 */ /* 0x000fe200000001ff */
[----:B0-----:R-:W-:Y:S01]  /*04c0*/  CS2R R6, SRZ ;  /* 0x0000000000067805 */ /* 0x001fe2000001ff00 */
[----:B------:R-:W0:Y:S08]  /*04d0*/  LDCU.64 UR12, c[0x0][0x400] ;  /* 0x00008000ff0c77ac */ /* 0x000e300008000a00 */
[----:B------:R-:W2:Y:S02]  /*04e0*/  @P3 LDC R14, c[0x0][0x3c0] ;  /* 0x0000f000ff0e3b82 */ /* 0x000ea40000000800 */
[----:B------:R-:W-:Y:S01]  /*04f0*/  @P1 IMAD.IADD R4, R4, 0x1, -R5 ;  /* 0x0000000104041824 */ /* 0x000fe200078e0a05 */
[----:B------:R-:W-:-:S02]  /*0500*/  @P1 IADD3 R9, PT, PT, R9, 0x1, RZ ;  /* 0x0000000109091810 */ /* 0x000fc40007ffe0ff */
[----:B------:R-:W-:Y:S02]  /*0510*/  ISETP.NE.U32.AND P1, PT, R5, RZ, PT ;  /* 0x000000ff0500720c */ /* 0x000fe40003f25070 */
[----:B------:R-:W-:Y:S02]  /*0520*/  ISETP.GE.U32.AND P2, PT, R4, R5, PT ;  /* 0x000000050400720c */ /* 0x000fe40003f46070 */
[----:B------:R-:W-:Y:S01]  /*0530*/  MOV R4, RZ ;  /* 0x000000ff00047202 */ /* 0x000fe20000000f00 */
[----:B-1----:R-:W-:-:S04]  /*0540*/  UIMAD UR4, UR4, UR5, URZ ;  /* 0x00000005040472a4 */ /* 0x002fc8000f8e02ff */
[----:B------:R-:W-:Y:S02]  /*0550*/  USHF.R.S32.HI UR7, URZ, 0x1f, UR4 ;  /* 0x0000001fff077899 */ /* 0x000fe40008011404 */
[----:B------:R-:W-:-:S04]  /*0560*/  UIADD3 UR8, UP0, UPT, UR4, UR5, URZ ;  /* 0x0000000504087290 */ /* 0x000fc8000ff1e0ff */
[----:B------:R-:W-:Y:S01]  /*0570*/  ULEA.HI.X.SX32 UR5, UR5, UR7, 0x1, UP0 ;  /* 0x0000000705057291 */ /* 0x000fe200080f0eff */
[----:B------:R-:W-:Y:S01]  /*0580*/  @P2 IADD3 R9, PT, PT, R9, 0x1, RZ ;  /* 0x0000000109092810 */ /* 0x000fe20007ffe0ff */
[----:B0-----:R-:W-:Y:S01]  /*0590*/  UISETP.LT.U32.AND UP0, UPT, UR8, UR12, UPT ;  /* 0x0000000c0800728c */ /* 0x001fe2000bf01070 */
[----:B--2---:R-:W-:Y:S02]  /*05a0*/  @P3 FADD.FTZ R14, R15, R14 ;  /* 0x0000000e0f0e3221 */ /* 0x004fe40000010000 */
[----:B------:R-:W-:Y:S01]  /*05b0*/  SEL R22, R22, R9, !P1 ;  /* 0x0000000916167207 */ /* 0x000fe20004800000 */
[----:B------:R-:W-:Y:S01]  /*05c0*/  UISETP.LT.AND.EX UP0, UPT, UR5, UR13, UPT, UP0 ;  /* 0x0000000d0500728c */ /* 0x000fe2000bf01300 */
[----:B------:R-:W-:Y:S01]  /*05d0*/  CS2R R8, SRZ ;  /* 0x0000000000087805 */ /* 0x000fe2000001ff00 */
[----:B------:R0:W1:Y:S01]  /*05e0*/  @P3 MUFU.RSQ R23, R14 ;  /* 0x0000000e00173308 */ /* 0x0000620000001400 */
[----:B------:R-:W-:Y:S01]  /*05f0*/  IADD3 R3, PT, PT, -R22, RZ, RZ ;  /* 0x000000ff16037210 */ /* 0x000fe20007ffe1ff */
[----:B------:R-:W-:-:S04]  /*0600*/  USEL UR8, UR8, UR12, UP0 ;  /* 0x0000000c08087287 */ /* 0x000fc80008000000 */
[----:B------:R-:W-:Y:S01]  /*0610*/  UISETP.GT.AND UP0, UPT, UR8, UR4, UPT ;  /* 0x000000040800728c */ /* 0x000fe2000bf04270 */
[----:B------:R-:W-:Y:S02]  /*0620*/  IMAD R0, R5, R3, R0 ;  /* 0x0000000305007224 */ /* 0x000fe400078e0200 */
[----:B------:R-:W-:-:S06]  /*0630*/  HFMA2 R3, -RZ, RZ, 0, 0 ;  /* 0x00000000ff037431 */ /* 0x000fcc00000001ff */
[----:B0-----:R-:W-:Y:S05]  /*0640*/  BRA.U !UP0, `(.L_x_931) ;  /* 0x0000001d08447547 */ /* 0x001fea000b800000 */
[----:B------:R-:W0:Y:S01]  /*0650*/  LDCU.U8 UR5, c[0x0][0x414] ;  /* 0x00008280ff0577ac */ /* 0x000e220008000000 */
[----:B------:R-:W2:Y:S01]  /*0660*/  LDC.64 R4, c[0x0][0x408] ;  /* 0x00010200ff047b82 */ /* 0x000ea20000000a00 */
[----:B0-----:R-:W-:Y:S01]  /*0670*/  UISETP.NE.AND UP0, UPT, UR5, URZ, UPT ;  /* 0x000000ff0500728c */ /* 0x001fe2000bf05270 */
[----:B--2---:R-:W-:-:S04]  /*0680*/  IMAD.WIDE.U32 R26, R4, UR16, R20 ;  /* 0x00000010041a7c25 */ /* 0x004fc8000f8e0014 */
[----:B------:R-:W-:-:S04]  /*0690*/  IMAD R5, R5, UR16, R27 ;  /* 0x0000001005057c24 */ /* 0x000fc8000f8e021b */
[----:B------:R-:W-:Y:S05]  /*06a0*/  BRA.U UP0, `(.L_x_932) ;  /* 0x00000011006c7547 */ /* 0x000fea000b800000 */
[----:B------:R-:W-:Y:S01]  /*06b0*/  UIADD3 UR5, UPT, UPT, UR4, -UR8, URZ ;  /* 0x8000000804057290 */ /* 0x000fe2000fffe0ff */
[----:B------:R-:W-:Y:S02]  /*06c0*/  CS2R R8, SRZ ;  /* 0x0000000000087805 */ /* 0x000fe4000001ff00 */
[----:B------:R-:W-:Y:S02]  /*06d0*/  MOV R3, RZ ;  /* 0x000000ff00037202 */ /* 0x000fe40000000f00 */
[----:B------:R-:W-:Y:S01]  /*06e0*/  CS2R R6, SRZ ;  /* 0x0000000000067805 */ /* 0x000fe2000001ff00 */
[----:B------:R-:W-:Y:S01]  /*06f0*/  UISETP.GT.U32.AND UP0, UPT, UR5, -0x4, UPT ;  /* 0xfffffffc0500788c */ /* 0x000fe2000bf04070 */
[----:B------:R-:W-:Y:S01]  /*0700*/  IMAD.MOV.U32 R4, RZ, RZ, RZ ;  /* 0x000000ffff047224 */ /* 0x000fe200078e00ff */
[----:B------:R-:W-:-:S07]  /*0710*/  UIADD3 UR8, UPT, UPT, -UR4, UR8, URZ ;  /* 0x0000000804087290 */ /* 0x000fce000fffe1ff */
[----:B------:R-:W-:Y:S05]  /*0720*/  BRA.U UP0, `(.L_x_933) ;  /* 0x0000000900607547 */ /* 0x000fea000b800000 */
[----:B------:R-:W-:Y:S01]  /*0730*/  HFMA2 R8, -RZ, RZ, 0, 0 ;  /* 0x00000000ff087431 */ /* 0x000fe200000001ff */
[----:B------:R-:W-:Y:S02]  /*0740*/  ULOP3.LUT UR5, UR8, 0xfffffffc, URZ, 0xc0, !UPT ;  /* 0xfffffffc08057892 */ /* 0x000fe4000f8ec0ff */
[----:B------:R-:W-:Y:S02]  /*0750*/  UIADD3 UR4, UPT, UPT, UR4, 0x1, URZ ;  /* 0x0000000104047890 */ /* 0x000fe4000fffe0ff */
[----:B------:R-:W-:-:S12]  /*0760*/  UIADD3 UR5, UPT, UPT, -UR5, URZ, URZ ;  /* 0x000000ff05057290 */ /* 0x000fd8000fffe1ff */
.L_x_934:
[----:B------:R-:W0:Y:S01]  /*0770*/  @!P0 LDC.64 R14, c[0x0][0x3f8] ;  /* 0x0000fe00ff0e8b82 */ /* 0x000e220000000a00 */
[----:B------:R-:W-:Y:S02]  /*0780*/  MOV R17, UR4 ;  /* 0x0000000400117c02 */ /* 0x000fe40008000f00 */
[----:B------:R-:W-:Y:S02]  /*0790*/  @!P0 MOV R16, R26 ;  /* 0x0000001a00108202 */ /* 0x000fe40000000f00 */
[----:B------:R-:W-:-:S03]  /*07a0*/  @!P0 SHF.R.S32.HI R17, RZ, 0x1f, R17 ;  /* 0x0000001fff118819 */ /* 0x000fc60000011411 */
[----:B-----5:R-:W2:Y:S02]  /*07b0*/  @!P0 LDC.64 R10, c[0x0][0x3a0] ;  /* 0x0000e800ff0a8b82 */ /* 0x020ea40000000a00 */
[----:B0-----:R-:W-:Y:S01]  /*07c0*/  @!P0 IMAD R28, R17, R14, RZ ;  /* 0x0000000e111c8224 */ /* 0x001fe200078e02ff */
[----:B------:R-:W-:-:S03]  /*07d0*/  @!P0 MOV R17, R5 ;  /* 0x0000000500118202 */ /* 0x000fc60000000f00 */
[----:B------:R-:W-:-:S04]  /*07e0*/  @!P0 IMAD.WIDE.U32 R18, R14, UR4, R16 ;  /* 0x000000040e128c25 */ /* 0x000fc8000f8e0010 */
[----:B------:R-:W-:Y:S01]  /*07f0*/  @!P0 IMAD R17, R15, UR4, R28 ;  /* 0x000000040f118c24 */ /* 0x000fe2000f8e021c */
[C---:B------:R-:W-:Y:S01]  /*0800*/  @!P0 SHF.L.U32 R31, R18.reuse, 0x2, RZ ;  /* 0x00000002121f8819 */ /* 0x040fe200000006ff */
[----:B------:R-:W0:Y:S03]  /*0810*/  @!P0 LDC.64 R14, c[0x0][0x398] ;  /* 0x0000e600ff0e8b82 */ /* 0x000e260000000a00 */
[----:B------:R-:W-:Y:S02]  /*0820*/  @!P0 IADD3 R17, PT, PT, R19, R17, RZ ;  /* 0x0000001113118210 */ /* 0x000fe40007ffe0ff */
[----:B------:R-:W-:Y:S02]  /*0830*/  MOV R29, UR4 ;  /* 0x00000004001d7c02 */ /* 0x000fe40008000f00 */
[----:B------:R-:W-:Y:S02]  /*0840*/  @!P0 SHF.L.U64.HI R18, R18, 0x2, R17 ;  /* 0x0000000212128819 */ /* 0x000fe40000010211 */
[----:B------:R-:W3:Y:S01]  /*0850*/  @!P0 LDC.64 R16, c[0x0][0x3f8] ;  /* 0x0000fe00ff108b82 */ /* 0x000ee20000000a00 */
[----:B--2---:R-:W-:-:S02]  /*0860*/  @!P0 IADD3 R32, P1, PT, R31, R10, RZ ;  /* 0x0000000a1f208210 */ /* 0x004fc40007f3e0ff */
[----:B------:R-:W-:Y:S02]  /*0870*/  @!P0 IADD3 R29, PT, PT, R29, -0x1, RZ ;  /* 0xffffffff1d1d8810 */ /* 0x000fe40007ffe0ff */
[----:B------:R-:W-:Y:S02]  /*0880*/  @!P0 IADD3.X R33, PT, PT, R18, R11, RZ, P1, !PT ;  /* 0x0000000b12218210 */ /* 0x000fe40000ffe4ff */
[----:B------:R-:W-:Y:S02]  /*0890*/  CS2R R10, SRZ ;  /* 0x00000000000a7805 */ /* 0x000fe4000001ff00 */
[----:B------:R-:W-:-:S04]  /*08a0*/  @!P0 SHF.R.S32.HI R19, RZ, 0x1f, R29 ;  /* 0x0000001fff138819 */ /* 0x000fc8000001141d */
[----:B------:R2:W4:Y:S01]  /*08b0*/  @!P0 LDG.E.64 R10, desc[UR14][R32.64] ;  /* 0x0000000e200a8981 */ /* 0x000522000c1e1b00 */
[----:B0-----:R-:W-:-:S05]  /*08c0*/  @!P0 IADD3 R30, P1, PT, R31, R14, RZ ;  /* 0x0000000e1f1e8210 */ /* 0x001fca0007f3e0ff */
[----:B------:R-:W-:Y:S01]  /*08d0*/  @!P0 IMAD.X R31, R18, 0x1, R15, P1 ;  /* 0x00000001121f8824 */ /* 0x000fe200008e060f */
[----:B------:R-:W-:Y:S02]  /*08e0*/  @!P0 MOV R18, R26 ;  /* 0x0000001a00128202 */ /* 0x000fe40000000f00 */
[----:B------:R-:W-:Y:S01]  /*08f0*/  CS2R R14, SRZ ;  /* 0x00000000000e7805 */ /* 0x000fe2000001ff00 */
[----:B---3--:R-:W-:Y:S01]  /*0900*/  @!P0 IMAD R28, R19, R16, RZ ;  /* 0x00000010131c8224 */ /* 0x008fe200078e02ff */
[----:B------:R-:W-:-:S03]  /*0910*/  @!P0 MOV R19, R5 ;  /* 0x0000000500138202 */ /* 0x000fc60000000f00 */
[C---:B------:R-:W-:Y:S01]  /*0920*/  @!P0 IMAD R17, R29.reuse, R17, R28 ;  /* 0x000000111d118224 */ /* 0x040fe200078e021c */
[----:B------:R0:W3:Y:S01]  /*0930*/  @!P0 LDG.E.64 R14, desc[UR14][R30.64] ;  /* 0x0000000e1e0e8981 */ /* 0x0000e2000c1e1b00 */
[----:B------:R-:W-:-:S05]  /*0940*/  @!P0 IMAD.WIDE.U32 R18, R29, R16, R18 ;  /* 0x000000101d128225 */ /* 0x000fca00078e0012 */
[----:B------:R-:W-:Y:S02]  /*0950*/  @!P0 IADD3 R17, PT, PT, R19, R17, RZ ;  /* 0x0000001113118210 */ /* 0x000fe40007ffe0ff */
[C---:B------:R-:W-:Y:S02]  /*0960*/  @!P0 SHF.L.U32 R29, R18.reuse, 0x2, RZ ;  /* 0x00000002121d8819 */ /* 0x040fe400000006ff */
[----:B------:R-:W-:Y:S02]  /*0970*/  @!P0 SHF.L.U64.HI R28, R18, 0x2, R17 ;  /* 0x00000002121c8819 */ /* 0x000fe40000010211 */
[----:B------:R-:W2:Y:S08]  /*0980*/  @!P0 LDC.64 R18, c[0x0][0x398] ;  /* 0x0000e600ff128b82 */ /* 0x000eb00000000a00 */
[----:B------:R-:W0:Y:S01]  /*0990*/  @!P0 LDC.64 R16, c[0x0][0x3a0] ;  /* 0x0000e800ff108b82 */ /* 0x000e220000000a00 */
[----:B--2---:R-:W-:-:S05]  /*09a0*/  @!P0 IADD3 R32, P2, PT, R29, R18, RZ ;  /* 0x000000121d208210 */ /* 0x004fca0007f5e0ff */
[C---:B------:R-:W-:Y:S01]  /*09b0*/  @!P0 IMAD.X R33, R28.reuse, 0x1, R19, P2 ;  /* 0x000000011c218824 */ /* 0x040fe200010e0613 */
[----:B0-----:R-:W-:Y:S02]  /*09c0*/  @!P0 IADD3 R30, P1, PT, R29, R16, RZ ;  /* 0x000000101d1e8210 */ /* 0x001fe40007f3e0ff */
[----:B------:R-:W-:Y:S02]  /*09d0*/  CS2R R18, SRZ ;  /* 0x0000000000127805 */ /* 0x000fe4000001ff00 */
[----:B------:R-:W-:Y:S02]  /*09e0*/  @!P0 IADD3.X R31, PT, PT, R28, R17, RZ, P1, !PT ;  /* 0x000000111c1f8210 */ /* 0x000fe40000ffe4ff */
[----:B------:R-:W-:-:S03]  /*09f0*/  CS2R R16, SRZ ;  /* 0x0000000000107805 */ /* 0x000fc6000001ff00 */
[----:B------:R-:W2:Y:S04]  /*0a00*/  @!P0 LDG.E.64 R18, desc[UR14][R30.64] ;  /* 0x0000000e1e128981 */ /* 0x000ea8000c1e1b00 */
[----:B------:R-:W3:Y:S01]  /*0a10*/  @!P0 LDG.E.64 R16, desc[UR14][R32.64] ;  /* 0x0000000e20108981 */ /* 0x000ee2000c1e1b00 */
[----:B----4-:R-:W-:-:S04]  /*0a20*/  FADD.FTZ R10, -R2, R10 ;  /* 0x0000000a020a7221 */ /* 0x010fc80000010100 */
[----:B-1----:R-:W-:Y:S01]  /*0a30*/  FMUL.FTZ R10, R10, R23 ;  /* 0x000000170a0a7220 */ /* 0x002fe20000410000 */
[C---:B--2---:R-:W-:Y:S01]  /*0a40*/  FADD.FTZ R18, -R2.reuse, R18 ;  /* 0x0000001202127221 */ /* 0x044fe20000010100 */
[----:B------:R-:W-:-:S03]  /*0a50*/  FADD.FTZ R28, -R2, R19 ;  /* 0x00000013021c7221 */ /* 0x000fc60000010100 */
[-C--:B------:R-:W-:Y:S01]  /*0a60*/  FMUL.FTZ R18, R18, R23.reuse ;  /* 0x0000001712127220 */ /* 0x080fe20000410000 */
[----:B---3--:R-:W-:Y:S01]  /*0a70*/  FADD.FTZ R29, R16, R7 ;  /* 0x00000007101d7221 */ /* 0x008fe20000010000 */
[----:B------:R-:W-:Y:S02]  /*0a80*/  FMUL.FTZ R19, R28, R23 ;  /* 0x000000171c137220 */ /* 0x000fe40000410000 */
[----:B------:R-:W-:Y:S01]  /*0a90*/  FFMA.FTZ R9, R18, R16, R9 ;  /* 0x0000001012097223 */ /* 0x000fe20000010009 */
[----:B------:R-:W-:-:S04]  /*0aa0*/  FMUL.FTZ R16, R16, R12 ;  /* 0x0000000c10107220 */ /* 0x000fc80000410000 */
[----:B------:R-:W-:Y:S01]  /*0ab0*/  FFMA.FTZ R3, R18, R16, R3 ;  /* 0x0000001012037223 */ /* 0x000fe20000010003 */
[----:B------:R-:W-:Y:S01]  /*0ac0*/  FADD.FTZ R8, R16, R8 ;  /* 0x0000000810087221 */ /* 0x000fe20000010000 */
[----:B------:R-:W-:Y:S02]  /*0ad0*/  FFMA.FTZ R16, R19, R17, R6 ;  /* 0x0000001113107223 */ /* 0x000fe40000010006 */
[----:B------:R-:W0:Y:S01]  /*0ae0*/  @!P0 LDC.64 R6, c[0x0][0x3f8] ;  /* 0x0000fe00ff068b82 */ /* 0x000e220000000a00 */
[----:B------:R-:W-:-:S04]  /*0af0*/  FMUL.FTZ R28, R17, R13 ;  /* 0x0000000d111c7220 */ /* 0x000fc80000410000 */
[----:B------:R-:W-:Y:S01]  /*0b00*/  FFMA.FTZ R18, R19, R28, R3 ;  /* 0x0000001c13127223 */ /* 0x000fe20000010003 */
[----:B------:R-:W-:Y:S01]  /*0b10*/  MOV R19, UR4 ;  /* 0x0000000400137c02 */ /* 0x000fe20008000f00 */
[----:B------:R-:W-:Y:S01]  /*0b20*/  FADD.FTZ R4, R17, R4 ;  /* 0x0000000411047221 */ /* 0x000fe20000010000 */
[----:B------:R-:W-:Y:S02]  /*0b30*/  FFMA.FTZ R3, R10, R14, R9 ;  /* 0x0000000e0a037223 */ /* 0x000fe40000010009 */
[----:B------:R-:W-:Y:S01]  /*0b40*/  @!P0 IADD3 R19, PT, PT, R19, 0x1, RZ ;  /* 0x0000000113138810 */ /* 0x000fe20007ffe0ff */
[----:B------:R-:W-:Y:S01]  /*0b50*/  FADD.FTZ R8, R28, R8 ;  /* 0x000000081c087221 */ /* 0x000fe20000010000 */
[----:B------:R-:W-:Y:S01]  /*0b60*/  FADD.FTZ R17, R29, R14 ;  /* 0x0000000e1d117221 */ /* 0x000fe20000010000 */
[----:B------:R-:W-:Y:S01]  /*0b70*/  FMUL.FTZ R9, R14, R12 ;  /* 0x0000000c0e097220 */ /* 0x000fe20000410000 */
[----:B------:R-:W-:-:S03]  /*0b80*/  @!P0 SHF.R.S32.HI R29, RZ, 0x1f, R19 ;  /* 0x0000001fff1d8819 */ /* 0x000fc60000011413 */
[----:B------:R-:W-:Y:S01]  /*0b90*/  FFMA.FTZ R18, R10, R9, R18 ;  /* 0x000000090a127223 */ /* 0x000fe20000010012 */
[----:B------:R-:W-:Y:S01]  /*0ba0*/  FADD.FTZ R14, R8, R9 ;  /* 0x00000009080e7221 */ /* 0x000fe20000010000 */
[----:B------:R-:W-:Y:S02]  /*0bb0*/  @!P0 MOV R8, R26 ;  /* 0x0000001a00088202 */ /* 0x000fe40000000f00 */
[----:B------:R-:W-:Y:S01]  /*0bc0*/  @!P0 MOV R9, R5 ;  /* 0x0000000500098202 */ /* 0x000fe20000000f00 */
[-C--:B0-----:R-:W-:Y:S02]  /*0bd0*/  @!P0 IMAD R10, R29, R6.reuse, RZ ;  /* 0x000000061d0a8224 */ /* 0x081fe400078e02ff */
[----:B------:R-:W-:-:S04]  /*0be0*/  @!P0 IMAD.WIDE.U32 R8, R19, R6, R8 ;  /* 0x0000000613088225 */ /* 0x000fc800078e0008 */
[----:B------:R-:W-:Y:S02]  /*0bf0*/  @!P0 IMAD R10, R19, R7, R10 ;  /* 0x00000007130a8224 */ /* 0x000fe400078e020a */
[----:B------:R-:W0:Y:S03]  /*0c00*/  @!P0 LDC.64 R6, c[0x0][0x3a0] ;  /* 0x0000e800ff068b82 */ /* 0x000e260000000a00 */
[----:B------:R-:W-:Y:S02]  /*0c10*/  @!P0 IADD3 R9, PT, PT, R9, R10, RZ ;  /* 0x0000000a09098210 */ /* 0x000fe40007ffe0ff */
[C---:B------:R-:W-:Y:S02]  /*0c20*/  @!P0 SHF.L.U32 R29, R8.reuse, 0x2, RZ ;  /* 0x00000002081d8819 */ /* 0x040fe400000006ff */
[----:B------:R-:W-:Y:S02]  /*0c30*/  @!P0 SHF.L.U64.HI R10, R8, 0x2, R9 ;  /* 0x00000002080a8819 */ /* 0x000fe40000010209 */
[----:B------:R-:W1:Y:S01]  /*0c40*/  @!P0 LDC.64 R8, c[0x0][0x398] ;  /* 0x0000e600ff088b82 */ /* 0x000e620000000a00 */
[----:B0-----:R-:W-:-:S04]  /*0c50*/  @!P0 IADD3 R30, P1, PT, R29, R6, RZ ;  /* 0x000000061d1e8210 */ /* 0x001fc80007f3e0ff */
[----:B------:R-:W-:Y:S02]  /*0c60*/  @!P0 IADD3.X R31, PT, PT, R10, R7, RZ, P1, !PT ;  /* 0x000000070a1f8210 */ /* 0x000fe40000ffe4ff */
[----:B------:R-:W-:Y:S02]  /*0c70*/  CS2R R6, SRZ ;  /* 0x0000000000067805 */ /* 0x000fe4000001ff00 */
[----:B-1----:R-:W-:-:S04]  /*0c80*/  @!P0 IADD3 R28, P1, PT, R29, R8, RZ ;  /* 0x000000081d1c8210 */ /* 0x002fc80007f3e0ff */
[----:B------:R-:W2:Y:S01]  /*0c90*/  @!P0 LDG.E.64 R6, desc[UR14][R30.64] ;  /* 0x0000000e1e068981 */ /* 0x000ea2000c1e1b00 */
[----:B------:R-:W-:Y:S01]  /*0ca0*/  @!P0 IMAD.X R29, R10, 0x1, R9, P1 ;  /* 0x000000010a1d8824 */ /* 0x000fe200008e0609 */
[----:B------:R-:W-:-:S06]  /*0cb0*/  CS2R R8, SRZ ;  /* 0x0000000000087805 */ /* 0x000fcc000001ff00 */
[----:B------:R0:W3:Y:S01]  /*0cc0*/  @!P0 LDG.E.64 R8, desc[UR14][R28.64] ;  /* 0x0000000e1c088981 */ /* 0x0000e2000c1e1b00 */
[----:B------:R-:W-:-:S04]  /*0cd0*/  FADD.FTZ R10, -R2, R11 ;  /* 0x0000000b020a7221 */ /* 0x000fc80000010100 */
[----:B------:R-:W-:Y:S02]  /*0ce0*/  FMUL.FTZ R19, R10, R23 ;  /* 0x000000170a137220 */ /* 0x000fe40000410000 */
[----:B------:R-:W1:Y:S01]  /*0cf0*/  @!P0 LDC.64 R10, c[0x0][0x3f8] ;  /* 0x0000fe00ff0a8b82 */ /* 0x000e620000000a00 */
[----:B------:R-:W-:Y:S01]  /*0d00*/  FADD.FTZ R4, R4, R15 ;  /* 0x0000000f04047221 */ /* 0x000fe20000010000 */
[----:B------:R-:W-:Y:S01]  /*0d10*/  FFMA.FTZ R16, R19, R15, R16 ;  /* 0x0000000f13107223 */ /* 0x000fe20000010010 */
[----:B------:R-:W-:-:S04]  /*0d20*/  FMUL.FTZ R15, R15, R13 ;  /* 0x0000000d0f0f7220 */ /* 0x000fc80000410000 */
[----:B------:R-:W-:Y:S01]  /*0d30*/  FFMA.FTZ R18, R19, R15, R18 ;  /* 0x0000000f13127223 */ /* 0x000fe20000010012 */
[----:B------:R-:W-:Y:S01]  /*0d40*/  MOV R19, UR4 ;  /* 0x0000000400137c02 */ /* 0x000fe20008000f00 */
[----:B------:R-:W-:-:S03]  /*0d50*/  FADD.FTZ R14, R15, R14 ;  /* 0x0000000e0f0e7221 */ /* 0x000fc60000010000 */
[----:B------:R-:W-:-:S04]  /*0d60*/  @!P0 IADD3 R19, PT, PT, R19, 0x2, RZ ;  /* 0x0000000213138810 */ /* 0x000fc80007ffe0ff */
[----:B0-----:R-:W-:Y:S01]  /*0d70*/  @!P0 SHF.R.S32.HI R29, RZ, 0x1f, R19 ;  /* 0x0000001fff1d8819 */ /* 0x001fe20000011413 */
[----:B--2---:R-:W-:-:S04]  /*0d80*/  FADD.FTZ R6, -R2, R6 ;  /* 0x0000000602067221 */ /* 0x004fc80000010100 */
[----:B------:R-:W-:Y:S01]  /*0d90*/  FMUL.FTZ R6, R6, R23 ;  /* 0x0000001706067220 */ /* 0x000fe20000410000 */
[----:B---3--:R-:W-:Y:S01]  /*0da0*/  FMUL.FTZ R15, R8, R12 ;  /* 0x0000000c080f7220 */ /* 0x008fe20000410000 */
[----:B------:R-:W-:Y:S02]  /*0db0*/  FADD.FTZ R17, R17, R8 ;  /* 0x0000000811117221 */ /* 0x000fe40000010000 */
[C---:B------:R-:W-:Y:S01]  /*0dc0*/  FFMA.FTZ R3, R6.reuse, R8, R3 ;  /* 0x0000000806037223 */ /* 0x040fe20000010003 */
[----:B------:R-:W-:Y:S01]  /*0dd0*/  FFMA.FTZ R8, R6, R15, R18 ;  /* 0x0000000f06087223 */ /* 0x000fe20000010012 */
[----:B------:R-:W-:Y:S01]  /*0de0*/  FADD.FTZ R6, R14, R15 ;  /* 0x0000000f0e067221 */ /* 0x000fe20000010000 */
[----:B------:R-:W-:Y:S01]  /*0df0*/  @!P0 MOV R14, R26 ;  /* 0x0000001a000e8202 */ /* 0x000fe20000000f00 */
[----:B-1----:R-:W-:Y:S01]  /*0e00*/  @!P0 IMAD R18, R29, R10, RZ ;  /* 0x0000000a1d128224 */ /* 0x002fe200078e02ff */
[----:B------:R-:W-:-:S03]  /*0e10*/  @!P0 MOV R15, R5 ;  /* 0x00000005000f8202 */ /* 0x000fc60000000f00 */
[C---:B------:R-:W-:Y:S02]  /*0e20*/  @!P0 IMAD R18, R19.reuse, R11, R18 ;  /* 0x0000000b13128224 */ /* 0x040fe400078e0212 */
[----:B------:R-:W-:Y:S02]  /*0e30*/  @!P0 IMAD.WIDE.U32 R14, R19, R10, R14 ;  /* 0x0000000a130e8225 */ /* 0x000fe400078e000e */
[----:B------:R-:W0:Y:S03]  /*0e40*/  @!P0 LDC.64 R10, c[0x0][0x3a0] ;  /* 0x0000e800ff0a8b82 */ /* 0x000e260000000a00 */
[----:B------:R-:W-:Y:S02]  /*0e50*/  @!P0 IADD3 R15, PT, PT, R15, R18, RZ ;  /* 0x000000120f0f8210 */ /* 0x000fe40007ffe0ff */
[C---:B------:R-:W-:Y:S02]  /*0e60*/  @!P0 SHF.L.U32 R29, R14.reuse, 0x2, RZ ;  /* 0x000000020e1d8819 */ /* 0x040fe400000006ff */
[----:B------:R-:W-:-:S02]  /*0e70*/  @!P0 SHF.L.U64.HI R18, R14, 0x2, R15 ;  /* 0x000000020e128819 */ /* 0x000fc4000001020f */
[----:B0-----:R-:W-:-:S04]  /*0e80*/  @!P0 IADD3 R30, P1, PT, R29, R10, RZ ;  /* 0x0000000a1d1e8210 */ /* 0x001fc80007f3e0ff */
[----:B------:R-:W-:Y:S02]  /*0e90*/  @!P0 IADD3.X R31, PT, PT, R18, R11, RZ, P1, !PT ;  /* 0x0000000b121f8210 */ /* 0x000fe40000ffe4ff */
[----:B------:R-:W0:Y:S01]  /*0ea0*/  @!P0 LDC.64 R10, c[0x0][0x398] ;  /* 0x0000e600ff0a8b82 */ /* 0x000e220000000a00 */
[----:B------:R-:W-:-:S06]  /*0eb0*/  CS2R R14, SRZ ;  /* 0x00000000000e7805 */ /* 0x000fcc000001ff00 */
[----:B------:R1:W2:Y:S01]  /*0ec0*/  @!P0 LDG.E.64 R14, desc[UR14][R30.64] ;  /* 0x0000000e1e0e8981 */ /* 0x0002a2000c1e1b00 */
[----:B0-----:R-:W-:-:S05]  /*0ed0*/  @!P0 IADD3 R28, P1, PT, R29, R10, RZ ;  /* 0x0000000a1d1c8210 */ /* 0x001fca0007f3e0ff */
[----:B------:R-:W-:Y:S01]  /*0ee0*/  @!P0 IMAD.X R29, R18, 0x1, R11, P1 ;  /* 0x00000001121d8824 */ /* 0x000fe200008e060b */
[----:B------:R-:W-:-:S06]  /*0ef0*/  CS2R R10, SRZ ;  /* 0x00000000000a7805 */ /* 0x000fcc000001ff00 */
[----:B------:R-:W3:Y:S01]  /*0f00*/  @!P0 LDG.E.64 R10, desc[UR14][R28.64] ;  /* 0x0000000e1c0a8981 */ /* 0x000ee2000c1e1b00 */
[----:B------:R-:W-:-:S04]  /*0f10*/  FADD.FTZ R18, -R2, R7 ;  /* 0x0000000702127221 */ /* 0x000fc80000010100 */
[----:B------:R-:W-:Y:S01]  /*0f20*/  FMUL.FTZ R7, R18, R23 ;  /* 0x0000001712077220 */ /* 0x000fe20000410000 */
[----:B------:R-:W-:Y:S01]  /*0f30*/  FADD.FTZ R4, R4, R9 ;  /* 0x0000000904047221 */ /* 0x000fe20000010000 */
[----:B------:R-:W-:Y:S02]  /*0f40*/  UIADD3 UR5, UPT, UPT, UR5, 0x4, URZ ;  /* 0x0000000405057890 */ /* 0x000fe4000fffe0ff */
[----:B------:R-:W-:Y:S01]  /*0f50*/  FFMA.FTZ R16, R7, R9, R16 ;  /* 0x0000000907107223 */ /* 0x000fe20000010010 */
[----:B------:R-:W-:Y:S01]  /*0f60*/  FMUL.FTZ R9, R9, R13 ;  /* 0x0000000d09097220 */ /* 0x000fe20000410000 */
[----:B------:R-:W-:-:S03]  /*0f70*/  UISETP.NE.AND UP0, UPT, UR5, URZ, UPT ;  /* 0x000000ff0500728c */ /* 0x000fc6000bf05270 */
[----:B-1----:R-:W-:Y:S01]  /*0f80*/  FFMA.FTZ R31, R7, R9, R8 ;  /* 0x00000009071f7223 */ /* 0x002fe20000010008 */
[----:B------:R-:W-:Y:S01]  /*0f90*/  FADD.FTZ R6, R9, R6 ;  /* 0x0000000609067221 */ /* 0x000fe20000010000 */
[----:B------:R-:W-:Y:S01]  /*0fa0*/  UIADD3 UR4, UPT, UPT, UR4, 0x4, URZ ;  /* 0x0000000404047890 */ /* 0x000fe2000fffe0ff */
[C---:B--2---:R-:W-:Y:S01]  /*0fb0*/  FADD.FTZ R14, -R2.reuse, R14 ;  /* 0x0000000e020e7221 */ /* 0x044fe20000010100 */
[----:B------:R-:W-:-:S03]  /*0fc0*/  FADD.FTZ R8, -R2, R15 ;  /* 0x0000000f02087221 */ /* 0x000fc60000010100 */
[----:B------:R-:W-:Y:S01]  /*0fd0*/  FMUL.FTZ R14, R14, R23 ;  /* 0x000000170e0e7220 */ /* 0x000fe20000410000 */
[----:B---3--:R-:W-:-:S03]  /*0fe0*/  FMUL.FTZ R19, R10, R12 ;  /* 0x0000000c0a137220 */ /* 0x008fc60000410000 */
[----:B------:R-:W-:Y:S01]  /*0ff0*/  FFMA.FTZ R9, R14, R10, R3 ;  /* 0x0000000a0e097223 */ /* 0x000fe20000010003 */
[----:B------:R-:W-:Y:S01]  /*1000*/  FADD.FTZ R7, R17, R10 ;  /* 0x0000000a11077221 */ /* 0x000fe20000010000 */
[----:B------:R-:W-:Y:S01]  /*1010*/  FMUL.FTZ R3, R8, R23 ;  /* 0x0000001708037220 */ /* 0x000fe20000410000 */
[----:B------:R-:W-:Y:S01]  /*1020*/  FADD.FTZ R15, R6, R19 ;  /* 0x00000013060f7221 */ /* 0x000fe20000010000 */
[----:B------:R-:W-:Y:S01]  /*1030*/  FFMA.FTZ R19, R14, R19, R31 ;  /* 0x000000130e137223 */ /* 0x000fe2000001001f */
[----:B------:R-:W-:Y:S01]  /*1040*/  FMUL.FTZ R10, R11, R13 ;  /* 0x0000000d0b0a7220 */ /* 0x000fe20000410000 */
[C---:B------:R-:W-:Y:S01]  /*1050*/  FFMA.FTZ R6, R3.reuse, R11, R16 ;  /* 0x0000000b03067223 */ /* 0x040fe20000010010 */
[----:B------:R-:W-:Y:S02]  /*1060*/  FADD.FTZ R4, R4, R11 ;  /* 0x0000000b04047221 */ /* 0x000fe40000010000 */
[----:B------:R-:W-:Y:S01]  /*1070*/  FADD.FTZ R8, R10, R15 ;  /* 0x0000000f0a087221 */ /* 0x000fe20000010000 */
[----:B------:R-:W-:Y:S01]  /*1080*/  FFMA.FTZ R3, R3, R10, R19 ;  /* 0x0000000a03037223 */ /* 0x000fe20000010013 */
[----:B------:R-:W-:Y:S06]  /*1090*/  BRA.U UP0, `(.L_x_934) ;  /* 0xfffffff500b47547 */ /* 0x000fec000b83ffff */
[----:B------:R-:W-:-:S12]  /*10a0*/  UIADD3 UR4, UPT, UPT, UR4, -0x1, URZ ;  /* 0xffffffff04047890 */ /* 0x000fd8000fffe0ff */
.L_x_933:
[----:B------:R-:W-:-:S04]  /*10b0*/  ULOP3.LUT UR6, UR8, 0x3, URZ, 0xc0, !UPT ;  /* 0x0000000308067892 */ /* 0x000fc8000f8ec0ff */
[----:B------:R-:W-:-:S09]  /*10c0*/  UISETP.NE.AND UP0, UPT, UR6, URZ, UPT ;  /* 0x000000ff0600728c */ /* 0x000fd2000bf05270 */
[----:B------:R-:W-:Y:S05]  /*10d0*/  BRA.U !UP0, `(.L_x_931) ;  /* 0x0000001108a07547 */ /* 0x000fea000b800000 */
[----:B------:R-:W-:Y:S02]  /*10e0*/  UISETP.NE.AND UP1, UPT, UR6, 0x1, UPT ;  /* 0x000000010600788c */ /* 0x000fe4000bf25270 */
[----:B------:R-:W-:-:S04]  /*10f0*/  ULOP3.LUT UR5, UR8, 0x1, URZ, 0xc0, !UPT ;  /* 0x0000000108057892 */ /* 0x000fc8000f8ec0ff */
[----:B------:R-:W-:-:S03]  /*1100*/  UISETP.NE.U32.AND UP0, UPT, UR5, 0x1, UPT ;  /* 0x000000010500788c */ /* 0x000fc6000bf05070 */
[----:B------:R-:W-:Y:S08]  /*1110*/  BRA.U !UP1, `(.L_x_935) ;  /* 0x0000000509287547 */ /* 0x000ff0000b800000 */
[----:B------:R-:W0:Y:S02]  /*1120*/  LDCU.64 UR6, c[0x0][0x3f8] ;  /* 0x00007f00ff0677ac */ /* 0x000e240008000a00 */
[----:B0-----:R-:W-:Y:S02]  /*1130*/  ISETP.GE.U32.AND P0, PT, R20, UR6, PT ;  /* 0x0000000614007c0c */ /* 0x001fe4000bf06070 */
[----:B------:R-:W-:Y:S02]  /*1140*/  MOV R19, UR6 ;  /* 0x0000000600137c02 */ /* 0x000fe40008000f00 */
[----:B------:R-:W-:-:S13]  /*1150*/  ISETP.GE.AND.EX P0, PT, R21, UR7, PT, P0 ;  /* 0x0000000715007c0c */ /* 0x000fda000bf06300 */
[----:B------:R-:W-:Y:S01]  /*1160*/  VOTEU.ALL UP1, P0 ;  /* 0x0000000000ff7886 */ /* 0x000fe20000020000 */
[----:B-----5:R-:W0:Y:S01]  /*1170*/  @!P0 LDC.64 R10, c[0x0][0x3a0] ;  /* 0x0000e800ff0a8b82 */ /* 0x020e220000000a00 */
[----:B------:R-:W-:Y:S02]  /*1180*/  @!P0 MOV R14, R26 ;  /* 0x0000001a000e8202 */ /* 0x000fe40000000f00 */
[----:B------:R-:W-:Y:S01]  /*1190*/  @!P0 MOV R15, R5 ;  /* 0x00000005000f8202 */ /* 0x000fe20000000f00 */
[----:B------:R-:W-:-:S04]  /*11a0*/  @!UP1 USHF.R.S32.HI UR5, URZ, 0x1f, UR4 ;  /* 0x0000001fff059899 */ /* 0x000fc80008011404 */
[----:B------:R-:W2:Y:S01]  /*11b0*/  @!P0 LDC.64 R16, c[0x0][0x398] ;  /* 0x0000e600ff108b82 */ /* 0x000ea20000000a00 */
[----:B------:R-:W-:Y:S01]  /*11c0*/  @!UP1 UIMAD UR5, UR5, UR6, URZ ;  /* 0x00000006050592a4 */ /* 0x000fe2000f8e02ff */
[----:B------:R-:W-:-:S03]  /*11d0*/  @!P0 IMAD.WIDE.U32 R18, R19, UR4, R14 ;  /* 0x0000000413128c25 */ /* 0x000fc6000f8e000e */
[----:B------:R-:W-:-:S06]  /*11e0*/  @!UP1 UIMAD UR5, UR4, UR7, UR5 ;  /* 0x00000007040592a4 */ /* 0x000fcc000f8e0205 */
[----:B------:R-:W-:Y:S02]  /*11f0*/  @!P0 IADD3 R15, PT, PT, R19, UR5, RZ ;  /* 0x00000005130f8c10 */ /* 0x000fe4000fffe0ff */
[C---:B------:R-:W-:Y:S02]  /*1200*/  @!P0 SHF.L.U32 R19, R18.reuse, 0x2, RZ ;  /* 0x0000000212138819 */ /* 0x040fe400000006ff */
[----:B------:R-:W-:Y:S02]  /*1210*/  @!P0 SHF.L.U64.HI R18, R18, 0x2, R15 ;  /* 0x0000000212128819 */ /* 0x000fe4000001020f */
[----:B------:R-:W-:Y:S02]  /*1220*/  CS2R R14, SRZ ;  /* 0x00000000000e7805 */ /* 0x000fe4000001ff00 */
[----:B0-----:R-:W-:-:S04]  /*1230*/  @!P0 IADD3 R28, P1, PT, R19, R10, RZ ;  /* 0x0000000a131c8210 */ /* 0x001fc80007f3e0ff */
[----:B------:R-:W-:Y:S02]  /*1240*/  @!P0 IADD3.X R29, PT, PT, R18, R11, RZ, P1, !PT ;  /* 0x0000000b121d8210 */ /* 0x000fe40000ffe4ff */
[----:B--2---:R-:W-:-:S03]  /*1250*/  @!P0 IADD3 R16, P1, PT, R19, R16, RZ ;  /* 0x0000001013108210 */ /* 0x004fc60007f3e0ff */
[----:B------:R-:W2:Y:S01]  /*1260*/  @!P0 LDG.E.64 R14, desc[UR14][R28.64] ;  /* 0x0000000e1c0e8981 */ /* 0x000ea2000c1e1b00 */
[----:B------:R-:W-:Y:S02]  /*1270*/  CS2R R10, SRZ ;  /* 0x00000000000a7805 */ /* 0x000fe4000001ff00 */
[----:B------:R-:W-:-:S05]  /*1280*/  @!P0 IADD3.X R17, PT, PT, R18, R17, RZ, P1, !PT ;  /* 0x0000001112118210 */ /* 0x000fca0000ffe4ff */
[----:B------:R0:W3:Y:S01]  /*1290*/  @!P0 LDG.E.64 R10, desc[UR14][R16.64] ;  /* 0x0000000e100a8981 */ /* 0x0000e2000c1e1b00 */
[----:B------:R-:W-:-:S05]  /*12a0*/  IMAD.U32 R31, RZ, RZ, UR4 ;  /* 0x00000004ff1f7e24 */ /* 0x000fca000f8e00ff */
[----:B------:R-:W-:Y:S02]  /*12b0*/  @!P0 IADD3 R31, PT, PT, R31, 0x1, RZ ;  /* 0x000000011f1f8810 */ /* 0x000fe40007ffe0ff */
[----:B0-----:R-:W-:Y:S02]  /*12c0*/  @!P0 MOV R16, R26 ;  /* 0x0000001a00108202 */ /* 0x001fe40000000f00 */
[----:B------:R-:W-:Y:S02]  /*12d0*/  @!P0 MOV R17, R5 ;  /* 0x0000000500118202 */ /* 0x000fe40000000f00 */
[----:B------:R-:W-:Y:S01]  /*12e0*/  @!P0 SHF.R.S32.HI R18, RZ, 0x1f, R31 ;  /* 0x0000001fff128819 */ /* 0x000fe2000001141f */
[----:B------:R-:W-:-:S03]  /*12f0*/  @!P0 IMAD.WIDE.U32 R28, R31, UR6, R16 ;  /* 0x000000061f1c8c25 */ /* 0x000fc6000f8e0010 */
[----:B------:R-:W0:Y:S01]  /*1300*/  @!P0 LDC.64 R16, c[0x0][0x3a0] ;  /* 0x0000e800ff108b82 */ /* 0x000e220000000a00 */
[----:B------:R-:W-:-:S04]  /*1310*/  @!P0 IMAD R18, R18, UR6, RZ ;  /* 0x0000000612128c24 */ /* 0x000fc8000f8e02ff */
[----:B------:R-:W-:-:S05]  /*1320*/  @!P0 IMAD R19, R31, UR7, R18 ;  /* 0x000000071f138c24 */ /* 0x000fca000f8e0212 */
[----:B------:R-:W-:Y:S02]  /*1330*/  @!P0 IADD3 R19, PT, PT, R29, R19, RZ ;  /* 0x000000131d138210 */ /* 0x000fe40007ffe0ff */
[C---:B------:R-:W-:Y:S02]  /*1340*/  @!P0 SHF.L.U32 R29, R28.reuse, 0x2, RZ ;  /* 0x000000021c1d8819 */ /* 0x040fe400000006ff */
[----:B------:R-:W-:Y:S02]  /*1350*/  @!P0 SHF.L.U64.HI R18, R28, 0x2, R19 ;  /* 0x000000021c128819 */ /* 0x000fe40000010213 */
[----:B0-----:R-:W-:-:S04]  /*1360*/  @!P0 IADD3 R16, P1, PT, R29, R16, RZ ;  /* 0x000000101d108210 */ /* 0x001fc80007f3e0ff */
[----:B------:R-:W-:Y:S01]  /*1370*/  @!P0 IADD3.X R17, PT, PT, R18, R17, RZ, P1, !PT ;  /* 0x0000001112118210 */ /* 0x000fe20000ffe4ff */
[----:B--2---:R-:W-:-:S04]  /*1380*/  FADD.FTZ R14, -R2, R14 ;  /* 0x0000000e020e7221 */ /* 0x004fc80000010100 */
[----:B-1----:R-:W-:Y:S01]  /*1390*/  FMUL.FTZ R14, R14, R23 ;  /* 0x000000170e0e7220 */ /* 0x002fe20000410000 */
[----:B---3--:R-:W-:-:S03]  /*13a0*/  FADD.FTZ R7, R7, R10 ;  /* 0x0000000a07077221 */ /* 0x008fc60000010000 */
[----:B------:R-:W-:Y:S01]  /*13b0*/  FFMA.FTZ R19, R14, R10, R9 ;  /* 0x0000000a0e137223 */ /* 0x000fe20000010009 */
[----:B------:R-:W-:-:S04]  /*13c0*/  FMUL.FTZ R10, R10, R12 ;  /* 0x0000000c0a0a7220 */ /* 0x000fc80000410000 */
[----:B------:R-:W-:Y:S01]  /*13d0*/  FFMA.FTZ R3, R14, R10, R3 ;  /* 0x0000000a0e037223 */ /* 0x000fe20000010003 */
[----:B------:R-:W-:Y:S01]  /*13e0*/  FADD.FTZ R10, R8, R10 ;  /* 0x0000000a080a7221 */ /* 0x000fe20000010000 */
[----:B------:R-:W-:-:S06]  /*13f0*/  CS2R R8, SRZ ;  /* 0x0000000000087805 */ /* 0x000fcc000001ff00 */
[----:B------:R0:W2:Y:S02]  /*1400*/  @!P0 LDG.E.64 R8, desc[UR14][R16.64] ;  /* 0x0000000e10088981 */ /* 0x0000a4000c1e1b00 */
[----:B0-----:R-:W0:Y:S02]  /*1410*/  @!P0 LDC.64 R16, c[0x0][0x398] ;  /* 0x0000e600ff108b82 */ /* 0x001e240000000a00 */
[----:B0-----:R-:W-:-:S04]  /*1420*/  @!P0 IADD3 R28, P1, PT, R29, R16, RZ ;  /* 0x000000101d1c8210 */ /* 0x001fc80007f3e0ff */
[----:B------:R-:W-:Y:S02]  /*1430*/  @!P0 IADD3.X R29, PT, PT, R18, R17, RZ, P1, !PT ;  /* 0x00000011121d8210 */ /* 0x000fe40000ffe4ff */
[----:B------:R-:W-:-:S06]  /*1440*/  CS2R R16, SRZ ;  /* 0x0000000000107805 */ /* 0x000fcc000001ff00 */
[----:B------:R-:W3:Y:S01]  /*1450*/  @!P0 LDG.E.64 R16, desc[UR14][R28.64] ;  /* 0x0000000e1c108981 */ /* 0x000ee2000c1e1b00 */
[----:B------:R-:W-:Y:S01]  /*1460*/  FADD.FTZ R14, -R2, R15 ;  /* 0x0000000f020e7221 */ /* 0x000fe20000010100 */
[----:B------:R-:W-:Y:S01]  /*1470*/  FADD.FTZ R4, R4, R11 ;  /* 0x0000000b04047221 */ /* 0x000fe20000010000 */
[----:B------:R-:W-:Y:S02]  /*1480*/  UIADD3 UR4, UPT, UPT, UR4, 0x2, URZ ;  /* 0x0000000204047890 */ /* 0x000fe4000fffe0ff */
[----:B------:R-:W-:-:S04]  /*1490*/  FMUL.FTZ R14, R14, R23 ;  /* 0x000000170e0e7220 */ /* 0x000fc80000410000 */
[----:B------:R-:W-:Y:S01]  /*14a0*/  FFMA.FTZ R6, R14, R11, R6 ;  /* 0x0000000b0e067223 */ /* 0x000fe20000010006 */
[----:B------:R-:W-:-:S04]  /*14b0*/  FMUL.FTZ R11, R11, R13 ;  /* 0x0000000d0b0b7220 */ /* 0x000fc80000410000 */
[----:B------:R-:W-:Y:S01]  /*14c0*/  FADD.FTZ R10, R11, R10 ;  /* 0x0000000a0b0a7221 */ /* 0x000fe20000010000 */
[----:B------:R-:W-:Y:S01]  /*14d0*/  FFMA.FTZ R11, R14, R11, R3 ;  /* 0x0000000b0e0b7223 */ /* 0x000fe20000010003 */
[C---:B--2---:R-:W-:Y:S01]  /*14e0*/  FADD.FTZ R8, -R2.reuse, R8 ;  /* 0x0000000802087221 */ /* 0x044fe20000010100 */
[----:B------:R-:W-:-:S03]  /*14f0*/  FADD.FTZ R14, -R2, R9 ;  /* 0x00000009020e7221 */ /* 0x000fc60000010100 */
[-C--:B------:R-:W-:Y:S01]  /*1500*/  FMUL.FTZ R8, R8, R23.reuse ;  /* 0x0000001708087220 */ /* 0x080fe20000410000 */
[----:B------:R-:W-:-:S03]  /*1510*/  FMUL.FTZ R15, R14, R23 ;  /* 0x000000170e0f7220 */ /* 0x000fc60000410000 */
[----:B---3--:R-:W-:Y:S01]  /*1520*/  FFMA.FTZ R9, R8, R16, R19 ;  /* 0x0000001008097223 */ /* 0x008fe20000010013 */
[----:B------:R-:W-:Y:S01]  /*1530*/  FMUL.FTZ R19, R16, R12 ;  /* 0x0000000c10137220 */ /* 0x000fe20000410000 */
[----:B------:R-:W-:Y:S01]  /*1540*/  FMUL.FTZ R3, R17, R13 ;  /* 0x0000000d11037220 */ /* 0x000fe20000410000 */
[----:B------:R-:W-:Y:S01]  /*1550*/  FADD.FTZ R7, R7, R16 ;  /* 0x0000001007077221 */ /* 0x000fe20000010000 */
[----:B------:R-:W-:Y:S01]  /*1560*/  FADD.FTZ R4, R4, R17 ;  /* 0x0000001104047221 */ /* 0x000fe20000010000 */
[----:B------:R-:W-:Y:S01]  /*1570*/  FADD.FTZ R14, R10, R19 ;  /* 0x000000130a0e7221 */ /* 0x000fe20000010000 */
[----:B------:R-:W-:Y:S01]  /*1580*/  FFMA.FTZ R10, R8, R19, R11 ;  /* 0x00000013080a7223 */ /* 0x000fe2000001000b */
[----:B------:R-:W-:Y:S02]  /*1590*/  FFMA.FTZ R6, R15, R17, R6 ;  /* 0x000000110f067223 */ /* 0x000fe40000010006 */
[----:B------:R-:W-:Y:S01]  /*15a0*/  FADD.FTZ R8, R3, R14 ;  /* 0x0000000e03087221 */ /* 0x000fe20000010000 */
[----:B------:R-:W-:-:S07]  /*15b0*/  FFMA.FTZ R3, R15, R3, R10 ;  /* 0x000000030f037223 */ /* 0x000fce000001000a */
.L_x_935:
[----:B------:R-:W-:Y:S05]  /*15c0*/  BRA.U UP0, `(.L_x_931) ;  /* 0x0000000d00647547 */ /* 0x000fea000b800000 */
[----:B------:R-:W0:Y:S01]  /*15d0*/  LDCU.64 UR6, c[0x0][0x3f8] ;  /* 0x00007f00ff0677ac */ /* 0x000e220008000a00 */
[----:B------:R-:W-:Y:S01]  /*15e0*/  MOV R16, R26 ;  /* 0x0000001a00107202 */ /* 0x000fe20000000f00 */
[----:B------:R-:W-:Y:S01]  /*15f0*/  BSSY.RECONVERGENT B0, `(.L_x_936) ;  /* 0x0000017000007945 */ /* 0x000fe20003800200 */
[----:B------:R-:W-:Y:S01]  /*1600*/  MOV R17, R5 ;  /* 0x0000000500117202 */ /* 0x000fe20000000f00 */
[----:B------:R-:W-:Y:S01]  /*1610*/  USHF.R.S32.HI UR5, URZ, 0x1f, UR4 ;  /* 0x0000001fff057899 */ /* 0x000fe20008011404 */
[----:B------:R-:W-:Y:S02]  /*1620*/  CS2R R14, SRZ ;  /* 0x00000000000e7805 */ /* 0x000fe4000001ff00 */
[----:B0-----:R-:W-:Y:S01]  /*1630*/  ISETP.GE.U32.AND P0, PT, R20, UR6, PT ;  /* 0x0000000614007c0c */ /* 0x001fe2000bf06070 */
[----:B-----5:R-:W-:Y:S01]  /*1640*/  IMAD.U32 R11, RZ, RZ, UR6 ;  /* 0x00000006ff0b7e24 */ /* 0x020fe2000f8e00ff */
[----:B------:R-:W-:Y:S02]  /*1650*/  UIMAD UR5, UR5, UR6, URZ ;  /* 0x00000006050572a4 */ /* 0x000fe4000f8e02ff */
[----:B------:R-:W-:Y:S01]  /*1660*/  ISETP.GE.AND.EX P0, PT, R21, UR7, PT, P0 ;  /* 0x0000000715007c0c */ /* 0x000fe2000bf06300 */
[----:B------:R-:W-:Y:S01]  /*1670*/  IMAD.WIDE.U32 R16, R11, UR4, R16 ;  /* 0x000000040b107c25 */ /* 0x000fe2000f8e0010 */
[----:B------:R-:W-:Y:S01]  /*1680*/  UIMAD UR5, UR4, UR7, UR5 ;  /* 0x00000007040572a4 */ /* 0x000fe2000f8e0205 */
[----:B------:R-:W-:-:S10]  /*1690*/  CS2R R10, SRZ ;  /* 0x00000000000a7805 */ /* 0x000fd4000001ff00 */
[----:B------:R-:W-:Y:S05]  /*16a0*/  @P0 BRA `(.L_x_937) ;  /* 0x00000000002c0947 */ /* 0x000fea0003800000 */
[----:B------:R-:W0:Y:S01]  /*16b0*/  LDCU.64 UR6, c[0x0][0x3a0] ;  /* 0x00007400ff0677ac */ /* 0x000e220008000a00 */
[C---:B------:R-:W-:Y:S02]  /*16c0*/  SHF.L.U32 R14, R16.reuse, 0x2, RZ ;  /* 0x00000002100e7819 */ /* 0x040fe400000006ff */
[----:B------:R-:W-:Y:S01]  /*16d0*/  IADD3 R5, PT, PT, R17, UR5, RZ ;  /* 0x0000000511057c10 */ /* 0x000fe2000fffe0ff */
[----:B------:R-:W2:Y:S03]  /*16e0*/  LDCU.64 UR8, c[0x0][0x398] ;  /* 0x00007300ff0877ac */ /* 0x000ea60008000a00 */
[----:B------:R-:W-:Y:S02]  /*16f0*/  SHF.L.U64.HI R16, R16, 0x2, R5 ;  /* 0x0000000210107819 */ /* 0x000fe40000010205 */
[C---:B0-----:R-:W-:Y:S02]  /*1700*/  IADD3 R10, P0, PT, R14.reuse, UR6, RZ ;  /* 0x000000060e0a7c10 */ /* 0x041fe4000ff1e0ff */
[----:B--2---:R-:W-:-:S02]  /*1710*/  IADD3 R14, P1, PT, R14, UR8, RZ ;  /* 0x000000080e0e7c10 */ /* 0x004fc4000ff3e0ff */
[C---:B------:R-:W-:Y:S02]  /*1720*/  IADD3.X R11, PT, PT, R16.reuse, UR7, RZ, P0, !PT ;  /* 0x00000007100b7c10 */ /* 0x040fe400087fe4ff */
[----:B------:R-:W-:-:S04]  /*1730*/  IADD3.X R15, PT, PT, R16, UR9, RZ, P1, !PT ;  /* 0x00000009100f7c10 */ /* 0x000fc80008ffe4ff */
[----:B------:R-:W5:Y:S04]  /*1740*/  LDG.E.64 R10, desc[UR14][R10.64] ;  /* 0x0000000e0a0a7981 */ /* 0x000f68000c1e1b00 */
[----:B------:R-:W5:Y:S02]  /*1750*/  LDG.E.64 R14, desc[UR14][R14.64] ;  /* 0x0000000e0e0e7981 */ /* 0x000f64000c1e1b00 */
.L_x_937:
[----:B------:R-:W-:Y:S05]  /*1760*/  BSYNC.RECONVERGENT B0 ;  /* 0x0000000000007941 */ /* 0x000fea0003800200 */
.L_x_936:
[C---:B-----5:R-:W-:Y:S01]  /*1770*/  FADD.FTZ R10, -R2.reuse, R10 ;  /* 0x0000000a020a7221 */ /* 0x060fe20000010100 */
[----:B------:R-:W-:Y:S01]  /*1780*/  FADD.FTZ R2, -R2, R11 ;  /* 0x0000000b02027221 */ /* 0x000fe20000010100 */
[----:B------:R-:W-:Y:S01]  /*1790*/  FMUL.FTZ R12, R14, R12 ;  /* 0x0000000c0e0c7220 */ /* 0x000fe20000410000 */
[----:B------:R-:W-:Y:S01]  /*17a0*/  FADD.FTZ R7, R7, R14 ;  /* 0x0000000e07077221 */ /* 0x000fe20000010000 */
[-C--:B-1----:R-:W-:Y:S01]  /*17b0*/  FMUL.FTZ R10, R10, R23.reuse ;  /* 0x000000170a0a7220 */ /* 0x082fe20000410000 */
[----:B------:R-:W-:Y:S01]  /*17c0*/  FMUL.FTZ R23, R2, R23 ;  /* 0x0000001702177220 */ /* 0x000fe20000410000 */
[----:B------:R-:W-:Y:S01]  /*17d0*/  FMUL.FTZ R2, R15, R13 ;  /* 0x0000000d0f027220 */ /* 0x000fe20000410000 */
[----:B------:R-:W-:Y:S01]  /*17e0*/  FADD.FTZ R5, R8, R12 ;  /* 0x0000000c08057221 */ /* 0x000fe20000010000 */
[C---:B------:R-:W-:Y:S01]  /*17f0*/  FFMA.FTZ R3, R10.reuse, R12, R3 ;  /* 0x0000000c0a037223 */ /* 0x040fe20000010003 */
[----:B------:R-:W-:Y:S01]  /*1800*/  FFMA.FTZ R9, R10, R14, R9 ;  /* 0x0000000e0a097223 */ /* 0x000fe20000010009 */
[----:B------:R-:W-:Y:S01]  /*1810*/  FADD.FTZ R4, R4, R15 ;  /* 0x0000000f04047221 */ /* 0x000fe20000010000 */
[C---:B------:R-:W-:Y:S01]  /*1820*/  FFMA.FTZ R6, R23.reuse, R15, R6 ;  /* 0x0000000f17067223 */ /* 0x040fe20000010006 */
[----:B------:R-:W-:Y:S01]  /*1830*/  FADD.FTZ R8, R2, R5 ;  /* 0x0000000502087221 */ /* 0x000fe20000010000 */
[----:B------:R-:W-:Y:S01]  /*1840*/  FFMA.FTZ R3, R23, R2, R3 ;  /* 0x0000000217037223 */ /* 0x000fe20000010003 */
[----:B------:R-:W-:Y:S06]  /*1850*/  BRA `(.L_x_931) ;  /* 0x0000000800c07947 */ /* 0x000fec0003800000 */
.L_x_932:
[----:B------:R-:W-:Y:S01]  /*1860*/  UIADD3 UR5, UPT, UPT, -UR4, UR8, URZ ;  /* 0x0000000804057290 */ /* 0x000fe2000fffe1ff */
[----:B------:R-:W-:Y:S01]  /*1870*/  HFMA2 R3, -RZ, RZ, 0, 0 ;  /* 0x00000000ff037431 */ /* 0x000fe200000001ff */
[----:B------:R-:W-:Y:S01]  /*1880*/  UIADD3 UR9, UPT, UPT, UR8, -0x1, URZ ;  /* 0xffffffff08097890 */ /* 0x000fe2000fffe0ff */
[----:B------:R-:W-:Y:S01]  /*1890*/  CS2R R8, SRZ ;  /* 0x0000000000087805 */ /* 0x000fe2000001ff00 */
[----:B------:R-:W-:Y:S01]  /*18a0*/  ULOP3.LUT UR5, UR5, 0x1, URZ, 0xc0, !UPT ;  /* 0x0000000105057892 */ /* 0x000fe2000f8ec0ff */
[----:B------:R-:W-:Y:S02]  /*18b0*/  CS2R R6, SRZ ;  /* 0x0000000000067805 */ /* 0x000fe4000001ff00 */
[----:B------:R-:W-:Y:S01]  /*18c0*/  MOV R4, RZ ;  /* 0x000000ff00047202 */ /* 0x000fe20000000f00 */
[----:B------:R-:W-:Y:S01]  /*18d0*/  UMOV UR6, UR4 ;  /* 0x0000000400067c82 */ /* 0x000fe20008000000 */
[----:B------:R-:W-:Y:S02]  /*18e0*/  UISETP.NE.U32.AND UP1, UPT, UR5, 0x1, UPT ;  /* 0x000000010500788c */ /* 0x000fe4000bf25070 */
[----:B------:R-:W-:-:S07]  /*18f0*/  UISETP.NE.AND UP0, UPT, UR4, UR9, UPT ;  /* 0x000000090400728c */ /* 0x000fce000bf05270 */
[----:B------:R-:W-:Y:S05]  /*1900*/  BRA.U UP1, `(.L_x_938) ;  /* 0x0000000101d07547 */ /* 0x000fea000b800000 */
[----:B------:R-:W0:Y:S01]  /*1910*/  @!P0 LDC.64 R8, c[0x0][0x3a0] ;  /* 0x0000e800ff088b82 */ /* 0x000e220000000a00 */
[----:B------:R-:W-:Y:S01]  /*1920*/  VOTEU.ALL UP1, P0 ;  /* 0x0000000000ff7886 */ /* 0x000fe20000020000 */
[----:B------:R-:W-:Y:S01]  /*1930*/  MOV R7, UR10 ;  /* 0x0000000a00077c02 */ /* 0x000fe20008000f00 */
[----:B------:R-:W-:-:S03]  /*1940*/  @!P0 IMAD.MOV.U32 R4, RZ, RZ, R26 ;  /* 0x000000ffff048224 */ /* 0x000fc600078e001a */
[----:B------:R-:W-:Y:S01]  /*1950*/  @!UP1 UIMAD UR7, UR7, UR10, URZ ;  /* 0x0000000a070792a4 */ /* 0x000fe2000f8e02ff */
[----:B------:R-:W-:-:S03]  /*1960*/  @!P0 IMAD.WIDE.U32 R6, R7, UR4, R4 ;  /* 0x0000000407068c25 */ /* 0x000fc6000f8e0004 */
[----:B------:R-:W-:Y:S01]  /*1970*/  @!UP1 UIMAD UR7, UR4, UR11, UR7 ;  /* 0x0000000b040792a4 */ /* 0x000fe2000f8e0207 */
[----:B------:R-:W-:-:S05]  /*1980*/  @!P0 SHF.L.U32 R19, R6, 0x2, RZ ;  /* 0x0000000206138819 */ /* 0x000fca00000006ff */
[----:B------:R-:W-:-:S04]  /*1990*/  @!P0 IADD3 R3, PT, PT, R7, UR7, RZ ;  /* 0x0000000707038c10 */ /* 0x000fc8000fffe0ff */
[----:B------:R-:W-:Y:S02]  /*19a0*/  @!P0 SHF.L.U64.HI R4, R6, 0x2, R3 ;  /* 0x0000000206048819 */ /* 0x000fe40000010203 */
[----:B------:R-:W-:Y:S02]  /*19b0*/  CS2R R6, SRZ ;  /* 0x0000000000067805 */ /* 0x000fe4000001ff00 */
[----:B0-----:R-:W-:-:S04]  /*19c0*/  @!P0 IADD3 R16, P1, PT, R19, R8, RZ ;  /* 0x0000000813108210 */ /* 0x001fc80007f3e0ff */
[----:B------:R-:W-:Y:S02]  /*19d0*/  @!P0 IADD3.X R17, PT, PT, R4, R9, RZ, P1, !PT ;  /* 0x0000000904118210 */ /* 0x000fe40000ffe4ff */
[----:B------:R-:W0:Y:S03]  /*19e0*/  @!P0 LDC.64 R8, c[0x0][0x398] ;  /* 0x0000e600ff088b82 */ /* 0x000e260000000a00 */
[----:B------:R-:W2:Y:S01]  /*19f0*/  @!P0 LDG.E.64 R6, desc[UR14][R16.64] ;  /* 0x0000000e10068981 */ /* 0x000ea2000c1e1b00 */
[----:B------:R-:W-:Y:S02]  /*1a00*/  CS2R R14, SRZ ;  /* 0x00000000000e7805 */ /* 0x000fe4000001ff00 */
[----:B0-----:R-:W-:-:S04]  /*1a10*/  @!P0 IADD3 R18, P1, PT, R19, R8, RZ ;  /* 0x0000000813128210 */ /* 0x001fc80007f3e0ff */
[----:B------:R-:W-:-:S05]  /*1a20*/  @!P0 IADD3.X R19, PT, PT, R4, R9, RZ, P1, !PT ;  /* 0x0000000904138210 */ /* 0x000fca0000ffe4ff */
[----:B------:R0:W3:Y:S01]  /*1a30*/  @!P0 LDG.E.64 R14, desc[UR14][R18.64] ;  /* 0x0000000e120e8981 */ /* 0x0000e2000c1e1b00 */
[----:B------:R-:W-:Y:S01]  /*1a40*/  UIADD3 UR6, UPT, UPT, UR4, 0x1, URZ ;  /* 0x0000000104067890 */ /* 0x000fe2000fffe0ff */
[----:B--2---:R-:W-:-:S04]  /*1a50*/  FADD.FTZ R6, -R2, R6 ;  /* 0x0000000602067221 */ /* 0x004fc80000010100 */
[----:B-1----:R-:W-:Y:S01]  /*1a60*/  FMUL.FTZ R9, R6, R23 ;  /* 0x0000001706097220 */ /* 0x002fe20000410000 */
[----:B------:R-:W-:-:S03]  /*1a70*/  FADD.FTZ R6, -R2, R7 ;  /* 0x0000000702067221 */ /* 0x000fc60000010100 */
[----:B-----5:R-:W-:Y:S01]  /*1a80*/  FFMA.FTZ R3, R9, R12, R10 ;  /* 0x0000000c09037223 */ /* 0x020fe2000001000a */
[----:B------:R-:W-:-:S03]  /*1a90*/  FMUL.FTZ R6, R6, R23 ;  /* 0x0000001706067220 */ /* 0x000fc60000410000 */
[----:B------:R-:W-:Y:S01]  /*1aa0*/  FMUL.FTZ R7, R3, -1.4426950216293334961 ;  /* 0xbfb8aa3b03077820 */ /* 0x000fe20000410000 */
[----:B------:R-:W-:-:S04]  /*1ab0*/  FFMA.FTZ R4, R6, R13, R11 ;  /* 0x0000000d06047223 */ /* 0x000fc8000001000b */
[----:B------:R-:W-:Y:S01]  /*1ac0*/  FMUL.FTZ R16, R4, -1.4426950216293334961 ;  /* 0xbfb8aa3b04107820 */ /* 0x000fe20000410000 */
[----:B------:R-:W1:Y:S05]  /*1ad0*/  MUFU.EX2 R7, R7 ;  /* 0x0000000700077308 */ /* 0x000e6a0000000800 */
[----:B------:R-:W0:Y:S01]  /*1ae0*/  MUFU.EX2 R16, R16 ;  /* 0x0000001000107308 */ /* 0x000e220000000800 */
[----:B-1----:R-:W-:-:S04]  /*1af0*/  FADD.FTZ R8, R7, 1 ;  /* 0x3f80000007087421 */ /* 0x002fc80000010000 */
[----:B------:R-:W1:Y:S01]  /*1b00*/  MUFU.RCP R17, R8 ;  /* 0x0000000800117308 */ /* 0x000e620000001000 */
[----:B0-----:R-:W-:-:S07]  /*1b10*/  FADD.FTZ R18, R16, 1 ;  /* 0x3f80000010127421 */ /* 0x001fce0000010000 */
[----:B------:R-:W0:Y:S01]  /*1b20*/  MUFU.RCP R18, R18 ;  /* 0x0000001200127308 */ /* 0x000e220000001000 */
[C---:B-1----:R-:W-:Y:S01]  /*1b30*/  FADD.FTZ R20, -R17.reuse, 1 ;  /* 0x3f80000011147421 */ /* 0x042fe20000010100 */
[----:B---3--:R-:W-:-:S03]  /*1b40*/  FMUL.FTZ R14, R17, R14 ;  /* 0x0000000e110e7220 */ /* 0x008fc60000410000 */
[----:B------:R-:W-:Y:S01]  /*1b50*/  FFMA.FTZ R3, R3, R20, 1 ;  /* 0x3f80000003037423 */ /* 0x000fe20000010014 */
[C---:B0-----:R-:W-:Y:S01]  /*1b60*/  FADD.FTZ R19, -R18.reuse, 1 ;  /* 0x3f80000012137421 */ /* 0x041fe20000010100 */
[----:B------:R-:W-:Y:S02]  /*1b70*/  FMUL.FTZ R15, R18, R15 ;  /* 0x0000000f120f7220 */ /* 0x000fe40000410000 */
[----:B------:R-:W-:Y:S01]  /*1b80*/  FMUL.FTZ R14, R14, R3 ;  /* 0x000000030e0e7220 */ /* 0x000fe20000410000 */
[----:B------:R-:W-:-:S03]  /*1b90*/  FFMA.FTZ R4, R4, R19, 1 ;  /* 0x3f80000004047423 */ /* 0x000fc60000010013 */
[----:B------:R-:W-:Y:S01]  /*1ba0*/  FMUL.FTZ R8, R14, R12 ;  /* 0x0000000c0e087220 */ /* 0x000fe20000410000 */
[----:B------:R-:W-:-:S03]  /*1bb0*/  FMUL.FTZ R4, R15, R4 ;  /* 0x000000040f047220 */ /* 0x000fc60000410000 */
[C---:B------:R-:W-:Y:S01]  /*1bc0*/  FFMA.FTZ R3, R9.reuse, R8, RZ ;  /* 0x0000000809037223 */ /* 0x040fe200000100ff */
[----:B------:R-:W-:Y:S01]  /*1bd0*/  FADD.FTZ R8, RZ, R8 ;  /* 0x00000008ff087221 */ /* 0x000fe20000010000 */
[----:B------:R-:W-:Y:S01]  /*1be0*/  FMUL.FTZ R7, R4, R13 ;  /* 0x0000000d04077220 */ /* 0x000fe20000410000 */
[----:B------:R-:W-:-:S03]  /*1bf0*/  FFMA.FTZ R9, R9, R14, RZ ;  /* 0x0000000e09097223 */ /* 0x000fc600000100ff */
[C---:B------:R-:W-:Y:S01]  /*1c00*/  FFMA.FTZ R3, R6.reuse, R7, R3 ;  /* 0x0000000706037223 */ /* 0x040fe20000010003 */
[----:B------:R-:W-:Y:S01]  /*1c10*/  FADD.FTZ R8, R7, R8 ;  /* 0x0000000807087221 */ /* 0x000fe20000010000 */
[----:B------:R-:W-:Y:S01]  /*1c20*/  FFMA.FTZ R6, R6, R4, RZ ;  /* 0x0000000406067223 */ /* 0x000fe200000100ff */
[----:B------:R-:W-:Y:S01]  /*1c30*/  FADD.FTZ R7, RZ, R14 ;  /* 0x0000000eff077221 */ /* 0x000fe20000010000 */
[----:B------:R-:W-:-:S07]  /*1c40*/  FADD.FTZ R4, RZ, R4 ;  /* 0x00000004ff047221 */ /* 0x000fce0000010000 */
.L_x_938:
[----:B------:R-:W-:Y:S05]  /*1c50*/  BRA.U !UP0, `(.L_x_931) ;  /* 0x0000000508c07547 */ /* 0x000fea000b800000 */
[----:B------:R-:W-:-:S12]  /*1c60*/  UIADD3 UR4, UPT, UPT, UR6, -UR8, URZ ;  /* 0x8000000806047290 */ /* 0x000fd8000fffe0ff */
.L_x_939:
[----:B------:R-:W0:Y:S01]  /*1c70*/  @!P0 LDC.64 R16, c[0x0][0x3f8] ;  /* 0x0000fe00ff108b82 */ /* 0x000e220000000a00 */
[----:B------:R-:W-:Y:S02]  /*1c80*/  MOV R19, UR6 ;  /* 0x0000000600137c02 */ /* 0x000fe40008000f00 */
[----:B------:R-:W-:Y:S02]  /*1c90*/  @!P0 MOV R18, R26 ;  /* 0x0000001a00128202 */ /* 0x000fe40000000f00 */
[----:B------:R-:W-:-:S03]  /*1ca0*/  @!P0 SHF.R.S32.HI R19, RZ, 0x1f, R19 ;  /* 0x0000001fff138819 */ /* 0x000fc60000011413 */
[----:B------:R-:W2:Y:S02]  /*1cb0*/  @!P0 LDC.64 R14, c[0x0][0x3a0] ;  /* 0x0000e800ff0e8b82 */ /* 0x000ea40000000a00 */
[----:B0-----:R-:W-:Y:S01]  /*1cc0*/  @!P0 IMAD R20, R19, R16, RZ ;  /* 0x0000001013148224 */ /* 0x001fe200078e02ff */
[----:B------:R-:W-:-:S03]  /*1cd0*/  @!P0 MOV R19, R5 ;  /* 0x0000000500138202 */ /* 0x000fc60000000f00 */
[----:B------:R-:W-:Y:S02]  /*1ce0*/  @!P0 IMAD R17, R17, UR6, R20 ;  /* 0x0000000611118c24 */ /* 0x000fe4000f8e0214 */
[----:B------:R-:W-:-:S04]  /*1cf0*/  @!P0 IMAD.WIDE.U32 R18, R16, UR6, R18 ;  /* 0x0000000610128c25 */ /* 0x000fc8000f8e0012 */
[----:B------:R-:W-:Y:S01]  /*1d00*/  @!P0 IMAD.SHL.U32 R31, R18, 0x4, RZ ;  /* 0x00000004121f8824 */ /* 0x000fe200078e00ff */
[----:B------:R-:W-:-:S04]  /*1d10*/  @!P0 IADD3 R17, PT, PT, R19, R17, RZ ;  /* 0x0000001113118210 */ /* 0x000fc80007ffe0ff */
[----:B--2---:R-:W-:Y:S02]  /*1d20*/  @!P0 IADD3 R20, P1, PT, R31, R14, RZ ;  /* 0x0000000e1f148210 */ /* 0x004fe40007f3e0ff */
[----:B------:R-:W-:Y:S02]  /*1d30*/  @!P0 SHF.L.U64.HI R16, R18, 0x2, R17 ;  /* 0x0000000212108819 */ /* 0x000fe40000010211 */
[----:B------:R-:W-:Y:S02]  /*1d40*/  CS2R R18, SRZ ;  /* 0x0000000000127805 */ /* 0x000fe4000001ff00 */
[----:B------:R-:W-:Y:S02]  /*1d50*/  @!P0 IADD3.X R21, PT, PT, R16, R15, RZ, P1, !PT ;  /* 0x0000000f10158210 */ /* 0x000fe40000ffe4ff */
[----:B------:R-:W0:Y:S03]  /*1d60*/  @!P0 LDC.64 R14, c[0x0][0x398] ;  /* 0x0000e600ff0e8b82 */ /* 0x000e260000000a00 */
[----:B------:R2:W3:Y:S01]  /*1d70*/  @!P0 LDG.E.64 R18, desc[UR14][R20.64] ;  /* 0x0000000e14128981 */ /* 0x0004e2000c1e1b00 */
[----:B------:R-:W-:-:S02]  /*1d80*/  MOV R29, UR6 ;  /* 0x00000006001d7c02 */ /* 0x000fc40008000f00 */
[----:B0-----:R-:W-:-:S04]  /*1d90*/  @!P0 IADD3 R30, P1, PT, R31, R14, RZ ;  /* 0x0000000e1f1e8210 */ /* 0x001fc80007f3e0ff */
[----:B------:R-:W-:Y:S02]  /*1da0*/  @!P0 IADD3.X R31, PT, PT, R16, R15, RZ, P1, !PT ;  /* 0x0000000f101f8210 */ /* 0x000fe40000ffe4ff */
[----:B------:R-:W-:Y:S01]  /*1db0*/  CS2R R16, SRZ ;  /* 0x0000000000107805 */ /* 0x000fe2000001ff00 */
[----:B------:R-:W0:Y:S05]  /*1dc0*/  @!P0 LDC.64 R14, c[0x0][0x3f8] ;  /* 0x0000fe00ff0e8b82 */ /* 0x000e2a0000000a00 */
[----:B------:R4:W3:Y:S01]  /*1dd0*/  @!P0 LDG.E.64 R16, desc[UR14][R30.64] ;  /* 0x0000000e1e108981 */ /* 0x0008e2000c1e1b00 */
[----:B------:R-:W-:Y:S02]  /*1de0*/  @!P0 IADD3 R29, PT, PT, R29, 0x1, RZ ;  /* 0x000000011d1d8810 */ /* 0x000fe40007ffe0ff */
[----:B--2---:R-:W-:-:S02]  /*1df0*/  @!P0 MOV R20, R26 ;  /* 0x0000001a00148202 */ /* 0x004fc40000000f00 */
[----:B------:R-:W-:Y:S02]  /*1e00*/  @!P0 SHF.R.S32.HI R33, RZ, 0x1f, R29 ;  /* 0x0000001fff218819 */ /* 0x000fe4000001141d */
[----:B------:R-:W-:-:S03]  /*1e10*/  @!P0 MOV R21, R5 ;  /* 0x0000000500158202 */ /* 0x000fc60000000f00 */
[-C--:B0-----:R-:W-:Y:S02]  /*1e20*/  @!P0 IMAD R28, R33, R14.reuse, RZ ;  /* 0x0000000e211c8224 */ /* 0x081fe400078e02ff */
[----:B------:R-:W-:-:S04]  /*1e30*/  @!P0 IMAD.WIDE.U32 R20, R29, R14, R20 ;  /* 0x0000000e1d148225 */ /* 0x000fc800078e0014 */
[----:B------:R-:W-:Y:S01]  /*1e40*/  @!P0 IMAD R15, R29, R15, R28 ;  /* 0x0000000f1d0f8224 */ /* 0x000fe200078e021c */
[----:B------:R-:W-:-:S03]  /*1e50*/  @!P0 SHF.L.U32 R29, R20, 0x2, RZ ;  /* 0x00000002141d8819 */ /* 0x000fc600000006ff */
[----:B------:R-:W-:-:S05]  /*1e60*/  @!P0 IMAD.IADD R15, R21, 0x1, R15 ;  /* 0x00000001150f8824 */ /* 0x000fca00078e020f */
[----:B------:R-:W-:Y:S02]  /*1e70*/  @!P0 SHF.L.U64.HI R28, R20, 0x2, R15 ;  /* 0x00000002141c8819 */ /* 0x000fe4000001020f */
[----:B------:R-:W0:Y:S08]  /*1e80*/  @!P0 LDC.64 R14, c[0x0][0x3a0] ;  /* 0x0000e800ff0e8b82 */ /* 0x000e300000000a00 */
[----:B------:R-:W4:Y:S01]  /*1e90*/  @!P0 LDC.64 R20, c[0x0][0x398] ;  /* 0x0000e600ff148b82 */ /* 0x000f220000000a00 */
[----:B0-----:R-:W-:-:S04]  /*1ea0*/  @!P0 IADD3 R32, P1, PT, R29, R14, RZ ;  /* 0x0000000e1d208210 */ /* 0x001fc80007f3e0ff */
[----:B------:R-:W-:Y:S02]  /*1eb0*/  @!P0 IADD3.X R33, PT, PT, R28, R15, RZ, P1, !PT ;  /* 0x0000000f1c218210 */ /* 0x000fe40000ffe4ff */
[----:B------:R-:W-:-:S06]  /*1ec0*/  CS2R R14, SRZ ;  /* 0x00000000000e7805 */ /* 0x000fcc000001ff00 */
[----:B------:R0:W2:Y:S01]  /*1ed0*/  @!P0 LDG.E.64 R14, desc[UR14][R32.64] ;  /* 0x0000000e200e8981 */ /* 0x0000a2000c1e1b00 */
[----:B----4-:R-:W-:-:S04]  /*1ee0*/  @!P0 IADD3 R30, P1, PT, R29, R20, RZ ;  /* 0x000000141d1e8210 */ /* 0x010fc80007f3e0ff */
[----:B------:R-:W-:Y:S02]  /*1ef0*/  @!P0 IADD3.X R31, PT, PT, R28, R21, RZ, P1, !PT ;  /* 0x000000151c1f8210 */ /* 0x000fe40000ffe4ff */
[----:B------:R-:W-:-:S06]  /*1f00*/  CS2R R20, SRZ ;  /* 0x0000000000147805 */ /* 0x000fcc000001ff00 */
[----:B------:R4:W4:Y:S01]  /*1f10*/  @!P0 LDG.E.64 R20, desc[UR14][R30.64] ;  /* 0x0000000e1e148981 */ /* 0x000922000c1e1b00 */
[----:B------:R-:W-:Y:S02]  /*1f20*/  UIADD3 UR4, UPT, UPT, UR4, 0x2, URZ ;  /* 0x0000000204047890 */ /* 0x000fe4000fffe0ff */
[----:B------:R-:W-:Y:S02]  /*1f30*/  UIADD3 UR6, UPT, UPT, UR6, 0x2, URZ ;  /* 0x0000000206067890 */ /* 0x000fe4000fffe0ff */
[----:B------:R-:W-:Y:S01]  /*1f40*/  UISETP.NE.AND UP0, UPT, UR4, URZ, UPT ;  /* 0x000000ff0400728c */ /* 0x000fe2000bf05270 */
[----:B---3--:R-:W-:-:S04]  /*1f50*/  FADD.FTZ R18, -R2, R18 ;  /* 0x0000001202127221 */ /* 0x008fc80000010100 */
[----:B-1----:R-:W-:-:S04]  /*1f60*/  FMUL.FTZ R18, R18, R23 ;  /* 0x0000001712127220 */ /* 0x002fc80000410000 */
[----:B-----5:R-:W-:-:S04]  /*1f70*/  FFMA.FTZ R28, R18, R12, R10 ;  /* 0x0000000c121c7223 */ /* 0x020fc8000001000a */
[----:B------:R-:W-:-:S06]  /*1f80*/  FMUL.FTZ R34, R28, -1.4426950216293334961 ;  /* 0xbfb8aa3b1c227820 */ /* 0x000fcc0000410000 */
[----:B------:R-:W1:Y:S02]  /*1f90*/  MUFU.EX2 R34, R34 ;  /* 0x0000002200227308 */ /* 0x000e640000000800 */
[----:B-1----:R-:W-:-:S06]  /*1fa0*/  FADD.FTZ R29, R34, 1 ;  /* 0x3f800000221d7421 */ /* 0x002fcc0000010000 */
[----:B------:R-:W0:Y:S02]  /*1fb0*/  MUFU.RCP R29, R29 ;  /* 0x0000001d001d7308 */ /* 0x000e240000001000 */
[C---:B0-----:R-:W-:Y:S01]  /*1fc0*/  FADD.FTZ R33, -R29.reuse, 1 ;  /* 0x3f8000001d217421 */ /* 0x041fe20000010100 */
[----:B------:R-:W-:-:S03]  /*1fd0*/  FMUL.FTZ R16, R29, R16 ;  /* 0x000000101d107220 */ /* 0x000fc60000410000 */
[----:B------:R-:W-:-:S04]  /*1fe0*/  FFMA.FTZ R33, R28, R33, 1 ;  /* 0x3f8000001c217423 */ /* 0x000fc80000010021 */
[----:B------:R-:W-:-:S04]  /*1ff0*/  FMUL.FTZ R16, R16, R33 ;  /* 0x0000002110107220 */ /* 0x000fc80000410000 */
[----:B------:R-:W-:Y:S01]  /*2000*/  FADD.FTZ R7, R16, R7 ;  /* 0x0000000710077221 */ /* 0x000fe20000010000 */
[----:B------:R-:W-:Y:S01]  /*2010*/  FFMA.FTZ R9, R18, R16, R9 ;  /* 0x0000001012097223 */ /* 0x000fe20000010009 */
[----:B------:R-:W-:Y:S01]  /*2020*/  FMUL.FTZ R28, R16, R12 ;  /* 0x0000000c101c7220 */ /* 0x000fe20000410000 */
[----:B------:R-:W-:-:S03]  /*2030*/  FADD.FTZ R16, -R2, R19 ;  /* 0x0000001302107221 */ /* 0x000fc60000010100 */
[----:B------:R-:W-:Y:S01]  /*2040*/  FFMA.FTZ R3, R18, R28, R3 ;  /* 0x0000001c12037223 */ /* 0x000fe20000010003 */
[----:B------:R-:W-:Y:S01]  /*2050*/  FMUL.FTZ R16, R16, R23 ;  /* 0x0000001710107220 */ /* 0x000fe20000410000 */
[----:B------:R-:W-:-:S03]  /*2060*/  FADD.FTZ R8, R28, R8 ;  /* 0x000000081c087221 */ /* 0x000fc60000010000 */
[----:B------:R-:W-:-:S04]  /*2070*/  FFMA.FTZ R18, R16, R13, R11 ;  /* 0x0000000d10127223 */ /* 0x000fc8000001000b */
[----:B------:R-:W-:-:S06]  /*2080*/  FMUL.FTZ R28, R18, -1.4426950216293334961 ;  /* 0xbfb8aa3b121c7820 */ /* 0x000fcc0000410000 */
[----:B------:R-:W0:Y:S02]  /*2090*/  MUFU.EX2 R28, R28 ;  /* 0x0000001c001c7308 */ /* 0x000e240000000800 */
[----:B0-----:R-:W-:Y:S01]  /*20a0*/  FADD.FTZ R29, R28, 1 ;  /* 0x3f8000001c1d7421 */ /* 0x001fe20000010000 */
[----:B--2---:R-:W-:-:S03]  /*20b0*/  FADD.FTZ R14, -R2, R14 ;  /* 0x0000000e020e7221 */ /* 0x004fc60000010100 */
[----:B----4-:R-:W0:Y:S02]  /*20c0*/  MUFU.RCP R30, R29 ;  /* 0x0000001d001e7308 */ /* 0x010e240000001000 */
[C---:B0-----:R-:W-:Y:S01]  /*20d0*/  FMUL.FTZ R19, R30.reuse, R17 ;  /* 0x000000111e137220 */ /* 0x041fe20000410000 */
[----:B------:R-:W-:-:S04]  /*20e0*/  FADD.FTZ R17, -R30, 1 ;  /* 0x3f8000001e117421 */ /* 0x000fc80000010100 */
[----:B------:R-:W-:Y:S01]  /*20f0*/  FFMA.FTZ R18, R18, R17, 1 ;  /* 0x3f80000012127423 */ /* 0x000fe20000010011 */
[----:B------:R-:W-:-:S03]  /*2100*/  FMUL.FTZ R17, R14, R23 ;  /* 0x000000170e117220 */ /* 0x000fc60000410000 */
[----:B------:R-:W-:Y:S01]  /*2110*/  FMUL.FTZ R19, R19, R18 ;  /* 0x0000001213137220 */ /* 0x000fe20000410000 */
[----:B------:R-:W-:-:S03]  /*2120*/  FFMA.FTZ R14, R17, R12, R10 ;  /* 0x0000000c110e7223 */ /* 0x000fc6000001000a */
[----:B------:R-:W-:Y:S01]  /*2130*/  FADD.FTZ R4, R19, R4 ;  /* 0x0000000413047221 */ /* 0x000fe20000010000 */
[----:B------:R-:W-:-:S06]  /*2140*/  FMUL.FTZ R30, R14, -1.4426950216293334961 ;  /* 0xbfb8aa3b0e1e7820 */ /* 0x000fcc0000410000 */
[----:B------:R-:W0:Y:S02]  /*2150*/  MUFU.EX2 R30, R30 ;  /* 0x0000001e001e7308 */ /* 0x000e240000000800 */
[----:B0-----:R-:W-:-:S04]  /*2160*/  FADD.FTZ R28, R30, 1 ;  /* 0x3f8000001e1c7421 */ /* 0x001fc80000010000 */
[----:B------:R-:W0:Y:S02]  /*2170*/  MUFU.RCP R29, R28 ;  /* 0x0000001c001d7308 */ /* 0x000e240000001000 */
[C---:B0-----:R-:W-:Y:S01]  /*2180*/  FMUL.FTZ R18, R29.reuse, R20 ;  /* 0x000000141d127220 */ /* 0x041fe20000410000 */
[----:B------:R-:W-:Y:S01]  /*2190*/  FADD.FTZ R29, -R29, 1 ;  /* 0x3f8000001d1d7421 */ /* 0x000fe20000010100 */
[----:B------:R-:W-:-:S03]  /*21a0*/  FADD.FTZ R20, -R2, R15 ;  /* 0x0000000f02147221 */ /* 0x000fc60000010100 */
[----:B------:R-:W-:Y:S01]  /*21b0*/  FFMA.FTZ R29, R14, R29, 1 ;  /* 0x3f8000000e1d7423 */ /* 0x000fe2000001001d */
[----:B------:R-:W-:-:S03]  /*21c0*/  FMUL.FTZ R14, R20, R23 ;  /* 0x00000017140e7220 */ /* 0x000fc60000410000 */
[----:B------:R-:W-:Y:S01]  /*21d0*/  FMUL.FTZ R18, R18, R29 ;  /* 0x0000001d12127220 */ /* 0x000fe20000410000 */
[----:B------:R-:W-:-:S03]  /*21e0*/  FFMA.FTZ R15, R14, R13, R11 ;  /* 0x0000000d0e0f7223 */ /* 0x000fc6000001000b */
[----:B------:R-:W-:Y:S01]  /*21f0*/  FADD.FTZ R7, R7, R18 ;  /* 0x0000001207077221 */ /* 0x000fe20000010000 */
[----:B------:R-:W-:Y:S01]  /*2200*/  FMUL.FTZ R29, R15, -1.4426950216293334961 ;  /* 0xbfb8aa3b0f1d7820 */ /* 0x000fe20000410000 */
[----:B------:R-:W-:-:S05]  /*2210*/  FFMA.FTZ R9, R17, R18, R9 ;  /* 0x0000001211097223 */ /* 0x000fca0000010009 */
[----:B------:R-:W0:Y:S02]  /*2220*/  MUFU.EX2 R29, R29 ;  /* 0x0000001d001d7308 */ /* 0x000e240000000800 */
[----:B0-----:R-:W-:-:S06]  /*2230*/  FADD.FTZ R30, R29, 1 ;  /* 0x3f8000001d1e7421 */ /* 0x001fcc0000010000 */
[----:B------:R-:W0:Y:S02]  /*2240*/  MUFU.RCP R30, R30 ;  /* 0x0000001e001e7308 */ /* 0x000e240000001000 */
[C---:B0-----:R-:W-:Y:S01]  /*2250*/  FADD.FTZ R28, -R30.reuse, 1 ;  /* 0x3f8000001e1c7421 */ /* 0x041fe20000010100 */
[----:B------:R-:W-:Y:S01]  /*2260*/  FMUL.FTZ R20, R30, R21 ;  /* 0x000000151e147220 */ /* 0x000fe20000410000 */
[----:B------:R-:W-:Y:S01]  /*2270*/  FFMA.FTZ R21, R16, R19, R6 ;  /* 0x0000001310157223 */ /* 0x000fe20000010006 */
[----:B------:R-:W-:Y:S01]  /*2280*/  FMUL.FTZ R6, R19, R13 ;  /* 0x0000000d13067220 */ /* 0x000fe20000410000 */
[----:B------:R-:W-:-:S03]  /*2290*/  FFMA.FTZ R15, R15, R28, 1 ;  /* 0x3f8000000f0f7423 */ /* 0x000fc6000001001c */
[----:B------:R-:W-:Y:S01]  /*22a0*/  FFMA.FTZ R16, R16, R6, R3 ;  /* 0x0000000610107223 */ /* 0x000fe20000010003 */
[----:B------:R-:W-:Y:S01]  /*22b0*/  FADD.FTZ R8, R6, R8 ;  /* 0x0000000806087221 */ /* 0x000fe20000010000 */
[----:B------:R-:W-:Y:S01]  /*22c0*/  FMUL.FTZ R3, R18, R12 ;  /* 0x0000000c12037220 */ /* 0x000fe20000410000 */
[----:B------:R-:W-:-:S03]  /*22d0*/  FMUL.FTZ R20, R20, R15 ;  /* 0x0000000f14147220 */ /* 0x000fc60000410000 */
[----:B------:R-:W-:Y:S01]  /*22e0*/  FFMA.FTZ R16, R17, R3, R16 ;  /* 0x0000000311107223 */ /* 0x000fe20000010010 */
[----:B------:R-:W-:Y:S01]  /*22f0*/  FADD.FTZ R8, R8, R3 ;  /* 0x0000000308087221 */ /* 0x000fe20000010000 */
[----:B------:R-:W-:Y:S01]  /*2300*/  FMUL.FTZ R15, R20, R13 ;  /* 0x0000000d140f7220 */ /* 0x000fe20000410000 */
[----:B------:R-:W-:Y:S01]  /*2310*/  FADD.FTZ R4, R4, R20 ;  /* 0x0000001404047221 */ /* 0x000fe20000010000 */
[C---:B------:R-:W-:Y:S02]  /*2320*/  FFMA.FTZ R6, R14.reuse, R20, R21 ;  /* 0x000000140e067223 */ /* 0x040fe40000010015 */
[----:B------:R-:W-:Y:S01]  /*2330*/  FFMA.FTZ R3, R14, R15, R16 ;  /* 0x0000000f0e037223 */ /* 0x000fe20000010010 */
[----:B------:R-:W-:Y:S01]  /*2340*/  FADD.FTZ R8, R15, R8 ;  /* 0x000000080f087221 */ /* 0x000fe20000010000 */
[----:B------:R-:W-:Y:S06]  /*2350*/  BRA.U UP0, `(.L_x_939) ;  /* 0xfffffff900447547 */ /* 0x000fec000b83ffff */
.L_x_931:
[----:B------:R-:W0:Y:S01]  /*2360*/  S2R R2, SR_CgaCtaId ;  /* 0x0000000000027919 */ /* 0x000e220000008800 */
[----:B------:R-:W-:Y:S02]  /*2370*/  MOV R5, 0x400 ;  /* 0x0000040000057802 */ /* 0x000fe40000000f00 */
[----:B------:R-:W-:Y:S02]  /*2380*/  MOV R24, RZ ;  /* 0x000000ff00187202 */ /* 0x000fe40000000f00 */
[----:B------:R-:W-:-:S03]  /*2390*/  ISETP.NE.AND P0, PT, R0, RZ, PT ;  /* 0x000000ff0000720c */ /* 0x000fc60003f05270 */
[----:B-----5:R-:W-:Y:S01]  /*23a0*/  IMAD.HI.U32 R10, R25, 0x2aaaaaab, R24 ;  /* 0x2aaaaaab190a7827 */ /* 0x020fe200078e0018 */
[----:B0-----:R-:W-:-:S05]  /*23b0*/  LEA R5, R2, R5, 0x18 ;  /* 0x0000000502057211 */ /* 0x001fca00078ec0ff */
[----:B------:R-:W-:Y:S01]  /*23c0*/  IMAD R11, R10, 0xc, R5 ;  /* 0x0000000c0a0b7824 */ /* 0x000fe200078e0205 */
[----:B------:R-:W-:Y:S02]  /*23d0*/  SEL R10, RZ, 0x1, P0 ;  /* 0x00000001ff0a7807 */ /* 0x000fe40000000000 */
[----:B------:R-:W-:Y:S02]  /*23e0*/  ISETP.GT.U32.AND P0, PT, R25, 0x1b, PT ;  /* 0x0000001b1900780c */ /* 0x000fe40003f04070 */
[----:B------:R0:W-:Y:S04]  /*23f0*/  STS [R11+0x214], R3 ;  /* 0x000214030b007388 */ /* 0x0001e80000000800 */
[----:B------:R0:W-:Y:S04]  /*2400*/  STS [R11+0x210], R10 ;  /* 0x0002100a0b007388 */ /* 0x0001e80000000800 */
[----:B------:R0:W-:Y:S01]  /*2410*/  STS [R11+0x218], R8 ;  /* 0x000218080b007388 */ /* 0x0001e20000000800 */
[----:B------:R-:W-:Y:S06]  /*2420*/  BAR.SYNC.DEFER_BLOCKING 0x0 ;  /* 0x0000000000007b1d */ /* 0x000fec0000010000 */
[----:B------:R-:W-:Y:S05]  /*2430*/  @P0 BRA `(.L_x_940) ;  /* 0x0000000c000c0947 */ /* 0x000fea0003800000 */
[----:B0-----:R-:W-:Y:S01]  /*2440*/  IMAD R10, R25, 0x54, R5 ;  /* 0x00000054190a7824 */ /* 0x001fe200078e0205 */
[----:B-1----:R-:W0:Y:S04]  /*2450*/  S2R R23, SR_LANEID ;  /* 0x0000000000177919 */ /* 0x002e280000000000 */
[----:B------:R-:W1:Y:S04]  /*2460*/  LDS R8, [R10+0x21c] ;  /* 0x00021c000a087984 */ /* 0x000e680000000800 */
[----:B------:R-:W2:Y:S04]  /*2470*/  LDS R11, [R10+0x228] ;  /* 0x000228000a0b7984 */ /* 0x000ea80000000800 */
[----:B------:R-:W3:Y:S04]  /*2480*/  LDS R27, [R10+0x210] ;  /* 0x000210000a1b7984 */ /* 0x000ee80000000800 */
[----:B------:R-:W-:Y:S04]  /*2490*/  LDS R3, [R10+0x214] ;  /* 0x000214000a037984 */ /* 0x000fe80000000800 */
[----:B------:R-:W4:Y:S04]  /*24a0*/  LDS R14, [R10+0x220] ;  /* 0x000220000a0e7984 */ /* 0x000f280000000800 */
[----:B------:R-:W5:Y:S04]  /*24b0*/  LDS R15, [R10+0x234] ;  /* 0x000234000a0f7984 */ /* 0x000f680000000800 */
[----:B------:R-:W0:Y:S04]  /*24c0*/  LDS R16, [R10+0x240] ;  /* 0x000240000a107984 */ /* 0x000e280000000800 */
[----:B------:R-:W0:Y:S04]  /*24d0*/  LDS R17, [R10+0x22c] ;  /* 0x00022c000a117984 */ /* 0x000e280000000800 */
[----:B------:R-:W-:Y:S04]  /*24e0*/  LDS R18, [R10+0x218] ;  /* 0x000218000a127984 */ /* 0x000fe80000000800 */
[----:B------:R-:W0:Y:S01]  /*24f0*/  LDS R19, [R10+0x224] ;  /* 0x000224000a137984 */ /* 0x000e220000000800 */
[----:B-1----:R-:W-:-:S03]  /*2500*/  ISETP.NE.AND P0, PT, R8, RZ, PT ;  /* 0x000000ff0800720c */ /* 0x002fc60003f05270 */
[----:B------:R-:W1:Y:S01]  /*2510*/  LDS R13, [R10+0x24c] ;  /* 0x00024c000a0d7984 */ /* 0x000e620000000800 */
[----:B--2---:R-:W-:-:S03]  /*2520*/  ISETP.NE.AND P1, PT, R11, RZ, PT ;  /* 0x000000ff0b00720c */ /* 0x004fc60003f25270 */
[----:B------:R-:W2:Y:S01]  /*2530*/  LDS R20, [R10+0x230] ;  /* 0x000230000a147984 */ /* 0x000ea20000000800 */
[----:B---3--:R-:W-:-:S03]  /*2540*/  IADD3 R27, PT, PT, R11, R8, R27 ;  /* 0x000000080b1b7210 */ /* 0x008fc60007ffe01b */
[----:B------:R-:W3:Y:S04]  /*2550*/  LDS R26, [R10+0x238] ;  /* 0x000238000a1a7984 */ /* 0x000ee80000000800 */
[----:B------:R-:W3:Y:S01]  /*2560*/  LDS R21, [R10+0x23c] ;  /* 0x00023c000a157984 */ /* 0x000ee20000000800 */
[----:B----4-:R-:W-:-:S03]  /*2570*/  @!P0 FADD.FTZ R14, R3, R14 ;  /* 0x0000000e030e8221 */ /* 0x010fc60000010000 */
[----:B------:R-:W4:Y:S01]  /*2580*/  LDS R11, [R10+0x244] ;  /* 0x000244000a0b7984 */ /* 0x000f220000000800 */
[----:B-----5:R-:W-:-:S03]  /*2590*/  ISETP.NE.AND P2, PT, R15, RZ, PT ;  /* 0x000000ff0f00720c */ /* 0x020fc60003f45270 */
[----:B------:R-:W5:Y:S01]  /*25a0*/  LDS R12, [R10+0x248] ;  /* 0x000248000a0c7984 */ /* 0x000f620000000800 */
[----:B0-----:R-:W-:-:S03]  /*25b0*/  ISETP.NE.AND P3, PT, R16, RZ, PT ;  /* 0x000000ff1000720c */ /* 0x001fc60003f65270 */
[----:B------:R-:W0:Y:S01]  /*25c0*/  LDS R8, [R10+0x250] ;  /* 0x000250000a087984 */ /* 0x000e220000000800 */
[----:B------:R-:W-:Y:S01]  /*25d0*/  IADD3 R16, PT, PT, R16, R27, R15 ;  /* 0x0000001b10107210 */ /* 0x000fe20007ffe00f */
[----:B------:R-:W-:Y:S02]  /*25e0*/  @!P1 FADD.FTZ R17, R17, R14 ;  /* 0x0000000e11119221 */ /* 0x000fe40000010000 */
[----:B------:R-:W0:Y:S01]  /*25f0*/  LDS R3, [R10+0x254] ;  /* 0x000254000a037984 */ /* 0x000e220000000800 */
[----:B------:R-:W-:-:S05]  /*2600*/  SHF.R.U32.HI R14, RZ, 0x2, R23 ;  /* 0x00000002ff0e7819 */ /* 0x000fca0000011617 */
[----:B------:R-:W-:-:S04]  /*2610*/  IMAD.HI.U32 R14, R14, 0x24924925, RZ ;  /* 0x249249250e0e7827 */ /* 0x000fc800078e00ff */
[----:B------:R-:W-:Y:S01]  /*2620*/  @!P0 FADD.FTZ R19, R18, R19 ;  /* 0x0000001312138221 */ /* 0x000fe20000010000 */
[----:B------:R-:W-:Y:S01]  /*2630*/  IMAD R14, R14, -0x1c, R23 ;  /* 0xffffffe40e0e7824 */ /* 0x000fe200078e0217 */
[C---:B-1----:R-:W-:Y:S02]  /*2640*/  ISETP.NE.AND P0, PT, R13.reuse, RZ, PT ;  /* 0x000000ff0d00720c */ /* 0x042fe40003f05270 */
[----:B------:R-:W-:Y:S01]  /*2650*/  IADD3 R16, PT, PT, R13, R16, RZ ;  /* 0x000000100d107210 */ /* 0x000fe20007ffe0ff */
[----:B------:R-:W-:Y:S02]  /*2660*/  IMAD R5, R14, 0xc, R5 ;  /* 0x0000000c0e057824 */ /* 0x000fe400078e0205 */
[----:B--2---:R-:W-:Y:S01]  /*2670*/  @!P1 FADD.FTZ R20, R20, R19 ;  /* 0x0000001314149221 */ /* 0x004fe20000010000 */
[----:B---3--:R-:W-:Y:S02]  /*2680*/  @!P2 FADD.FTZ R26, R26, R17 ;  /* 0x000000111a1aa221 */ /* 0x008fe40000010000 */
[----:B------:R1:W-:Y:S01]  /*2690*/  STS [R5+0xc0], R16 ;  /* 0x0000c01005007388 */ /* 0x0003e20000000800 */
[----:B------:R-:W-:Y:S01]  /*26a0*/  @!P2 FADD.FTZ R21, R21, R20 ;  /* 0x000000141515a221 */ /* 0x000fe20000010000 */
[----:B----4-:R-:W-:-:S03]  /*26b0*/  @!P3 FADD.FTZ R11, R11, R26 ;  /* 0x0000001a0b0bb221 */ /* 0x010fc60000010000 */
[----:B-----5:R-:W-:Y:S01]  /*26c0*/  @!P3 FADD.FTZ R12, R12, R21 ;  /* 0x000000150c0cb221 */ /* 0x020fe20000010000 */
[----:B0-----:R-:W-:Y:S01]  /*26d0*/  @!P0 FADD.FTZ R8, R8, R11 ;  /* 0x0000000b08088221 */ /* 0x001fe20000010000 */
[----:B------:R-:W-:Y:S02]  /*26e0*/  MOV R11, 0xfffffff ;  /* 0x0fffffff000b7802 */ /* 0x000fe40000000f00 */
        /* <DEDUP_REMOVED lines=13> */
[----:B0-----:R-:W-:-:S09]  /*27c0*/  @P1 IADD3 R13, PT, PT, R16, R13, RZ ;  /* 0x0000000d100d1210 */ /* 0x001fd20007ffe0ff */
[----:B-1----:R-:W-:Y:S01]  /*27d0*/  @!P0 FADD.FTZ R8, R8, R15 ;  /* 0x0000000f08088221 */ /* 0x002fe20000010000 */
[----:B------:R-:W-:Y:S01]  /*27e0*/  @P1 IMAD.MOV.U32 R16, RZ, RZ, R13 ;  /* 0x000000ffff101224 */ /* 0x000fe200078e000d */
[----:B------:R-:W-:Y:S01]  /*27f0*/  ISETP.GE.U32.AND P1, PT, R14, 0x2, PT ;  /* 0x000000020e00780c */ /* 0x000fe20003f26070 */
[----:B------:R-:W-:Y:S01]  /*2800*/  NOP ;  /* 0x0000000000007918 */ /* 0x000fe20000000000 */
[----:B--2---:R-:W-:Y:S02]  /*2810*/  @!P0 FADD.FTZ R3, R3, R12 ;  /* 0x0000000c03038221 */ /* 0x004fe40000010000 */
[----:B------:R-:W-:Y:S01]  /*2820*/  STS [R5+0xc0], R16 ;  /* 0x0000c01005007388 */ /* 0x000fe20000000800 */
[----:B------:R-:W-:-:S03]  /*2830*/  PLOP3.LUT P0, PT, PT, PT, PT, 0x80, 0x8 ;  /* 0x000000000008781c */ /* 0x000fc60003f0f070 */
[----:B------:R-:W-:Y:S05]  /*2840*/  STS [R5+0xc4], R8 ;  /* 0x0000c40805007388 */ /* 0x000fea0000000800 */
        /* <DEDUP_REMOVED lines=36> */
[----:B------:R-:W-:Y:S02]  /*2a90*/  @P1 PLOP3.LUT P0, PT, P2, PT, PT, 0x80, 0x8 ;  /* 0x000000000008181c */ /* 0x000fe4000170f070 */
[----:B------:R-:W-:Y:S01]  /*2aa0*/  ISETP.GE.U32.AND P2, PT, R14, 0x10, PT ;  /* 0x000000100e00780c */ /* 0x000fe20003f46070 */
[----:B------:R-:W1:Y:S04]  /*2ab0*/  @P1 LDS R15, [R5+0x64] ;  /* 0x00006400050f1984 */ /* 0x000e680000000800 */
[----:B------:R-:W2:Y:S01]  /*2ac0*/  @P1 LDS R12, [R5+0x68] ;  /* 0x00006800050c1984 */ /* 0x000ea20000000800 */
[----:B0-----:R-:W-:-:S04]  /*2ad0*/  @P1 IADD3 R13, PT, PT, R16, R13, RZ ;  /* 0x0000000d100d1210 */ /* 0x001fc80007ffe0ff */
[----:B------:R-:W-:Y:S01]  /*2ae0*/  @P1 MOV R16, R13 ;  /* 0x0000000d00101202 */ /* 0x000fe20000000f00 */
[----:B-1----:R-:W-:Y:S01]  /*2af0*/  @!P0 FADD.FTZ R8, R8, R15 ;  /* 0x0000000f08088221 */ /* 0x002fe20000010000 */
[----:B------:R-:W-:Y:S01]  /*2b00*/  NOP ;  /* 0x0000000000007918 */ /* 0x000fe20000000000 */
[----:B--2---:R-:W-:Y:S02]  /*2b10*/  @!P0 FADD.FTZ R3, R3, R12 ;  /* 0x0000000c03038221 */ /* 0x004fe40000010000 */
        /* <DEDUP_REMOVED lines=10> */
[----:B0-----:R-:W-:Y:S01]  /*2bc0*/  @P2 IADD3 R13, PT, PT, R16, R13, RZ ;  /* 0x0000000d100d2210 */ /* 0x001fe20007ffe0ff */
[----:B-1----:R-:W-:-:S04]  /*2bd0*/  @!P0 FADD.FTZ R8, R8, R15 ;  /* 0x0000000f08088221 */ /* 0x002fc80000010000 */
[----:B------:R-:W-:Y:S01]  /*2be0*/  @P2 IMAD.MOV.U32 R16, RZ, RZ, R13 ;  /* 0x000000ffff102224 */ /* 0x000fe200078e000d */
[----:B------:R-:W-:Y:S01]  /*2bf0*/  NOP ;  /* 0x0000000000007918 */ /* 0x000fe20000000000 */
[----:B--2---:R-:W-:-:S03]  /*2c00*/  @!P0 FADD.FTZ R3, R3, R12 ;  /* 0x0000000c03038221 */ /* 0x004fc60000010000 */
[----:B------:R0:W-:Y:S04]  /*2c10*/  STS [R5+0xc0], R16 ;  /* 0x0000c01005007388 */ /* 0x0001e80000000800 */
[----:B------:R0:W-:Y:S04]  /*2c20*/  STS [R5+0xc4], R8 ;  /* 0x0000c40805007388 */ /* 0x0001e80000000800 */
[----:B------:R0:W-:Y:S01]  /*2c30*/  STS [R5+0xc8], R3 ;  /* 0x0000c80305007388 */ /* 0x0001e20000000800 */
[----:B------:R-:W-:Y:S01]  /*2c40*/  NOP ;  /* 0x0000000000007918 */ /* 0x000fe20000000000 */
.L_x_955:
[----:B------:R-:W1:Y:S01]  /*2c50*/  LDS R19, [R10+0x210] ;  /* 0x000210000a137984 */ /* 0x000e620000000800 */
[----:B------:R-:W-:Y:S02]  /*2c60*/  ISETP.NE.AND P1, PT, R25, RZ, PT ;  /* 0x000000ff1900720c */ /* 0x000fe40003f25270 */
[----:B------:R-:W-:Y:S01]  /*2c70*/  PLOP3.LUT P0, PT, PT, PT, PT, 0x80, 0x8 ;  /* 0x000000000008781c */ /* 0x000fe20003f0f070 */
[----:B------:R-:W2:Y:S04]  /*2c80*/  LDS R18, [R5+0xb4] ;  /* 0x0000b40005127984 */ /* 0x000ea80000000800 */
[----:B------:R-:W-:Y:S04]  /*2c90*/  LDS R11, [R10+0x214] ;  /* 0x000214000a0b7984 */ /* 0x000fe80000000800 */
[----:B------:R-:W3:Y:S04]  /*2ca0*/  LDS R20, [R5+0xb8] ;  /* 0x0000b80005147984 */ /* 0x000ee80000000800 */
[----:B0-----:R-:W-:Y:S04]  /*2cb0*/  LDS R3, [R10+0x218] ;  /* 0x000218000a037984 */ /* 0x001fe80000000800 */
[----:B------:R-:W0:Y:S04]  /*2cc0*/  LDS R26, [R5+0xbc] ;  /* 0x0000bc00051a7984 */ /* 0x000e280000000800 */
[----:B------:R-:W4:Y:S04]  /*2cd0*/  LDS R28, [R10+0x21c] ;  /* 0x00021c000a1c7984 */ /* 0x000f280000000800 */
[----:B------:R-:W5:Y:S04]  /*2ce0*/  LDS R8, [R10+0x228] ;  /* 0x000228000a087984 */ /* 0x000f680000000800 */
[----:B------:R-:W5:Y:S04]  /*2cf0*/  LDS R12, [R10+0x234] ;  /* 0x000234000a0c7984 */ /* 0x000f680000000800 */
[----:B------:R-:W5:Y:S01]  /*2d00*/  LDS R13, [R10+0x240] ;  /* 0x000240000a0d7984 */ /* 0x000f620000000800 */
[----:B-1----:R-:W-:-:S03]  /*2d10*/  @P1 ISETP.NE.AND P2, PT, R19, RZ, PT ;  /* 0x000000ff1300120c */ /* 0x002fc60003f45270 */
[----:B------:R-:W1:Y:S01]  /*2d20*/  LDS R14, [R10+0x220] ;  /* 0x000220000a0e7984 */ /* 0x000e620000000800 */
[----:B------:R-:W-:-:S03]  /*2d30*/  @P1 PLOP3.LUT P0, PT, P2, PT, PT, 0x80, 0x8 ;  /* 0x000000000008181c */ /* 0x000fc6000170f070 */
[----:B------:R-:W1:Y:S01]  /*2d40*/  LDS R15, [R10+0x224] ;  /* 0x000224000a0f7984 */ /* 0x000e620000000800 */
[----:B--2---:R-:W-:-:S03]  /*2d50*/  @P1 IADD3 R19, PT, PT, R18, R19, RZ ;  /* 0x0000001312131210 */ /* 0x004fc60007ffe0ff */
[----:B------:R-:W2:Y:S04]  /*2d60*/  LDS R5, [R10+0x24c] ;  /* 0x00024c000a057984 */ /* 0x000ea80000000800 */
[----:B------:R-:W2:Y:S04]  /*2d70*/  LDS R17, [R10+0x22c] ;  /* 0x00022c000a117984 */ /* 0x000ea80000000800 */
[----:B------:R-:W2:Y:S01]  /*2d80*/  LDS R16, [R10+0x230] ;  /* 0x000230000a107984 */ /* 0x000ea20000000800 */
[----:B---3--:R-:W-:Y:S01]  /*2d90*/  @!P0 FADD.FTZ R11, R20, R11 ;  /* 0x0000000b140b8221 */ /* 0x008fe20000010000 */
[----:B0-----:R-:W-:-:S02]  /*2da0*/  @!P0 FADD.FTZ R3, R26, R3 ;  /* 0x000000031a038221 */ /* 0x001fc40000010000 */
[----:B------:R-:W0:Y:S01]  /*2db0*/  LDS R18, [R10+0x238] ;  /* 0x000238000a127984 */ /* 0x000e220000000800 */
[----:B----4-:R-:W-:-:S03]  /*2dc0*/  ISETP.NE.AND P4, PT, R28, RZ, PT ;  /* 0x000000ff1c00720c */ /* 0x010fc60003f85270 */
[----:B------:R-:W3:Y:S01]  /*2dd0*/  LDS R21, [R10+0x23c] ;  /* 0x00023c000a157984 */ /* 0x000ee20000000800 */
[----:B------:R-:W-:Y:S02]  /*2de0*/  IADD3 R29, PT, PT, R28, R19, RZ ;  /* 0x000000131c1d7210 */ /* 0x000fe40007ffe0ff */
[C---:B-----5:R-:W-:Y:S01]  /*2df0*/  ISETP.NE.AND P3, PT, R8.reuse, RZ, PT ;  /* 0x000000ff0800720c */ /* 0x060fe20003f65270 */
[----:B------:R-:W4:Y:S01]  /*2e00*/  LDS R23, [R10+0x244] ;  /* 0x000244000a177984 */ /* 0x000f220000000800 */
[----:B------:R-:W-:Y:S02]  /*2e10*/  IADD3 R31, PT, PT, R8, R29, RZ ;  /* 0x0000001d081f7210 */ /* 0x000fe40007ffe0ff */
[C---:B------:R-:W-:Y:S01]  /*2e20*/  ISETP.NE.AND P2, PT, R12.reuse, RZ, PT ;  /* 0x000000ff0c00720c */ /* 0x040fe20003f45270 */
[----:B------:R-:W5:Y:S01]  /*2e30*/  LDS R20, [R10+0x248] ;  /* 0x000248000a147984 */ /* 0x000f620000000800 */
[----:B------:R-:W-:Y:S02]  /*2e40*/  IADD3 R8, PT, PT, R12, R31, RZ ;  /* 0x0000001f0c087210 */ /* 0x000fe40007ffe0ff */
[C---:B------:R-:W-:Y:S01]  /*2e50*/  ISETP.NE.AND P0, PT, R13.reuse, RZ, PT ;  /* 0x000000ff0d00720c */ /* 0x040fe20003f05270 */
[----:B------:R-:W5:Y:S01]  /*2e60*/  LDS R26, [R10+0x250] ;  /* 0x000250000a1a7984 */ /* 0x000f620000000800 */
[----:B------:R-:W-:-:S03]  /*2e70*/  IADD3 R13, PT, PT, R13, R8, RZ ;  /* 0x000000080d0d7210 */ /* 0x000fc60007ffe0ff */
[----:B------:R-:W5:Y:S01]  /*2e80*/  LDS R27, [R10+0x254] ;  /* 0x000254000a1b7984 */ /* 0x000f620000000800 */
[----:B-1----:R-:W-:Y:S01]  /*2e90*/  @!P4 FADD.FTZ R14, R14, R11 ;  /* 0x0000000b0e0ec221 */ /* 0x002fe20000010000 */
[----:B------:R-:W-:Y:S02]  /*2ea0*/  @!P4 FADD.FTZ R15, R15, R3 ;  /* 0x000000030f0fc221 */ /* 0x000fe40000010000 */
[----:B------:R1:W-:Y:S01]  /*2eb0*/  STS [R10+0x210], R19 ;  /* 0x000210130a007388 */ /* 0x0003e20000000800 */
[----:B--2---:R-:W-:-:S03]  /*2ec0*/  ISETP.NE.AND P1, PT, R5, RZ, PT ;  /* 0x000000ff0500720c */ /* 0x004fc60003f25270 */
[----:B------:R2:W-:Y:S01]  /*2ed0*/  STS [R10+0x21c], R29 ;  /* 0x00021c1d0a007388 */ /* 0x0005e20000000800 */
[----:B------:R-:W-:-:S03]  /*2ee0*/  @!P3 FADD.FTZ R17, R17, R14 ;  /* 0x0000000e1111b221 */ /* 0x000fc60000010000 */
[----:B------:R2:W-:Y:S01]  /*2ef0*/  STS [R10+0x228], R31 ;  /* 0x0002281f0a007388 */ /* 0x0005e20000000800 */
[----:B-1----:R-:W-:Y:S01]  /*2f00*/  IADD3 R19, PT, PT, R5, R13, RZ ;  /* 0x0000000d05137210 */ /* 0x002fe20007ffe0ff */
[----:B------:R-:W-:Y:S02]  /*2f10*/  @!P3 FADD.FTZ R16, R16, R15 ;  /* 0x0000000f1010b221 */ /* 0x000fe40000010000 */
[----:B------:R2:W-:Y:S01]  /*2f20*/  STS [R10+0x234], R8 ;  /* 0x000234080a007388 */ /* 0x0005e20000000800 */
[----:B0-----:R-:W-:-:S03]  /*2f30*/  @!P2 FADD.FTZ R18, R18, R17 ;  /* 0x000000111212a221 */ /* 0x001fc60000010000 */
[----:B------:R2:W-:Y:S01]  /*2f40*/  STS [R10+0x214], R11 ;  /* 0x0002140b0a007388 */ /* 0x0005e20000000800 */
[----:B---3--:R-:W-:-:S03]  /*2f50*/  @!P2 FADD.FTZ R21, R21, R16 ;  /* 0x000000101515a221 */ /* 0x008fc60000010000 */
[----:B------:R2:W-:Y:S01]  /*2f60*/  STS [R10+0x218], R3 ;  /* 0x000218030a007388 */ /* 0x0005e20000000800 */
[----:B----4-:R-:W-:-:S03]  /*2f70*/  @!P0 FADD.FTZ R23, R23, R18 ;  /* 0x0000001217178221 */ /* 0x010fc60000010000 */
[----:B------:R2:W-:Y:S01]  /*2f80*/  STS [R10+0x240], R13 ;  /* 0x0002400d0a007388 */ /* 0x0005e20000000800 */
[----:B-----5:R-:W-:-:S03]  /*2f90*/  @!P0 FADD.FTZ R20, R20, R21 ;  /* 0x0000001514148221 */ /* 0x020fc60000010000 */
[----:B------:R2:W-:Y:S01]  /*2fa0*/  STS [R10+0x24c], R19 ;  /* 0x00024c130a007388 */ /* 0x0005e20000000800 */
[----:B------:R-:W-:-:S03]  /*2fb0*/  @!P1 FADD.FTZ R26, R26, R23 ;  /* 0x000000171a1a9221 */ /* 0x000fc60000010000 */
[----:B------:R2:W-:Y:S01]  /*2fc0*/  STS [R10+0x220], R14 ;  /* 0x0002200e0a007388 */ /* 0x0005e20000000800 */
[----:B------:R-:W-:-:S03]  /*2fd0*/  @!P1 FADD.FTZ R27, R27, R20 ;  /* 0x000000141b1b9221 */ /* 0x000fc60000010000 */
        /* <DEDUP_REMOVED lines=9> */
.L_x_940:
[----:B--2---:R-:W-:Y:S01]  /*3070*/  MOV R17, 0x400 ;  /* 0x0000040000117802 */ /* 0x004fe20000000f00 */
[----:B0-----:R-:W-:Y:S02]  /*3080*/  HFMA2 R10, -RZ, RZ, 0, 0 ;  /* 0x00000000ff0a7431 */ /* 0x001fe400000001ff */
[----:B------:R-:W-:Y:S01]  /*3090*/  IMAD.MOV.U32 R11, RZ, RZ, R25 ;  /* 0x000000ffff0b7224 */ /* 0x000fe200078e0019 */
[----:B------:R-:W-:Y:S05]  /*30a0*/  WARPSYNC.ALL ;  /* 0x0000000000007948 */ /* 0x000fea0003800000 */
[----:B------:R-:W-:Y:S01]  /*30b0*/  LEA R3, R2, R17, 0x18 ;  /* 0x0000001102037211 */ /* 0x000fe200078ec0ff */
[----:B------:R-:W-:-:S04]  /*30c0*/  IMAD.HI.U32 R10, R25, 0x2aaaaaab, R10 ;  /* 0x2aaaaaab190a7827 */ /* 0x000fc800078e000a */
[----:B------:R-:W-:Y:S01]  /*30d0*/  IMAD R12, R10, 0xc, R3 ;  /* 0x0000000c0a0c7824 */ /* 0x000fe200078e0203 */
[----:B------:R-:W0:Y:S01]  /*30e0*/  LDCU UR4, c[0x0][0x424] ;  /* 0x00008480ff0477ac */ /* 0x000e220008000800 */
[----:B------:R-:W2:Y:S01]  /*30f0*/  LDC R13, c[0x0][0x420] ;  /* 0x00010800ff0d7b82 */ /* 0x000ea20000000800 */
[----:B------:R-:W-:Y:S01]  /*3100*/  BSSY.RECONVERGENT B0, `(.L_x_942) ;  /* 0x0000023000007945 */ /* 0x000fe20003800200 */
[----:B------:R-:W3:Y:S06]  /*3110*/  LDCU.64 UR8, c[0x0][0x3f8] ;  /* 0x00007f00ff0877ac */ /* 0x000eec0008000a00 */
[----:B------:R-:W4:Y:S08]  /*3120*/  LDC R8, c[0x0][0x410] ;  /* 0x00010400ff087b82 */ /* 0x000f300000000800 */
[----:B------:R-:W5:Y:S01]  /*3130*/  LDC R5, c[0x0][0x428] ;  /* 0x00010a00ff057b82 */ /* 0x000f620000000800 */
[----:B0-----:R-:W-:-:S07]  /*3140*/  UIADD3 UR4, UPT, UPT, UR4, -0x2, URZ ;  /* 0xfffffffe04047890 */ /* 0x001fce000fffe0ff */
[----:B------:R-:W-:Y:S01]  /*3150*/  BAR.SYNC.DEFER_BLOCKING 0x0 ;  /* 0x0000000000007b1d */ /* 0x000fe20000010000 */
[----:B------:R-:W-:Y:S01]  /*3160*/  ISETP.NE.AND P2, PT, R0, UR4, PT ;  /* 0x0000000400007c0c */ /* 0x000fe2000bf45270 */
[----:B--2---:R-:W-:-:S05]  /*3170*/  IMAD R15, R13, UR17, R25 ;  /* 0x000000110d0f7c24 */ /* 0x004fca000f8e0219 */
[----:B----4-:R-:W-:-:S07]  /*3180*/  ISETP.GE.AND P0, PT, R15, R8, PT ;  /* 0x000000080f00720c */ /* 0x010fce0003f06270 */
[----:B------:R-:W-:Y:S02]  /*3190*/  @!P2 IADD3 R3, PT, PT, R17, 0xb50, RZ ;  /* 0x00000b501103a810 */ /* 0x000fe40007ffe0ff */
[----:B------:R-:W-:Y:S02]  /*31a0*/  ISETP.GE.U32.OR P0, PT, R25, R13, P0 ;  /* 0x0000000d1900720c */ /* 0x000fe40000706470 */
[----:B------:R-:W-:Y:S01]  /*31b0*/  @!P2 LEA R3, R2, R3, 0x18 ;  /* 0x000000030203a211 */ /* 0x000fe200078ec0ff */
[----:B-----5:R-:W-:Y:S01]  /*31c0*/  IMAD R5, R5, UR17, R25 ;  /* 0x0000001105057c24 */ /* 0x020fe2000f8e0219 */
[----:B------:R-:W-:Y:S02]  /*31d0*/  @!P2 LDS R11, [R12+0x218] ;  /* 0x000218000c0ba984 */ /* 0x000fe40000000800 */
[----:B------:R-:W-:Y:S02]  /*31e0*/  @!P2 LEA R3, R22, R3, 0x3 ;  /* 0x000000031603a211 */ /* 0x000fe400078e18ff */
[----:B------:R-:W0:Y:S01]  /*31f0*/  @!P2 LDS R10, [R12+0x214] ;  /* 0x000214000c0aa984 */ /* 0x000e220000000800 */
[----:B---3--:R-:W-:-:S02]  /*3200*/  ISETP.GE.U32.AND P1, PT, R5, UR8, PT ;  /* 0x0000000805007c0c */ /* 0x008fc4000bf26070 */
[----:B------:R-:W-:-:S04]  /*3210*/  SHF.R.S32.HI R0, RZ, 0x1f, R5 ;  /* 0x0000001fff007819 */ /* 0x000fc80000011405 */
[----:B------:R-:W-:Y:S01]  /*3220*/  ISETP.GE.AND.EX P1, PT, R0, UR9, PT, P1 ;  /* 0x0000000900007c0c */ /* 0x000fe2000bf26310 */
[----:B0-----:R0:W-:Y:S01]  /*3230*/  @!P2 STS.64 [R3], R10 ;  /* 0x0000000a0300a388 */ /* 0x0011e20000000a00 */
[----:B------:R-:W-:Y:S06]  /*3240*/  BAR.SYNC.DEFER_BLOCKING 0x0 ;  /* 0x0000000000007b1d */ /* 0x000fec0000010000 */
[----:B------:R-:W-:Y:S05]  /*3250*/  @P0 BRA `(.L_x_943) ;  /* 0x0000000000340947 */ /* 0x000fea0003800000 */
[----:B0-----:R-:W-:Y:S01]  /*3260*/  IADD3 R3, PT, PT, R17, 0xb50, RZ ;  /* 0x00000b5011037810 */ /* 0x001fe20007ffe0ff */
[----:B------:R-:W0:Y:S01]  /*3270*/  LDC.64 R12, c[0x0][0x3d8] ;  /* 0x0000f600ff0c7b82 */ /* 0x000e220000000a00 */
[----:B------:R-:W-:Y:S02]  /*3280*/  USHF.L.U32 UR4, UR16, 0x1, URZ ;  /* 0x0000000110047899 */ /* 0x000fe400080006ff */
[----:B------:R-:W-:-:S04]  /*3290*/  LEA R3, R2, R3, 0x18 ;  /* 0x0000000302037211 */ /* 0x000fc800078ec0ff */
[----:B------:R-:W-:Y:S01]  /*32a0*/  LEA R2, R25, R3, 0x3 ;  /* 0x0000000319027211 */ /* 0x000fe200078e18ff */
[C---:B------:R-:W-:Y:S02]  /*32b0*/  IMAD R10, R8.reuse, UR4, R8 ;  /* 0x00000004080a7c24 */ /* 0x040fe4000f8e0208 */
[----:B------:R-:W-:-:S03]  /*32c0*/  IMAD R11, R8, UR4, R15 ;  /* 0x00000004080b7c24 */ /* 0x000fc6000f8e020f */
[----:B------:R-:W2:Y:S01]  /*32d0*/  LDS.64 R2, [R2] ;  /* 0x0000000002027984 */ /* 0x000ea20000000a00 */
[----:B------:R-:W-:Y:S01]  /*32e0*/  IADD3 R17, PT, PT, R15, R10, RZ ;  /* 0x0000000a0f117210 */ /* 0x000fe20007ffe0ff */
[----:B0-----:R-:W-:-:S04]  /*32f0*/  IMAD.WIDE R10, R11, 0x4, R12 ;  /* 0x000000040b0a7825 */ /* 0x001fc800078e020c */
[----:B------:R-:W-:Y:S01]  /*3300*/  IMAD.WIDE R12, R17, 0x4, R12 ;  /* 0x00000004110c7825 */ /* 0x000fe200078e020c */
[----:B--2---:R2:W-:Y:S04]  /*3310*/  REDG.E.ADD.F32.FTZ.RN.STRONG.GPU desc[UR14][R10.64], R2 ;  /* 0x000000020a0079a6 */ /* 0x0045e8000c12f30e */
[----:B------:R2:W-:Y:S02]  /*3320*/  REDG.E.ADD.F32.FTZ.RN.STRONG.GPU desc[UR14][R12.64], R3 ;  /* 0x000000030c0079a6 */ /* 0x0005e4000c12f30e */
.L_x_943:
[----:B------:R-:W-:Y:S05]  /*3330*/  BSYNC.RECONVERGENT B0 ;  /* 0x0000000000007941 */ /* 0x000fea0003800200 */
.L_x_942:
[----:B------:R-:W-:Y:S05]  /*3340*/  @P1 EXIT ;  /* 0x000000000000194d */ /* 0x000fea0003800000 */
[----:B------:R-:W3:Y:S01]  /*3350*/  LDCU UR4, c[0x0][0x3e0] ;  /* 0x00007c00ff0477ac */ /* 0x000ee20008000800 */
[----:B0-2---:R-:W0:Y:S01]  /*3360*/  LDC R11, c[0x0][0x360] ;  /* 0x0000d800ff0b7b82 */ /* 0x005e220000000800 */
[----:B------:R-:W2:Y:S01]  /*3370*/  LDCU.64 UR6, c[0x0][0x3d8] ;  /* 0x00007b00ff0677ac */ /* 0x000ea20008000a00 */
[----:B------:R-:W-:Y:S01]  /*3380*/  USHF.L.U64.HI UR5, UR8, 0x2, UR9 ;  /* 0x0000000208057899 */ /* 0x000fe20008010209 */
[----:B---3--:R-:W-:Y:S01]  /*3390*/  IMAD R8, R8, UR4, RZ ;  /* 0x0000000408087c24 */ /* 0x008fe2000f8e02ff */
[----:B------:R-:W-:-:S04]  /*33a0*/  USHF.L.U32 UR4, UR8, 0x2, URZ ;  /* 0x0000000208047899 */ /* 0x000fc800080006ff */
[----:B------:R-:W-:-:S04]  /*33b0*/  SHF.L.U32 R8, R8, 0x1, RZ ;  /* 0x0000000108087819 */ /* 0x000fc800000006ff */
[----:B------:R-:W-:-:S04]  /*33c0*/  IADD3 R5, P0, PT, R5, R8, RZ ;  /* 0x0000000805057210 */ /* 0x000fc80007f1e0ff */
[----:B------:R-:W-:Y:S02]  /*33d0*/  LEA.HI.X.SX32 R0, R8, R0, 0x1, P0 ;  /* 0x0000000008007211 */ /* 0x000fe400000f0eff */
[----:B--2---:R-:W-:-:S04]  /*33e0*/  LEA R2, P0, R5, UR6, 0x2 ;  /* 0x0000000605027c11 */ /* 0x004fc8000f8010ff */
        /* <DEDUP_REMOVED lines=12> */
.L_x_941:
[----:B------:R-:W-:Y:S05]  /*34b0*/  WARPSYNC.COLLECTIVE R11, `(.L_x_944) ;  /* 0x000000000b087348 */ /* 0x000fea0003c00000 */
[----:B------:R-:W-:Y:S01]  /*34c0*/  NOP ;  /* 0x0000000000007918 */ /* 0x000fe20000000000 */
[----:B------:R-:W-:Y:S05]  /*34d0*/  ENDCOLLECTIVE ;  /* 0x000000000000791b */ /* 0x000fea0003800000 */
.L_x_944:
[----:B------:R-:W-:Y:S02]  /*34e0*/  ISETP.NE.AND P1, PT, R14, RZ, PT ;  /* 0x000000ff0e00720c */ /* 0x000fe40003f25270 */
[----:B------:R-:W-:-:S11]  /*34f0*/  PLOP3.LUT P0, PT, PT, PT, PT, 0x80, 0x8 ;  /* 0x000000000008781c */ /* 0x000fd60003f0f070 */
[----:B------:R-:W0:Y:S01]  /*3500*/  @P1 LDS R13, [R5+0xb4] ;  /* 0x0000b400050d1984 */ /* 0x000e220000000800 */
[----:B------:R-:W-:-:S03]  /*3510*/  @P1 ISETP.NE.AND P2, PT, R16, RZ, PT ;  /* 0x000000ff1000120c */ /* 0x000fc60003f45270 */
[----:B------:R-:W1:Y:S01]  /*3520*/  @P1 LDS R15, [R5+0xb8] ;  /* 0x0000b800050f1984 */ /* 0x000e620000000800 */
[----:B------:R-:W-:-:S03]  /*3530*/  @P1 PLOP3.LUT P0, PT, P2, PT, PT, 0x80, 0x8 ;  /* 0x000000000008181c */ /* 0x000fc6000170f070 */
[----:B------:R2:W3:Y:S01]  /*3540*/  @P1 LDS R12, [R5+0xbc] ;  /* 0x0000bc00050c1984 */ /* 0x0004e20000000800 */
[----:B0-----:R-:W-:-:S09]  /*3550*/  @P1 IADD3 R13, PT, PT, R16, R13, RZ ;  /* 0x0000000d100d1210 */ /* 0x001fd20007ffe0ff */
[----:B-1----:R-:W-:Y:S01]  /*3560*/  @!P0 FADD.FTZ R8, R8, R15 ;  /* 0x0000000f08088221 */ /* 0x002fe20000010000 */
[----:B--2---:R-:W-:-:S07]  /*3570*/  @P1 IMAD.MOV.U32 R16, RZ, RZ, R13 ;  /* 0x000000ffff101224 */ /* 0x004fce00078e000d */
[----:B---3--:R-:W-:Y:S05]  /*3580*/  WARPSYNC.COLLECTIVE R11, `(.L_x_945) ;  /* 0x000000000b087348 */ /* 0x008fea0003c00000 */
[----:B------:R-:W-:Y:S01]  /*3590*/  NOP ;  /* 0x0000000000007918 */ /* 0x000fe20000000000 */
[----:B---3--:R-:W-:Y:S05]  /*35a0*/  ENDCOLLECTIVE ;  /* 0x000000000000791b */ /* 0x008fea0003800000 */
.L_x_945:
        /* <DEDUP_REMOVED lines=9> */
.L_x_946:
        /* <DEDUP_REMOVED lines=11> */
.L_x_947:
        /* <DEDUP_REMOVED lines=9> */
.L_x_948:
        /* <DEDUP_REMOVED lines=11> */
.L_x_949:
        /* <DEDUP_REMOVED lines=9> */
.L_x_950:
        /* <DEDUP_REMOVED lines=12> */
.L_x_951:
        /* <DEDUP_REMOVED lines=10> */
.L_x_952:
        /* <DEDUP_REMOVED lines=9> */
.L_x_953:
[----:B------:R-:W-:Y:S01]  /*3ab0*/  @!P0 FADD.FTZ R3, R3, R12 ;  /* 0x0000000c03038221 */ /* 0x000fe20000010000 */
[----:B------:R0:W-:Y:S04]  /*3ac0*/  STS [R5+0xc0], R16 ;  /* 0x0000c01005007388 */ /* 0x0001e80000000800 */
[----:B------:R0:W-:Y:S04]  /*3ad0*/  STS [R5+0xc4], R8 ;  /* 0x0000c40805007388 */ /* 0x0001e80000000800 */
[----:B------:R0:W-:Y:S02]  /*3ae0*/  STS [R5+0xc8], R3 ;  /* 0x0000c80305007388 */ /* 0x0001e40000000800 */
[----:B0-----:R-:W-:Y:S05]  /*3af0*/  WARPSYNC.COLLECTIVE R11, `(.L_x_954) ;  /* 0x000000000b087348 */ /* 0x001fea0003c00000 */
[----:B------:R-:W-:Y:S01]  /*3b00*/  NOP ;  /* 0x0000000000007918 */ /* 0x000fe20000000000 */
[----:B0-----:R-:W-:Y:S05]  /*3b10*/  ENDCOLLECTIVE ;  /* 0x000000000000791b */ /* 0x001fea0003800000 */
.L_x_954:
[----:B------:R-:W-:Y:S05]  /*3b20*/  BRA `(.L_x_955) ;  /* 0xfffffff000487947 */ /* 0x000fea000383ffff */
.L_x_956:
        /* <DEDUP_REMOVED lines=13> */
.L_x_3900:


//--------------------- .text._Z30group_norm_nhwc_bwd_sum_kernelI11Fp32IOFp32WLi64EEv26Group_norm_nhwc_bwd_params --------------------------
	.section	.text._Z30group_norm_nhwc_bwd_sum_kernelI11Fp32IOFp32WLi64EEv26Group_norm_nhwc_bwd_params,"ax",@progbits
	.align	128
        .global         _Z30group_norm_nhwc_bwd_sum_kernelI11Fp32IOFp32WLi64EEv26Group_norm_nhwc_bwd_params
        .type           _Z30group_norm_nhwc_bwd_sum_kernelI11Fp32IOFp32WLi64EEv26Group_norm_nhwc_bwd_params,@function
        .size           _Z30group_norm_nhwc_bwd_sum_kernelI11Fp32IOFp32WLi64EEv26Group_norm_nhwc_bwd_params,(.L_x_3901 - _Z30group_norm_nhwc_bwd_sum_kernelI11Fp32IOFp32WLi64EEv26Group_norm_nhwc_bwd_params)
        .other          _Z30group_norm_nhwc_bwd_sum_kernelI11Fp32IOFp32WLi64EEv26Group_norm_nhwc_bwd_params,@"STO_CUDA_ENTRY STV_DEFAULT"
_Z30group_norm_nhwc_bwd_sum_kernelI11Fp32IOFp32WLi64EEv26Group_norm_nhwc_bwd_params:
.text._Z30group_norm_nhwc_bwd_sum_kernelI11Fp32IOFp32WLi64EEv26Group_norm_nhwc_bwd_params:
        /* <DEDUP_REMOVED lines=16> */
[----:B-1----:R-:W-:Y:S01]  /*0100*/  IMAD.MOV.U32 R2, RZ, RZ, RZ ;  /* 0x000000ffff027224 */ /* 0x002fe200078e00ff */
        /* <DEDUP_REMOVED lines=32> */
[----:B0-----:R-:W-:Y:S01]  /*0310*/  IMAD.MOV.U32 R6, RZ, RZ, RZ ;  /* 0x000000ffff067224 */ /* 0x001fe200078e00ff */
        /* <DEDUP_REMOVED lines=20> */
.L_x_958:
[----:B------:R-:W-:Y:S05]  /*0460*/  BSYNC.RECONVERGENT B0 ;  /* 0x0000000000007941 */ /* 0x000fea0003800200 */
.L_x_957:
        /* <DEDUP_REMOVED lines=23> */
[----:B------:R0:W1:Y:S02]  /*05e0*/  @P3 MUFU.RSQ R23, R14 ;  /* 0x0000000e00173308 */ /* 0x0000640000001400 */
[----:B------:R-:W-:Y:S01]  /*05f0*/  USEL UR8, UR8, UR12, UP0 ;  /* 0x0000000c08087287 */ /* 0x000fe20008000000 */
[----:B------:R-:W-:-:S03]  /*0600*/  IMAD.MOV R3, RZ, RZ, -R22 ;  /* 0x000000ffff037224 */ /* 0x000fc600078e0a16 */
        /* <DEDUP_REMOVED lines=12> */
[----:B------:R-:W-:Y:S02]  /*06d0*/  CS2R R8, SRZ ;  /* 0x0000000000087805 */ /* 0x000fe4000001ff00 */
[----:B------:R-:W-:Y:S01]  /*06e0*/  MOV R3, RZ ;  /* 0x000000ff00037202 */ /* 0x000fe20000000f00 */
        /* <DEDUP_REMOVED lines=8> */
.L_x_962:
[----:B------:R-:W0:Y:S01]  /*0770*/  @!P0 LDC.64 R14, c[0x0][0x3f8] ;  /* 0x0000fe00ff0e8b82 */ /* 0x000e220000000a00 */
[----:B------:R-:W-:-:S04]  /*0780*/  MOV R19, UR4 ;  /* 0x0000000400137c02 */ /* 0x000fc80008000f00 */
[----:B------:R-:W-:-:S03]  /*0790*/  @!P0 SHF.R.S32.HI R19, RZ, 0x1f, R19 ;  /* 0x0000001fff138819 */ /* 0x000fc60000011413 */
[----:B------:R-:W2:Y:S08]  /*07a0*/  @!P0 LDC.64 R16, c[0x0][0x3a0] ;  /* 0x0000e800ff108b82 */ /* 0x000eb00000000a00 */
[----:B-----5:R-:W3:Y:S01]  /*07b0*/  @!P0 LDC.64 R10, c[0x0][0x398] ;  /* 0x0000e600ff0a8b82 */ /* 0x020ee20000000a00 */
[----:B0-----:R-:W-:Y:S02]  /*07c0*/  @!P0 IMAD R18, R19, R14, RZ ;  /* 0x0000000e13128224 */ /* 0x001fe400078e02ff */
[----:B------:R-:W-:-:S02]  /*07d0*/  @!P0 IMAD.MOV.U32 R19, RZ, RZ, R5 ;  /* 0x000000ffff138224 */ /* 0x000fc400078e0005 */
[----:B------:R-:W-:Y:S01]  /*07e0*/  @!P0 IMAD R27, R15, UR4, R18 ;  /* 0x000000040f1b8c24 */ /* 0x000fe2000f8e0212 */
[----:B------:R-:W-:-:S05]  /*07f0*/  @!P0 MOV R18, R24 ;  /* 0x0000001800128202 */ /* 0x000fca0000000f00 */
[----:B------:R-:W-:-:S05]  /*0800*/  @!P0 IMAD.WIDE.U32 R14, R14, UR4, R18 ;  /* 0x000000040e0e8c25 */ /* 0x000fca000f8e0012 */
[----:B------:R-:W-:Y:S02]  /*0810*/  @!P0 IADD3 R15, PT, PT, R15, R27, RZ ;  /* 0x0000001b0f0f8210 */ /* 0x000fe40007ffe0ff */
[C---:B------:R-:W-:Y:S02]  /*0820*/  @!P0 SHF.L.U32 R19, R14.reuse, 0x2, RZ ;  /* 0x000000020e138819 */ /* 0x040fe400000006ff */
[----:B------:R-:W-:Y:S02]  /*0830*/  @!P0 SHF.L.U64.HI R26, R14, 0x2, R15 ;  /* 0x000000020e1a8819 */ /* 0x000fe4000001020f */
[----:B------:R-:W-:Y:S02]  /*0840*/  CS2R R14, SRZ ;  /* 0x00000000000e7805 */ /* 0x000fe4000001ff00 */
[----:B--2---:R-:W-:-:S04]  /*0850*/  @!P0 IADD3 R28, P1, PT, R19, R16, RZ ;  /* 0x00000010131c8210 */ /* 0x004fc80007f3e0ff */
[C---:B------:R-:W-:Y:S02]  /*0860*/  @!P0 IADD3.X R29, PT, PT, R26.reuse, R17, RZ, P1, !PT ;  /* 0x000000111a1d8210 */ /* 0x040fe40000ffe4ff */
[----:B------:R-:W0:Y:S01]  /*0870*/  @!P0 LDC.64 R16, c[0x0][0x3f8] ;  /* 0x0000fe00ff108b82 */ /* 0x000e220000000a00 */
[----:B---3--:R-:W-:Y:S02]  /*0880*/  @!P0 IADD3 R18, P1, PT, R19, R10, RZ ;  /* 0x0000000a13128210 */ /* 0x008fe40007f3e0ff */
[----:B------:R-:W-:Y:S01]  /*0890*/  MOV R27, UR4 ;  /* 0x00000004001b7c02 */ /* 0x000fe20008000f00 */
[----:B------:R-:W2:Y:S02]  /*08a0*/  @!P0 LDG.E.64 R14, desc[UR14][R28.64] ;  /* 0x0000000e1c0e8981 */ /* 0x000ea4000c1e1b00 */
[----:B------:R-:W-:Y:S01]  /*08b0*/  @!P0 IMAD.X R19, R26, 0x1, R11, P1 ;  /* 0x000000011a138824 */ /* 0x000fe200008e060b */
[----:B------:R-:W-:Y:S02]  /*08c0*/  @!P0 IADD3 R27, PT, PT, R27, -0x1, RZ ;  /* 0xffffffff1b1b8810 */ /* 0x000fe40007ffe0ff */
[----:B------:R-:W-:-:S02]  /*08d0*/  CS2R R10, SRZ ;  /* 0x00000000000a7805 */ /* 0x000fc4000001ff00 */
[----:B------:R-:W-:-:S04]  /*08e0*/  @!P0 SHF.R.S32.HI R26, RZ, 0x1f, R27 ;  /* 0x0000001fff1a8819 */ /* 0x000fc8000001141b */
[----:B------:R3:W4:Y:S01]  /*08f0*/  @!P0 LDG.E.64 R10, desc[UR14][R18.64] ;  /* 0x0000000e120a8981 */ /* 0x000722000c1e1b00 */
[----:B0-----:R-:W-:Y:S01]  /*0900*/  @!P0 IMAD R26, R26, R16, RZ ;  /* 0x000000101a1a8224 */ /* 0x001fe200078e02ff */
[----:B---3--:R-:W-:Y:S01]  /*0910*/  @!P0 MOV R18, R24 ;  /* 0x0000001800128202 */ /* 0x008fe20000000f00 */
[----:B------:R-:W-:Y:S02]  /*0920*/  @!P0 IMAD.MOV.U32 R19, RZ, RZ, R5 ;  /* 0x000000ffff138224 */ /* 0x000fe400078e0005 */
[C---:B------:R-:W-:Y:S02]  /*0930*/  @!P0 IMAD R26, R27.reuse, R17, R26 ;  /* 0x000000111b1a8224 */ /* 0x040fe400078e021a */
[----:B------:R-:W-:Y:S02]  /*0940*/  @!P0 IMAD.WIDE.U32 R16, R27, R16, R18 ;  /* 0x000000101b108225 */ /* 0x000fe400078e0012 */
[----:B------:R-:W0:Y:S03]  /*0950*/  @!P0 LDC.64 R18, c[0x0][0x398] ;  /* 0x0000e600ff128b82 */ /* 0x000e260000000a00 */
[----:B------:R-:W-:-:S02]  /*0960*/  @!P0 IADD3 R17, PT, PT, R17, R26, RZ ;  /* 0x0000001a11118210 */ /* 0x000fc40007ffe0ff */
[C---:B------:R-:W-:Y:S02]  /*0970*/  @!P0 SHF.L.U32 R27, R16.reuse, 0x2, RZ ;  /* 0x00000002101b8819 */ /* 0x040fe400000006ff */
[----:B------:R-:W-:Y:S02]  /*0980*/  @!P0 SHF.L.U64.HI R28, R16, 0x2, R17 ;  /* 0x00000002101c8819 */ /* 0x000fe40000010211 */
[----:B------:R-:W3:Y:S01]  /*0990*/  @!P0 LDC.64 R16, c[0x0][0x3a0] ;  /* 0x0000e800ff108b82 */ /* 0x000ee20000000a00 */
[----:B0-----:R-:W-:-:S05]  /*09a0*/  @!P0 IADD3 R18, P2, PT, R27, R18, RZ ;  /* 0x000000121b128210 */ /* 0x001fca0007f5e0ff */
[----:B------:R-:W-:Y:S01]  /*09b0*/  @!P0 IMAD.X R19, R28, 0x1, R19, P2 ;  /* 0x000000011c138824 */ /* 0x000fe200010e0613 */
[----:B---3--:R-:W-:-:S04]  /*09c0*/  @!P0 IADD3 R26, P1, PT, R27, R16, RZ ;  /* 0x000000101b1a8210 */ /* 0x008fc80007f3e0ff */
[----:B------:R-:W-:Y:S02]  /*09d0*/  @!P0 IADD3.X R27, PT, PT, R28, R17, RZ, P1, !PT ;  /* 0x000000111c1b8210 */ /* 0x000fe40000ffe4ff */
[----:B------:R-:W-:-:S06]  /*09e0*/  CS2R R16, SRZ ;  /* 0x0000000000107805 */ /* 0x000fcc000001ff00 */
[----:B------:R0:W3:Y:S02]  /*09f0*/  @!P0 LDG.E.64 R16, desc[UR14][R18.64] ;  /* 0x0000000e12108981 */ /* 0x0000e4000c1e1b00 */
[----:B0-----:R-:W-:-:S06]  /*0a00*/  CS2R R18, SRZ ;  /* 0x0000000000127805 */ /* 0x001fcc000001ff00 */
[----:B------:R4:W3:Y:S01]  /*0a10*/  @!P0 LDG.E.64 R18, desc[UR14][R26.64] ;  /* 0x0000000e1a128981 */ /* 0x0008e2000c1e1b00 */
[----:B--2---:R-:W-:-:S04]  /*0a20*/  FADD.FTZ R14, -R2, R14 ;  /* 0x0000000e020e7221 */ /* 0x004fc80000010100 */
[----:B-1----:R-:W-:Y:S01]  /*0a30*/  FMUL.FTZ R14, R14, R23 ;  /* 0x000000170e0e7220 */ /* 0x002fe20000410000 */
[----:B----4-:R-:W-:Y:S01]  /*0a40*/  FMUL.FTZ R27, R10, R12 ;  /* 0x0000000c0a1b7220 */ /* 0x010fe20000410000 */
[----:B---3--:R-:W-:Y:S01]  /*0a50*/  FADD.FTZ R9, R16, R9 ;  /* 0x0000000910097221 */ /* 0x008fe20000010000 */
[C---:B------:R-:W-:Y:S01]  /*0a60*/  FMUL.FTZ R26, R17.reuse, R13 ;  /* 0x0000000d111a7220 */ /* 0x040fe20000410000 */
[----:B------:R-:W-:Y:S02]  /*0a70*/  FADD.FTZ R8, R17, R8 ;  /* 0x0000000811087221 */ /* 0x000fe40000010000 */
[----:B------:R-:W-:Y:S01]  /*0a80*/  FADD.FTZ R9, R9, R10 ;  /* 0x0000000a09097221 */ /* 0x000fe20000010000 */
[----:B------:R-:W-:-:S04]  /*0a90*/  FADD.FTZ R28, -R2, R18 ;  /* 0x00000012021c7221 */ /* 0x000fc80000010100 */
[----:B------:R-:W-:Y:S01]  /*0aa0*/  FMUL.FTZ R29, R28, R23 ;  /* 0x000000171c1d7220 */ /* 0x000fe20000410000 */
[----:B------:R-:W-:-:S03]  /*0ab0*/  FMUL.FTZ R28, R16, R12 ;  /* 0x0000000c101c7220 */ /* 0x000fc60000410000 */
[C---:B------:R-:W-:Y:S01]  /*0ac0*/  FFMA.FTZ R3, R29.reuse, R16, R3 ;  /* 0x000000101d037223 */ /* 0x040fe20000010003 */
[----:B------:R-:W-:Y:S01]  /*0ad0*/  FADD.FTZ R16, -R2, R19 ;  /* 0x0000001302107221 */ /* 0x000fe20000010100 */
[----:B------:R-:W-:Y:S01]  /*0ae0*/  FFMA.FTZ R7, R29, R28, R7 ;  /* 0x0000001c1d077223 */ /* 0x000fe20000010007 */
[----:B------:R-:W0:Y:S01]  /*0af0*/  @!P0 LDC.64 R18, c[0x0][0x3f8] ;  /* 0x0000fe00ff128b82 */ /* 0x000e220000000a00 */
[----:B------:R-:W-:Y:S01]  /*0b00*/  FADD.FTZ R6, R28, R6 ;  /* 0x000000061c067221 */ /* 0x000fe20000010000 */
[----:B------:R-:W-:Y:S01]  /*0b10*/  FMUL.FTZ R29, R16, R23 ;  /* 0x00000017101d7220 */ /* 0x000fe20000410000 */
[----:B------:R-:W-:-:S03]  /*0b20*/  FFMA.FTZ R3, R14, R10, R3 ;  /* 0x0000000a0e037223 */ /* 0x000fc60000010003 */
[C---:B------:R-:W-:Y:S01]  /*0b30*/  FFMA.FTZ R4, R29.reuse, R17, R4 ;  /* 0x000000111d047223 */ /* 0x040fe20000010004 */
[----:B------:R-:W-:Y:S01]  /*0b40*/  MOV R17, UR4 ;  /* 0x0000000400117c02 */ /* 0x000fe20008000f00 */
[----:B------:R-:W-:Y:S01]  /*0b50*/  FFMA.FTZ R16, R29, R26, R7 ;  /* 0x0000001a1d107223 */ /* 0x000fe20000010007 */
[----:B------:R-:W-:Y:S02]  /*0b60*/  FADD.FTZ R26, R26, R6 ;  /* 0x000000061a1a7221 */ /* 0x000fe40000010000 */
[----:B------:R-:W-:Y:S01]  /*0b70*/  @!P0 IADD3 R17, PT, PT, R17, 0x1, RZ ;  /* 0x0000000111118810 */ /* 0x000fe20007ffe0ff */
[----:B------:R-:W-:-:S03]  /*0b80*/  FFMA.FTZ R10, R14, R27, R16 ;  /* 0x0000001b0e0a7223 */ /* 0x000fc60000010010 */
[----:B------:R-:W-:-:S05]  /*0b90*/  @!P0 SHF.R.S32.HI R7, RZ, 0x1f, R17 ;  /* 0x0000001fff078819 */ /* 0x000fca0000011411 */
[----:B0-----:R-:W-:Y:S02]  /*0ba0*/  @!P0 IMAD R6, R7, R18, RZ ;  /* 0x0000001207068224 */ /* 0x001fe400078e02ff */
[----:B------:R-:W-:Y:S02]  /*0bb0*/  @!P0 IMAD.MOV.U32 R7, RZ, RZ, R5 ;  /* 0x000000ffff078224 */ /* 0x000fe400078e0005 */
[----:B------:R-:W-:Y:S01]  /*0bc0*/  @!P0 IMAD R29, R17, R19, R6 ;  /* 0x00000013111d8224 */ /* 0x000fe200078e0206 */
[----:B------:R-:W-:-:S05]  /*0bd0*/  @!P0 MOV R6, R24 ;  /* 0x0000001800068202 */ /* 0x000fca0000000f00 */
[----:B------:R-:W-:Y:S02]  /*0be0*/  @!P0 IMAD.WIDE.U32 R18, R17, R18, R6 ;  /* 0x0000001211128225 */ /* 0x000fe400078e0006 */
        /* <DEDUP_REMOVED lines=9> */
[----:B------:R0:W2:Y:S01]  /*0c80*/  @!P0 LDG.E.64 R6, desc[UR14][R28.64] ;  /* 0x0000000e1c068981 */ /* 0x0000a2000c1e1b00 */
[----:B------:R-:W-:Y:S01]  /*0c90*/  @!P0 IMAD.X R19, R14, 0x1, R17, P1 ;  /* 0x000000010e138824 */ /* 0x000fe200008e0611 */
[----:B------:R-:W-:-:S06]  /*0ca0*/  CS2R R16, SRZ ;  /* 0x0000000000107805 */ /* 0x000fcc000001ff00 */
[----:B------:R1:W3:Y:S01]  /*0cb0*/  @!P0 LDG.E.64 R16, desc[UR14][R18.64] ;  /* 0x0000000e12108981 */ /* 0x0002e2000c1e1b00 */
[----:B------:R-:W-:Y:S01]  /*0cc0*/  FADD.FTZ R26, R26, R27 ;  /* 0x0000001b1a1a7221 */ /* 0x000fe20000010000 */
[----:B0-----:R-:W-:Y:S01]  /*0cd0*/  FMUL.FTZ R29, R11, R13 ;  /* 0x0000000d0b1d7220 */ /* 0x001fe20000410000 */
[----:B------:R-:W-:Y:S01]  /*0ce0*/  FADD.FTZ R8, R8, R11 ;  /* 0x0000000b08087221 */ /* 0x000fe20000010000 */
[----:B-1----:R-:W-:Y:S02]  /*0cf0*/  FADD.FTZ R18, -R2, R15 ;  /* 0x0000000f02127221 */ /* 0x002fe40000010100 */
[----:B------:R-:W0:Y:S02]  /*0d00*/  @!P0 LDC.64 R14, c[0x0][0x3f8] ;  /* 0x0000fe00ff0e8b82 */ /* 0x000e240000000a00 */
[----:B------:R-:W-:-:S04]  /*0d10*/  FMUL.FTZ R27, R18, R23 ;  /* 0x00000017121b7220 */ /* 0x000fc80000410000 */
[C---:B------:R-:W-:Y:S01]  /*0d20*/  FFMA.FTZ R4, R27.reuse, R11, R4 ;  /* 0x0000000b1b047223 */ /* 0x040fe20000010004 */
[----:B------:R-:W-:Y:S01]  /*0d30*/  FFMA.FTZ R10, R27, R29, R10 ;  /* 0x0000001d1b0a7223 */ /* 0x000fe2000001000a */
[----:B------:R-:W-:-:S04]  /*0d40*/  MOV R27, UR4 ;  /* 0x00000004001b7c02 */ /* 0x000fc80008000f00 */
[----:B------:R-:W-:-:S04]  /*0d50*/  @!P0 IADD3 R27, PT, PT, R27, 0x2, RZ ;  /* 0x000000021b1b8810 */ /* 0x000fc80007ffe0ff */
[----:B------:R-:W-:-:S05]  /*0d60*/  @!P0 SHF.R.S32.HI R11, RZ, 0x1f, R27 ;  /* 0x0000001fff0b8819 */ /* 0x000fca000001141b */
[----:B0-----:R-:W-:Y:S02]  /*0d70*/  @!P0 IMAD R18, R11, R14, RZ ;  /* 0x0000000e0b128224 */ /* 0x001fe400078e02ff */
[----:B------:R-:W-:Y:S02]  /*0d80*/  @!P0 IMAD.MOV.U32 R11, RZ, RZ, R5 ;  /* 0x000000ffff0b8224 */ /* 0x000fe400078e0005 */
[----:B--2---:R-:W-:Y:S01]  /*0d90*/  FADD.FTZ R28, -R2, R6 ;  /* 0x00000006021c7221 */ /* 0x004fe20000010100 */
[----:B------:R-:W-:Y:S01]  /*0da0*/  FADD.FTZ R6, R29, R26 ;  /* 0x0000001a1d067221 */ /* 0x000fe20000010000 */
[----:B------:R-:W-:Y:S02]  /*0db0*/  @!P0 IMAD R29, R27, R15, R18 ;  /* 0x0000000f1b1d8224 */ /* 0x000fe400078e0212 */
[----:B------:R-:W-:Y:S01]  /*0dc0*/  FMUL.FTZ R28, R28, R23 ;  /* 0x000000171c1c7220 */ /* 0x000fe20000410000 */
[----:B---3--:R-:W-:Y:S01]  /*0dd0*/  FMUL.FTZ R19, R16, R12 ;  /* 0x0000000c10137220 */ /* 0x008fe20000410000 */
[----:B------:R-:W-:-:S02]  /*0de0*/  FADD.FTZ R9, R9, R16 ;  /* 0x0000001009097221 */ /* 0x000fc40000010000 */
[C---:B------:R-:W-:Y:S01]  /*0df0*/  FFMA.FTZ R3, R28.reuse, R16, R3 ;  /* 0x000000101c037223 */ /* 0x040fe20000010003 */
[----:B------:R-:W-:Y:S01]  /*0e00*/  FFMA.FTZ R16, R28, R19, R10 ;  /* 0x000000131c107223 */ /* 0x000fe2000001000a */
[----:B------:R-:W-:-:S05]  /*0e10*/  @!P0 MOV R10, R24 ;  /* 0x00000018000a8202 */ /* 0x000fca0000000f00 */
[----:B------:R-:W-:Y:S02]  /*0e20*/  @!P0 IMAD.WIDE.U32 R14, R27, R14, R10 ;  /* 0x0000000e1b0e8225 */ /* 0x000fe400078e000a */
[----:B------:R-:W0:Y:S03]  /*0e30*/  @!P0 LDC.64 R10, c[0x0][0x3a0] ;  /* 0x0000e800ff0a8b82 */ /* 0x000e260000000a00 */
[----:B------:R-:W-:Y:S02]  /*0e40*/  @!P0 IADD3 R15, PT, PT, R15, R29, RZ ;  /* 0x0000001d0f0f8210 */ /* 0x000fe40007ffe0ff */
[C---:B------:R-:W-:Y:S02]  /*0e50*/  @!P0 SHF.L.U32 R27, R14.reuse, 0x2, RZ ;  /* 0x000000020e1b8819 */ /* 0x040fe400000006ff */
[----:B------:R-:W-:Y:S02]  /*0e60*/  @!P0 SHF.L.U64.HI R18, R14, 0x2, R15 ;  /* 0x000000020e128819 */ /* 0x000fe4000001020f */
[----:B------:R-:W-:-:S02]  /*0e70*/  CS2R R14, SRZ ;  /* 0x00000000000e7805 */ /* 0x000fc4000001ff00 */
[----:B0-----:R-:W-:-:S04]  /*0e80*/  @!P0 IADD3 R28, P1, PT, R27, R10, RZ ;  /* 0x0000000a1b1c8210 */ /* 0x001fc80007f3e0ff */
[----:B------:R-:W-:Y:S02]  /*0e90*/  @!P0 IADD3.X R29, PT, PT, R18, R11, RZ, P1, !PT ;  /* 0x0000000b121d8210 */ /* 0x000fe40000ffe4ff */
[----:B------:R-:W0:Y:S03]  /*0ea0*/  @!P0 LDC.64 R10, c[0x0][0x398] ;  /* 0x0000e600ff0a8b82 */ /* 0x000e260000000a00 */
[----:B------:R-:W2:Y:S01]  /*0eb0*/  @!P0 LDG.E.64 R14, desc[UR14][R28.64] ;  /* 0x0000000e1c0e8981 */ /* 0x000ea2000c1e1b00 */
[----:B0-----:R-:W-:-:S05]  /*0ec0*/  @!P0 IADD3 R26, P1, PT, R27, R10, RZ ;  /* 0x0000000a1b1a8210 */ /* 0x001fca0007f3e0ff */
[----:B------:R-:W-:Y:S01]  /*0ed0*/  @!P0 IMAD.X R27, R18, 0x1, R11, P1 ;  /* 0x00000001121b8824 */ /* 0x000fe200008e060b */
[----:B------:R-:W-:-:S06]  /*0ee0*/  CS2R R10, SRZ ;  /* 0x00000000000a7805 */ /* 0x000fcc000001ff00 */
[----:B------:R0:W3:Y:S01]  /*0ef0*/  @!P0 LDG.E.64 R10, desc[UR14][R26.64] ;  /* 0x0000000e1a0a8981 */ /* 0x0000e2000c1e1b00 */
[----:B------:R-:W-:Y:S01]  /*0f00*/  FADD.FTZ R18, -R2, R7 ;  /* 0x0000000702127221 */ /* 0x000fe20000010100 */
[----:B------:R-:W-:Y:S01]  /*0f10*/  UIADD3 UR5, UPT, UPT, UR5, 0x4, URZ ;  /* 0x0000000405057890 */ /* 0x000fe2000fffe0ff */
[----:B------:R-:W-:Y:S01]  /*0f20*/  FADD.FTZ R8, R8, R17 ;  /* 0x0000001108087221 */ /* 0x000fe20000010000 */
[----:B------:R-:W-:Y:S01]  /*0f30*/  UIADD3 UR4, UPT, UPT, UR4, 0x4, URZ ;  /* 0x0000000404047890 */ /* 0x000fe2000fffe0ff */
[----:B------:R-:W-:Y:S01]  /*0f40*/  FMUL.FTZ R7, R18, R23 ;  /* 0x0000001712077220 */ /* 0x000fe20000410000 */
[----:B------:R-:W-:-:S03]  /*0f50*/  UISETP.NE.AND UP0, UPT, UR5, URZ, UPT ;  /* 0x000000ff0500728c */ /* 0x000fc6000bf05270 */
[----:B------:R-:W-:Y:S01]  /*0f60*/  FFMA.FTZ R4, R7, R17, R4 ;  /* 0x0000001107047223 */ /* 0x000fe20000010004 */
[----:B0-----:R-:W-:Y:S01]  /*0f70*/  FADD.FTZ R26, R6, R19 ;  /* 0x00000013061a7221 */ /* 0x001fe20000010000 */
[----:B------:R-:W-:Y:S01]  /*0f80*/  FMUL.FTZ R19, R17, R13 ;  /* 0x0000000d11137220 */ /* 0x000fe20000410000 */
[----:B--2---:R-:W-:-:S03]  /*0f90*/  FADD.FTZ R6, -R2, R14 ;  /* 0x0000000e02067221 */ /* 0x004fc60000010100 */
[----:B------:R-:W-:Y:S01]  /*0fa0*/  FADD.FTZ R14, R19, R26 ;  /* 0x0000001a130e7221 */ /* 0x000fe20000010000 */
[----:B------:R-:W-:Y:S01]  /*0fb0*/  FFMA.FTZ R19, R7, R19, R16 ;  /* 0x0000001307137223 */ /* 0x000fe20000010010 */
[----:B------:R-:W-:Y:S01]  /*0fc0*/  FMUL.FTZ R6, R6, R23 ;  /* 0x0000001706067220 */ /* 0x000fe20000410000 */
[----:B---3--:R-:W-:Y:S01]  /*0fd0*/  FMUL.FTZ R7, R10, R12 ;  /* 0x0000000c0a077220 */ /* 0x008fe20000410000 */
[----:B------:R-:W-:Y:S02]  /*0fe0*/  FADD.FTZ R9, R9, R10 ;  /* 0x0000000a09097221 */ /* 0x000fe40000010000 */
[----:B------:R-:W-:Y:S01]  /*0ff0*/  FFMA.FTZ R3, R6, R10, R3 ;  /* 0x0000000a06037223 */ /* 0x000fe20000010003 */
[----:B------:R-:W-:Y:S01]  /*1000*/  FADD.FTZ R10, -R2, R15 ;  /* 0x0000000f020a7221 */ /* 0x000fe20000010100 */
[----:B------:R-:W-:Y:S01]  /*1010*/  FADD.FTZ R17, R14, R7 ;  /* 0x000000070e117221 */ /* 0x000fe20000010000 */
[----:B------:R-:W-:Y:S01]  /*1020*/  FFMA.FTZ R15, R6, R7, R19 ;  /* 0x00000007060f7223 */ /* 0x000fe20000010013 */
[----:B------:R-:W-:Y:S01]  /*1030*/  FADD.FTZ R8, R8, R11 ;  /* 0x0000000b08087221 */ /* 0x000fe20000010000 */
[----:B------:R-:W-:Y:S01]  /*1040*/  FMUL.FTZ R7, R10, R23 ;  /* 0x000000170a077220 */ /* 0x000fe20000410000 */
[----:B------:R-:W-:-:S03]  /*1050*/  FMUL.FTZ R10, R11, R13 ;  /* 0x0000000d0b0a7220 */ /* 0x000fc60000410000 */
[C---:B------:R-:W-:Y:S01]  /*1060*/  FFMA.FTZ R4, R7.reuse, R11, R4 ;  /* 0x0000000b07047223 */ /* 0x040fe20000010004 */
[----:B------:R-:W-:Y:S01]  /*1070*/  FADD.FTZ R6, R10, R17 ;  /* 0x000000110a067221 */ /* 0x000fe20000010000 */
[----:B------:R-:W-:Y:S01]  /*1080*/  FFMA.FTZ R7, R7, R10, R15 ;  /* 0x0000000a07077223 */ /* 0x000fe2000001000f */
[----:B------:R-:W-:Y:S06]  /*1090*/  BRA.U UP0, `(.L_x_962) ;  /* 0xfffffff500b47547 */ /* 0x000fec000b83ffff */
[----:B------:R-:W-:-:S12]  /*10a0*/  UIADD3 UR4, UPT, UPT, UR4, -0x1, URZ ;  /* 0xffffffff04047890 */ /* 0x000fd8000fffe0ff */
.L_x_961:
        /* <DEDUP_REMOVED lines=12> */
[----:B------:R-:W0:Y:S01]  /*1170*/  @!P0 LDC.64 R16, c[0x0][0x3a0] ;  /* 0x0000e800ff108b82 */ /* 0x000e220000000a00 */
[----:B-----5:R-:W-:Y:S02]  /*1180*/  @!P0 MOV R10, R24 ;  /* 0x00000018000a8202 */ /* 0x020fe40000000f00 */
[----:B------:R-:W-:Y:S01]  /*1190*/  @!P0 MOV R11, R5 ;  /* 0x00000005000b8202 */ /* 0x000fe20000000f00 */
[----:B------:R-:W-:-:S04]  /*11a0*/  @!UP1 USHF.R.S32.HI UR5, URZ, 0x1f, UR4 ;  /* 0x0000001fff059899 */ /* 0x000fc80008011404 */
[----:B------:R-:W-:Y:S01]  /*11b0*/  @!UP1 UIMAD UR5, UR5, UR6, URZ ;  /* 0x00000006050592a4 */ /* 0x000fe2000f8e02ff */
[----:B------:R-:W-:Y:S01]  /*11c0*/  @!P0 IMAD.WIDE.U32 R10, R19, UR4, R10 ;  /* 0x00000004130a8c25 */ /* 0x000fe2000f8e000a */
[----:B------:R-:W2:Y:S02]  /*11d0*/  @!P0 LDC.64 R14, c[0x0][0x398] ;  /* 0x0000e600ff0e8b82 */ /* 0x000ea40000000a00 */
[----:B------:R-:W-:Y:S01]  /*11e0*/  @!UP1 UIMAD UR5, UR4, UR7, UR5 ;  /* 0x00000007040592a4 */ /* 0x000fe2000f8e0205 */
[----:B------:R-:W-:-:S05]  /*11f0*/  @!P0 SHF.L.U32 R27, R10, 0x2, RZ ;  /* 0x000000020a1b8819 */ /* 0x000fca00000006ff */
[----:B------:R-:W-:-:S05]  /*1200*/  @!P0 VIADD R11, R11, UR5 ;  /* 0x000000050b0b8c36 */ /* 0x000fca0008000000 */
[----:B------:R-:W-:Y:S02]  /*1210*/  @!P0 SHF.L.U64.HI R28, R10, 0x2, R11 ;  /* 0x000000020a1c8819 */ /* 0x000fe4000001020b */
[----:B------:R-:W-:Y:S02]  /*1220*/  CS2R R10, SRZ ;  /* 0x00000000000a7805 */ /* 0x000fe4000001ff00 */
[----:B0-----:R-:W-:-:S04]  /*1230*/  @!P0 IADD3 R18, P1, PT, R27, R16, RZ ;  /* 0x000000101b128210 */ /* 0x001fc80007f3e0ff */
[----:B------:R-:W-:-:S05]  /*1240*/  @!P0 IADD3.X R19, PT, PT, R28, R17, RZ, P1, !PT ;  /* 0x000000111c138210 */ /* 0x000fca0000ffe4ff */
[----:B------:R0:W3:Y:S01]  /*1250*/  @!P0 LDG.E.64 R10, desc[UR14][R18.64] ;  /* 0x0000000e120a8981 */ /* 0x0000e2000c1e1b00 */
[----:B--2---:R-:W-:Y:S02]  /*1260*/  @!P0 IADD3 R26, P1, PT, R27, R14, RZ ;  /* 0x0000000e1b1a8210 */ /* 0x004fe40007f3e0ff */
[----:B------:R-:W-:Y:S02]  /*1270*/  CS2R R16, SRZ ;  /* 0x0000000000107805 */ /* 0x000fe4000001ff00 */
[----:B------:R-:W-:-:S05]  /*1280*/  @!P0 IADD3.X R27, PT, PT, R28, R15, RZ, P1, !PT ;  /* 0x0000000f1c1b8210 */ /* 0x000fca0000ffe4ff */
[----:B------:R2:W4:Y:S01]  /*1290*/  @!P0 LDG.E.64 R16, desc[UR14][R26.64] ;  /* 0x0000000e1a108981 */ /* 0x000522000c1e1b00 */
[----:B------:R-:W-:-:S05]  /*12a0*/  IMAD.U32 R28, RZ, RZ, UR4 ;  /* 0x00000004ff1c7e24 */ /* 0x000fca000f8e00ff */
[----:B------:R-:W-:-:S04]  /*12b0*/  @!P0 IADD3 R28, PT, PT, R28, 0x1, RZ ;  /* 0x000000011c1c8810 */ /* 0x000fc80007ffe0ff */
[----:B------:R-:W-:-:S05]  /*12c0*/  @!P0 SHF.R.S32.HI R14, RZ, 0x1f, R28 ;  /* 0x0000001fff0e8819 */ /* 0x000fca000001141c */
[----:B------:R-:W-:Y:S01]  /*12d0*/  @!P0 IMAD R14, R14, UR6, RZ ;  /* 0x000000060e0e8c24 */ /* 0x000fe2000f8e02ff */
[----:B------:R-:W-:-:S03]  /*12e0*/  @!P0 MOV R15, R5 ;  /* 0x00000005000f8202 */ /* 0x000fc60000000f00 */
[----:B------:R-:W-:Y:S01]  /*12f0*/  @!P0 IMAD R29, R28, UR7, R14 ;  /* 0x000000071c1d8c24 */ /* 0x000fe2000f8e020e */
[----:B------:R-:W-:-:S05]  /*1300*/  @!P0 MOV R14, R24 ;  /* 0x00000018000e8202 */ /* 0x000fca0000000f00 */
[----:B0-----:R-:W-:Y:S02]  /*1310*/  @!P0 IMAD.WIDE.U32 R18, R28, UR6, R14 ;  /* 0x000000061c128c25 */ /* 0x001fe4000f8e000e */
[----:B------:R-:W0:Y:S02]  /*1320*/  @!P0 LDC.64 R14, c[0x0][0x3a0] ;  /* 0x0000e800ff0e8b82 */ /* 0x000e240000000a00 */
[----:B------:R-:W-:Y:S01]  /*1330*/  @!P0 IMAD.IADD R19, R19, 0x1, R29 ;  /* 0x0000000113138824 */ /* 0x000fe200078e021d */
[----:B--2---:R-:W-:Y:S01]  /*1340*/  @!P0 SHF.L.U32 R27, R18, 0x2, RZ ;  /* 0x00000002121b8819 */ /* 0x004fe200000006ff */
[----:B---3--:R-:W-:-:S03]  /*1350*/  FADD.FTZ R28, -R2, R10 ;  /* 0x0000000a021c7221 */ /* 0x008fc60000010100 */
[----:B------:R-:W-:Y:S01]  /*1360*/  @!P0 SHF.L.U64.HI R10, R18, 0x2, R19 ;  /* 0x00000002120a8819 */ /* 0x000fe20000010213 */
[----:B-1----:R-:W-:Y:S01]  /*1370*/  FMUL.FTZ R18, R28, R23 ;  /* 0x000000171c127220 */ /* 0x002fe20000410000 */
[----:B0-----:R-:W-:-:S04]  /*1380*/  @!P0 IADD3 R28, P1, PT, R27, R14, RZ ;  /* 0x0000000e1b1c8210 */ /* 0x001fc80007f3e0ff */
[----:B------:R-:W-:Y:S02]  /*1390*/  @!P0 IADD3.X R29, PT, PT, R10, R15, RZ, P1, !PT ;  /* 0x0000000f0a1d8210 */ /* 0x000fe40000ffe4ff */
[----:B------:R-:W0:Y:S01]  /*13a0*/  @!P0 LDC.64 R14, c[0x0][0x398] ;  /* 0x0000e600ff0e8b82 */ /* 0x000e220000000a00 */
[----:B----4-:R-:W-:Y:S01]  /*13b0*/  FADD.FTZ R9, R9, R16 ;  /* 0x0000001009097221 */ /* 0x010fe20000010000 */
[----:B------:R-:W-:Y:S01]  /*13c0*/  FFMA.FTZ R3, R18, R16, R3 ;  /* 0x0000001012037223 */ /* 0x000fe20000010003 */
[----:B------:R-:W-:-:S04]  /*13d0*/  FMUL.FTZ R16, R16, R12 ;  /* 0x0000000c10107220 */ /* 0x000fc80000410000 */
[----:B------:R-:W-:Y:S01]  /*13e0*/  FFMA.FTZ R7, R18, R16, R7 ;  /* 0x0000001012077223 */ /* 0x000fe20000010007 */
[----:B------:R-:W-:-:S06]  /*13f0*/  CS2R R18, SRZ ;  /* 0x0000000000127805 */ /* 0x000fcc000001ff00 */
[----:B------:R-:W2:Y:S01]  /*1400*/  @!P0 LDG.E.64 R18, desc[UR14][R28.64] ;  /* 0x0000000e1c128981 */ /* 0x000ea2000c1e1b00 */
[----:B0-----:R-:W-:-:S04]  /*1410*/  @!P0 IADD3 R26, P1, PT, R27, R14, RZ ;  /* 0x0000000e1b1a8210 */ /* 0x001fc80007f3e0ff */
[----:B------:R-:W-:Y:S02]  /*1420*/  @!P0 IADD3.X R27, PT, PT, R10, R15, RZ, P1, !PT ;  /* 0x0000000f0a1b8210 */ /* 0x000fe40000ffe4ff */
[----:B------:R-:W-:-:S06]  /*1430*/  CS2R R14, SRZ ;  /* 0x00000000000e7805 */ /* 0x000fcc000001ff00 */
[----:B------:R0:W3:Y:S01]  /*1440*/  @!P0 LDG.E.64 R14, desc[UR14][R26.64] ;  /* 0x0000000e1a0e8981 */ /* 0x0000e2000c1e1b00 */
[----:B------:R-:W-:-:S04]  /*1450*/  FADD.FTZ R10, -R2, R11 ;  /* 0x0000000b020a7221 */ /* 0x000fc80000010100 */
[----:B------:R-:W-:Y:S01]  /*1460*/  FMUL.FTZ R11, R10, R23 ;  /* 0x000000170a0b7220 */ /* 0x000fe20000410000 */
[----:B0-----:R-:W-:Y:S01]  /*1470*/  FADD.FTZ R27, R6, R16 ;  /* 0x00000010061b7221 */ /* 0x001fe20000010000 */
[----:B------:R-:W-:Y:S02]  /*1480*/  FMUL.FTZ R16, R17, R13 ;  /* 0x0000000d11107220 */ /* 0x000fe40000410000 */
[C---:B------:R-:W-:Y:S02]  /*1490*/  FFMA.FTZ R4, R11.reuse, R17, R4 ;  /* 0x000000110b047223 */ /* 0x040fe40000010004 */
[----:B------:R-:W-:Y:S01]  /*14a0*/  FADD.FTZ R10, R16, R27 ;  /* 0x0000001b100a7221 */ /* 0x000fe20000010000 */
[----:B------:R-:W-:Y:S01]  /*14b0*/  FFMA.FTZ R29, R11, R16, R7 ;  /* 0x000000100b1d7223 */ /* 0x000fe20000010007 */
[----:B------:R-:W-:Y:S01]  /*14c0*/  FADD.FTZ R8, R8, R17 ;  /* 0x0000001108087221 */ /* 0x000fe20000010000 */
[----:B------:R-:W-:Y:S01]  /*14d0*/  UIADD3 UR4, UPT, UPT, UR4, 0x2, URZ ;  /* 0x0000000204047890 */ /* 0x000fe2000fffe0ff */
[C---:B--2---:R-:W-:Y:S01]  /*14e0*/  FADD.FTZ R6, -R2.reuse, R18 ;  /* 0x0000001202067221 */ /* 0x044fe20000010100 */
[----:B------:R-:W-:-:S03]  /*14f0*/  FADD.FTZ R16, -R2, R19 ;  /* 0x0000001302107221 */ /* 0x000fc60000010100 */
[-C--:B------:R-:W-:Y:S01]  /*1500*/  FMUL.FTZ R6, R6, R23.reuse ;  /* 0x0000001706067220 */ /* 0x080fe20000410000 */
[----:B------:R-:W-:Y:S01]  /*1510*/  FMUL.FTZ R7, R16, R23 ;  /* 0x0000001710077220 */ /* 0x000fe20000410000 */
[----:B---3--:R-:W-:Y:S01]  /*1520*/  FMUL.FTZ R11, R14, R12 ;  /* 0x0000000c0e0b7220 */ /* 0x008fe20000410000 */
        /* <DEDUP_REMOVED lines=8> */
[----:B------:R-:W-:-:S07]  /*15b0*/  FFMA.FTZ R7, R7, R14, R11 ;  /* 0x0000000e07077223 */ /* 0x000fce000001000b */
.L_x_963:
        /* <DEDUP_REMOVED lines=26> */
.L_x_965:
[----:B------:R-:W-:Y:S05]  /*1760*/  BSYNC.RECONVERGENT B0 ;  /* 0x0000000000007941 */ /* 0x000fea0003800200 */
.L_x_964:
        /* <DEDUP_REMOVED lines=15> */
.L_x_960:
[----:B------:R-:W-:Y:S01]  /*1860*/  UIADD3 UR5, UPT, UPT, -UR4, UR8, URZ ;  /* 0x0000000804057290 */ /* 0x000fe2000fffe1ff */
[----:B------:R-:W-:Y:S01]  /*1870*/  HFMA2 R4, -RZ, RZ, 0, 0 ;  /* 0x00000000ff047431 */ /* 0x000fe200000001ff */
[----:B------:R-:W-:Y:S01]  /*1880*/  UIADD3 UR9, UPT, UPT, UR8, -0x1, URZ ;  /* 0xffffffff08097890 */ /* 0x000fe2000fffe0ff */
[----:B------:R-:W-:Y:S01]  /*1890*/  CS2R R6, SRZ ;  /* 0x0000000000067805 */ /* 0x000fe2000001ff00 */
[----:B------:R-:W-:Y:S01]  /*18a0*/  ULOP3.LUT UR5, UR5, 0x1, URZ, 0xc0, !UPT ;  /* 0x0000000105057892 */ /* 0x000fe2000f8ec0ff */
[----:B------:R-:W-:Y:S01]  /*18b0*/  CS2R R8, SRZ ;  /* 0x0000000000087805 */ /* 0x000fe2000001ff00 */
[----:B------:R-:W-:Y:S01]  /*18c0*/  IMAD.MOV.U32 R3, RZ, RZ, RZ ;  /* 0x000000ffff037224 */ /* 0x000fe200078e00ff */
[----:B------:R-:W-:Y:S01]  /*18d0*/  UMOV UR6, UR4 ;  /* 0x0000000400067c82 */ /* 0x000fe20008000000 */
[----:B------:R-:W-:Y:S02]  /*18e0*/  UISETP.NE.U32.AND UP1, UPT, UR5, 0x1, UPT ;  /* 0x000000010500788c */ /* 0x000fe4000bf25070 */
[----:B------:R-:W-:-:S07]  /*18f0*/  UISETP.NE.AND UP0, UPT, UR4, UR9, UPT ;  /* 0x000000090400728c */ /* 0x000fce000bf05270 */
[----:B------:R-:W-:Y:S05]  /*1900*/  BRA.U UP1, `(.L_x_966) ;  /* 0x0000000101d07547 */ /* 0x000fea000b800000 */
[----:B------:R-:W0:Y:S01]  /*1910*/  @!P0 LDC.64 R8, c[0x0][0x3a0] ;  /* 0x0000e800ff088b82 */ /* 0x000e220000000a00 */
[----:B------:R-:W-:Y:S01]  /*1920*/  VOTEU.ALL UP1, P0 ;  /* 0x0000000000ff7886 */ /* 0x000fe20000020000 */
[----:B------:R-:W-:Y:S02]  /*1930*/  MOV R7, UR10 ;  /* 0x0000000a00077c02 */ /* 0x000fe40008000f00 */
[----:B------:R-:W-:Y:S02]  /*1940*/  @!P0 MOV R4, R24 ;  /* 0x0000001800048202 */ /* 0x000fe40000000f00 */
[----:B------:R-:W-:Y:S02]  /*1950*/  @!UP1 UIMAD UR7, UR7, UR10, URZ ;  /* 0x0000000a070792a4 */ /* 0x000fe4000f8e02ff */
[----:B------:R-:W2:Y:S01]  /*1960*/  @!P0 LDC.64 R18, c[0x0][0x398] ;  /* 0x0000e600ff128b82 */ /* 0x000ea20000000a00 */
[----:B------:R-:W-:Y:S01]  /*1970*/  @!P0 IMAD.WIDE.U32 R6, R7, UR4, R4 ;  /* 0x0000000407068c25 */ /* 0x000fe2000f8e0004 */
[----:B------:R-:W-:-:S02]  /*1980*/  @!UP1 UIMAD UR7, UR4, UR11, UR7 ;  /* 0x0000000b040792a4 */ /* 0x000fc4000f8e0207 */
[----:B------:R-:W-:-:S04]  /*1990*/  @!P0 SHF.L.U32 R17, R6, 0x2, RZ ;  /* 0x0000000206118819 */ /* 0x000fc800000006ff */
[----:B------:R-:W-:-:S05]  /*19a0*/  @!P0 VIADD R3, R7, UR7 ;  /* 0x0000000707038c36 */ /* 0x000fca0008000000 */
[----:B------:R-:W-:Y:S02]  /*19b0*/  @!P0 SHF.L.U64.HI R4, R6, 0x2, R3 ;  /* 0x0000000206048819 */ /* 0x000fe40000010203 */
[----:B------:R-:W-:Y:S02]  /*19c0*/  CS2R R6, SRZ ;  /* 0x0000000000067805 */ /* 0x000fe4000001ff00 */
[----:B0-----:R-:W-:-:S04]  /*19d0*/  @!P0 IADD3 R14, P1, PT, R17, R8, RZ ;  /* 0x00000008110e8210 */ /* 0x001fc80007f3e0ff */
[----:B------:R-:W-:-:S05]  /*19e0*/  @!P0 IADD3.X R15, PT, PT, R4, R9, RZ, P1, !PT ;  /* 0x00000009040f8210 */ /* 0x000fca0000ffe4ff */
[----:B------:R-:W3:Y:S01]  /*19f0*/  @!P0 LDG.E.64 R6, desc[UR14][R14.64] ;  /* 0x0000000e0e068981 */ /* 0x000ee2000c1e1b00 */
[----:B--2---:R-:W-:Y:S02]  /*1a00*/  @!P0 IADD3 R16, P1, PT, R17, R18, RZ ;  /* 0x0000001211108210 */ /* 0x004fe40007f3e0ff */
[----:B------:R-:W-:Y:S02]  /*1a10*/  CS2R R8, SRZ ;  /* 0x0000000000087805 */ /* 0x000fe4000001ff00 */
[----:B------:R-:W-:-:S05]  /*1a20*/  @!P0 IADD3.X R17, PT, PT, R4, R19, RZ, P1, !PT ;  /* 0x0000001304118210 */ /* 0x000fca0000ffe4ff */
[----:B------:R0:W2:Y:S01]  /*1a30*/  @!P0 LDG.E.64 R8, desc[UR14][R16.64] ;  /* 0x0000000e10088981 */ /* 0x0000a2000c1e1b00 */
[----:B------:R-:W-:Y:S01]  /*1a40*/  UIADD3 UR6, UPT, UPT, UR4, 0x1, URZ ;  /* 0x0000000104067890 */ /* 0x000fe2000fffe0ff */
[C---:B---3--:R-:W-:Y:S01]  /*1a50*/  FADD.FTZ R6, -R2.reuse, R6 ;  /* 0x0000000602067221 */ /* 0x048fe20000010100 */
[----:B------:R-:W-:-:S03]  /*1a60*/  FADD.FTZ R4, -R2, R7 ;  /* 0x0000000702047221 */ /* 0x000fc60000010100 */
[-C--:B-1----:R-:W-:Y:S01]  /*1a70*/  FMUL.FTZ R3, R6, R23.reuse ;  /* 0x0000001706037220 */ /* 0x082fe20000410000 */
[----:B------:R-:W-:-:S03]  /*1a80*/  FMUL.FTZ R4, R4, R23 ;  /* 0x0000001704047220 */ /* 0x000fc60000410000 */
[----:B-----5:R-:W-:Y:S01]  /*1a90*/  FFMA.FTZ R6, R3, R12, R10 ;  /* 0x0000000c03067223 */ /* 0x020fe2000001000a */
[----:B------:R-:W-:-:S03]  /*1aa0*/  FFMA.FTZ R7, R4, R13, R11 ;  /* 0x0000000d04077223 */ /* 0x000fc6000001000b */
        /* <DEDUP_REMOVED lines=8> */
[C---:B0-----:R-:W-:Y:S01]  /*1b30*/  FADD.FTZ R17, -R15.reuse, 1 ;  /* 0x3f8000000f117421 */ /* 0x041fe20000010100 */
[----:B--2---:R-:W-:-:S03]  /*1b40*/  FMUL.FTZ R8, R15, R8 ;  /* 0x000000080f087220 */ /* 0x004fc60000410000 */
[----:B------:R-:W-:Y:S01]  /*1b50*/  FFMA.FTZ R17, R6, R17, 1 ;  /* 0x3f80000006117423 */ /* 0x000fe20000010011 */
[----:B-1----:R-:W-:-:S03]  /*1b60*/  FADD.FTZ R20, -R16, 1 ;  /* 0x3f80000010147421 */ /* 0x002fc60000010100 */
[----:B------:R-:W-:Y:S01]  /*1b70*/  FMUL.FTZ R8, R8, R17 ;  /* 0x0000001108087220 */ /* 0x000fe20000410000 */
[----:B------:R-:W-:Y:S01]  /*1b80*/  FMUL.FTZ R9, R16, R9 ;  /* 0x0000000910097220 */ /* 0x000fe20000410000 */
[----:B------:R-:W-:Y:S02]  /*1b90*/  FFMA.FTZ R20, R7, R20, 1 ;  /* 0x3f80000007147423 */ /* 0x000fe40000010014 */
[----:B------:R-:W-:Y:S02]  /*1ba0*/  FMUL.FTZ R6, R8, R12 ;  /* 0x0000000c08067220 */ /* 0x000fe40000410000 */
[----:B------:R-:W-:Y:S02]  /*1bb0*/  FMUL.FTZ R20, R9, R20 ;  /* 0x0000001409147220 */ /* 0x000fe40000410000 */
[C---:B------:R-:W-:Y:S01]  /*1bc0*/  FFMA.FTZ R7, R3.reuse, R6, RZ ;  /* 0x0000000603077223 */ /* 0x040fe200000100ff */
[----:B------:R-:W-:Y:S01]  /*1bd0*/  FADD.FTZ R6, RZ, R6 ;  /* 0x00000006ff067221 */ /* 0x000fe20000010000 */
[----:B------:R-:W-:Y:S01]  /*1be0*/  FFMA.FTZ R3, R3, R8, RZ ;  /* 0x0000000803037223 */ /* 0x000fe200000100ff */
[----:B------:R-:W-:-:S04]  /*1bf0*/  FMUL.FTZ R9, R20, R13 ;  /* 0x0000000d14097220 */ /* 0x000fc80000410000 */
[C---:B------:R-:W-:Y:S01]  /*1c00*/  FFMA.FTZ R7, R4.reuse, R9, R7 ;  /* 0x0000000904077223 */ /* 0x040fe20000010007 */
[----:B------:R-:W-:Y:S01]  /*1c10*/  FADD.FTZ R6, R9, R6 ;  /* 0x0000000609067221 */ /* 0x000fe20000010000 */
[----:B------:R-:W-:Y:S01]  /*1c20*/  FADD.FTZ R9, RZ, R8 ;  /* 0x00000008ff097221 */ /* 0x000fe20000010000 */
[----:B------:R-:W-:Y:S01]  /*1c30*/  FFMA.FTZ R4, R4, R20, RZ ;  /* 0x0000001404047223 */ /* 0x000fe200000100ff */
[----:B------:R-:W-:-:S07]  /*1c40*/  FADD.FTZ R8, RZ, R20 ;  /* 0x00000014ff087221 */ /* 0x000fce0000010000 */
.L_x_966:
[----:B------:R-:W-:Y:S05]  /*1c50*/  BRA.U !UP0, `(.L_x_959) ;  /* 0x0000000508c07547 */ /* 0x000fea000b800000 */
[----:B------:R-:W-:-:S12]  /*1c60*/  UIADD3 UR4, UPT, UPT, UR6, -UR8, URZ ;  /* 0x8000000806047290 */ /* 0x000fd8000fffe0ff */
.L_x_967:
[----:B------:R-:W0:Y:S01]  /*1c70*/  @!P0 LDC.64 R16, c[0x0][0x3f8] ;  /* 0x0000fe00ff108b82 */ /* 0x000e220000000a00 */
[----:B------:R-:W-:Y:S02]  /*1c80*/  MOV R19, UR6 ;  /* 0x0000000600137c02 */ /* 0x000fe40008000f00 */
[----:B------:R-:W-:Y:S02]  /*1c90*/  @!P0 MOV R18, R24 ;  /* 0x0000001800128202 */ /* 0x000fe40000000f00 */
[----:B------:R-:W-:-:S03]  /*1ca0*/  @!P0 SHF.R.S32.HI R19, RZ, 0x1f, R19 ;  /* 0x0000001fff138819 */ /* 0x000fc60000011413 */
[----:B------:R-:W2:Y:S02]  /*1cb0*/  @!P0 LDC.64 R14, c[0x0][0x3a0] ;  /* 0x0000e800ff0e8b82 */ /* 0x000ea40000000a00 */
[----:B0-----:R-:W-:Y:S02]  /*1cc0*/  @!P0 IMAD R20, R19, R16, RZ ;  /* 0x0000001013148224 */ /* 0x001fe400078e02ff */
[----:B------:R-:W-:Y:S02]  /*1cd0*/  @!P0 IMAD.MOV.U32 R19, RZ, RZ, R5 ;  /* 0x000000ffff138224 */ /* 0x000fe400078e0005 */
[----:B------:R-:W-:Y:S02]  /*1ce0*/  @!P0 IMAD R17, R17, UR6, R20 ;  /* 0x0000000611118c24 */ /* 0x000fe4000f8e0214 */
[----:B------:R-:W-:-:S03]  /*1cf0*/  @!P0 IMAD.WIDE.U32 R18, R16, UR6, R18 ;  /* 0x0000000610128c25 */ /* 0x000fc6000f8e0012 */
[C---:B------:R-:W-:Y:S02]  /*1d00*/  @!P0 SHF.L.U32 R27, R18.reuse, 0x2, RZ ;  /* 0x00000002121b8819 */ /* 0x040fe400000006ff */
[----:B------:R-:W-:Y:S02]  /*1d10*/  @!P0 IADD3 R17, PT, PT, R19, R17, RZ ;  /* 0x0000001113118210 */ /* 0x000fe40007ffe0ff */
[----:B--2---:R-:W-:Y:S02]  /*1d20*/  @!P0 IADD3 R20, P1, PT, R27, R14, RZ ;  /* 0x0000000e1b148210 */ /* 0x004fe40007f3e0ff */
[----:B------:R-:W-:Y:S02]  /*1d30*/  @!P0 SHF.L.U64.HI R16, R18, 0x2, R17 ;  /* 0x0000000212108819 */ /* 0x000fe40000010211 */
[----:B------:R-:W-:Y:S02]  /*1d40*/  CS2R R18, SRZ ;  /* 0x0000000000127805 */ /* 0x000fe4000001ff00 */
[----:B------:R-:W-:-:S02]  /*1d50*/  @!P0 IADD3.X R21, PT, PT, R16, R15, RZ, P1, !PT ;  /* 0x0000000f10158210 */ /* 0x000fc40000ffe4ff */
[----:B------:R-:W0:Y:S03]  /*1d60*/  @!P0 LDC.64 R14, c[0x0][0x398] ;  /* 0x0000e600ff0e8b82 */ /* 0x000e260000000a00 */
[----:B------:R2:W3:Y:S01]  /*1d70*/  @!P0 LDG.E.64 R18, desc[UR14][R20.64] ;  /* 0x0000000e14128981 */ /* 0x0004e2000c1e1b00 */
[----:B0-----:R-:W-:-:S04]  /*1d80*/  @!P0 IADD3 R26, P1, PT, R27, R14, RZ ;  /* 0x0000000e1b1a8210 */ /* 0x001fc80007f3e0ff */
[----:B------:R-:W-:Y:S02]  /*1d90*/  @!P0 IADD3.X R27, PT, PT, R16, R15, RZ, P1, !PT ;  /* 0x0000000f101b8210 */ /* 0x000fe40000ffe4ff */
[----:B------:R-:W-:Y:S01]  /*1da0*/  CS2R R16, SRZ ;  /* 0x0000000000107805 */ /* 0x000fe2000001ff00 */
[----:B------:R-:W0:Y:S05]  /*1db0*/  @!P0 LDC.64 R14, c[0x0][0x3f8] ;  /* 0x0000fe00ff0e8b82 */ /* 0x000e2a0000000a00 */
[----:B------:R4:W3:Y:S01]  /*1dc0*/  @!P0 LDG.E.64 R16, desc[UR14][R26.64] ;  /* 0x0000000e1a108981 */ /* 0x0008e2000c1e1b00 */
[----:B------:R-:W-:Y:S01]  /*1dd0*/  IMAD.U32 R28, RZ, RZ, UR6 ;  /* 0x00000006ff1c7e24 */ /* 0x000fe2000f8e00ff */
[----:B--2---:R-:W-:-:S02]  /*1de0*/  @!P0 MOV R20, R24 ;  /* 0x0000001800148202 */ /* 0x004fc40000000f00 */
[----:B------:R-:W-:Y:S02]  /*1df0*/  @!P0 MOV R21, R5 ;  /* 0x0000000500158202 */ /* 0x000fe40000000f00 */
[----:B------:R-:W-:-:S04]  /*1e00*/  @!P0 IADD3 R28, PT, PT, R28, 0x1, RZ ;  /* 0x000000011c1c8810 */ /* 0x000fc80007ffe0ff */
[----:B------:R-:W-:-:S05]  /*1e10*/  @!P0 SHF.R.S32.HI R29, RZ, 0x1f, R28 ;  /* 0x0000001fff1d8819 */ /* 0x000fca000001141c */
[-C--:B0-----:R-:W-:Y:S02]  /*1e20*/  @!P0 IMAD R29, R29, R14.reuse, RZ ;  /* 0x0000000e1d1d8224 */ /* 0x081fe400078e02ff */
[----:B------:R-:W-:-:S04]  /*1e30*/  @!P0 IMAD.WIDE.U32 R20, R28, R14, R20 ;  /* 0x0000000e1c148225 */ /* 0x000fc800078e0014 */
[----:B------:R-:W-:Y:S02]  /*1e40*/  @!P0 IMAD R29, R28, R15, R29 ;  /* 0x0000000f1c1d8224 */ /* 0x000fe400078e021d */
[----:B------:R-:W0:Y:S03]  /*1e50*/  @!P0 LDC.64 R14, c[0x0][0x3a0] ;  /* 0x0000e800ff0e8b82 */ /* 0x000e260000000a00 */
[----:B------:R-:W-:-:S04]  /*1e60*/  @!P0 IADD3 R29, PT, PT, R21, R29, RZ ;  /* 0x0000001d151d8210 */ /* 0x000fc80007ffe0ff */
[C---:B----4-:R-:W-:Y:S01]  /*1e70*/  @!P0 SHF.L.U64.HI R26, R20.reuse, 0x2, R29 ;  /* 0x00000002141a8819 */ /* 0x050fe2000001021d */
[----:B------:R-:W-:-:S05]  /*1e80*/  @!P0 IMAD.SHL.U32 R29, R20, 0x4, RZ ;  /* 0x00000004141d8824 */ /* 0x000fca00078e00ff */
[----:B0-----:R-:W-:-:S04]  /*1e90*/  @!P0 IADD3 R20, P1, PT, R29, R14, RZ ;  /* 0x0000000e1d148210 */ /* 0x001fc80007f3e0ff */
[----:B------:R-:W-:Y:S02]  /*1ea0*/  @!P0 IADD3.X R21, PT, PT, R26, R15, RZ, P1, !PT ;  /* 0x0000000f1a158210 */ /* 0x000fe40000ffe4ff */
[----:B------:R-:W-:-:S06]  /*1eb0*/  CS2R R14, SRZ ;  /* 0x00000000000e7805 */ /* 0x000fcc000001ff00 */
[----:B------:R0:W2:Y:S02]  /*1ec0*/  @!P0 LDG.E.64 R14, desc[UR14][R20.64] ;  /* 0x0000000e140e8981 */ /* 0x0000a4000c1e1b00 */
[----:B0-----:R-:W0:Y:S02]  /*1ed0*/  @!P0 LDC.64 R20, c[0x0][0x398] ;  /* 0x0000e600ff148b82 */ /* 0x001e240000000a00 */
[----:B0-----:R-:W-:-:S04]  /*1ee0*/  @!P0 IADD3 R28, P1, PT, R29, R20, RZ ;  /* 0x000000141d1c8210 */ /* 0x001fc80007f3e0ff */
        /* <DEDUP_REMOVED lines=16> */
[----:B------:R-:W-:Y:S01]  /*1ff0*/  FMUL.FTZ R26, R16, R26 ;  /* 0x0000001a101a7220 */ /* 0x000fe20000410000 */
[----:B------:R-:W-:-:S03]  /*2000*/  FADD.FTZ R16, -R2, R19 ;  /* 0x0000001302107221 */ /* 0x000fc60000010100 */
[----:B------:R-:W-:Y:S01]  /*2010*/  FADD.FTZ R9, R26, R9 ;  /* 0x000000091a097221 */ /* 0x000fe20000010000 */
[----:B------:R-:W-:Y:S01]  /*2020*/  FFMA.FTZ R3, R18, R26, R3 ;  /* 0x0000001a12037223 */ /* 0x000fe20000010003 */
[----:B------:R-:W-:Y:S01]  /*2030*/  FMUL.FTZ R26, R26, R12 ;  /* 0x0000000c1a1a7220 */ /* 0x000fe20000410000 */
[----:B------:R-:W-:-:S03]  /*2040*/  FMUL.FTZ R16, R16, R23 ;  /* 0x0000001710107220 */ /* 0x000fc60000410000 */
[----:B------:R-:W-:Y:S01]  /*2050*/  FFMA.FTZ R7, R18, R26, R7 ;  /* 0x0000001a12077223 */ /* 0x000fe20000010007 */
[----:B------:R-:W-:Y:S01]  /*2060*/  FFMA.FTZ R18, R16, R13, R11 ;  /* 0x0000000d10127223 */ /* 0x000fe2000001000b */
[----:B------:R-:W-:-:S03]  /*2070*/  FADD.FTZ R26, R26, R6 ;  /* 0x000000061a1a7221 */ /* 0x000fc60000010000 */
[----:B------:R-:W-:-:S06]  /*2080*/  FMUL.FTZ R27, R18, -1.4426950216293334961 ;  /* 0xbfb8aa3b121b7820 */ /* 0x000fcc0000410000 */
[----:B------:R-:W0:Y:S01]  /*2090*/  MUFU.EX2 R27, R27 ;  /* 0x0000001b001b7308 */ /* 0x000e220000000800 */
[C---:B--2---:R-:W-:Y:S01]  /*20a0*/  FADD.FTZ R14, -R2.reuse, R14 ;  /* 0x0000000e020e7221 */ /* 0x044fe20000010100 */
[----:B------:R-:W-:Y:S01]  /*20b0*/  FADD.FTZ R6, -R2, R15 ;  /* 0x0000000f02067221 */ /* 0x000fe20000010100 */
[----:B0-----:R-:W-:-:S03]  /*20c0*/  FADD.FTZ R28, R27, 1 ;  /* 0x3f8000001b1c7421 */ /* 0x001fc60000010000 */
[----:B------:R-:W-:-:S03]  /*20d0*/  FMUL.FTZ R6, R6, R23 ;  /* 0x0000001706067220 */ /* 0x000fc60000410000 */
[----:B------:R-:W0:Y:S02]  /*20e0*/  MUFU.RCP R28, R28 ;  /* 0x0000001c001c7308 */ /* 0x000e240000001000 */
        /* <DEDUP_REMOVED lines=9> */
[----:B0-----:R-:W-:-:S06]  /*2180*/  FADD.FTZ R27, R18, 1 ;  /* 0x3f800000121b7421 */ /* 0x001fcc0000010000 */
[----:B------:R-:W0:Y:S02]  /*2190*/  MUFU.RCP R27, R27 ;  /* 0x0000001b001b7308 */ /* 0x000e240000001000 */
[C---:B0-----:R-:W-:Y:S01]  /*21a0*/  FADD.FTZ R15, -R27.reuse, 1 ;  /* 0x3f8000001b0f7421 */ /* 0x041fe20000010100 */
[----:B----4-:R-:W-:-:S03]  /*21b0*/  FMUL.FTZ R20, R27, R20 ;  /* 0x000000141b147220 */ /* 0x010fc60000410000 */
[----:B------:R-:W-:Y:S01]  /*21c0*/  FFMA.FTZ R15, R14, R15, 1 ;  /* 0x3f8000000e0f7423 */ /* 0x000fe2000001000f */
[----:B------:R-:W-:-:S03]  /*21d0*/  FFMA.FTZ R14, R6, R13, R11 ;  /* 0x0000000d060e7223 */ /* 0x000fc6000001000b */
[----:B------:R-:W-:Y:S01]  /*21e0*/  FMUL.FTZ R20, R20, R15 ;  /* 0x0000000f14147220 */ /* 0x000fe20000410000 */
[----:B------:R-:W-:Y:S01]  /*21f0*/  FMUL.FTZ R28, R14, -1.4426950216293334961 ;  /* 0xbfb8aa3b0e1c7820 */ /* 0x000fe20000410000 */
[----:B------:R-:W-:Y:S01]  /*2200*/  FFMA.FTZ R15, R16, R19, R4 ;  /* 0x00000013100f7223 */ /* 0x000fe20000010004 */
[----:B------:R-:W-:Y:S01]  /*2210*/  FMUL.FTZ R19, R19, R13 ;  /* 0x0000000d13137220 */ /* 0x000fe20000410000 */
[----:B------:R-:W-:Y:S01]  /*2220*/  FMUL.FTZ R4, R20, R12 ;  /* 0x0000000c14047220 */ /* 0x000fe20000410000 */
[----:B------:R-:W-:Y:S01]  /*2230*/  FFMA.FTZ R3, R17, R20, R3 ;  /* 0x0000001411037223 */ /* 0x000fe20000010003 */
[----:B------:R-:W-:Y:S01]  /*2240*/  FADD.FTZ R9, R9, R20 ;  /* 0x0000001409097221 */ /* 0x000fe20000010000 */
[----:B------:R-:W0:Y:S01]  /*2250*/  MUFU.EX2 R28, R28 ;  /* 0x0000001c001c7308 */ /* 0x000e220000000800 */
[----:B------:R-:W-:Y:S01]  /*2260*/  FFMA.FTZ R7, R16, R19, R7 ;  /* 0x0000001310077223 */ /* 0x000fe20000010007 */
[----:B------:R-:W-:-:S03]  /*2270*/  FADD.FTZ R19, R19, R26 ;  /* 0x0000001a13137221 */ /* 0x000fc60000010000 */
[----:B------:R-:W-:Y:S01]  /*2280*/  FFMA.FTZ R16, R17, R4, R7 ;  /* 0x0000000411107223 */ /* 0x000fe20000010007 */
[----:B0-----:R-:W-:-:S06]  /*2290*/  FADD.FTZ R18, R28, 1 ;  /* 0x3f8000001c127421 */ /* 0x001fcc0000010000 */
[----:B------:R-:W0:Y:S02]  /*22a0*/  MUFU.RCP R18, R18 ;  /* 0x0000001200127308 */ /* 0x000e240000001000 */
[C---:B0-----:R-:W-:Y:S01]  /*22b0*/  FADD.FTZ R27, -R18.reuse, 1 ;  /* 0x3f800000121b7421 */ /* 0x041fe20000010100 */
[----:B------:R-:W-:Y:S01]  /*22c0*/  FMUL.FTZ R21, R18, R21 ;  /* 0x0000001512157220 */ /* 0x000fe20000410000 */
[----:B------:R-:W-:Y:S02]  /*22d0*/  FADD.FTZ R18, R19, R4 ;  /* 0x0000000413127221 */ /* 0x000fe40000010000 */
[----:B------:R-:W-:-:S04]  /*22e0*/  FFMA.FTZ R14, R14, R27, 1 ;  /* 0x3f8000000e0e7423 */ /* 0x000fc8000001001b */
[----:B------:R-:W-:-:S04]  /*22f0*/  FMUL.FTZ R14, R21, R14 ;  /* 0x0000000e150e7220 */ /* 0x000fc80000410000 */
[----:B------:R-:W-:Y:S01]  /*2300*/  FMUL.FTZ R17, R14, R13 ;  /* 0x0000000d0e117220 */ /* 0x000fe20000410000 */
[----:B------:R-:W-:Y:S01]  /*2310*/  FFMA.FTZ R4, R6, R14, R15 ;  /* 0x0000000e06047223 */ /* 0x000fe2000001000f */
[----:B------:R-:W-:Y:S02]  /*2320*/  FADD.FTZ R8, R8, R14 ;  /* 0x0000000e08087221 */ /* 0x000fe40000010000 */
[----:B------:R-:W-:Y:S01]  /*2330*/  FFMA.FTZ R7, R6, R17, R16 ;  /* 0x0000001106077223 */ /* 0x000fe20000010010 */
[----:B------:R-:W-:Y:S01]  /*2340*/  FADD.FTZ R6, R17, R18 ;  /* 0x0000001211067221 */ /* 0x000fe20000010000 */
[----:B------:R-:W-:Y:S06]  /*2350*/  BRA.U UP0, `(.L_x_967) ;  /* 0xfffffff900447547 */ /* 0x000fec000b83ffff */
.L_x_959:
[----:B------:R-:W0:Y:S01]  /*2360*/  S2R R2, SR_TID.X ;  /* 0x0000000000027919 */ /* 0x000e220000002100 */
[----:B------:R-:W2:Y:S01]  /*2370*/  S2UR UR6, SR_CgaCtaId ;  /* 0x00000000000679c3 */ /* 0x000ea20000008800 */
[----:B------:R-:W-:Y:S01]  /*2380*/  UMOV UR5, 0x400 ;  /* 0x0000040000057882 */ /* 0x000fe20000000000 */
[----:B------:R-:W-:-:S04]  /*2390*/  ISETP.NE.AND P0, PT, R0, RZ, PT ;  /* 0x000000ff0000720c */ /* 0x000fc80003f05270 */
[----:B-----5:R-:W-:Y:S01]  /*23a0*/  SEL R10, RZ, 0x1, P0 ;  /* 0x00000001ff0a7807 */ /* 0x020fe20000000000 */
[----:B--2---:R-:W-:-:S06]  /*23b0*/  ULEA UR4, UR6, UR5, 0x18 ;  /* 0x0000000506047291 */ /* 0x004fcc000f8ec0ff */
[----:B------:R-:W-:Y:S02]  /*23c0*/  MOV R5, UR4 ;  /* 0x0000000400057c02 */ /* 0x000fe40008000f00 */
[----:B0-----:R-:W-:-:S03]  /*23d0*/  ISETP.GT.U32.AND P0, PT, R2, 0x1f, PT ;  /* 0x0000001f0200780c */ /* 0x001fc60003f04070 */
[----:B------:R-:W-:-:S05]  /*23e0*/  IMAD R5, R2, 0xc, R5 ;  /* 0x0000000c02057824 */ /* 0x000fca00078e0205 */
[----:B------:R0:W-:Y:S04]  /*23f0*/  STS [R5+0x14], R7 ;  /* 0x0000140705007388 */ /* 0x0001e80000000800 */
[----:B------:R0:W-:Y:S04]  /*2400*/  STS [R5+0x18], R6 ;  /* 0x0000180605007388 */ /* 0x0001e80000000800 */
[----:B------:R0:W-:Y:S01]  /*2410*/  STS [R5+0x10], R10 ;  /* 0x0000100a05007388 */ /* 0x0001e20000000800 */
[----:B------:R-:W-:Y:S06]  /*2420*/  BAR.SYNC.DEFER_BLOCKING 0x0 ;  /* 0x0000000000007b1d */ /* 0x000fec0000010000 */
[----:B------:R-:W-:Y:S05]  /*2430*/  @P0 BRA `(.L_x_968) ;  /* 0x0000000400580947 */ /* 0x000fea0003800000 */
[C---:B------:R-:W-:Y:S01]  /*2440*/  IMAD R21, R2.reuse, 0xc, R5 ;  /* 0x0000000c02157824 */ /* 0x040fe200078e0205 */
[----:B------:R-:W2:Y:S01]  /*2450*/  S2R R15, SR_LANEID ;  /* 0x00000000000f7919 */ /* 0x000ea20000000000 */
[----:B------:R-:W-:Y:S01]  /*2460*/  IADD3 R17, PT, PT, R5, 0x10, RZ ;  /* 0x0000001005117810 */ /* 0x000fe20007ffe0ff */
[----:B------:R-:W-:Y:S02]  /*2470*/  UMOV UR4, 0xffffffff ;  /* 0xffffffff00047882 */ /* 0x000fe40000000000 */
[----:B------:R-:W3:Y:S02]  /*2480*/  LDS.64 R12, [R21+0x18] ;  /* 0x00001800150c7984 */ /* 0x000ee40000000a00 */
[----:B------:R-:W-:Y:S02]  /*2490*/  IMAD R14, R2, 0xc, R17 ;  /* 0x0000000c020e7824 */ /* 0x000fe400078e0211 */
[----:B0-----:R-:W0:Y:S04]  /*24a0*/  LDS.64 R10, [R21+0x10] ;  /* 0x00001000150a7984 */ /* 0x001e280000000a00 */
[----:B------:R-:W4:Y:S01]  /*24b0*/  LDS.64 R6, [R21+0x20] ;  /* 0x0000200015067984 */ /* 0x000f220000000a00 */
[----:B---3--:R-:W-:Y:S01]  /*24c0*/  ISETP.NE.AND P1, PT, R13, RZ, PT ;  /* 0x000000ff0d00720c */ /* 0x008fe20003f25270 */
[----:B0-----:R-:W-:-:S02]  /*24d0*/  IMAD.IADD R18, R10, 0x1, R13 ;  /* 0x000000010a127824 */ /* 0x001fc400078e020d */
[----:B----4-:R-:W-:Y:S01]  /*24e0*/  FADD.FTZ R19, R11, R6 ;  /* 0x000000060b137221 */ /* 0x010fe20000010000 */
[----:B------:R-:W-:-:S04]  /*24f0*/  FADD.FTZ R20, R12, R7 ;  /* 0x000000070c147221 */ /* 0x000fc80000010000 */
[----:B------:R-:W-:Y:S02]  /*2500*/  FSEL R16, R19, R6, !P1 ;  /* 0x0000000613107208 */ /* 0x000fe40004800000 */
[----:B------:R-:W-:Y:S01]  /*2510*/  FSEL R17, R20, R7, !P1 ;  /* 0x0000000714117208 */ /* 0x000fe20004800000 */
[----:B--2---:R-:W-:Y:S06]  /*2520*/  BRA.DIV UR4, `(.L_x_969) ;  /* 0x0000000a04187947 */ /* 0x004fec000b800000 */
[----:B------:R-:W0:Y:S01]  /*2530*/  SHFL.UP PT, R25, R16, 0x1, RZ ;  /* 0x0420000010197989 */ /* 0x000e2200000e00ff */
[----:B------:R-:W-:Y:S02]  /*2540*/  ISETP.GE.AND P2, PT, R15, 0x1, PT ;  /* 0x000000010f00780c */ /* 0x000fe40003f46270 */
[----:B------:R-:W-:Y:S01]  /*2550*/  ISETP.NE.AND P0, PT, R18, RZ, PT ;  /* 0x000000ff1200720c */ /* 0x000fe20003f05270 */
[----:B------:R-:W2:Y:S04]  /*2560*/  SHFL.UP PT, R24, R17, 0x1, RZ ;  /* 0x0420000011187989 */ /* 0x000ea800000e00ff */
[----:B------:R-:W3:Y:S01]  /*2570*/  SHFL.UP PT, R19, R18, 0x1, RZ ;  /* 0x0420000012137989 */ /* 0x000ee200000e00ff */
[----:B0-----:R-:W-:Y:S01]  /*2580*/  FADD.FTZ R25, R16, R25 ;  /* 0x0000001910197221 */ /* 0x001fe20000010000 */
[----:B--2---:R-:W-:-:S04]  /*2590*/  FADD.FTZ R24, R17, R24 ;  /* 0x0000001811187221 */ /* 0x004fc80000010000 */
[----:B------:R-:W-:Y:S02]  /*25a0*/  @P2 FSEL R16, R25, R16, !P0 ;  /* 0x0000001019102208 */ /* 0x000fe40004000000 */
[----:B---3--:R-:W-:Y:S02]  /*25b0*/  SEL R19, R19, RZ, P2 ;  /* 0x000000ff13137207 */ /* 0x008fe40001000000 */
[----:B------:R-:W-:Y:S01]  /*25c0*/  @P2 FSEL R17, R24, R17, !P0 ;  /* 0x0000001118112208 */ /* 0x000fe20004000000 */
[----:B------:R-:W0:Y:S01]  /*25d0*/  SHFL.UP PT, R25, R16, 0x2, RZ ;  /* 0x0440000010197989 */ /* 0x000e2200000e00ff */
[----:B------:R-:W-:Y:S02]  /*25e0*/  IADD3 R19, PT, PT, R18, R19, RZ ;  /* 0x0000001312137210 */ /* 0x000fe40007ffe0ff */
[----:B------:R-:W-:Y:S01]  /*25f0*/  ISETP.GE.AND P2, PT, R15, 0x2, PT ;  /* 0x000000020f00780c */ /* 0x000fe20003f46270 */
[----:B------:R-:W2:Y:S01]  /*2600*/  SHFL.UP PT, R24, R17, 0x2, RZ ;  /* 0x0440000011187989 */ /* 0x000ea200000e00ff */
[----:B------:R-:W-:-:S03]  /*2610*/  ISETP.NE.AND P0, PT, R19, RZ, PT ;  /* 0x000000ff1300720c */ /* 0x000fc60003f05270 */
[----:B------:R-:W3:Y:S01]  /*2620*/  SHFL.UP PT, R18, R19, 0x2, RZ ;  /* 0x0440000013127989 */ /* 0x000ee200000e00ff */
[----:B0-----:R-:W-:Y:S01]  /*2630*/  FADD.FTZ R25, R16, R25 ;  /* 0x0000001910197221 */ /* 0x001fe20000010000 */
[----:B--2---:R-:W-:-:S06]  /*2640*/  FADD.FTZ R24, R17, R24 ;  /* 0x0000001811187221 */ /* 0x004fcc0000010000 */
        /* <DEDUP_REMOVED lines=35> */
[----:B------:R-:W-:Y:S02]  /*2880*/  @P2 FSEL R17, R24, R17, !P0 ;  /* 0x0000001118112208 */ /* 0x000fe40004000000 */
[----:B------:R-:W0:Y:S01]  /*2890*/  SHFL.UP PT, R16, R16, 0x1, RZ ;  /* 0x0420000010107989 */ /* 0x000e2200000e00ff */
[----:B------:R-:W-:-:S03]  /*28a0*/  IMAD.IADD R19, R18, 0x1, R19 ;  /* 0x0000000112137824 */ /* 0x000fc600078e0213 */
[----:B------:R-:W2:Y:S04]  /*28b0*/  SHFL.UP PT, R17, R17, 0x1, RZ ;  /* 0x0420000011117989 */ /* 0x000ea800000e00ff */
[----:B------:R-:W3:Y:S02]  /*28c0*/  SHFL.UP PT, R19, R19, 0x1, RZ ;  /* 0x0420000013137989 */ /* 0x000ee400000e00ff */
.L_x_990:
[----:B------:R-:W-:Y:S02]  /*28d0*/  ISETP.NE.AND P2, PT, R2, RZ, PT ;  /* 0x000000ff0200720c */ /* 0x000fe40003f45270 */
[----:B------:R-:W-:-:S11]  /*28e0*/  PLOP3.LUT P0, PT, PT, PT, PT, 0x80, 0x8 ;  /* 0x000000000008781c */ /* 0x000fd60003f0f070 */
[----:B------:R-:W-:Y:S02]  /*28f0*/  @P2 ISETP.NE.AND P3, PT, R10, RZ, PT ;  /* 0x000000ff0a00220c */ /* 0x000fe40003f65270 */
[----:B---3--:R-:W-:Y:S02]  /*2900*/  @P2 IADD3 R10, PT, PT, R19, R10, RZ ;  /* 0x0000000a130a2210 */ /* 0x008fe40007ffe0ff */
[----:B------:R-:W-:Y:S02]  /*2910*/  @P2 PLOP3.LUT P0, PT, P3, PT, PT, 0x80, 0x8 ;  /* 0x000000000008281c */ /* 0x000fe40001f0f070 */
[----:B------:R-:W-:-:S11]  /*2920*/  IADD3 R13, PT, PT, R13, R10, RZ ;  /* 0x0000000a0d0d7210 */ /* 0x000fd60007ffe0ff */
[----:B0-----:R-:W-:Y:S01]  /*2930*/  @!P0 FADD.FTZ R11, R16, R11 ;  /* 0x0000000b100b8221 */ /* 0x001fe20000010000 */
[----:B--2---:R-:W-:-:S03]  /*2940*/  @!P0 FADD.FTZ R12, R17, R12 ;  /* 0x0000000c110c8221 */ /* 0x004fc60000010000 */
[----:B------:R-:W-:Y:S01]  /*2950*/  @!P1 FADD.FTZ R6, R6, R11 ;  /* 0x0000000b06069221 */ /* 0x000fe20000010000 */
[----:B------:R-:W-:Y:S01]  /*2960*/  @!P1 FADD.FTZ R7, R7, R12 ;  /* 0x0000000c07079221 */ /* 0x000fe20000010000 */
[----:B------:R2:W-:Y:S04]  /*2970*/  STS.64 [R14], R10 ;  /* 0x0000000a0e007388 */ /* 0x0005e80000000a00 */
[----:B------:R2:W-:Y:S04]  /*2980*/  STS.64 [R14+0x8], R12 ;  /* 0x0000080c0e007388 */ /* 0x0005e80000000a00 */
[----:B------:R2:W-:Y:S02]  /*2990*/  STS.64 [R14+0x10], R6 ;  /* 0x000010060e007388 */ /* 0x0005e40000000a00 */
.L_x_968:
[----:B------:R-:W-:Y:S05]  /*29a0*/  WARPSYNC.ALL ;  /* 0x0000000000007948 */ /* 0x000fea0003800000 */
[----:B------:R-:W3:Y:S01]  /*29b0*/  LDCU UR4, c[0x0][0x424] ;  /* 0x00008480ff0477ac */ /* 0x000ee20008000800 */
[----:B--2---:R-:W0:Y:S01]  /*29c0*/  LDC R11, c[0x0][0x420] ;  /* 0x00010800ff0b7b82 */ /* 0x004e220000000800 */
[----:B------:R-:W-:Y:S01]  /*29d0*/  BSSY.RECONVERGENT B0, `(.L_x_970) ;  /* 0x0000024000007945 */ /* 0x000fe20003800200 */
[----:B------:R-:W2:Y:S06]  /*29e0*/  LDCU.64 UR8, c[0x0][0x3f8] ;  /* 0x00007f00ff0877ac */ /* 0x000eac0008000a00 */
[----:B------:R-:W4:Y:S08]  /*29f0*/  LDC R15, c[0x0][0x410] ;  /* 0x00010400ff0f7b82 */ /* 0x000f300000000800 */
[----:B------:R-:W5:Y:S01]  /*2a00*/  LDC R13, c[0x0][0x428] ;  /* 0x00010a00ff0d7b82 */ /* 0x000f620000000800 */
[----:B---3--:R-:W-:-:S07]  /*2a10*/  UIADD3 UR4, UPT, UPT, UR4, -0x2, URZ ;  /* 0xfffffffe04047890 */ /* 0x008fce000fffe0ff */
[----:B------:R-:W-:Y:S01]  /*2a20*/  BAR.SYNC.DEFER_BLOCKING 0x0 ;  /* 0x0000000000007b1d */ /* 0x000fe20000010000 */
[----:B------:R-:W-:Y:S01]  /*2a30*/  ISETP.NE.AND P2, PT, R0, UR4, PT ;  /* 0x0000000400007c0c */ /* 0x000fe2000bf45270 */
[----:B0-----:R-:W-:-:S05]  /*2a40*/  IMAD R10, R11, UR17, R2 ;  /* 0x000000110b0a7c24 */ /* 0x001fca000f8e0202 */
[----:B----4-:R-:W-:-:S07]  /*2a50*/  ISETP.GE.AND P0, PT, R10, R15, PT ;  /* 0x0000000f0a00720c */ /* 0x010fce0003f06270 */
[----:B------:R-:W-:Y:S01]  /*2a60*/  VOTEU.ALL UP0, P2 ;  /* 0x0000000000ff7886 */ /* 0x000fe20001000000 */
[----:B------:R-:W-:Y:S01]  /*2a70*/  ISETP.GE.U32.OR P0, PT, R2, R11, P0 ;  /* 0x0000000b0200720c */ /* 0x000fe20000706470 */
[----:B-----5:R-:W-:-:S03]  /*2a80*/  IMAD R14, R13, UR17, R2 ;  /* 0x000000110d0e7c24 */ /* 0x020fc6000f8e0202 */
[----:B------:R-:W-:Y:S01]  /*2a90*/  @!UP0 UIADD3 UR4, UPT, UPT, UR5, 0x320, URZ ;  /* 0x0000032005048890 */ /* 0x000fe2000fffe0ff */
[----:B------:R-:W-:Y:S03]  /*2aa0*/  @!P2 LDS R7, [R5+0x18] ;  /* 0x000018000507a984 */ /* 0x000fe60000000800 */
[----:B------:R-:W-:Y:S01]  /*2ab0*/  @!UP0 ULEA UR4, UR6, UR4, 0x18 ;  /* 0x0000000406048291 */ /* 0x000fe2000f8ec0ff */
[----:B------:R-:W0:Y:S01]  /*2ac0*/  @!P2 LDS R6, [R5+0x14] ;  /* 0x000014000506a984 */ /* 0x000e220000000800 */
[----:B--2---:R-:W-:Y:S02]  /*2ad0*/  ISETP.GE.U32.AND P1, PT, R14, UR8, PT ;  /* 0x000000080e007c0c */ /* 0x004fe4000bf26070 */
[----:B------:R-:W-:Y:S02]  /*2ae0*/  SHF.R.S32.HI R0, RZ, 0x1f, R14 ;  /* 0x0000001fff007819 */ /* 0x000fe4000001140e */
[----:B------:R-:W-:-:S02]  /*2af0*/  @!P2 LEA R22, R22, UR4, 0x3 ;  /* 0x000000041616ac11 */ /* 0x000fc4000f8e18ff */
[----:B------:R-:W-:-:S03]  /*2b00*/  ISETP.GE.AND.EX P1, PT, R0, UR9, PT, P1 ;  /* 0x0000000900007c0c */ /* 0x000fc6000bf26310 */
[----:B0-----:R0:W-:Y:S01]  /*2b10*/  @!P2 STS.64 [R22], R6 ;  /* 0x000000061600a388 */ /* 0x0011e20000000a00 */
[----:B------:R-:W-:Y:S06]  /*2b20*/  BAR.SYNC.DEFER_BLOCKING 0x0 ;  /* 0x0000000000007b1d */ /* 0x000fec0000010000 */
[----:B------:R-:W-:Y:S05]  /*2b30*/  @P0 BRA `(.L_x_971) ;  /* 0x0000000000340947 */ /* 0x000fea0003800000 */
[----:B------:R-:W-:Y:S01]  /*2b40*/  UIADD3 UR4, UPT, UPT, UR5, 0x320, URZ ;  /* 0x0000032005047890 */ /* 0x000fe2000fffe0ff */
[----:B------:R-:W2:Y:S03]  /*2b50*/  LDC.64 R12, c[0x0][0x3d8] ;  /* 0x0000f600ff0c7b82 */ /* 0x000ea60000000a00 */
[----:B------:R-:W-:-:S06]  /*2b60*/  ULEA UR4, UR6, UR4, 0x18 ;  /* 0x0000000406047291 */ /* 0x000fcc000f8ec0ff */
[----:B0-----:R-:W-:Y:S01]  /*2b70*/  LEA R6, R2, UR4, 0x3 ;  /* 0x0000000402067c11 */ /* 0x001fe2000f8e18ff */
[----:B------:R-:W-:-:S05]  /*2b80*/  USHF.L.U32 UR4, UR16, 0x1, URZ ;  /* 0x0000000110047899 */ /* 0x000fca00080006ff */
[----:B------:R-:W0:Y:S01]  /*2b90*/  LDS.64 R6, [R6] ;  /* 0x0000000006067984 */ /* 0x000e220000000a00 */
[C---:B------:R-:W-:Y:S02]  /*2ba0*/  IMAD R5, R15.reuse, UR4, R15 ;  /* 0x000000040f057c24 */ /* 0x040fe4000f8e020f */
[----:B------:R-:W-:-:S03]  /*2bb0*/  IMAD R11, R15, UR4, R10 ;  /* 0x000000040f0b7c24 */ /* 0x000fc6000f8e020a */
[----:B------:R-:W-:Y:S01]  /*2bc0*/  IADD3 R5, PT, PT, R10, R5, RZ ;  /* 0x000000050a057210 */ /* 0x000fe20007ffe0ff */
[----:B--2---:R-:W-:-:S04]  /*2bd0*/  IMAD.WIDE R10, R11, 0x4, R12 ;  /* 0x000000040b0a7825 */ /* 0x004fc800078e020c */
[----:B------:R-:W-:Y:S01]  /*2be0*/  IMAD.WIDE R12, R5, 0x4, R12 ;  /* 0x00000004050c7825 */ /* 0x000fe200078e020c */
[----:B0-----:R2:W-:Y:S04]  /*2bf0*/  REDG.E.ADD.F32.FTZ.RN.STRONG.GPU desc[UR14][R10.64], R6 ;  /* 0x000000060a0079a6 */ /* 0x0015e8000c12f30e */
[----:B------:R2:W-:Y:S02]  /*2c00*/  REDG.E.ADD.F32.FTZ.RN.STRONG.GPU desc[UR14][R12.64], R7 ;  /* 0x000000070c0079a6 */ /* 0x0005e4000c12f30e */
.L_x_971:
[----:B------:R-:W-:Y:S05]  /*2c10*/  BSYNC.RECONVERGENT B0 ;  /* 0x0000000000007941 */ /* 0x000fea0003800200 */
.L_x_970:
[----:B------:R-:W-:Y:S05]  /*2c20*/  @P1 EXIT ;  /* 0x000000000000194d */ /* 0x000fea0003800000 */
[----:B------:R-:W3:Y:S01]  /*2c30*/  LDCU UR4, c[0x0][0x3e0] ;  /* 0x00007c00ff0477ac */ /* 0x000ee20008000800 */
[----:B--2---:R-:W2:Y:S01]  /*2c40*/  LDC R11, c[0x0][0x360] ;  /* 0x0000d800ff0b7b82 */ /* 0x004ea20000000800 */
[----:B------:R-:W0:Y:S01]  /*2c50*/  LDCU.64 UR6, c[0x0][0x3d8] ;  /* 0x00007b00ff0677ac */ /* 0x000e220008000a00 */
[----:B------:R-:W-:Y:S01]  /*2c60*/  USHF.L.U64.HI UR5, UR8, 0x2, UR9 ;  /* 0x0000000208057899 */ /* 0x000fe20008010209 */
[----:B---3--:R-:W-:Y:S01]  /*2c70*/  IMAD R2, R15, UR4, RZ ;  /* 0x000000040f027c24 */ /* 0x008fe2000f8e02ff */
[----:B------:R-:W-:-:S04]  /*2c80*/  USHF.L.U32 UR4, UR8, 0x2, URZ ;  /* 0x0000000208047899 */ /* 0x000fc800080006ff */
[----:B------:R-:W-:-:S04]  /*2c90*/  SHF.L.U32 R5, R2, 0x1, RZ ;  /* 0x0000000102057819 */ /* 0x000fc800000006ff */
[----:B------:R-:W-:-:S04]  /*2ca0*/  IADD3 R14, P0, PT, R14, R5, RZ ;  /* 0x000000050e0e7210 */ /* 0x000fc80007f1e0ff */
[----:B------:R-:W-:Y:S02]  /*2cb0*/  LEA.HI.X.SX32 R5, R5, R0, 0x1, P0 ;  /* 0x0000000005057211 */ /* 0x000fe400000f0eff */
[----:B0-----:R-:W-:-:S04]  /*2cc0*/  LEA R6, P0, R14, UR6, 0x2 ;  /* 0x000000060e067c11 */ /* 0x001fc8000f8010ff */
[----:B------:R-:W-:Y:S02]  /*2cd0*/  LEA.HI.X R7, R14, UR7, R5, 0x2, P0 ;  /* 0x000000070e077c11 */ /* 0x000fe400080f1405 */
[----:B--2---:R-:W-:Y:S02]  /*2ce0*/  LEA R10, P0, R11, R6, 0x2 ;  /* 0x000000060b0a7211 */ /* 0x004fe400078010ff */
[----:B------:R-:W-:Y:S01]  /*2cf0*/  IADD3 R12, P1, PT, R6, UR4, RZ ;  /* 0x00000004060c7c10 */ /* 0x000fe2000ff3e0ff */
[----:B------:R-:W-:Y:S02]  /*2d00*/  REDG.E.ADD.F32.FTZ.RN.STRONG.GPU desc[UR14][R6.64], R3 ;  /* 0x00000003060079a6 */ /* 0x000fe4000c12f30e */
[----:B------:R-:W-:Y:S01]  /*2d10*/  IMAD.X R11, RZ, RZ, R7, P0 ;  /* 0x000000ffff0b7224 */ /* 0x000fe200000e0607 */
[----:B------:R-:W-:Y:S02]  /*2d20*/  IADD3 R14, P0, PT, R10, UR4, RZ ;  /* 0x000000040a0e7c10 */ /* 0x000fe4000ff1e0ff */
[----:B------:R-:W-:-:S02]  /*2d30*/  IADD3.X R13, PT, PT, R7, UR5, RZ, P1, !PT ;  /* 0x00000005070d7c10 */ /* 0x000fc40008ffe4ff */
[----:B------:R-:W-:Y:S01]  /*2d40*/  IADD3.X R15, PT, PT, R11, UR5, RZ, P0, !PT ;  /* 0x000000050b0f7c10 */ /* 0x000fe200087fe4ff */
[----:B------:R-:W-:Y:S04]  /*2d50*/  REDG.E.ADD.F32.FTZ.RN.STRONG.GPU desc[UR14][R10.64], R4 ;  /* 0x000000040a0079a6 */ /* 0x000fe8000c12f30e */
[----:B------:R-:W-:Y:S04]  /*2d60*/  REDG.E.ADD.F32.FTZ.RN.STRONG.GPU desc[UR14][R12.64], R9 ;  /* 0x000000090c0079a6 */ /* 0x000fe8000c12f30e */
[----:B------:R-:W-:Y:S01]  /*2d70*/  REDG.E.ADD.F32.FTZ.RN.STRONG.GPU desc[UR14][R14.64], R8 ;  /* 0x000000080e0079a6 */ /* 0x000fe2000c12f30e */
[----:B------:R-:W-:Y:S05]  /*2d80*/  EXIT ;  /* 0x000000000000794d */ /* 0x000fea0003800000 */
.L_x_969:
[----:B------:R-:W-:Y:S01]  /*2d90*/  MOV R26, R18 ;  /* 0x00000012001a7202 */ /* 0x000fe20000000f00 */
[----:B------:R-:W-:Y:S01]  /*2da0*/  HFMA2 R20, -RZ, RZ, 0, 5.9604644775390625e-08 ;  /* 0x00000001ff147431 */ /* 0x000fe200000001ff */
[----:B------:R-:W-:Y:S02]  /*2db0*/  MOV R21, RZ ;  /* 0x000000ff00157202 */ /* 0x000fe40000000f00 */
[----:B-1----:R-:W-:Y:S02]  /*2dc0*/  MOV R23, 0xffffffff ;  /* 0xffffffff00177802 */ /* 0x002fe40000000f00 */
[----:B------:R-:W-:Y:S02]  /*2dd0*/  ISETP.GE.AND P3, PT, R15, 0x1, PT ;  /* 0x000000010f00780c */ /* 0x000fe40003f66270 */
[----:B------:R-:W-:-:S13]  /*2de0*/  ISETP.NE.AND P2, PT, R18, RZ, PT ;  /* 0x000000ff1200720c */ /* 0x000fda0003f45270 */
[----:B------:R-:W-:Y:S05]  /*2df0*/  WARPSYNC.COLLECTIVE R23, `(.L_x_972) ;  /* 0x0000000017087348 */ /* 0x000fea0003c00000 */
[----:B------:R0:W1:Y:S02]  /*2e00*/  SHFL.UP P0, R24, R26, R20, R21 ;  /* 0x040000141a187389 */ /* 0x0000640000000015 */
[----:B01----:R-:W-:Y:S05]  /*2e10*/  ENDCOLLECTIVE ;  /* 0x000000000000791b */ /* 0x003fea0003800000 */
.L_x_972:
[----:B------:R-:W-:Y:S02]  /*2e20*/  ISETP.GE.AND P4, PT, R15, 0x8, PT ;  /* 0x000000080f00780c */ /* 0x000fe40003f86270 */
[----:B------:R-:W-:Y:S01]  /*2e30*/  MOV R26, R16 ;  /* 0x00000010001a7202 */ /* 0x000fe20000000f00 */
[----:B------:R-:W-:-:S10]  /*2e40*/  IMAD.MOV.U32 R19, RZ, RZ, R24 ;  /* 0x000000ffff137224 */ /* 0x000fd400078e0018 */
[----:B------:R-:W-:Y:S05]  /*2e50*/  WARPSYNC.COLLECTIVE R23, `(.L_x_973) ;  /* 0x0000000017087348 */ /* 0x000fea0003c00000 */
[----:B------:R0:W1:Y:S02]  /*2e60*/  SHFL.UP P0, R24, R26, R20, R21 ;  /* 0x040000141a187389 */ /* 0x0000640000000015 */
[----:B01----:R-:W-:Y:S05]  /*2e70*/  ENDCOLLECTIVE ;  /* 0x000000000000791b */ /* 0x003fea0003800000 */
.L_x_973:
[----:B------:R-:W-:-:S04]  /*2e80*/  SEL R19, R19, RZ, P3 ;  /* 0x000000ff13137207 */ /* 0x000fc80001800000 */
[----:B------:R-:W-:Y:S02]  /*2e90*/  IADD3 R19, PT, PT, R18, R19, RZ ;  /* 0x0000001312137210 */ /* 0x000fe40007ffe0ff */
[----:B------:R-:W-:Y:S02]  /*2ea0*/  MOV R26, R17 ;  /* 0x00000011001a7202 */ /* 0x000fe40000000f00 */
[----:B------:R-:W-:-:S07]  /*2eb0*/  MOV R25, R24 ;  /* 0x0000001800197202 */ /* 0x000fce0000000f00 */
[----:B------:R-:W-:Y:S05]  /*2ec0*/  WARPSYNC.COLLECTIVE R23, `(.L_x_974) ;  /* 0x0000000017087348 */ /* 0x000fea0003c00000 */
[----:B------:R0:W1:Y:S02]  /*2ed0*/  SHFL.UP P0, R24, R26, R20, R21 ;  /* 0x040000141a187389 */ /* 0x0000640000000015 */
[----:B01----:R-:W-:Y:S05]  /*2ee0*/  ENDCOLLECTIVE ;  /* 0x000000000000791b */ /* 0x003fea0003800000 */
.L_x_974:
[----:B------:R-:W-:-:S05]  /*2ef0*/  FADD.FTZ R25, R16, R25 ;  /* 0x0000001910197221 */ /* 0x000fca0000010000 */
[----:B------:R-:W-:Y:S01]  /*2f00*/  @P3 FSEL R16, R25, R16, !P2 ;  /* 0x0000001019103208 */ /* 0x000fe20005000000 */
[----:B------:R-:W-:Y:S02]  /*2f10*/  IMAD.MOV.U32 R26, RZ, RZ, R19 ;  /* 0x000000ffff1a7224 */ /* 0x000fe400078e0013 */
[----:B------:R-:W-:Y:S02]  /*2f20*/  HFMA2 R20, -RZ, RZ, 0, 1.1920928955078125e-07 ;  /* 0x00000002ff147431 */ /* 0x000fe400000001ff */
[----:B------:R-:W-:-:S05]  /*2f30*/  FADD.FTZ R24, R17, R24 ;  /* 0x0000001811187221 */ /* 0x000fca0000010000 */
[----:B------:R-:W-:-:S07]  /*2f40*/  @P3 FSEL R17, R24, R17, !P2 ;  /* 0x0000001118113208 */ /* 0x000fce0005000000 */
[----:B------:R-:W-:Y:S05]  /*2f50*/  WARPSYNC.COLLECTIVE R23, `(.L_x_975) ;  /* 0x0000000017087348 */ /* 0x000fea0003c00000 */
[----:B------:R0:W1:Y:S02]  /*2f60*/  SHFL.UP P0, R24, R26, R20, R21 ;  /* 0x040000141a187389 */ /* 0x0000640000000015 */
[----:B01----:R-:W-:Y:S05]  /*2f70*/  ENDCOLLECTIVE ;  /* 0x000000000000791b */ /* 0x003fea0003800000 */
.L_x_975:
[----:B------:R-:W-:Y:S02]  /*2f80*/  ISETP.GE.AND P3, PT, R15, 0x2, PT ;  /* 0x000000020f00780c */ /* 0x000fe40003f66270 */
[----:B------:R-:W-:Y:S02]  /*2f90*/  ISETP.NE.AND P2, PT, R19, RZ, PT ;  /* 0x000000ff1300720c */ /* 0x000fe40003f45270 */
[----:B------:R-:W-:Y:S02]  /*2fa0*/  MOV R26, R16 ;  /* 0x00000010001a7202 */ /* 0x000fe40000000f00 */
[----:B------:R-:W-:-:S09]  /*2fb0*/  MOV R18, R24 ;  /* 0x0000001800127202 */ /* 0x000fd20000000f00 */
[----:B------:R-:W-:Y:S05]  /*2fc0*/  WARPSYNC.COLLECTIVE R23, `(.L_x_976) ;  /* 0x0000000017087348 */ /* 0x000fea0003c00000 */
[----:B------:R0:W1:Y:S02]  /*2fd0*/  SHFL.UP P0, R24, R26, R20, R21 ;  /* 0x040000141a187389 */ /* 0x0000640000000015 */
[----:B01----:R-:W-:Y:S05]  /*2fe0*/  ENDCOLLECTIVE ;  /* 0x000000000000791b */ /* 0x003fea0003800000 */
.L_x_976:
[----:B------:R-:W-:-:S04]  /*2ff0*/  SEL R18, R18, RZ, P3 ;  /* 0x000000ff12127207 */ /* 0x000fc80001800000 */
[----:B------:R-:W-:Y:S02]  /*3000*/  IADD3 R18, PT, PT, R19, R18, RZ ;  /* 0x0000001213127210 */ /* 0x000fe40007ffe0ff */
[----:B------:R-:W-:Y:S01]  /*3010*/  MOV R26, R17 ;  /* 0x00000011001a7202 */ /* 0x000fe20000000f00 */
[----:B------:R-:W-:-:S07]  /*3020*/  IMAD.MOV.U32 R25, RZ, RZ, R24 ;  /* 0x000000ffff197224 */ /* 0x000fce00078e0018 */
[----:B------:R-:W-:Y:S05]  /*3030*/  WARPSYNC.COLLECTIVE R23, `(.L_x_977) ;  /* 0x0000000017087348 */ /* 0x000fea0003c00000 */
[----:B------:R0:W1:Y:S02]  /*3040*/  SHFL.UP P0, R24, R26, R20, R21 ;  /* 0x040000141a187389 */ /* 0x0000640000000015 */
[----:B01----:R-:W-:Y:S05]  /*3050*/  ENDCOLLECTIVE ;  /* 0x000000000000791b */ /* 0x003fea0003800000 */
.L_x_977:
[----:B------:R-:W-:-:S05]  /*3060*/  FADD.FTZ R25, R16, R25 ;  /* 0x0000001910197221 */ /* 0x000fca0000010000 */
[----:B------:R-:W-:Y:S02]  /*3070*/  @P3 FSEL R16, R25, R16, !P2 ;  /* 0x0000001019103208 */ /* 0x000fe40005000000 */
[----:B------:R-:W-:Y:S01]  /*3080*/  MOV R26, R18 ;  /* 0x00000012001a7202 */ /* 0x000fe20000000f00 */
[----:B------:R-:W-:Y:S02]  /*3090*/  HFMA2 R20, -RZ, RZ, 0, 2.384185791015625e-07 ;  /* 0x00000004ff147431 */ /* 0x000fe400000001ff */
[----:B------:R-:W-:-:S05]  /*30a0*/  FADD.FTZ R24, R17, R24 ;  /* 0x0000001811187221 */ /* 0x000fca0000010000 */
[----:B------:R-:W-:-:S07]  /*30b0*/  @P3 FSEL R17, R24, R17, !P2 ;  /* 0x0000001118113208 */ /* 0x000fce0005000000 */
[----:B------:R-:W-:Y:S05]  /*30c0*/  WARPSYNC.COLLECTIVE R23, `(.L_x_978) ;  /* 0x0000000017087348 */ /* 0x000fea0003c00000 */
[----:B------:R0:W1:Y:S02]  /*30d0*/  SHFL.UP P0, R24, R26, R20, R21 ;  /* 0x040000141a187389 */ /* 0x0000640000000015 */
[----:B01----:R-:W-:Y:S05]  /*30e0*/  ENDCOLLECTIVE ;  /* 0x000000000000791b */ /* 0x003fea0003800000 */
.L_x_978:
[----:B------:R-:W-:Y:S02]  /*30f0*/  ISETP.GE.AND P3, PT, R15, 0x4, PT ;  /* 0x000000040f00780c */ /* 0x000fe40003f66270 */
[----:B------:R-:W-:Y:S02]  /*3100*/  ISETP.NE.AND P2, PT, R18, RZ, PT ;  /* 0x000000ff1200720c */ /* 0x000fe40003f45270 */
[----:B------:R-:W-:Y:S02]  /*3110*/  MOV R26, R16 ;  /* 0x00000010001a7202 */ /* 0x000fe40000000f00 */
[----:B------:R-:W-:-:S09]  /*3120*/  MOV R19, R24 ;  /* 0x0000001800137202 */ /* 0x000fd20000000f00 */
[----:B------:R-:W-:Y:S05]  /*3130*/  WARPSYNC.COLLECTIVE R23, `(.L_x_979) ;  /* 0x0000000017087348 */ /* 0x000fea0003c00000 */
[----:B------:R0:W1:Y:S02]  /*3140*/  SHFL.UP P0, R24, R26, R20, R21 ;  /* 0x040000141a187389 */ /* 0x0000640000000015 */
[----:B01----:R-:W-:Y:S05]  /*3150*/  ENDCOLLECTIVE ;  /* 0x000000000000791b */ /* 0x003fea0003800000 */
.L_x_979:
[----:B------:R-:W-:-:S05]  /*3160*/  SEL R19, R19, RZ, P3 ;  /* 0x000000ff13137207 */ /* 0x000fca0001800000 */
[----:B------:R-:W-:Y:S01]  /*3170*/  IMAD.IADD R19, R18, 0x1, R19 ;  /* 0x0000000112137824 */ /* 0x000fe200078e0213 */
[----:B------:R-:W-:Y:S02]  /*3180*/  MOV R26, R17 ;  /* 0x00000011001a7202 */ /* 0x000fe40000000f00 */
[----:B------:R-:W-:-:S07]  /*3190*/  MOV R25, R24 ;  /* 0x0000001800197202 */ /* 0x000fce0000000f00 */
[----:B------:R-:W-:Y:S05]  /*31a0*/  WARPSYNC.COLLECTIVE R23, `(.L_x_980) ;  /* 0x0000000017087348 */ /* 0x000fea0003c00000 */
[----:B------:R0:W1:Y:S02]  /*31b0*/  SHFL.UP P0, R24, R26, R20, R21 ;  /* 0x040000141a187389 */ /* 0x0000640000000015 */
[----:B01----:R-:W-:Y:S05]  /*31c0*/  ENDCOLLECTIVE ;  /* 0x000000000000791b */ /* 0x003fea0003800000 */
.L_x_980:
[----:B------:R-:W-:-:S05]  /*31d0*/  FADD.FTZ R25, R16, R25 ;  /* 0x0000001910197221 */ /* 0x000fca0000010000 */
[----:B------:R-:W-:Y:S02]  /*31e0*/  @P3 FSEL R16, R25, R16, !P2 ;  /* 0x0000001019103208 */ /* 0x000fe40005000000 */
[----:B------:R-:W-:Y:S01]  /*31f0*/  MOV R26, R19 ;  /* 0x00000013001a7202 */ /* 0x000fe20000000f00 */
[----:B------:R-:W-:Y:S02]  /*3200*/  IMAD.MOV.U32 R20, RZ, RZ, 0x8 ;  /* 0x00000008ff147424 */ /* 0x000fe400078e00ff */
[----:B------:R-:W-:-:S05]  /*3210*/  FADD.FTZ R24, R17, R24 ;  /* 0x0000001811187221 */ /* 0x000fca0000010000 */
[----:B------:R-:W-:-:S07]  /*3220*/  @P3 FSEL R17, R24, R17, !P2 ;  /* 0x0000001118113208 */ /* 0x000fce0005000000 */
[----:B------:R-:W-:Y:S05]  /*3230*/  WARPSYNC.COLLECTIVE R23, `(.L_x_981) ;  /* 0x0000000017087348 */ /* 0x000fea0003c00000 */
[----:B------:R0:W1:Y:S02]  /*3240*/  SHFL.UP P0, R24, R26, R20, R21 ;  /* 0x040000141a187389 */ /* 0x0000640000000015 */
[----:B01----:R-:W-:Y:S05]  /*3250*/  ENDCOLLECTIVE ;  /* 0x000000000000791b */ /* 0x003fea0003800000 */
.L_x_981:
[----:B------:R-:W-:Y:S02]  /*3260*/  ISETP.NE.AND P3, PT, R19, RZ, PT ;  /* 0x000000ff1300720c */ /* 0x000fe40003f65270 */
[----:B------:R-:W-:Y:S02]  /*3270*/  ISETP.GE.AND P2, PT, R15, 0x10, PT ;  /* 0x000000100f00780c */ /* 0x000fe40003f46270 */
[----:B------:R-:W-:Y:S02]  /*3280*/  MOV R26, R16 ;  /* 0x00000010001a7202 */ /* 0x000fe40000000f00 */
[----:B------:R-:W-:-:S09]  /*3290*/  MOV R18, R24 ;  /* 0x0000001800127202 */ /* 0x000fd20000000f00 */
[----:B------:R-:W-:Y:S05]  /*32a0*/  WARPSYNC.COLLECTIVE R23, `(.L_x_982) ;  /* 0x0000000017087348 */ /* 0x000fea0003c00000 */
[----:B------:R0:W1:Y:S02]  /*32b0*/  SHFL.UP P0, R24, R26, R20, R21 ;  /* 0x040000141a187389 */ /* 0x0000640000000015 */
[----:B01----:R-:W-:Y:S05]  /*32c0*/  ENDCOLLECTIVE ;  /* 0x000000000000791b */ /* 0x003fea0003800000 */
.L_x_982:
[----:B------:R-:W-:-:S04]  /*32d0*/  SEL R18, R18, RZ, P4 ;  /* 0x000000ff12127207 */ /* 0x000fc80002000000 */
[----:B------:R-:W-:Y:S01]  /*32e0*/  IADD3 R18, PT, PT, R19, R18, RZ ;  /* 0x0000001213127210 */ /* 0x000fe20007ffe0ff */
[----:B------:R-:W-:Y:S01]  /*32f0*/  IMAD.MOV.U32 R26, RZ, RZ, R17 ;  /* 0x000000ffff1a7224 */ /* 0x000fe200078e0011 */
[----:B------:R-:W-:-:S07]  /*3300*/  MOV R25, R24 ;  /* 0x0000001800197202 */ /* 0x000fce0000000f00 */
[----:B------:R-:W-:Y:S05]  /*3310*/  WARPSYNC.COLLECTIVE R23, `(.L_x_983) ;  /* 0x0000000017087348 */ /* 0x000fea0003c00000 */
[----:B------:R0:W1:Y:S02]  /*3320*/  SHFL.UP P0, R24, R26, R20, R21 ;  /* 0x040000141a187389 */ /* 0x0000640000000015 */
[----:B01----:R-:W-:Y:S05]  /*3330*/  ENDCOLLECTIVE ;  /* 0x000000000000791b */ /* 0x003fea0003800000 */
.L_x_983:
[----:B------:R-:W-:-:S05]  /*3340*/  FADD.FTZ R25, R16, R25 ;  /* 0x0000001910197221 */ /* 0x000fca0000010000 */
[----:B------:R-:W-:Y:S02]  /*3350*/  @P4 FSEL R16, R25, R16, !P3 ;  /* 0x0000001019104208 */ /* 0x000fe40005800000 */
[----:B------:R-:W-:Y:S01]  /*3360*/  MOV R26, R18 ;  /* 0x00000012001a7202 */ /* 0x000fe20000000f00 */
[----:B------:R-:W-:Y:S02]  /*3370*/  HFMA2 R20, -RZ, RZ, 0, 9.5367431640625e-07 ;  /* 0x00000010ff147431 */ /* 0x000fe400000001ff */
[----:B------:R-:W-:-:S05]  /*3380*/  FADD.FTZ R24, R17, R24 ;  /* 0x0000001811187221 */ /* 0x000fca0000010000 */
[----:B------:R-:W-:-:S07]  /*3390*/  @P4 FSEL R17, R24, R17, !P3 ;  /* 0x0000001118114208 */ /* 0x000fce0005800000 */
[----:B------:R-:W-:Y:S05]  /*33a0*/  WARPSYNC.COLLECTIVE R23, `(.L_x_984) ;  /* 0x0000000017087348 */ /* 0x000fea0003c00000 */
[----:B------:R0:W1:Y:S02]  /*33b0*/  SHFL.UP P0, R24, R26, R20, R21 ;  /* 0x040000141a187389 */ /* 0x0000640000000015 */
[----:B01----:R-:W-:Y:S05]  /*33c0*/  ENDCOLLECTIVE ;  /* 0x000000000000791b */ /* 0x003fea0003800000 */
.L_x_984:
[----:B------:R-:W-:Y:S01]  /*33d0*/  ISETP.NE.AND P3, PT, R18, RZ, PT ;  /* 0x000000ff1200720c */ /* 0x000fe20003f65270 */
[----:B------:R-:W-:Y:S01]  /*33e0*/  IMAD.MOV.U32 R26, RZ, RZ, R16 ;  /* 0x000000ffff1a7224 */ /* 0x000fe200078e0010 */
[----:B------:R-:W-:-:S11]  /*33f0*/  MOV R19, R24 ;  /* 0x0000001800137202 */ /* 0x000fd60000000f00 */
[----:B------:R-:W-:Y:S05]  /*3400*/  WARPSYNC.COLLECTIVE R23, `(.L_x_985) ;  /* 0x0000000017087348 */ /* 0x000fea0003c00000 */
[----:B------:R0:W1:Y:S02]  /*3410*/  SHFL.UP P0, R24, R26, R20, R21 ;  /* 0x040000141a187389 */ /* 0x0000640000000015 */
[----:B01----:R-:W-:Y:S05]  /*3420*/  ENDCOLLECTIVE ;  /* 0x000000000000791b */ /* 0x003fea0003800000 */
.L_x_985:
[----:B------:R-:W-:-:S04]  /*3430*/  SEL R19, R19, RZ, P2 ;  /* 0x000000ff13137207 */ /* 0x000fc80001000000 */
[----:B------:R-:W-:Y:S02]  /*3440*/  IADD3 R19, PT, PT, R18, R19, RZ ;  /* 0x0000001312137210 */ /* 0x000fe40007ffe0ff */
[----:B------:R-:W-:Y:S02]  /*3450*/  MOV R26, R17 ;  /* 0x00000011001a7202 */ /* 0x000fe40000000f00 */
[----:B------:R-:W-:-:S07]  /*3460*/  MOV R25, R24 ;  /* 0x0000001800197202 */ /* 0x000fce0000000f00 */
[----:B------:R-:W-:Y:S05]  /*3470*/  WARPSYNC.COLLECTIVE R23, `(.L_x_986) ;  /* 0x0000000017087348 */ /* 0x000fea0003c00000 */
[----:B------:R0:W1:Y:S02]  /*3480*/  SHFL.UP P0, R24, R26, R20, R21 ;  /* 0x040000141a187389 */ /* 0x0000640000000015 */
[----:B01----:R-:W-:Y:S05]  /*3490*/  ENDCOLLECTIVE ;  /* 0x000000000000791b */ /* 0x003fea0003800000 */
.L_x_986:
[----:B------:R-:W-:-:S05]  /*34a0*/  FADD.FTZ R25, R16, R25 ;  /* 0x0000001910197221 */ /* 0x000fca0000010000 */
[----:B------:R-:W-:Y:S02]  /*34b0*/  @P2 FSEL R16, R25, R16, !P3 ;  /* 0x0000001019102208 */ /* 0x000fe40005800000 */
[----:B------:R-:W-:Y:S01]  /*34c0*/  MOV R26, R19 ;  /* 0x00000013001a7202 */ /* 0x000fe20000000f00 */
[----:B------:R-:W-:Y:S02]  /*34d0*/  HFMA2 R20, -RZ, RZ, 0, 5.9604644775390625e-08 ;  /* 0x00000001ff147431 */ /* 0x000fe400000001ff */
[----:B------:R-:W-:-:S05]  /*34e0*/  FADD.FTZ R24, R17, R24 ;  /* 0x0000001811187221 */ /* 0x000fca0000010000 */
[----:B------:R-:W-:-:S07]  /*34f0*/  @P2 FSEL R17, R24, R17, !P3 ;  /* 0x0000001118112208 */ /* 0x000fce0005800000 */
[----:B------:R-:W-:Y:S05]  /*3500*/  WARPSYNC.COLLECTIVE R23, `(.L_x_987) ;  /* 0x0000000017087348 */ /* 0x000fea0003c00000 */
[----:B------:R0:W1:Y:S02]  /*3510*/  SHFL.UP P0, R24, R26, R20, R21 ;  /* 0x040000141a187389 */ /* 0x0000640000000015 */
[----:B01----:R-:W-:Y:S05]  /*3520*/  ENDCOLLECTIVE ;  /* 0x000000000000791b */ /* 0x003fea0003800000 */
.L_x_987:
[----:B------:R-:W-:Y:S01]  /*3530*/  MOV R26, R16 ;  /* 0x00000010001a7202 */ /* 0x000fe20000000f00 */
[----:B------:R-:W-:-:S07]  /*3540*/  IMAD.MOV.U32 R19, RZ, RZ, R24 ;  /* 0x000000ffff137224 */ /* 0x000fce00078e0018 */
[----:B------:R-:W-:Y:S05]  /*3550*/  WARPSYNC.COLLECTIVE R23, `(.L_x_988) ;  /* 0x0000000017087348 */ /* 0x000fea0003c00000 */
[----:B------:R0:W1:Y:S02]  /*3560*/  SHFL.UP P0, R24, R26, R20, R21 ;  /* 0x040000141a187389 */ /* 0x0000640000000015 */
[----:B01----:R-:W-:Y:S05]  /*3570*/  ENDCOLLECTIVE ;  /* 0x000000000000791b */ /* 0x003fea0003800000 */
.L_x_988:
[----:B------:R-:W-:Y:S02]  /*3580*/  MOV R26, R17 ;  /* 0x00000011001a7202 */ /* 0x000fe40000000f00 */
[----:B------:R-:W-:-:S07]  /*3590*/  MOV R16, R24 ;  /* 0x0000001800107202 */ /* 0x000fce0000000f00 */
[----:B------:R-:W-:Y:S05]  /*35a0*/  WARPSYNC.COLLECTIVE R23, `(.L_x_989) ;  /* 0x0000000017087348 */ /* 0x000fea0003c00000 */
[----:B------:R0:W1:Y:S02]  /*35b0*/  SHFL.UP P0, R24, R26, R20, R21 ;  /* 0x040000141a187389 */ /* 0x0000640000000015 */
[----:B01----:R-:W-:Y:S05]  /*35c0*/  ENDCOLLECTIVE ;  /* 0x000000000000791b */ /* 0x003fea0003800000 */
.L_x_989:
[----:B------:R-:W-:Y:S01]  /*35d0*/  MOV R17, R24 ;  /* 0x0000001800117202 */ /* 0x000fe20000000f00 */
[----:B------:R-:W-:Y:S06]  /*35e0*/  BRA `(.L_x_990) ;  /* 0xfffffff000b87947 */ /* 0x000fec000383ffff */
.L_x_991:
        /* <DEDUP_REMOVED lines=9> */
.L_x_3901:


//--------------------- .text._Z30group_norm_nhwc_bwd_sum_kernelI11Fp32IOFp32WLi128EEv26Group_norm_nhwc_bwd_params --------------------------
	.section	.text._Z30group_norm_nhwc_bwd_sum_kernelI11Fp32IOFp32WLi128EEv26Group_norm_nhwc_bwd_params,"ax",@progbits
	.align	128
        .global         _Z30group_norm_nhwc_bwd_sum_kernelI11Fp32IOFp32WLi128EEv26Group_norm_nhwc_bwd_params
        .type           _Z30group_norm_nhwc_bwd_sum_kernelI11Fp32IOFp32WLi128EEv26Group_norm_nhwc_bwd_params,@function
        .size           _Z30group_norm_nhwc_bwd_sum_kernelI11Fp32IOFp32WLi128EEv26Group_norm_nhwc_bwd_params,(.L_x_3902 - _Z30group_norm_nhwc_bwd_sum_kernelI11Fp32IOFp32WLi128EEv26Group_norm_nhwc_bwd_params)
        .other          _Z30group_norm_nhwc_bwd_sum_kernelI11Fp32IOFp32WLi128EEv26Group_norm_nhwc_bwd_params,@"STO_CUDA_ENTRY STV_DEFAULT"
_Z30group_norm_nhwc_bwd_sum_kernelI11Fp32IOFp32WLi128EEv26Group_norm_nhwc_bwd_params:
.text._Z30group_norm_nhwc_bwd_sum_kernelI11Fp32IOFp32WLi128EEv26Group_norm_nhwc_bwd_params:
        /* <DEDUP_REMOVED lines=70> */
.L_x_993:
[----:B------:R-:W-:Y:S05]  /*0460*/  BSYNC.RECONVERGENT B0 ;  /* 0x0000000000007941 */ /* 0x000fea0003800200 */
.L_x_992:
        /* <DEDUP_REMOVED lines=11> */
[----:B------:R-:W-:Y:S01]  /*0520*/  ISETP.GE.U32.AND P2, PT, R8, R5, PT ;  /* 0x000000050800720c */ /* 0x000fe20003f46070 */
[----:B-1----:R-:W-:-:S04]  /*0530*/  UIMAD UR4, UR4, UR5, URZ ;  /* 0x00000005040472a4 */ /* 0x002fc8000f8e02ff */
[----:B------:R-:W-:Y:S02]  /*0540*/  USHF.R.S32.HI UR7, URZ, 0x1f, UR4 ;  /* 0x0000001fff077899 */ /* 0x000fe40008011404 */
[----:B------:R-:W-:-:S04]  /*0550*/  UIADD3 UR8, UP0, UPT, UR4, UR5, URZ ;  /* 0x0000000504087290 */ /* 0x000fc8000ff1e0ff */
[----:B------:R-:W-:Y:S02]  /*0560*/  ULEA.HI.X.SX32 UR5, UR5, UR7, 0x1, UP0 ;  /* 0x0000000705057291 */ /* 0x000fe400080f0eff */
[----:B------:R-:W-:Y:S01]  /*0570*/  @P2 IADD3 R4, PT, PT, R4, 0x1, RZ ;  /* 0x0000000104042810 */ /* 0x000fe20007ffe0ff */
[----:B0-----:R-:W-:Y:S01]  /*0580*/  UISETP.LT.U32.AND UP0, UPT, UR8, UR12, UPT ;  /* 0x0000000c0800728c */ /* 0x001fe2000bf01070 */
[----:B--2---:R-:W-:Y:S02]  /*0590*/  @P3 FADD.FTZ R14, R9, R14 ;  /* 0x0000000e090e3221 */ /* 0x004fe40000010000 */
[----:B------:R-:W-:Y:S01]  /*05a0*/  SEL R23, R23, R4, !P1 ;  /* 0x0000000417177207 */ /* 0x000fe20004800000 */
[----:B------:R-:W-:Y:S01]  /*05b0*/  UISETP.LT.AND.EX UP0, UPT, UR5, UR13, UPT, UP0 ;  /* 0x0000000d0500728c */ /* 0x000fe2000bf01300 */
[----:B------:R-:W-:Y:S01]  /*05c0*/  CS2R R8, SRZ ;  /* 0x0000000000087805 */ /* 0x000fe2000001ff00 */
[----:B------:R0:W1:Y:S01]  /*05d0*/  @P3 MUFU.RSQ R24, R14 ;  /* 0x0000000e00183308 */ /* 0x0000620000001400 */
[----:B------:R-:W-:Y:S01]  /*05e0*/  MOV R4, RZ ;  /* 0x000000ff00047202 */ /* 0x000fe20000000f00 */
        /* <DEDUP_REMOVED lines=24> */
.L_x_997:
[----:B------:R-:W0:Y:S01]  /*0770*/  @!P0 LDC.64 R14, c[0x0][0x3f8] ;  /* 0x0000fe00ff0e8b82 */ /* 0x000e220000000a00 */
[----:B------:R-:W-:Y:S02]  /*0780*/  MOV R17, UR4 ;  /* 0x0000000400117c02 */ /* 0x000fe40008000f00 */
[----:B------:R-:W-:Y:S02]  /*0790*/  @!P0 MOV R16, R26 ;  /* 0x0000001a00108202 */ /* 0x000fe40000000f00 */
[----:B------:R-:W-:-:S03]  /*07a0*/  @!P0 SHF.R.S32.HI R17, RZ, 0x1f, R17 ;  /* 0x0000001fff118819 */ /* 0x000fc60000011411 */
[----:B-----5:R-:W2:Y:S02]  /*07b0*/  @!P0 LDC.64 R10, c[0x0][0x3a0] ;  /* 0x0000e800ff0a8b82 */ /* 0x020ea40000000a00 */
[----:B0-----:R-:W-:Y:S02]  /*07c0*/  @!P0 IMAD R28, R17, R14, RZ ;  /* 0x0000000e111c8224 */ /* 0x001fe400078e02ff */
[----:B------:R-:W-:Y:S02]  /*07d0*/  @!P0 IMAD.MOV.U32 R17, RZ, RZ, R5 ;  /* 0x000000ffff118224 */ /* 0x000fe400078e0005 */
        /* <DEDUP_REMOVED lines=18> */
[-C--:B---3--:R-:W-:Y:S02]  /*0900*/  @!P0 IMAD R28, R19, R16.reuse, RZ ;  /* 0x00000010131c8224 */ /* 0x088fe400078e02ff */
[----:B------:R-:W-:Y:S02]  /*0910*/  @!P0 IMAD.MOV.U32 R19, RZ, RZ, R5 ;  /* 0x000000ffff138224 */ /* 0x000fe400078e0005 */
        /* <DEDUP_REMOVED lines=15> */
[----:B------:R-:W4:Y:S01]  /*0a10*/  @!P0 LDG.E.64 R16, desc[UR14][R32.64] ;  /* 0x0000000e20108981 */ /* 0x000f22000c1e1b00 */
[C---:B--2---:R-:W-:Y:S01]  /*0a20*/  FADD.FTZ R25, -R2.reuse, R18 ;  /* 0x0000001202197221 */ /* 0x044fe20000010100 */
[----:B------:R-:W-:-:S03]  /*0a30*/  FADD.FTZ R19, -R2, R19 ;  /* 0x0000001302137221 */ /* 0x000fc60000010100 */
[-C--:B-1----:R-:W-:Y:S01]  /*0a40*/  FMUL.FTZ R18, R25, R24.reuse ;  /* 0x0000001819127220 */ /* 0x082fe20000410000 */
[----:B----4-:R-:W-:Y:S01]  /*0a50*/  FADD.FTZ R25, R16, R7 ;  /* 0x0000000710197221 */ /* 0x010fe20000010000 */
        /* <DEDUP_REMOVED lines=9> */
[----:B------:R-:W-:Y:S01]  /*0af0*/  FADD.FTZ R3, -R2, R10 ;  /* 0x0000000a02037221 */ /* 0x000fe20000010100 */
[----:B------:R-:W-:-:S03]  /*0b00*/  MOV R19, UR4 ;  /* 0x0000000400137c02 */ /* 0x000fc60008000f00 */
[----:B------:R-:W-:Y:S01]  /*0b10*/  FMUL.FTZ R10, R3, R24 ;  /* 0x00000018030a7220 */ /* 0x000fe20000410000 */
[----:B------:R-:W-:Y:S01]  /*0b20*/  @!P0 IADD3 R19, PT, PT, R19, 0x1, RZ ;  /* 0x0000000113138810 */ /* 0x000fe20007ffe0ff */
[----:B------:R-:W-:Y:S01]  /*0b30*/  FADD.FTZ R4, R17, R4 ;  /* 0x0000000411047221 */ /* 0x000fe20000010000 */
[----:B------:R-:W-:Y:S01]  /*0b40*/  FADD.FTZ R8, R28, R8 ;  /* 0x000000081c087221 */ /* 0x000fe20000010000 */
[----:B---3--:R-:W-:Y:S01]  /*0b50*/  FFMA.FTZ R3, R10, R14, R9 ;  /* 0x0000000e0a037223 */ /* 0x008fe20000010009 */
[----:B------:R-:W-:Y:S01]  /*0b60*/  FADD.FTZ R17, R25, R14 ;  /* 0x0000000e19117221 */ /* 0x000fe20000010000 */
[----:B------:R-:W-:Y:S01]  /*0b70*/  FMUL.FTZ R9, R14, R12 ;  /* 0x0000000c0e097220 */ /* 0x000fe20000410000 */
[----:B------:R-:W-:-:S03]  /*0b80*/  @!P0 SHF.R.S32.HI R25, RZ, 0x1f, R19 ;  /* 0x0000001fff198819 */ /* 0x000fc60000011413 */
[----:B------:R-:W-:Y:S01]  /*0b90*/  FADD.FTZ R14, R8, R9 ;  /* 0x00000009080e7221 */ /* 0x000fe20000010000 */
[----:B------:R-:W-:Y:S01]  /*0ba0*/  FFMA.FTZ R18, R10, R9, R18 ;  /* 0x000000090a127223 */ /* 0x000fe20000010012 */
[----:B------:R-:W-:Y:S01]  /*0bb0*/  @!P0 MOV R8, R26 ;  /* 0x0000001a00088202 */ /* 0x000fe20000000f00 */
[----:B------:R-:W-:Y:S02]  /*0bc0*/  @!P0 IMAD.MOV.U32 R9, RZ, RZ, R5 ;  /* 0x000000ffff098224 */ /* 0x000fe400078e0005 */
        /* <DEDUP_REMOVED lines=25> */
[----:B0-----:R-:W-:-:S04]  /*0d60*/  @!P0 IADD3 R29, PT, PT, R19, 0x2, RZ ;  /* 0x00000002131d8810 */ /* 0x001fc80007ffe0ff */
[----:B------:R-:W-:Y:S01]  /*0d70*/  @!P0 SHF.R.S32.HI R19, RZ, 0x1f, R29 ;  /* 0x0000001fff138819 */ /* 0x000fe2000001141d */
[----:B--2---:R-:W-:-:S04]  /*0d80*/  FADD.FTZ R15, -R2, R6 ;  /* 0x00000006020f7221 */ /* 0x004fc80000010100 */
[----:B------:R-:W-:Y:S01]  /*0d90*/  FMUL.FTZ R6, R15, R24 ;  /* 0x000000180f067220 */ /* 0x000fe20000410000 */
[----:B---3--:R-:W-:Y:S01]  /*0da0*/  FMUL.FTZ R15, R8, R12 ;  /* 0x0000000c080f7220 */ /* 0x008fe20000410000 */
[----:B------:R-:W-:Y:S02]  /*0db0*/  FADD.FTZ R17, R17, R8 ;  /* 0x0000000811117221 */ /* 0x000fe40000010000 */
[C---:B------:R-:W-:Y:S01]  /*0dc0*/  FFMA.FTZ R3, R6.reuse, R8, R3 ;  /* 0x0000000806037223 */ /* 0x040fe20000010003 */
[----:B------:R-:W-:Y:S01]  /*0dd0*/  FFMA.FTZ R8, R6, R15, R18 ;  /* 0x0000000f06087223 */ /* 0x000fe20000010012 */
[----:B------:R-:W-:Y:S01]  /*0de0*/  FADD.FTZ R6, R14, R15 ;  /* 0x0000000f0e067221 */ /* 0x000fe20000010000 */
[----:B-1----:R-:W-:Y:S01]  /*0df0*/  @!P0 IMAD R18, R19, R10, RZ ;  /* 0x0000000a13128224 */ /* 0x002fe200078e02ff */
[----:B------:R-:W-:Y:S01]  /*0e00*/  @!P0 MOV R14, R26 ;  /* 0x0000001a000e8202 */ /* 0x000fe20000000f00 */
[----:B------:R-:W-:Y:S02]  /*0e10*/  @!P0 IMAD.MOV.U32 R15, RZ, RZ, R5 ;  /* 0x000000ffff0f8224 */ /* 0x000fe400078e0005 */
[----:B------:R-:W-:-:S02]  /*0e20*/  @!P0 IMAD R19, R29, R11, R18 ;  /* 0x0000000b1d138224 */ /* 0x000fc400078e0212 */
[----:B------:R-:W-:Y:S02]  /*0e30*/  @!P0 IMAD.WIDE.U32 R28, R29, R10, R14 ;  /* 0x0000000a1d1c8225 */ /* 0x000fe400078e000e */
[----:B------:R-:W0:Y:S03]  /*0e40*/  @!P0 LDC.64 R10, c[0x0][0x3a0] ;  /* 0x0000e800ff0a8b82 */ /* 0x000e260000000a00 */
[----:B------:R-:W-:Y:S02]  /*0e50*/  @!P0 IADD3 R15, PT, PT, R29, R19, RZ ;  /* 0x000000131d0f8210 */ /* 0x000fe40007ffe0ff */
[C---:B------:R-:W-:Y:S02]  /*0e60*/  @!P0 SHF.L.U32 R19, R28.reuse, 0x2, RZ ;  /* 0x000000021c138819 */ /* 0x040fe400000006ff */
[----:B------:R-:W-:Y:S02]  /*0e70*/  @!P0 SHF.L.U64.HI R28, R28, 0x2, R15 ;  /* 0x000000021c1c8819 */ /* 0x000fe4000001020f */
[----:B0-----:R-:W-:-:S04]  /*0e80*/  @!P0 IADD3 R30, P1, PT, R19, R10, RZ ;  /* 0x0000000a131e8210 */ /* 0x001fc80007f3e0ff */
[----:B------:R-:W-:Y:S02]  /*0e90*/  @!P0 IADD3.X R31, PT, PT, R28, R11, RZ, P1, !PT ;  /* 0x0000000b1c1f8210 */ /* 0x000fe40000ffe4ff */
[----:B------:R-:W0:Y:S01]  /*0ea0*/  @!P0 LDC.64 R10, c[0x0][0x398] ;  /* 0x0000e600ff0a8b82 */ /* 0x000e220000000a00 */
[----:B------:R-:W-:-:S06]  /*0eb0*/  CS2R R14, SRZ ;  /* 0x00000000000e7805 */ /* 0x000fcc000001ff00 */
[----:B------:R-:W2:Y:S01]  /*0ec0*/  @!P0 LDG.E.64 R14, desc[UR14][R30.64] ;  /* 0x0000000e1e0e8981 */ /* 0x000ea2000c1e1b00 */
[----:B0-----:R-:W-:-:S05]  /*0ed0*/  @!P0 IADD3 R18, P1, PT, R19, R10, RZ ;  /* 0x0000000a13128210 */ /* 0x001fca0007f3e0ff */
[----:B------:R-:W-:Y:S01]  /*0ee0*/  @!P0 IMAD.X R19, R28, 0x1, R11, P1 ;  /* 0x000000011c138824 */ /* 0x000fe200008e060b */
[----:B------:R-:W-:-:S06]  /*0ef0*/  CS2R R10, SRZ ;  /* 0x00000000000a7805 */ /* 0x000fcc000001ff00 */
[----:B------:R-:W3:Y:S01]  /*0f00*/  @!P0 LDG.E.64 R10, desc[UR14][R18.64] ;  /* 0x0000000e120a8981 */ /* 0x000ee2000c1e1b00 */
[----:B------:R-:W-:Y:S01]  /*0f10*/  FADD.FTZ R7, -R2, R7 ;  /* 0x0000000702077221 */ /* 0x000fe20000010100 */
[----:B------:R-:W-:-:S03]  /*0f20*/  UIADD3 UR5, UPT, UPT, UR5, 0x4, URZ ;  /* 0x0000000405057890 */ /* 0x000fc6000fffe0ff */
[----:B------:R-:W-:Y:S01]  /*0f30*/  FMUL.FTZ R7, R7, R24 ;  /* 0x0000001807077220 */ /* 0x000fe20000410000 */
[----:B------:R-:W-:Y:S01]  /*0f40*/  FADD.FTZ R4, R4, R9 ;  /* 0x0000000904047221 */ /* 0x000fe20000010000 */
[----:B------:R-:W-:Y:S02]  /*0f50*/  UISETP.NE.AND UP0, UPT, UR5, URZ, UPT ;  /* 0x000000ff0500728c */ /* 0x000fe4000bf05270 */
[----:B------:R-:W-:Y:S01]  /*0f60*/  FFMA.FTZ R16, R7, R9, R16 ;  /* 0x0000000907107223 */ /* 0x000fe20000010010 */
[----:B------:R-:W-:-:S04]  /*0f70*/  FMUL.FTZ R9, R9, R13 ;  /* 0x0000000d09097220 */ /* 0x000fc80000410000 */
[----:B------:R-:W-:Y:S01]  /*0f80*/  FADD.FTZ R6, R9, R6 ;  /* 0x0000000609067221 */ /* 0x000fe20000010000 */
[----:B------:R-:W-:Y:S01]  /*0f90*/  FFMA.FTZ R29, R7, R9, R8 ;  /* 0x00000009071d7223 */ /* 0x000fe20000010008 */
        /* <DEDUP_REMOVED lines=11> */
[----:B------:R-:W-:Y:S01]  /*1050*/  FADD.FTZ R4, R4, R11 ;  /* 0x0000000b04047221 */ /* 0x000fe20000010000 */
[C---:B------:R-:W-:Y:S01]  /*1060*/  FFMA.FTZ R6, R15.reuse, R11, R16 ;  /* 0x0000000b0f067223 */ /* 0x040fe20000010010 */
[----:B------:R-:W-:Y:S01]  /*1070*/  FADD.FTZ R8, R10, R17 ;  /* 0x000000110a087221 */ /* 0x000fe20000010000 */
[----:B------:R-:W-:Y:S01]  /*1080*/  FFMA.FTZ R3, R15, R10, R3 ;  /* 0x0000000a0f037223 */ /* 0x000fe20000010003 */
[----:B------:R-:W-:Y:S06]  /*1090*/  BRA.U UP0, `(.L_x_997) ;  /* 0xfffffff500b47547 */ /* 0x000fec000b83ffff */
[----:B------:R-:W-:-:S12]  /*10a0*/  UIADD3 UR4, UPT, UPT, UR4, -0x1, URZ ;  /* 0xffffffff04047890 */ /* 0x000fd8000fffe0ff */
.L_x_996:
        /* <DEDUP_REMOVED lines=20> */
[----:B------:R-:W-:Y:S01]  /*11f0*/  @!P0 VIADD R15, R19, UR5 ;  /* 0x00000005130f8c36 */ /* 0x000fe20008000000 */
[----:B------:R-:W-:-:S04]  /*1200*/  @!P0 SHF.L.U32 R19, R18, 0x2, RZ ;  /* 0x0000000212138819 */ /* 0x000fc800000006ff */
[----:B------:R-:W-:Y:S02]  /*1210*/  @!P0 SHF.L.U64.HI R18, R18, 0x2, R15 ;  /* 0x0000000212128819 */ /* 0x000fe4000001020f */
[----:B------:R-:W-:Y:S02]  /*1220*/  CS2R R14, SRZ ;  /* 0x00000000000e7805 */ /* 0x000fe4000001ff00 */
[----:B0-----:R-:W-:-:S04]  /*1230*/  @!P0 IADD3 R28, P1, PT, R19, R10, RZ ;  /* 0x0000000a131c8210 */ /* 0x001fc80007f3e0ff */
[C---:B------:R-:W-:Y:S02]  /*1240*/  @!P0 IADD3.X R29, PT, PT, R18.reuse, R11, RZ, P1, !PT ;  /* 0x0000000b121d8210 */ /* 0x040fe40000ffe4ff */
[----:B--2---:R-:W-:Y:S02]  /*1250*/  @!P0 IADD3 R16, P1, PT, R19, R16, RZ ;  /* 0x0000001013108210 */ /* 0x004fe40007f3e0ff */
[----:B------:R-:W-:Y:S01]  /*1260*/  CS2R R10, SRZ ;  /* 0x00000000000a7805 */ /* 0x000fe2000001ff00 */
[----:B------:R-:W2:Y:S01]  /*1270*/  @!P0 LDG.E.64 R14, desc[UR14][R28.64] ;  /* 0x0000000e1c0e8981 */ /* 0x000ea2000c1e1b00 */
        /* <DEDUP_REMOVED lines=10> */
[----:B------:R-:W-:Y:S01]  /*1320*/  @!P0 IMAD R19, R25, UR7, R18 ;  /* 0x0000000719138c24 */ /* 0x000fe2000f8e0212 */
[----:B------:R-:W-:-:S03]  /*1330*/  @!P0 SHF.L.U32 R25, R28, 0x2, RZ ;  /* 0x000000021c198819 */ /* 0x000fc600000006ff */
[----:B------:R-:W-:-:S05]  /*1340*/  @!P0 IMAD.IADD R19, R29, 0x1, R19 ;  /* 0x000000011d138824 */ /* 0x000fca00078e0213 */
[----:B------:R-:W-:Y:S02]  /*1350*/  @!P0 SHF.L.U64.HI R18, R28, 0x2, R19 ;  /* 0x000000021c128819 */ /* 0x000fe40000010213 */
[----:B0-----:R-:W-:-:S04]  /*1360*/  @!P0 IADD3 R28, P1, PT, R25, R16, RZ ;  /* 0x00000010191c8210 */ /* 0x001fc80007f3e0ff */
[----:B------:R-:W-:Y:S02]  /*1370*/  @!P0 IADD3.X R29, PT, PT, R18, R17, RZ, P1, !PT ;  /* 0x00000011121d8210 */ /* 0x000fe40000ffe4ff */
[----:B------:R-:W0:Y:S02]  /*1380*/  @!P0 LDC.64 R16, c[0x0][0x398] ;  /* 0x0000e600ff108b82 */ /* 0x000e240000000a00 */
[----:B0-----:R-:W-:-:S04]  /*1390*/  @!P0 IADD3 R30, P1, PT, R25, R16, RZ ;  /* 0x00000010191e8210 */ /* 0x001fc80007f3e0ff */
[----:B------:R-:W-:Y:S02]  /*13a0*/  @!P0 IADD3.X R31, PT, PT, R18, R17, RZ, P1, !PT ;  /* 0x00000011121f8210 */ /* 0x000fe40000ffe4ff */
[----:B------:R-:W-:-:S06]  /*13b0*/  CS2R R16, SRZ ;  /* 0x0000000000107805 */ /* 0x000fcc000001ff00 */
[----:B------:R-:W4:Y:S01]  /*13c0*/  @!P0 LDG.E.64 R16, desc[UR14][R30.64] ;  /* 0x0000000e1e108981 */ /* 0x000f22000c1e1b00 */
        /* <DEDUP_REMOVED lines=8> */
[----:B------:R-:W2:Y:S01]  /*1450*/  @!P0 LDG.E.64 R8, desc[UR14][R28.64] ;  /* 0x0000000e1c088981 */ /* 0x000ea2000c1e1b00 */
[----:B------:R-:W-:-:S04]  /*1460*/  FADD.FTZ R15, -R2, R15 ;  /* 0x0000000f020f7221 */ /* 0x000fc80000010100 */
[----:B------:R-:W-:Y:S01]  /*1470*/  FMUL.FTZ R14, R15, R24 ;  /* 0x000000180f0e7220 */ /* 0x000fe20000410000 */
[----:B------:R-:W-:-:S03]  /*1480*/  FADD.FTZ R4, R4, R11 ;  /* 0x0000000b04047221 */ /* 0x000fc60000010000 */
[----:B------:R-:W-:Y:S01]  /*1490*/  FFMA.FTZ R6, R14, R11, R6 ;  /* 0x0000000b0e067223 */ /* 0x000fe20000010006 */
[----:B------:R-:W-:-:S04]  /*14a0*/  FMUL.FTZ R11, R11, R13 ;  /* 0x0000000d0b0b7220 */ /* 0x000fc80000410000 */
[----:B------:R-:W-:Y:S01]  /*14b0*/  FADD.FTZ R10, R11, R10 ;  /* 0x0000000a0b0a7221 */ /* 0x000fe20000010000 */
[----:B------:R-:W-:Y:S01]  /*14c0*/  FFMA.FTZ R25, R14, R11, R3 ;  /* 0x0000000b0e197223 */ /* 0x000fe20000010003 */
[----:B------:R-:W-:Y:S01]  /*14d0*/  UIADD3 UR4, UPT, UPT, UR4, 0x2, URZ ;  /* 0x0000000204047890 */ /* 0x000fe2000fffe0ff */
[----:B----4-:R-:W-:Y:S01]  /*14e0*/  FMUL.FTZ R11, R16, R12 ;  /* 0x0000000c100b7220 */ /* 0x010fe20000410000 */
[----:B------:R-:W-:Y:S01]  /*14f0*/  FMUL.FTZ R14, R17, R13 ;  /* 0x0000000d110e7220 */ /* 0x000fe20000410000 */
[----:B------:R-:W-:Y:S01]  /*1500*/  FADD.FTZ R7, R7, R16 ;  /* 0x0000001007077221 */ /* 0x000fe20000010000 */
[----:B------:R-:W-:Y:S01]  /*1510*/  FADD.FTZ R4, R4, R17 ;  /* 0x0000001104047221 */ /* 0x000fe20000010000 */
[C---:B--2---:R-:W-:Y:S01]  /*1520*/  FADD.FTZ R15, -R2.reuse, R8 ;  /* 0x00000008020f7221 */ /* 0x044fe20000010100 */
[----:B------:R-:W-:-:S03]  /*1530*/  FADD.FTZ R3, -R2, R9 ;  /* 0x0000000902037221 */ /* 0x000fc60000010100 */
[-C--:B------:R-:W-:Y:S01]  /*1540*/  FMUL.FTZ R8, R15, R24.reuse ;  /* 0x000000180f087220 */ /* 0x080fe20000410000 */
[----:B------:R-:W-:Y:S01]  /*1550*/  FMUL.FTZ R3, R3, R24 ;  /* 0x0000001803037220 */ /* 0x000fe20000410000 */
[----:B------:R-:W-:Y:S02]  /*1560*/  FADD.FTZ R15, R10, R11 ;  /* 0x0000000b0a0f7221 */ /* 0x000fe40000010000 */
[C---:B------:R-:W-:Y:S01]  /*1570*/  FFMA.FTZ R11, R8.reuse, R11, R25 ;  /* 0x0000000b080b7223 */ /* 0x040fe20000010019 */
[----:B------:R-:W-:Y:S01]  /*1580*/  FFMA.FTZ R9, R8, R16, R19 ;  /* 0x0000001008097223 */ /* 0x000fe20000010013 */
[C---:B------:R-:W-:Y:S01]  /*1590*/  FFMA.FTZ R6, R3.reuse, R17, R6 ;  /* 0x0000001103067223 */ /* 0x040fe20000010006 */
[----:B------:R-:W-:Y:S01]  /*15a0*/  FADD.FTZ R8, R14, R15 ;  /* 0x0000000f0e087221 */ /* 0x000fe20000010000 */
[----:B------:R-:W-:-:S07]  /*15b0*/  FFMA.FTZ R3, R3, R14, R11 ;  /* 0x0000000e03037223 */ /* 0x000fce000001000b */
.L_x_998:
        /* <DEDUP_REMOVED lines=16> */
[C---:B------:R-:W-:Y:S01]  /*16c0*/  IMAD.SHL.U32 R14, R16.reuse, 0x4, RZ ;  /* 0x00000004100e7824 */ /* 0x040fe200078e00ff */
        /* <DEDUP_REMOVED lines=9> */
.L_x_1000:
[----:B------:R-:W-:Y:S05]  /*1760*/  BSYNC.RECONVERGENT B0 ;  /* 0x0000000000007941 */ /* 0x000fea0003800200 */
.L_x_999:
[C---:B-----5:R-:W-:Y:S01]  /*1770*/  FADD.FTZ R5, -R2.reuse, R10 ;  /* 0x0000000a02057221 */ /* 0x060fe20000010100 */
[----:B------:R-:W-:Y:S01]  /*1780*/  FADD.FTZ R11, -R2, R11 ;  /* 0x0000000b020b7221 */ /* 0x000fe20000010100 */
[----:B------:R-:W-:Y:S01]  /*1790*/  FMUL.FTZ R12, R14, R12 ;  /* 0x0000000c0e0c7220 */ /* 0x000fe20000410000 */
[----:B------:R-:W-:Y:S01]  /*17a0*/  FMUL.FTZ R10, R15, R13 ;  /* 0x0000000d0f0a7220 */ /* 0x000fe20000410000 */
[-C--:B-1----:R-:W-:Y:S01]  /*17b0*/  FMUL.FTZ R2, R5, R24.reuse ;  /* 0x0000001805027220 */ /* 0x082fe20000410000 */
[----:B------:R-:W-:Y:S01]  /*17c0*/  FMUL.FTZ R11, R11, R24 ;  /* 0x000000180b0b7220 */ /* 0x000fe20000410000 */
[----:B------:R-:W-:Y:S01]  /*17d0*/  FADD.FTZ R5, R8, R12 ;  /* 0x0000000c08057221 */ /* 0x000fe20000010000 */
        /* <DEDUP_REMOVED lines=8> */
.L_x_995:
        /* <DEDUP_REMOVED lines=27> */
[----:B0-----:R-:W-:-:S05]  /*1a10*/  @!P0 IADD3 R18, P1, PT, R19, R8, RZ ;  /* 0x0000000813128210 */ /* 0x001fca0007f3e0ff */
[----:B------:R-:W-:-:S05]  /*1a20*/  @!P0 IMAD.X R19, R4, 0x1, R9, P1 ;  /* 0x0000000104138824 */ /* 0x000fca00008e0609 */
[----:B------:R0:W3:Y:S01]  /*1a30*/  @!P0 LDG.E.64 R14, desc[UR14][R18.64] ;  /* 0x0000000e120e8981 */ /* 0x0000e2000c1e1b00 */
[----:B------:R-:W-:Y:S01]  /*1a40*/  UIADD3 UR6, UPT, UPT, UR4, 0x1, URZ ;  /* 0x0000000104067890 */ /* 0x000fe2000fffe0ff */
[C---:B--2---:R-:W-:Y:S01]  /*1a50*/  FADD.FTZ R9, -R2.reuse, R6 ;  /* 0x0000000602097221 */ /* 0x044fe20000010100 */
        /* <DEDUP_REMOVED lines=10> */
[----:B0-----:R-:W-:-:S03]  /*1b00*/  FADD.FTZ R18, R16, 1 ;  /* 0x3f80000010127421 */ /* 0x001fc60000010000 */
[----:B------:R-:W0:Y:S08]  /*1b10*/  MUFU.RCP R17, R8 ;  /* 0x0000000800117308 */ /* 0x000e300000001000 */
[----:B------:R-:W1:Y:S01]  /*1b20*/  MUFU.RCP R18, R18 ;  /* 0x0000001200127308 */ /* 0x000e620000001000 */
[C---:B0-----:R-:W-:Y:S01]  /*1b30*/  FADD.FTZ R19, -R17.reuse, 1 ;  /* 0x3f80000011137421 */ /* 0x041fe20000010100 */
[----:B---3--:R-:W-:-:S03]  /*1b40*/  FMUL.FTZ R14, R17, R14 ;  /* 0x0000000e110e7220 */ /* 0x008fc60000410000 */
        /* <DEDUP_REMOVED lines=16> */
.L_x_1001:
[----:B------:R-:W-:Y:S05]  /*1c50*/  BRA.U !UP0, `(.L_x_994) ;  /* 0x0000000508c07547 */ /* 0x000fea000b800000 */
[----:B------:R-:W-:-:S12]  /*1c60*/  UIADD3 UR4, UPT, UPT, UR6, -UR8, URZ ;  /* 0x8000000806047290 */ /* 0x000fd8000fffe0ff */
.L_x_1002:
        /* <DEDUP_REMOVED lines=11> */
[C---:B--2---:R-:W-:Y:S02]  /*1d20*/  @!P0 IADD3 R20, P1, PT, R31.reuse, R14, RZ ;  /* 0x0000000e1f148210 */ /* 0x044fe40007f3e0ff */
[----:B------:R-:W-:Y:S02]  /*1d30*/  @!P0 SHF.L.U64.HI R16, R18, 0x2, R17 ;  /* 0x0000000212108819 */ /* 0x000fe40000010211 */
[----:B------:R-:W-:Y:S02]  /*1d40*/  CS2R R18, SRZ ;  /* 0x0000000000127805 */ /* 0x000fe4000001ff00 */
[----:B------:R-:W-:Y:S02]  /*1d50*/  @!P0 IADD3.X R21, PT, PT, R16, R15, RZ, P1, !PT ;  /* 0x0000000f10158210 */ /* 0x000fe40000ffe4ff */
[----:B------:R-:W0:Y:S03]  /*1d60*/  @!P0 LDC.64 R14, c[0x0][0x398] ;  /* 0x0000e600ff0e8b82 */ /* 0x000e260000000a00 */
[----:B------:R2:W3:Y:S01]  /*1d70*/  @!P0 LDG.E.64 R18, desc[UR14][R20.64] ;  /* 0x0000000e14128981 */ /* 0x0004e2000c1e1b00 */
[----:B------:R-:W-:Y:S01]  /*1d80*/  IMAD.U32 R25, RZ, RZ, UR6 ;  /* 0x00000006ff197e24 */ /* 0x000fe2000f8e00ff */
        /* <DEDUP_REMOVED lines=24> */
[----:B------:R4:W2:Y:S01]  /*1f10*/  @!P0 LDG.E.64 R20, desc[UR14][R30.64] ;  /* 0x0000000e1e148981 */ /* 0x0008a2000c1e1b00 */
[----:B------:R-:W-:Y:S02]  /*1f20*/  UIADD3 UR4, UPT, UPT, UR4, 0x2, URZ ;  /* 0x0000000204047890 */ /* 0x000fe4000fffe0ff */
[----:B------:R-:W-:Y:S02]  /*1f30*/  UIADD3 UR6, UPT, UPT, UR6, 0x2, URZ ;  /* 0x0000000206067890 */ /* 0x000fe4000fffe0ff */
[----:B------:R-:W-:Y:S01]  /*1f40*/  UISETP.NE.AND UP0, UPT, UR4, URZ, UPT ;  /* 0x000000ff0400728c */ /* 0x000fe2000bf05270 */
[C---:B---3--:R-:W-:Y:S01]  /*1f50*/  FADD.FTZ R25, -R2.reuse, R18 ;  /* 0x0000001202197221 */ /* 0x048fe20000010100 */
[----:B------:R-:W-:-:S03]  /*1f60*/  FADD.FTZ R19, -R2, R19 ;  /* 0x0000001302137221 */ /* 0x000fc60000010100 */
        /* <DEDUP_REMOVED lines=12> */
[----:B----4-:R-:W-:Y:S01]  /*2030*/  FMUL.FTZ R30, R16, R12 ;  /* 0x0000000c101e7220 */ /* 0x010fe20000410000 */
[----:B------:R-:W-:-:S03]  /*2040*/  FMUL.FTZ R16, R19, R24 ;  /* 0x0000001813107220 */ /* 0x000fc60000410000 */
[----:B------:R-:W-:Y:S01]  /*2050*/  FFMA.FTZ R3, R18, R30, R3 ;  /* 0x0000001e12037223 */ /* 0x000fe20000010003 */
[----:B------:R-:W-:Y:S01]  /*2060*/  FFMA.FTZ R18, R16, R13, R11 ;  /* 0x0000000d10127223 */ /* 0x000fe2000001000b */
[----:B------:R-:W-:-:S03]  /*2070*/  FADD.FTZ R8, R30, R8 ;  /* 0x000000081e087221 */ /* 0x000fc60000010000 */
[----:B------:R-:W-:-:S06]  /*2080*/  FMUL.FTZ R25, R18, -1.4426950216293334961 ;  /* 0xbfb8aa3b12197820 */ /* 0x000fcc0000410000 */
[----:B------:R-:W0:Y:S02]  /*2090*/  MUFU.EX2 R25, R25 ;  /* 0x0000001900197308 */ /* 0x000e240000000800 */
[----:B0-----:R-:W-:Y:S01]  /*20a0*/  FADD.FTZ R28, R25, 1 ;  /* 0x3f800000191c7421 */ /* 0x001fe20000010000 */
[C---:B--2---:R-:W-:Y:S01]  /*20b0*/  FADD.FTZ R29, -R2.reuse, R14 ;  /* 0x0000000e021d7221 */ /* 0x044fe20000010100 */
[----:B------:R-:W-:-:S04]  /*20c0*/  FADD.FTZ R15, -R2, R15 ;  /* 0x0000000f020f7221 */ /* 0x000fc80000010100 */
        /* <DEDUP_REMOVED lines=13> */
[----:B------:R-:W-:Y:S01]  /*21a0*/  FMUL.FTZ R18, R25, R20 ;  /* 0x0000001419127220 */ /* 0x000fe20000410000 */
[----:B------:R-:W-:Y:S01]  /*21b0*/  FFMA.FTZ R25, R16, R19, R6 ;  /* 0x0000001310197223 */ /* 0x000fe20000010006 */
[----:B------:R-:W-:Y:S01]  /*21c0*/  FMUL.FTZ R6, R19, R13 ;  /* 0x0000000d13067220 */ /* 0x000fe20000410000 */
[----:B------:R-:W-:Y:S01]  /*21d0*/  FFMA.FTZ R31, R14, R31, 1 ;  /* 0x3f8000000e1f7423 */ /* 0x000fe2000001001f */
[----:B------:R-:W-:Y:S02]  /*21e0*/  FMUL.FTZ R14, R15, R24 ;  /* 0x000000180f0e7220 */ /* 0x000fe40000410000 */
[----:B------:R-:W-:Y:S01]  /*21f0*/  FFMA.FTZ R3, R16, R6, R3 ;  /* 0x0000000610037223 */ /* 0x000fe20000010003 */
        /* <DEDUP_REMOVED lines=9> */
[----:B------:R-:W-:-:S03]  /*2290*/  FMUL.FTZ R21, R28, R21 ;  /* 0x000000151c157220 */ /* 0x000fc60000410000 */
[----:B------:R-:W-:Y:S01]  /*22a0*/  FFMA.FTZ R30, R15, R30, 1 ;  /* 0x3f8000000f1e7423 */ /* 0x000fe2000001001e */
[----:B------:R-:W-:Y:S01]  /*22b0*/  FADD.FTZ R15, R6, R8 ;  /* 0x00000008060f7221 */ /* 0x000fe20000010000 */
[----:B------:R-:W-:Y:S02]  /*22c0*/  FMUL.FTZ R6, R18, R12 ;  /* 0x0000000c12067220 */ /* 0x000fe40000410000 */
[----:B------:R-:W-:Y:S02]  /*22d0*/  FMUL.FTZ R21, R21, R30 ;  /* 0x0000001e15157220 */ /* 0x000fe40000410000 */
[----:B------:R-:W-:Y:S01]  /*22e0*/  FADD.FTZ R16, R15, R6 ;  /* 0x000000060f107221 */ /* 0x000fe20000010000 */
[----:B------:R-:W-:Y:S01]  /*22f0*/  FFMA.FTZ R8, R17, R6, R3 ;  /* 0x0000000611087223 */ /* 0x000fe20000010003 */
[----:B------:R-:W-:Y:S01]  /*2300*/  FMUL.FTZ R15, R21, R13 ;  /* 0x0000000d150f7220 */ /* 0x000fe20000410000 */
[----:B------:R-:W-:Y:S01]  /*2310*/  FADD.FTZ R4, R4, R21 ;  /* 0x0000001504047221 */ /* 0x000fe20000010000 */
[----:B------:R-:W-:-:S02]  /*2320*/  FFMA.FTZ R6, R14, R21, R25 ;  /* 0x000000150e067223 */ /* 0x000fc40000010019 */
[----:B------:R-:W-:Y:S01]  /*2330*/  FFMA.FTZ R3, R14, R15, R8 ;  /* 0x0000000f0e037223 */ /* 0x000fe20000010008 */
[----:B------:R-:W-:Y:S01]  /*2340*/  FADD.FTZ R8, R15, R16 ;  /* 0x000000100f087221 */ /* 0x000fe20000010000 */
[----:B------:R-:W-:Y:S06]  /*2350*/  BRA.U UP0, `(.L_x_1002) ;  /* 0xfffffff900447547 */ /* 0x000fec000b83ffff */
.L_x_994:
[----:B------:R-:W0:Y:S01]  /*2360*/  S2R R2, SR_CgaCtaId ;  /* 0x0000000000027919 */ /* 0x000e220000008800 */
[----:B-----5:R-:W-:Y:S02]  /*2370*/  MOV R11, 0x400 ;  /* 0x00000400000b7802 */ /* 0x020fe40000000f00 */
[----:B------:R-:W-:Y:S02]  /*2380*/  LEA.HI R5, R0, R0, RZ, 0x1e ;  /* 0x0000000000057211 */ /* 0x000fe400078ff0ff */
[----:B------:R-:W-:Y:S02]  /*2390*/  ISETP.NE.AND P0, PT, R22, RZ, PT ;  /* 0x000000ff1600720c */ /* 0x000fe40003f05270 */
        /* <DEDUP_REMOVED lines=10> */
[----:B------:R-:W0:Y:S01]  /*2440*/  S2R R8, SR_LANEID ;  /* 0x0000000000087919 */ /* 0x000e220000000000 */
[----:B------:R-:W-:-:S03]  /*2450*/  UMOV UR4, 0xffffffff ;  /* 0xffffffff00047882 */ /* 0x000fc60000000000 */
[----:B------:R-:W-:Y:S04]  /*2460*/  LDS R18, [R3+0x14] ;  /* 0x0000140003127984 */ /* 0x000fe80000000800 */
[----:B------:R-:W1:Y:S04]  /*2470*/  LDS R21, [R3+0x20] ;  /* 0x0000200003157984 */ /* 0x000e680000000800 */
[----:B------:R-:W2:Y:S04]  /*2480*/  LDS R20, [R3+0x1c] ;  /* 0x00001c0003147984 */ /* 0x000ea80000000800 */
[----:B------:R-:W-:Y:S04]  /*2490*/  LDS R19, [R3+0x18] ;  /* 0x0000180003137984 */ /* 0x000fe80000000800 */
[----:B------:R-:W3:Y:S04]  /*24a0*/  LDS R16, [R3+0x24] ;  /* 0x0000240003107984 */ /* 0x000ee80000000800 */
[----:B------:R-:W4:Y:S04]  /*24b0*/  LDS R14, [R3+0x2c] ;  /* 0x00002c00030e7984 */ /* 0x000f280000000800 */
[----:B------:R-:W5:Y:S04]  /*24c0*/  LDS R15, [R3+0x30] ;  /* 0x00003000030f7984 */ /* 0x000f680000000800 */
[----:B------:R-:W0:Y:S04]  /*24d0*/  LDS R17, [R3+0x28] ;  /* 0x0000280003117984 */ /* 0x000e280000000800 */
[----:B------:R-:W0:Y:S04]  /*24e0*/  LDS R12, [R3+0x10] ;  /* 0x00001000030c7984 */ /* 0x000e280000000800 */
[----:B------:R-:W0:Y:S04]  /*24f0*/  LDS R11, [R3+0x38] ;  /* 0x00003800030b7984 */ /* 0x000e280000000800 */
[----:B------:R-:W0:Y:S04]  /*2500*/  LDS R10, [R3+0x3c] ;  /* 0x00003c00030a7984 */ /* 0x000e280000000800 */
[----:B------:R0:W0:Y:S01]  /*2510*/  LDS R13, [R3+0x34] ;  /* 0x00003400030d7984 */ /* 0x0000220000000800 */
[----:B-1----:R-:W-:Y:S01]  /*2520*/  FADD.FTZ R24, R18, R21 ;  /* 0x0000001512187221 */ /* 0x002fe20000010000 */
[----:B--2---:R-:W-:-:S04]  /*2530*/  ISETP.NE.AND P1, PT, R20, RZ, PT ;  /* 0x000000ff1400720c */ /* 0x004fc80003f25270 */
[----:B------:R-:W-:Y:S01]  /*2540*/  FSEL R5, R24, R21, !P1 ;  /* 0x0000001518057208 */ /* 0x000fe20004800000 */
[----:B---3--:R-:W-:-:S04]  /*2550*/  FADD.FTZ R25, R19, R16 ;  /* 0x0000001013197221 */ /* 0x008fc80000010000 */
[----:B----4-:R-:W-:Y:S01]  /*2560*/  FADD.FTZ R5, R14, R5 ;  /* 0x000000050e057221 */ /* 0x010fe20000010000 */
[----:B------:R-:W-:-:S05]  /*2570*/  FSEL R24, R25, R16, !P1 ;  /* 0x0000001019187208 */ /* 0x000fca0004800000 */
[----:B-----5:R-:W-:Y:S01]  /*2580*/  FADD.FTZ R26, R15, R24 ;  /* 0x000000180f1a7221 */ /* 0x020fe20000010000 */
[----:B0-----:R-:W-:-:S04]  /*2590*/  ISETP.NE.AND P2, PT, R17, RZ, PT ;  /* 0x000000ff1100720c */ /* 0x001fc80003f45270 */
[----:B------:R-:W-:Y:S02]  /*25a0*/  FSEL R24, R5, R14, !P2 ;  /* 0x0000000e05187208 */ /* 0x000fe40005000000 */
[----:B------:R-:W-:Y:S02]  /*25b0*/  FSEL R3, R26, R15, !P2 ;  /* 0x0000000f1a037208 */ /* 0x000fe40005000000 */
[----:B------:R-:W-:Y:S01]  /*25c0*/  IADD3 R26, PT, PT, R17, R20, R12 ;  /* 0x00000014111a7210 */ /* 0x000fe20007ffe00c */
[----:B------:R-:W-:Y:S02]  /*25d0*/  FADD.FTZ R24, R11, R24 ;  /* 0x000000180b187221 */ /* 0x000fe40000010000 */
[----:B------:R-:W-:Y:S01]  /*25e0*/  FADD.FTZ R3, R10, R3 ;  /* 0x000000030a037221 */ /* 0x000fe20000010000 */
[C---:B------:R-:W-:Y:S01]  /*25f0*/  ISETP.NE.AND P3, PT, R13.reuse, RZ, PT ;  /* 0x000000ff0d00720c */ /* 0x040fe20003f65270 */
[----:B------:R-:W-:-:S03]  /*2600*/  IMAD.IADD R27, R13, 0x1, R26 ;  /* 0x000000010d1b7824 */ /* 0x000fc600078e021a */
[----:B------:R-:W-:Y:S02]  /*2610*/  FSEL R5, R24, R11, !P3 ;  /* 0x0000000b18057208 */ /* 0x000fe40005800000 */
[----:B------:R-:W-:Y:S01]  /*2620*/  FSEL R3, R3, R10, !P3 ;  /* 0x0000000a03037208 */ /* 0x000fe20005800000 */
[----:B------:R-:W-:Y:S06]  /*2630*/  BRA.DIV UR4, `(.L_x_1004) ;  /* 0x0000000a046c7947 */ /* 0x000fec000b800000 */
[----:B------:R-:W0:Y:S01]  /*2640*/  SHFL.UP PT, R30, R5, 0x1, RZ ;  /* 0x04200000051e7989 */ /* 0x000e2200000e00ff */
[C---:B------:R-:W-:Y:S02]  /*2650*/  ISETP.GE.AND P4, PT, R8.reuse, 0x1, PT ;  /* 0x000000010800780c */ /* 0x040fe40003f86270 */
[----:B------:R-:W-:Y:S01]  /*2660*/  ISETP.NE.AND P0, PT, R27, RZ, PT ;  /* 0x000000ff1b00720c */ /* 0x000fe20003f05270 */
[----:B------:R-:W1:Y:S01]  /*2670*/  SHFL.UP PT, R28, R27, 0x1, RZ ;  /* 0x042000001b1c7989 */ /* 0x000e6200000e00ff */
[----:B------:R-:W-:Y:S01]  /*2680*/  ISETP.GE.AND P5, PT, R8, 0x2, PT ;  /* 0x000000020800780c */ /* 0x000fe20003fa6270 */
[----:B0-----:R-:W-:Y:S01]  /*2690*/  FADD.FTZ R30, R5, R30 ;  /* 0x0000001e051e7221 */ /* 0x001fe20000010000 */
[----:B-1----:R-:W-:-:S07]  /*26a0*/  SEL R28, R28, RZ, P4 ;  /* 0x000000ff1c1c7207 */ /* 0x002fce0002000000 */
[----:B------:R-:W-:Y:S02]  /*26b0*/  @P4 FSEL R5, R30, R5, !P0 ;  /* 0x000000051e054208 */ /* 0x000fe40004000000 */
[----:B------:R-:W-:Y:S01]  /*26c0*/  IADD3 R29, PT, PT, R27, R28, RZ ;  /* 0x0000001c1b1d7210 */ /* 0x000fe20007ffe0ff */
[----:B------:R-:W0:Y:S04]  /*26d0*/  SHFL.UP PT, R30, R3, 0x1, RZ ;  /* 0x04200000031e7989 */ /* 0x000e2800000e00ff */
[----:B------:R-:W1:Y:S01]  /*26e0*/  SHFL.UP PT, R28, R5, 0x2, RZ ;  /* 0x04400000051c7989 */ /* 0x000e6200000e00ff */
[----:B0-----:R-:W-:Y:S01]  /*26f0*/  FADD.FTZ R30, R3, R30 ;  /* 0x0000001e031e7221 */ /* 0x001fe20000010000 */
[----:B-1----:R-:W-:-:S04]  /*2700*/  FADD.FTZ R24, R5, R28 ;  /* 0x0000001c05187221 */ /* 0x002fc80000010000 */
[----:B------:R-:W-:Y:S01]  /*2710*/  @P4 FSEL R3, R30, R3, !P0 ;  /* 0x000000031e034208 */ /* 0x000fe20004000000 */
[----:B------:R-:W0:Y:S01]  /*2720*/  SHFL.UP PT, R28, R29, 0x2, RZ ;  /* 0x044000001d1c7989 */ /* 0x000e2200000e00ff */
[----:B------:R-:W-:Y:S02]  /*2730*/  ISETP.NE.AND P0, PT, R29, RZ, PT ;  /* 0x000000ff1d00720c */ /* 0x000fe40003f05270 */
[----:B------:R-:W-:Y:S01]  /*2740*/  ISETP.GE.AND P4, PT, R8, 0x4, PT ;  /* 0x000000040800780c */ /* 0x000fe20003f86270 */
[----:B------:R-:W1:Y:S01]  /*2750*/  SHFL.UP PT, R32, R3, 0x2, RZ ;  /* 0x0440000003207989 */ /* 0x000e6200000e00ff */
[----:B------:R-:W-:-:S05]  /*2760*/  @P5 FSEL R5, R24, R5, !P0 ;  /* 0x0000000518055208 */ /* 0x000fca0004000000 */
[----:B------:R-:W2:Y:S01]  /*2770*/  SHFL.UP PT, R34, R5, 0x4, RZ ;  /* 0x0480000005227989 */ /* 0x000ea200000e00ff */
[----:B0-----:R-:W-:-:S04]  /*2780*/  SEL R28, R28, RZ, P5 ;  /* 0x000000ff1c1c7207 */ /* 0x001fc80002800000 */
[----:B------:R-:W-:Y:S01]  /*2790*/  IADD3 R30, PT, PT, R29, R28, RZ ;  /* 0x0000001c1d1e7210 */ /* 0x000fe20007ffe0ff */
[----:B-1----:R-:W-:-:S04]  /*27a0*/  FADD.FTZ R32, R3, R32 ;  /* 0x0000002003207221 */ /* 0x002fc80000010000 */
[----:B------:R-:W0:Y:S01]  /*27b0*/  SHFL.UP PT, R28, R30, 0x4, RZ ;  /* 0x048000001e1c7989 */ /* 0x000e2200000e00ff */
[----:B------:R-:W-:Y:S01]  /*27c0*/  @P5 FSEL R3, R32, R3, !P0 ;  /* 0x0000000320035208 */ /* 0x000fe20004000000 */
[----:B--2---:R-:W-:Y:S01]  /*27d0*/  FADD.FTZ R34, R5, R34 ;  /* 0x0000002205227221 */ /* 0x004fe20000010000 */
[----:B------:R-:W-:Y:S02]  /*27e0*/  ISETP.NE.AND P0, PT, R30, RZ, PT ;  /* 0x000000ff1e00720c */ /* 0x000fe40003f05270 */
[----:B------:R-:W-:Y:S02]  /*27f0*/  ISETP.GE.AND P5, PT, R8, 0x8, PT ;  /* 0x000000080800780c */ /* 0x000fe40003fa6270 */
[----:B------:R-:W-:-:S05]  /*2800*/  @P4 FSEL R5, R34, R5, !P0 ;  /* 0x0000000522054208 */ /* 0x000fca0004000000 */
[----:B------:R-:W1:Y:S01]  /*2810*/  SHFL.UP PT, R32, R5, 0x8, RZ ;  /* 0x0500000005207989 */ /* 0x000e6200000e00ff */
[----:B0-----:R-:W-:-:S03]  /*2820*/  SEL R29, R28, RZ, P4 ;  /* 0x000000ff1c1d7207 */ /* 0x001fc60002000000 */
[----:B------:R-:W0:Y:S01]  /*2830*/  SHFL.UP PT, R28, R3, 0x4, RZ ;  /* 0x04800000031c7989 */ /* 0x000e2200000e00ff */
[----:B------:R-:W-:Y:S01]  /*2840*/  IADD3 R29, PT, PT, R30, R29, RZ ;  /* 0x0000001d1e1d7210 */ /* 0x000fe20007ffe0ff */
[----:B-1----:R-:W-:Y:S01]  /*2850*/  FADD.FTZ R32, R5, R32 ;  /* 0x0000002005207221 */ /* 0x002fe20000010000 */
[----:B0-----:R-:W-:-:S05]  /*2860*/  FADD.FTZ R28, R3, R28 ;  /* 0x0000001c031c7221 */ /* 0x001fca0000010000 */
[----:B------:R-:W-:Y:S02]  /*2870*/  @P4 FSEL R3, R28, R3, !P0 ;  /* 0x000000031c034208 */ /* 0x000fe40004000000 */
[----:B------:R-:W-:Y:S01]  /*2880*/  ISETP.NE.AND P0, PT, R29, RZ, PT ;  /* 0x000000ff1d00720c */ /* 0x000fe20003f05270 */
[----:B------:R-:W0:Y:S01]  /*2890*/  SHFL.UP PT, R28, R29, 0x8, RZ ;  /* 0x050000001d1c7989 */ /* 0x000e2200000e00ff */
[----:B------:R-:W-:Y:S02]  /*28a0*/  ISETP.GE.AND P4, PT, R8, 0x10, PT ;  /* 0x000000100800780c */ /* 0x000fe40003f86270 */
[----:B------:R-:W-:Y:S02]  /*28b0*/  @P5 FSEL R5, R32, R5, !P0 ;  /* 0x0000000520055208 */ /* 0x000fe40004000000 */
[----:B------:R-:W1:Y:S01]  /*28c0*/  SHFL.UP PT, R32, R3, 0x8, RZ ;  /* 0x0500000003207989 */ /* 0x000e6200000e00ff */
[----:B0-----:R-:W-:Y:S01]  /*28d0*/  SEL R28, R28, RZ, P5 ;  /* 0x000000ff1c1c7207 */ /* 0x001fe20002800000 */
[----:B-1----:R-:W-:-:S04]  /*28e0*/  FADD.FTZ R32, R3, R32 ;  /* 0x0000002003207221 */ /* 0x002fc80000010000 */
[----:B------:R-:W-:Y:S01]  /*28f0*/  IMAD.IADD R30, R29, 0x1, R28 ;  /* 0x000000011d1e7824 */ /* 0x000fe200078e021c */
[----:B------:R-:W-:-:S04]  /*2900*/  @P5 FSEL R3, R32, R3, !P0 ;  /* 0x0000000320035208 */ /* 0x000fc80004000000 */
[----:B------:R-:W0:Y:S01]  /*2910*/  SHFL.UP PT, R28, R30, 0x10, RZ ;  /* 0x060000001e1c7989 */ /* 0x000e2200000e00ff */
[----:B------:R-:W-:-:S03]  /*2920*/  ISETP.NE.AND P0, PT, R30, RZ, PT ;  /* 0x000000ff1e00720c */ /* 0x000fc60003f05270 */
[----:B------:R-:W1:Y:S04]  /*2930*/  SHFL.UP PT, R32, R5, 0x10, RZ ;  /* 0x0600000005207989 */ /* 0x000e6800000e00ff */
[----:B------:R-:W2:Y:S01]  /*2940*/  SHFL.UP PT, R34, R3, 0x10, RZ ;  /* 0x0600000003227989 */ /* 0x000ea200000e00ff */
[----:B0-----:R-:W-:Y:S01]  /*2950*/  SEL R25, R28, RZ, P4 ;  /* 0x000000ff1c197207 */ /* 0x001fe20002000000 */
[----:B-1----:R-:W-:-:S03]  /*2960*/  FADD.FTZ R32, R5, R32 ;  /* 0x0000002005207221 */ /* 0x002fc60000010000 */
[----:B------:R-:W-:Y:S01]  /*2970*/  IADD3 R8, PT, PT, R30, R25, RZ ;  /* 0x000000191e087210 */ /* 0x000fe20007ffe0ff */
[----:B--2---:R-:W-:Y:S01]  /*2980*/  FADD.FTZ R34, R3, R34 ;  /* 0x0000002203227221 */ /* 0x004fe20000010000 */
[----:B------:R-:W-:-:S04]  /*2990*/  @P4 FSEL R5, R32, R5, !P0 ;  /* 0x0000000520054208 */ /* 0x000fc80004000000 */
[----:B------:R-:W0:Y:S01]  /*29a0*/  SHFL.UP PT, R8, R8, 0x1, RZ ;  /* 0x0420000008087989 */ /* 0x000e2200000e00ff */
[----:B------:R-:W-:-:S03]  /*29b0*/  @P4 FSEL R3, R34, R3, !P0 ;  /* 0x0000000322034208 */ /* 0x000fc60004000000 */
[----:B------:R1:W2:Y:S04]  /*29c0*/  SHFL.UP PT, R29, R5, 0x1, RZ ;  /* 0x04200000051d7989 */ /* 0x0002a800000e00ff */
[----:B------:R1:W3:Y:S02]  /*29d0*/  SHFL.UP PT, R28, R3, 0x1, RZ ;  /* 0x04200000031c7989 */ /* 0x0002e400000e00ff */
.L_x_1025:
[----:B------:R-:W-:Y:S02]  /*29e0*/  ISETP.NE.AND P4, PT, R0, RZ, PT ;  /* 0x000000ff0000720c */ /* 0x000fe40003f85270 */
[----:B------:R-:W-:Y:S02]  /*29f0*/  PLOP3.LUT P0, PT, PT, PT, PT, 0x80, 0x8 ;  /* 0x000000000008781c */ /* 0x000fe40003f0f070 */
[----:B-1----:R-:W-:-:S04]  /*2a00*/  MOV R3, 0x400 ;  /* 0x0000040000037802 */ /* 0x002fc80000000f00 */
[----:B------:R-:W-:-:S05]  /*2a10*/  LEA R3, R2, R3, 0x18 ;  /* 0x0000000302037211 */ /* 0x000fca00078ec0ff */
[----:B------:R-:W-:Y:S01]  /*2a20*/  @P4 ISETP.NE.AND P5, PT, R12, RZ, PT ;  /* 0x000000ff0c00420c */ /* 0x000fe20003fa5270 */
[----:B------:R-:W-:Y:S01]  /*2a30*/  IMAD R3, R0, 0x3c, R3 ;  /* 0x0000003c00037824 */ /* 0x000fe200078e0203 */
[----:B0-----:R-:W-:Y:S02]  /*2a40*/  @P4 IADD3 R12, PT, PT, R8, R12, RZ ;  /* 0x0000000c080c4210 */ /* 0x001fe40007ffe0ff */
[----:B------:R-:W-:Y:S02]  /*2a50*/  @P4 PLOP3.LUT P0, PT, P5, PT, PT, 0x80, 0x8 ;  /* 0x000000000008481c */ /* 0x000fe40002f0f070 */
[----:B------:R-:W-:Y:S01]  /*2a60*/  IADD3 R20, PT, PT, R20, R12, RZ ;  /* 0x0000000c14147210 */ /* 0x000fe20007ffe0ff */
[----:B------:R4:W-:Y:S04]  /*2a70*/  STS [R3+0x10], R12 ;  /* 0x0000100c03007388 */ /* 0x0009e80000000800 */
[----:B------:R-:W-:Y:S01]  /*2a80*/  IMAD.IADD R8, R17, 0x1, R20 ;  /* 0x0000000111087824 */ /* 0x000fe200078e0214 */
[----:B------:R4:W-:Y:S04]  /*2a90*/  STS [R3+0x1c], R20 ;  /* 0x00001c1403007388 */ /* 0x0009e80000000800 */
[----:B------:R-:W-:Y:S01]  /*2aa0*/  IADD3 R13, PT, PT, R13, R8, RZ ;  /* 0x000000080d0d7210 */ /* 0x000fe20007ffe0ff */
[----:B--2---:R-:W-:Y:S01]  /*2ab0*/  @!P0 FADD.FTZ R18, R29, R18 ;  /* 0x000000121d128221 */ /* 0x004fe20000010000 */
[----:B---3--:R-:W-:Y:S01]  /*2ac0*/  @!P0 FADD.FTZ R19, R28, R19 ;  /* 0x000000131c138221 */ /* 0x008fe20000010000 */
[----:B------:R4:W-:Y:S02]  /*2ad0*/  STS [R3+0x28], R8 ;  /* 0x0000280803007388 */ /* 0x0009e40000000800 */
[----:B------:R-:W-:Y:S01]  /*2ae0*/  @!P1 FADD.FTZ R21, R21, R18 ;  /* 0x0000001215159221 */ /* 0x000fe20000010000 */
[----:B------:R-:W-:Y:S01]  /*2af0*/  @!P1 FADD.FTZ R16, R16, R19 ;  /* 0x0000001310109221 */ /* 0x000fe20000010000 */
[----:B------:R4:W-:Y:S02]  /*2b00*/  STS [R3+0x14], R18 ;  /* 0x0000141203007388 */ /* 0x0009e40000000800 */
[----:B------:R-:W-:Y:S01]  /*2b10*/  @!P2 FADD.FTZ R14, R14, R21 ;  /* 0x000000150e0ea221 */ /* 0x000fe20000010000 */
[----:B------:R-:W-:Y:S01]  /*2b20*/  @!P2 FADD.FTZ R15, R15, R16 ;  /* 0x000000100f0fa221 */ /* 0x000fe20000010000 */
[----:B------:R4:W-:Y:S02]  /*2b30*/  STS [R3+0x18], R19 ;  /* 0x0000181303007388 */ /* 0x0009e40000000800 */
[----:B------:R-:W-:Y:S01]  /*2b40*/  @!P3 FADD.FTZ R11, R11, R14 ;  /* 0x0000000e0b0bb221 */ /* 0x000fe20000010000 */
[----:B------:R-:W-:Y:S01]  /*2b50*/  @!P3 FADD.FTZ R10, R10, R15 ;  /* 0x0000000f0a0ab221 */ /* 0x000fe20000010000 */
[----:B------:R4:W-:Y:S04]  /*2b60*/  STS [R3+0x20], R21 ;  /* 0x0000201503007388 */ /* 0x0009e80000000800 */
[----:B------:R4:W-:Y:S04]  /*2b70*/  STS [R3+0x24], R16 ;  /* 0x0000241003007388 */ /* 0x0009e80000000800 */
[----:B------:R4:W-:Y:S04]  /*2b80*/  STS [R3+0x34], R13 ;  /* 0x0000340d03007388 */ /* 0x0009e80000000800 */
[----:B------:R4:W-:Y:S04]  /*2b90*/  STS [R3+0x2c], R14 ;  /* 0x00002c0e03007388 */ /* 0x0009e80000000800 */
[----:B------:R4:W-:Y:S04]  /*2ba0*/  STS [R3+0x30], R15 ;  /* 0x0000300f03007388 */ /* 0x0009e80000000800 */
[----:B------:R4:W-:Y:S04]  /*2bb0*/  STS [R3+0x38], R11 ;  /* 0x0000380b03007388 */ /* 0x0009e80000000800 */
[----:B------:R4:W-:Y:S02]  /*2bc0*/  STS [R3+0x3c], R10 ;  /* 0x00003c0a03007388 */ /* 0x0009e40000000800 */
.L_x_1003:
[----:B------:R-:W-:Y:S01]  /*2bd0*/  MOV R17, 0x400 ;  /* 0x0000040000117802 */ /* 0x000fe20000000f00 */
[----:B------:R-:W-:Y:S05]  /*2be0*/  WARPSYNC.ALL ;  /* 0x0000000000007948 */ /* 0x000fea0003800000 */
[----:B0---4-:R-:W-:Y:S02]  /*2bf0*/  LEA.HI R3, R0, R0, RZ, 0x1e ;  /* 0x0000000000037211 */ /* 0x011fe400078ff0ff */
[----:B------:R-:W-:-:S05]  /*2c00*/  LEA R8, R2, R17, 0x18 ;  /* 0x0000001102087211 */ /* 0x000fca00078ec0ff */
        /* <DEDUP_REMOVED lines=11> */
[----:B----4-:R-:W-:-:S04]  /*2cc0*/  ISETP.GE.AND P0, PT, R13, R12, PT ;  /* 0x0000000c0d00720c */ /* 0x010fc80003f06270 */
[----:B------:R-:W-:Y:S01]  /*2cd0*/  ISETP.GE.U32.OR P0, PT, R0, R15, P0 ;  /* 0x0000000f0000720c */ /* 0x000fe20000706470 */
[----:B-----5:R-:W-:Y:S02]  /*2ce0*/  IMAD R8, R3, UR17, R0 ;  /* 0x0000001103087c24 */ /* 0x020fe4000f8e0200 */
[----:B------:R-:W-:Y:S01]  /*2cf0*/  @!P2 IADD3 R3, PT, PT, R17, 0x7a0, RZ ;  /* 0x000007a01103a810 */ /* 0x000fe20007ffe0ff */
[----:B------:R-:W-:Y:S03]  /*2d00*/  @!P2 LDS R11, [R16+0x18] ;  /* 0x00001800100ba984 */ /* 0x000fe60000000800 */
[----:B------:R-:W-:Y:S01]  /*2d10*/  @!P2 LEA R14, R2, R3, 0x18 ;  /* 0x00000003020ea211 */ /* 0x000fe200078ec0ff */
[----:B------:R-:W0:Y:S01]  /*2d20*/  @!P2 LDS R10, [R16+0x14] ;  /* 0x00001400100aa984 */ /* 0x000e220000000800 */
[----:B---3--:R-:W-:Y:S02]  /*2d30*/  ISETP.GE.U32.AND P1, PT, R8, UR8, PT ;  /* 0x0000000808007c0c */ /* 0x008fe4000bf26070 */
[----:B------:R-:W-:-:S02]  /*2d40*/  @!P2 LEA R14, R23, R14, 0x3 ;  /* 0x0000000e170ea211 */ /* 0x000fc400078e18ff */
[----:B------:R-:W-:-:S04]  /*2d50*/  SHF.R.S32.HI R5, RZ, 0x1f, R8 ;  /* 0x0000001fff057819 */ /* 0x000fc80000011408 */
[----:B------:R-:W-:Y:S01]  /*2d60*/  ISETP.GE.AND.EX P1, PT, R5, UR9, PT, P1 ;  /* 0x0000000905007c0c */ /* 0x000fe2000bf26310 */
[----:B0-----:R0:W-:Y:S01]  /*2d70*/  @!P2 STS.64 [R14], R10 ;  /* 0x0000000a0e00a388 */ /* 0x0011e20000000a00 */
[----:B------:R-:W-:Y:S06]  /*2d80*/  BAR.SYNC.DEFER_BLOCKING 0x0 ;  /* 0x0000000000007b1d */ /* 0x000fec0000010000 */
[----:B------:R-:W-:Y:S05]  /*2d90*/  @P0 BRA `(.L_x_1006) ;  /* 0x0000000000340947 */ /* 0x000fea0003800000 */
[----:B------:R-:W-:Y:S01]  /*2da0*/  VIADD R3, R17, 0x7a0 ;  /* 0x000007a011037836 */ /* 0x000fe20000000000 */
[----:B0-----:R-:W0:Y:S01]  /*2db0*/  LDC.64 R14, c[0x0][0x3d8] ;  /* 0x0000f600ff0e7b82 */ /* 0x001e220000000a00 */
[----:B------:R-:W-:-:S03]  /*2dc0*/  USHF.L.U32 UR4, UR16, 0x1, URZ ;  /* 0x0000000110047899 */ /* 0x000fc600080006ff */
[----:B------:R-:W-:-:S03]  /*2dd0*/  LEA R3, R2, R3, 0x18 ;  /* 0x0000000302037211 */ /* 0x000fc600078ec0ff */
[----:B------:R-:W-:Y:S01]  /*2de0*/  IMAD R11, R12, UR4, R13 ;  /* 0x000000040c0b7c24 */ /* 0x000fe2000f8e020d */
[----:B------:R-:W-:Y:S01]  /*2df0*/  LEA R2, R0, R3, 0x3 ;  /* 0x0000000300027211 */ /* 0x000fe200078e18ff */
[----:B------:R-:W-:-:S05]  /*2e00*/  IMAD R0, R12, UR4, R12 ;  /* 0x000000040c007c24 */ /* 0x000fca000f8e020c */
[----:B------:R-:W2:Y:S01]  /*2e10*/  LDS.64 R2, [R2] ;  /* 0x0000000002027984 */ /* 0x000ea20000000a00 */
[----:B------:R-:W-:Y:S01]  /*2e20*/  IADD3 R17, PT, PT, R13, R0, RZ ;  /* 0x000000000d117210 */ /* 0x000fe20007ffe0ff */
[----:B0-----:R-:W-:-:S04]  /*2e30*/  IMAD.WIDE R10, R11, 0x4, R14 ;  /* 0x000000040b0a7825 */ /* 0x001fc800078e020e */
[----:B------:R-:W-:Y:S01]  /*2e40*/  IMAD.WIDE R14, R17, 0x4, R14 ;  /* 0x00000004110e7825 */ /* 0x000fe200078e020e */
[----:B--2---:R2:W-:Y:S04]  /*2e50*/  REDG.E.ADD.F32.FTZ.RN.STRONG.GPU desc[UR14][R10.64], R2 ;  /* 0x000000020a0079a6 */ /* 0x0045e8000c12f30e */
[----:B------:R2:W-:Y:S02]  /*2e60*/  REDG.E.ADD.F32.FTZ.RN.STRONG.GPU desc[UR14][R14.64], R3 ;  /* 0x000000030e0079a6 */ /* 0x0005e4000c12f30e */
.L_x_1006:
[----:B------:R-:W-:Y:S05]  /*2e70*/  BSYNC.RECONVERGENT B0 ;  /* 0x0000000000007941 */ /* 0x000fea0003800200 */
.L_x_1005:
        /* <DEDUP_REMOVED lines=23> */
.L_x_1004:
[----:B------:R-:W-:Y:S01]  /*2ff0*/  HFMA2 R26, -RZ, RZ, 0, 5.9604644775390625e-08 ;  /* 0x00000001ff1a7431 */ /* 0x000fe200000001ff */
[----:B------:R-:W-:Y:S02]  /*3000*/  MOV R25, RZ ;  /* 0x000000ff00197202 */ /* 0x000fe40000000f00 */
[----:B------:R-:W-:Y:S02]  /*3010*/  MOV R24, 0xffffffff ;  /* 0xffffffff00187802 */ /* 0x000fe40000000f00 */
[----:B------:R-:W-:Y:S02]  /*3020*/  ISETP.GE.AND P5, PT, R8, 0x1, PT ;  /* 0x000000010800780c */ /* 0x000fe40003fa6270 */
[----:B------:R-:W-:-:S13]  /*3030*/  ISETP.NE.AND P4, PT, R27, RZ, PT ;  /* 0x000000ff1b00720c */ /* 0x000fda0003f85270 */
[----:B------:R-:W-:Y:S05]  /*3040*/  WARPSYNC.COLLECTIVE R24, `(.L_x_1007) ;  /* 0x0000000018087348 */ /* 0x000fea0003c00000 */
[----:B------:R0:W1:Y:S02]  /*3050*/  SHFL.UP P0, R28, R27, R26, R25 ;  /* 0x0400001a1b1c7389 */ /* 0x0000640000000019 */
[----:B01----:R-:W-:Y:S05]  /*3060*/  ENDCOLLECTIVE ;  /* 0x000000000000791b */ /* 0x003fea0003800000 */
.L_x_1007:
[----:B------:R-:W-:Y:S02]  /*3070*/  ISETP.GE.AND P6, PT, R8, 0x8, PT ;  /* 0x000000080800780c */ /* 0x000fe40003fc6270 */
[----:B------:R-:W-:-:S05]  /*3080*/  SEL R28, R28, RZ, P5 ;  /* 0x000000ff1c1c7207 */ /* 0x000fca0002800000 */
[----:B------:R-:W-:Y:S01]  /*3090*/  IMAD.IADD R29, R27, 0x1, R28 ;  /* 0x000000011b1d7824 */ /* 0x000fe200078e021c */
[----:B------:R-:W-:-:S07]  /*30a0*/  MOV R27, R5 ;  /* 0x00000005001b7202 */ /* 0x000fce0000000f00 */
[----:B------:R-:W-:Y:S05]  /*30b0*/  WARPSYNC.COLLECTIVE R24, `(.L_x_1008) ;  /* 0x0000000018087348 */ /* 0x000fea0003c00000 */
[----:B------:R0:W1:Y:S02]  /*30c0*/  SHFL.UP P0, R28, R27, R26, R25 ;  /* 0x0400001a1b1c7389 */ /* 0x0000640000000019 */
[----:B01----:R-:W-:Y:S05]  /*30d0*/  ENDCOLLECTIVE ;  /* 0x000000000000791b */ /* 0x003fea0003800000 */
.L_x_1008:
[----:B------:R-:W-:Y:S02]  /*30e0*/  MOV R27, R3 ;  /* 0x00000003001b7202 */ /* 0x000fe40000000f00 */
[----:B------:R-:W-:-:S07]  /*30f0*/  MOV R30, R28 ;  /* 0x0000001c001e7202 */ /* 0x000fce0000000f00 */
[----:B------:R-:W-:Y:S05]  /*3100*/  WARPSYNC.COLLECTIVE R24, `(.L_x_1009) ;  /* 0x0000000018087348 */ /* 0x000fea0003c00000 */
[----:B------:R0:W1:Y:S02]  /*3110*/  SHFL.UP P0, R28, R27, R26, R25 ;  /* 0x0400001a1b1c7389 */ /* 0x0000640000000019 */
[----:B01----:R-:W-:Y:S05]  /*3120*/  ENDCOLLECTIVE ;  /* 0x000000000000791b */ /* 0x003fea0003800000 */
.L_x_1009:
[----:B------:R-:W-:-:S05]  /*3130*/  FADD.FTZ R30, R5, R30 ;  /* 0x0000001e051e7221 */ /* 0x000fca0000010000 */
[----:B------:R-:W-:Y:S02]  /*3140*/  @P5 FSEL R5, R30, R5, !P4 ;  /* 0x000000051e055208 */ /* 0x000fe40006000000 */
[----:B------:R-:W-:Y:S01]  /*3150*/  MOV R27, R29 ;  /* 0x0000001d001b7202 */ /* 0x000fe20000000f00 */
[----:B------:R-:W-:Y:S02]  /*3160*/  HFMA2 R26, -RZ, RZ, 0, 1.1920928955078125e-07 ;  /* 0x00000002ff1a7431 */ /* 0x000fe400000001ff */
[----:B------:R-:W-:-:S07]  /*3170*/  IMAD.MOV.U32 R30, RZ, RZ, R28 ;  /* 0x000000ffff1e7224 */ /* 0x000fce00078e001c */
[----:B------:R-:W-:Y:S05]  /*3180*/  WARPSYNC.COLLECTIVE R24, `(.L_x_1010) ;  /* 0x0000000018087348 */ /* 0x000fea0003c00000 */
[----:B------:R0:W1:Y:S02]  /*3190*/  SHFL.UP P0, R28, R27, R26, R25 ;  /* 0x0400001a1b1c7389 */ /* 0x0000640000000019 */
[----:B01----:R-:W-:Y:S05]  /*31a0*/  ENDCOLLECTIVE ;  /* 0x000000000000791b */ /* 0x003fea0003800000 */
.L_x_1010:
[----:B------:R-:W-:-:S05]  /*31b0*/  FADD.FTZ R30, R3, R30 ;  /* 0x0000001e031e7221 */ /* 0x000fca0000010000 */
[----:B------:R-:W-:Y:S02]  /*31c0*/  @P5 FSEL R3, R30, R3, !P4 ;  /* 0x000000031e035208 */ /* 0x000fe40006000000 */
[----:B------:R-:W-:Y:S02]  /*31d0*/  ISETP.GE.AND P5, PT, R8, 0x2, PT ;  /* 0x000000020800780c */ /* 0x000fe40003fa6270 */
[----:B------:R-:W-:Y:S01]  /*31e0*/  ISETP.NE.AND P4, PT, R29, RZ, PT ;  /* 0x000000ff1d00720c */ /* 0x000fe20003f85270 */
[----:B------:R-:W-:Y:S01]  /*31f0*/  IMAD.MOV.U32 R27, RZ, RZ, R5 ;  /* 0x000000ffff1b7224 */ /* 0x000fe200078e0005 */
[----:B------:R-:W-:-:S04]  /*3200*/  SEL R28, R28, RZ, P5 ;  /* 0x000000ff1c1c7207 */ /* 0x000fc80002800000 */
[----:B------:R-:W-:-:S07]  /*3210*/  IADD3 R30, PT, PT, R29, R28, RZ ;  /* 0x0000001c1d1e7210 */ /* 0x000fce0007ffe0ff */
[----:B------:R-:W-:Y:S05]  /*3220*/  WARPSYNC.COLLECTIVE R24, `(.L_x_1011) ;  /* 0x0000000018087348 */ /* 0x000fea0003c00000 */
[----:B------:R0:W1:Y:S02]  /*3230*/  SHFL.UP P0, R28, R27, R26, R25 ;  /* 0x0400001a1b1c7389 */ /* 0x0000640000000019 */
[----:B01----:R-:W-:Y:S05]  /*3240*/  ENDCOLLECTIVE ;  /* 0x000000000000791b */ /* 0x003fea0003800000 */
.L_x_1011:
[----:B------:R-:W-:Y:S01]  /*3250*/  MOV R27, R3 ;  /* 0x00000003001b7202 */ /* 0x000fe20000000f00 */
[----:B------:R-:W-:-:S05]  /*3260*/  FADD.FTZ R28, R5, R28 ;  /* 0x0000001c051c7221 */ /* 0x000fca0000010000 */
[----:B------:R-:W-:-:S07]  /*3270*/  @P5 FSEL R5, R28, R5, !P4 ;  /* 0x000000051c055208 */ /* 0x000fce0006000000 */
[----:B------:R-:W-:Y:S05]  /*3280*/  WARPSYNC.COLLECTIVE R24, `(.L_x_1012) ;  /* 0x0000000018087348 */ /* 0x000fea0003c00000 */
[----:B------:R0:W1:Y:S02]  /*3290*/  SHFL.UP P0, R28, R27, R26, R25 ;  /* 0x0400001a1b1c7389 */ /* 0x0000640000000019 */
[----:B01----:R-:W-:Y:S05]  /*32a0*/  ENDCOLLECTIVE ;  /* 0x000000000000791b */ /* 0x003fea0003800000 */
.L_x_1012:
[----:B------:R-:W-:Y:S01]  /*32b0*/  MOV R27, R30 ;  /* 0x0000001e001b7202 */ /* 0x000fe20000000f00 */
[----:B------:R-:W-:Y:S01]  /*32c0*/  IMAD.MOV.U32 R26, RZ, RZ, 0x4 ;  /* 0x00000004ff1a7424 */ /* 0x000fe200078e00ff */
[----:B------:R-:W-:-:S07]  /*32d0*/  MOV R32, R28 ;  /* 0x0000001c00207202 */ /* 0x000fce0000000f00 */
[----:B------:R-:W-:Y:S05]  /*32e0*/  WARPSYNC.COLLECTIVE R24, `(.L_x_1013) ;  /* 0x0000000018087348 */ /* 0x000fea0003c00000 */
[----:B------:R0:W1:Y:S02]  /*32f0*/  SHFL.UP P0, R28, R27, R26, R25 ;  /* 0x0400001a1b1c7389 */ /* 0x0000640000000019 */
[----:B01----:R-:W-:Y:S05]  /*3300*/  ENDCOLLECTIVE ;  /* 0x000000000000791b */ /* 0x003fea0003800000 */
.L_x_1013:
[----:B------:R-:W-:-:S05]  /*3310*/  FADD.FTZ R32, R3, R32 ;  /* 0x0000002003207221 */ /* 0x000fca0000010000 */
[----:B------:R-:W-:Y:S02]  /*3320*/  @P5 FSEL R3, R32, R3, !P4 ;  /* 0x0000000320035208 */ /* 0x000fe40006000000 */
[----:B------:R-:W-:Y:S02]  /*3330*/  ISETP.GE.AND P5, PT, R8, 0x4, PT ;  /* 0x000000040800780c */ /* 0x000fe40003fa6270 */
[----:B------:R-:W-:Y:S02]  /*3340*/  ISETP.NE.AND P4, PT, R30, RZ, PT ;  /* 0x000000ff1e00720c */ /* 0x000fe40003f85270 */
[----:B------:R-:W-:Y:S02]  /*3350*/  MOV R27, R5 ;  /* 0x00000005001b7202 */ /* 0x000fe40000000f00 */
[----:B------:R-:W-:-:S09]  /*3360*/  SEL R29, R28, RZ, P5 ;  /* 0x000000ff1c1d7207 */ /* 0x000fd20002800000 */
[----:B------:R-:W-:Y:S05]  /*3370*/  WARPSYNC.COLLECTIVE R24, `(.L_x_1014) ;  /* 0x0000000018087348 */ /* 0x000fea0003c00000 */
[----:B------:R0:W1:Y:S02]  /*3380*/  SHFL.UP P0, R28, R27, R26, R25 ;  /* 0x0400001a1b1c7389 */ /* 0x0000640000000019 */
[----:B01----:R-:W-:Y:S05]  /*3390*/  ENDCOLLECTIVE ;  /* 0x000000000000791b */ /* 0x003fea0003800000 */
.L_x_1014:
[----:B------:R-:W-:Y:S02]  /*33a0*/  IADD3 R29, PT, PT, R30, R29, RZ ;  /* 0x0000001d1e1d7210 */ /* 0x000fe40007ffe0ff */
[----:B------:R-:W-:Y:S02]  /*33b0*/  MOV R27, R3 ;  /* 0x00000003001b7202 */ /* 0x000fe40000000f00 */
[----:B------:R-:W-:-:S07]  /*33c0*/  MOV R34, R28 ;  /* 0x0000001c00227202 */ /* 0x000fce0000000f00 */
[----:B------:R-:W-:Y:S05]  /*33d0*/  WARPSYNC.COLLECTIVE R24, `(.L_x_1015) ;  /* 0x0000000018087348 */ /* 0x000fea0003c00000 */
[----:B------:R0:W1:Y:S02]  /*33e0*/  SHFL.UP P0, R28, R27, R26, R25 ;  /* 0x0400001a1b1c7389 */ /* 0x0000640000000019 */
[----:B01----:R-:W-:Y:S05]  /*33f0*/  ENDCOLLECTIVE ;  /* 0x000000000000791b */ /* 0x003fea0003800000 */
.L_x_1015:
[----:B------:R-:W-:-:S05]  /*3400*/  FADD.FTZ R34, R5, R34 ;  /* 0x0000002205227221 */ /* 0x000fca0000010000 */
[----:B------:R-:W-:Y:S01]  /*3410*/  @P5 FSEL R5, R34, R5, !P4 ;  /* 0x0000000522055208 */ /* 0x000fe20006000000 */
[----:B------:R-:W-:Y:S02]  /*3420*/  IMAD.MOV.U32 R27, RZ, RZ, R29 ;  /* 0x000000ffff1b7224 */ /* 0x000fe400078e001d */
[----:B------:R-:W-:Y:S02]  /*3430*/  HFMA2 R26, -RZ, RZ, 0, 4.76837158203125e-07 ;  /* 0x00000008ff1a7431 */ /* 0x000fe400000001ff */
[----:B------:R-:W-:-:S05]  /*3440*/  FADD.FTZ R28, R3, R28 ;  /* 0x0000001c031c7221 */ /* 0x000fca0000010000 */
[----:B------:R-:W-:-:S07]  /*3450*/  @P5 FSEL R3, R28, R3, !P4 ;  /* 0x000000031c035208 */ /* 0x000fce0006000000 */
[----:B------:R-:W-:Y:S05]  /*3460*/  WARPSYNC.COLLECTIVE R24, `(.L_x_1016) ;  /* 0x0000000018087348 */ /* 0x000fea0003c00000 */
[----:B------:R0:W1:Y:S02]  /*3470*/  SHFL.UP P0, R28, R27, R26, R25 ;  /* 0x0400001a1b1c7389 */ /* 0x0000640000000019 */
[----:B01----:R-:W-:Y:S05]  /*3480*/  ENDCOLLECTIVE ;  /* 0x000000000000791b */ /* 0x003fea0003800000 */
.L_x_1016:
[----:B------:R-:W-:Y:S02]  /*3490*/  ISETP.NE.AND P5, PT, R29, RZ, PT ;  /* 0x000000ff1d00720c */ /* 0x000fe40003fa5270 */
[----:B------:R-:W-:Y:S02]  /*34a0*/  ISETP.GE.AND P4, PT, R8, 0x10, PT ;  /* 0x000000100800780c */ /* 0x000fe40003f86270 */
[----:B------:R-:W-:Y:S02]  /*34b0*/  MOV R27, R5 ;  /* 0x00000005001b7202 */ /* 0x000fe40000000f00 */
[----:B------:R-:W-:-:S04]  /*34c0*/  SEL R28, R28, RZ, P6 ;  /* 0x000000ff1c1c7207 */ /* 0x000fc80003000000 */
[----:B------:R-:W-:-:S07]  /*34d0*/  IADD3 R30, PT, PT, R29, R28, RZ ;  /* 0x0000001c1d1e7210 */ /* 0x000fce0007ffe0ff */
[----:B------:R-:W-:Y:S05]  /*34e0*/  WARPSYNC.COLLECTIVE R24, `(.L_x_1017) ;  /* 0x0000000018087348 */ /* 0x000fea0003c00000 */
[----:B------:R0:W1:Y:S02]  /*34f0*/  SHFL.UP P0, R28, R27, R26, R25 ;  /* 0x0400001a1b1c7389 */ /* 0x0000640000000019 */
[----:B01----:R-:W-:Y:S05]  /*3500*/  ENDCOLLECTIVE ;  /* 0x000000000000791b */ /* 0x003fea0003800000 */
.L_x_1017:
[----:B------:R-:W-:Y:S01]  /*3510*/  IMAD.MOV.U32 R27, RZ, RZ, R3 ;  /* 0x000000ffff1b7224 */ /* 0x000fe200078e0003 */
[----:B------:R-:W-:-:S07]  /*3520*/  MOV R32, R28 ;  /* 0x0000001c00207202 */ /* 0x000fce0000000f00 */
[----:B------:R-:W-:Y:S05]  /*3530*/  WARPSYNC.COLLECTIVE R24, `(.L_x_1018) ;  /* 0x0000000018087348 */ /* 0x000fea0003c00000 */
[----:B------:R0:W1:Y:S02]  /*3540*/  SHFL.UP P0, R28, R27, R26, R25 ;  /* 0x0400001a1b1c7389 */ /* 0x0000640000000019 */
[----:B01----:R-:W-:Y:S05]  /*3550*/  ENDCOLLECTIVE ;  /* 0x000000000000791b */ /* 0x003fea0003800000 */
.L_x_1018:
[----:B------:R-:W-:-:S05]  /*3560*/  FADD.FTZ R32, R5, R32 ;  /* 0x0000002005207221 */ /* 0x000fca0000010000 */
[----:B------:R-:W-:Y:S02]  /*3570*/  @P6 FSEL R5, R32, R5, !P5 ;  /* 0x0000000520056208 */ /* 0x000fe40006800000 */
[----:B------:R-:W-:Y:S01]  /*3580*/  MOV R27, R30 ;  /* 0x0000001e001b7202 */ /* 0x000fe20000000f00 */
[----:B------:R-:W-:Y:S01]  /*3590*/  HFMA2 R26, -RZ, RZ, 0, 9.5367431640625e-07 ;  /* 0x00000010ff1a7431 */ /* 0x000fe200000001ff */
[----:B------:R-:W-:-:S07]  /*35a0*/  MOV R32, R28 ;  /* 0x0000001c00207202 */ /* 0x000fce0000000f00 */
[----:B------:R-:W-:Y:S05]  /*35b0*/  WARPSYNC.COLLECTIVE R24, `(.L_x_1019) ;  /* 0x0000000018087348 */ /* 0x000fea0003c00000 */
[----:B------:R0:W1:Y:S02]  /*35c0*/  SHFL.UP P0, R28, R27, R26, R25 ;  /* 0x0400001a1b1c7389 */ /* 0x0000640000000019 */
[----:B01----:R-:W-:Y:S05]  /*35d0*/  ENDCOLLECTIVE ;  /* 0x000000000000791b */ /* 0x003fea0003800000 */
.L_x_1019:
[----:B------:R-:W-:-:S05]  /*35e0*/  FADD.FTZ R32, R3, R32 ;  /* 0x0000002003207221 */ /* 0x000fca0000010000 */
[----:B------:R-:W-:Y:S02]  /*35f0*/  @P6 FSEL R3, R32, R3, !P5 ;  /* 0x0000000320036208 */ /* 0x000fe40006800000 */
[----:B------:R-:W-:Y:S01]  /*3600*/  ISETP.NE.AND P5, PT, R30, RZ, PT ;  /* 0x000000ff1e00720c */ /* 0x000fe20003fa5270 */
[----:B------:R-:W-:Y:S01]  /*3610*/  IMAD.MOV.U32 R27, RZ, RZ, R5 ;  /* 0x000000ffff1b7224 */ /* 0x000fe200078e0005 */
[----:B------:R-:W-:-:S11]  /*3620*/  SEL R29, R28, RZ, P4 ;  /* 0x000000ff1c1d7207 */ /* 0x000fd60002000000 */
[----:B------:R-:W-:Y:S05]  /*3630*/  WARPSYNC.COLLECTIVE R24, `(.L_x_1020) ;  /* 0x0000000018087348 */ /* 0x000fea0003c00000 */
[----:B------:R0:W1:Y:S02]  /*3640*/  SHFL.UP P0, R28, R27, R26, R25 ;  /* 0x0400001a1b1c7389 */ /* 0x0000640000000019 */
[----:B01----:R-:W-:Y:S05]  /*3650*/  ENDCOLLECTIVE ;  /* 0x000000000000791b */ /* 0x003fea0003800000 */
.L_x_1020:
[----:B------:R-:W-:Y:S02]  /*3660*/  IADD3 R8, PT, PT, R30, R29, RZ ;  /* 0x0000001d1e087210 */ /* 0x000fe40007ffe0ff */
[----:B------:R-:W-:Y:S02]  /*3670*/  MOV R27, R3 ;  /* 0x00000003001b7202 */ /* 0x000fe40000000f00 */
[----:B------:R-:W-:-:S07]  /*3680*/  MOV R32, R28 ;  /* 0x0000001c00207202 */ /* 0x000fce0000000f00 */
[----:B------:R-:W-:Y:S05]  /*3690*/  WARPSYNC.COLLECTIVE R24, `(.L_x_1021) ;  /* 0x0000000018087348 */ /* 0x000fea0003c00000 */
[----:B------:R0:W1:Y:S02]  /*36a0*/  SHFL.UP P0, R28, R27, R26, R25 ;  /* 0x0400001a1b1c7389 */ /* 0x0000640000000019 */
[----:B01----:R-:W-:Y:S05]  /*36b0*/  ENDCOLLECTIVE ;  /* 0x000000000000791b */ /* 0x003fea0003800000 */
.L_x_1021:
[----:B------:R-:W-:-:S05]  /*36c0*/  FADD.FTZ R32, R5, R32 ;  /* 0x0000002005207221 */ /* 0x000fca0000010000 */
[----:B------:R-:W-:Y:S02]  /*36d0*/  @P4 FSEL R5, R32, R5, !P5 ;  /* 0x0000000520054208 */ /* 0x000fe40006800000 */
[----:B------:R-:W-:Y:S01]  /*36e0*/  MOV R27, R8 ;  /* 0x00000008001b7202 */ /* 0x000fe20000000f00 */
[----:B------:R-:W-:Y:S01]  /*36f0*/  IMAD.MOV.U32 R26, RZ, RZ, 0x1 ;  /* 0x00000001ff1a7424 */ /* 0x000fe200078e00ff */
[----:B------:R-:W-:-:S07]  /*3700*/  MOV R34, R28 ;  /* 0x0000001c00227202 */ /* 0x000fce0000000f00 */
[----:B------:R-:W-:Y:S05]  /*3710*/  WARPSYNC.COLLECTIVE R24, `(.L_x_1022) ;  /* 0x0000000018087348 */ /* 0x000fea0003c00000 */
[----:B------:R0:W1:Y:S02]  /*3720*/  SHFL.UP P0, R28, R27, R26, R25 ;  /* 0x0400001a1b1c7389 */ /* 0x0000640000000019 */
[----:B01----:R-:W-:Y:S05]  /*3730*/  ENDCOLLECTIVE ;  /* 0x000000000000791b */ /* 0x003fea0003800000 */
.L_x_1022:
[----:B------:R-:W-:-:S05]  /*3740*/  FADD.FTZ R34, R3, R34 ;  /* 0x0000002203227221 */ /* 0x000fca0000010000 */
[----:B------:R-:W-:Y:S02]  /*3750*/  @P4 FSEL R3, R34, R3, !P5 ;  /* 0x0000000322034208 */ /* 0x000fe40006800000 */
[----:B------:R-:W-:Y:S02]  /*3760*/  MOV R27, R5 ;  /* 0x00000005001b7202 */ /* 0x000fe40000000f00 */
[----:B------:R-:W-:-:S07]  /*3770*/  MOV R8, R28 ;  /* 0x0000001c00087202 */ /* 0x000fce0000000f00 */
[----:B------:R-:W-:Y:S05]  /*3780*/  WARPSYNC.COLLECTIVE R24, `(.L_x_1023) ;  /* 0x0000000018087348 */ /* 0x000fea0003c00000 */
[----:B------:R0:W1:Y:S02]  /*3790*/  SHFL.UP P0, R28, R27, R26, R25 ;  /* 0x0400001a1b1c7389 */ /* 0x0000640000000019 */
[----:B01----:R-:W-:Y:S05]  /*37a0*/  ENDCOLLECTIVE ;  /* 0x000000000000791b */ /* 0x003fea0003800000 */
.L_x_1023:
[----:B------:R-:W-:Y:S02]  /*37b0*/  MOV R27, R3 ;  /* 0x00000003001b7202 */ /* 0x000fe40000000f00 */
[----:B------:R-:W-:-:S07]  /*37c0*/  MOV R29, R28 ;  /* 0x0000001c001d7202 */ /* 0x000fce0000000f00 */
[----:B------:R-:W-:Y:S05]  /*37d0*/  WARPSYNC.COLLECTIVE R24, `(.L_x_1024) ;  /* 0x0000000018087348 */ /* 0x000fea0003c00000 */
[----:B------:R0:W1:Y:S02]  /*37e0*/  SHFL.UP P0, R28, R27, R26, R25 ;  /* 0x0400001a1b1c7389 */ /* 0x0000640000000019 */
[----:B01----:R-:W-:Y:S05]  /*37f0*/  ENDCOLLECTIVE ;  /* 0x000000000000791b */ /* 0x003fea0003800000 */
.L_x_1024:
[----:B------:R-:W-:Y:S05]  /*3800*/  BRA `(.L_x_1025) ;  /* 0xfffffff000747947 */ /* 0x000fea000383ffff */
.L_x_1026:
        /* <DEDUP_REMOVED lines=15> */
.L_x_3902:


//--------------------- .text._Z30group_norm_nhwc_bwd_sum_kernelI11Fp32IOFp32WLi192EEv26Group_norm_nhwc_bwd_params --------------------------
	.section	.text._Z30group_norm_nhwc_bwd_sum_kernelI11Fp32IOFp32WLi192EEv26Group_norm_nhwc_bwd_params,"ax",@progbits
	.align	128
        .global         _Z30group_norm_nhwc_bwd_sum_kernelI11Fp32IOFp32WLi192EEv26Group_norm_nhwc_bwd_params
        .type           _Z30group_norm_nhwc_bwd_sum_kernelI11Fp32IOFp32WLi192EEv26Group_norm_nhwc_bwd_params,@function
        .size           _Z30group_norm_nhwc_bwd_sum_kernelI11Fp32IOFp32WLi192EEv26Group_norm_nhwc_bwd_params,(.L_x_3903 - _Z30group_norm_nhwc_bwd_sum_kernelI11Fp32IOFp32WLi192EEv26Group_norm_nhwc_bwd_params)
        .other          _Z30group_norm_nhwc_bwd_sum_kernelI11Fp32IOFp32WLi192EEv26Group_norm_nhwc_bwd_params,@"STO_CUDA_ENTRY STV_DEFAULT"
_Z30group_norm_nhwc_bwd_sum_kernelI11Fp32IOFp32WLi192EEv26Group_norm_nhwc_bwd_params:
.text._Z30group_norm_nhwc_bwd_sum_kernelI11Fp32IOFp32WLi192EEv26Group_norm_nhwc_bwd_params:
        /* <DEDUP_REMOVED lines=9> */
[----:B------:R-:W5:Y:S01]  /*0090*/  I2F.RP R2, R7 ;  /* 0x0000000700027306 */ /* 0x000f620000209400 */
[----:B-1----:R-:W-:-:S06]  /*00a0*/  SHF.L.U32 R0, R29, 0x1, RZ ;  /* 0x000000011d007819 */ /* 0x002fcc00000006ff */
[----:B------:R-:W1:Y:S01]  /*00b0*/  LDC.64 R14, c[0x0][0x3b8] ;  /* 0x0000ee00ff0e7b82 */ /* 0x000e620000000a00 */
[----:B----4-:R-:W-:Y:S01]  /*00c0*/  IMAD R32, R33, UR7, R0 ;  /* 0x0000000721207c24 */ /* 0x010fe2000f8e0200 */
[----:B-----5:R-:W4:Y:S02]  /*00d0*/  MUFU.RCP R2, R2 ;  /* 0x0000000200027308 */ /* 0x020f240000001000 */
[----:B----4-:R-:W-:Y:S02]  /*00e0*/  IADD3 R4, PT, PT, R2, 0xffffffe, RZ ;  /* 0x0ffffffe02047810 */ /* 0x010fe40007ffe0ff */
[----:B------:R-:W-:-:S04]  /*00f0*/  IABS R2, R32 ;  /* 0x0000002000027213 */ /* 0x000fc80000000000 */
[----:B------:R4:W5:Y:S02]  /*0100*/  F2I.FTZ.U32.TRUNC.NTZ R5, R4 ;  /* 0x0000000400057305 */ /* 0x000964000021f000 */
[----:B----4-:R-:W-:Y:S02]  /*0110*/  HFMA2 R4, -RZ, RZ, 0, 0 ;  /* 0x00000000ff047431 */ /* 0x010fe400000001ff */
[----:B-----5:R-:W-:-:S04]  /*0120*/  IMAD.MOV R6, RZ, RZ, -R5 ;  /* 0x000000ffff067224 */ /* 0x020fc800078e0a05 */
[----:B------:R-:W-:-:S04]  /*0130*/  IMAD R9, R6, R7, RZ ;  /* 0x0000000706097224 */ /* 0x000fc800078e02ff */
[----:B------:R-:W-:-:S06]  /*0140*/  IMAD.HI.U32 R5, R5, R9, R4 ;  /* 0x0000000905057227 */ /* 0x000fcc00078e0004 */
[----:B------:R-:W-:-:S05]  /*0150*/  IMAD.HI.U32 R5, R5, R2, RZ ;  /* 0x0000000205057227 */ /* 0x000fca00078e00ff */
[----:B------:R-:W-:-:S05]  /*0160*/  IADD3 R4, PT, PT, -R5, RZ, RZ ;  /* 0x000000ff05047210 */ /* 0x000fca0007ffe1ff */
[C---:B------:R-:W-:Y:S02]  /*0170*/  IMAD R2, R7.reuse, R4, R2 ;  /* 0x0000000407027224 */ /* 0x040fe400078e0202 */
[----:B------:R-:W0:Y:S03]  /*0180*/  LDC R4, c[0x0][0x410] ;  /* 0x00010400ff047b82 */ /* 0x000e260000000800 */
[----:B------:R-:W-:-:S13]  /*0190*/  ISETP.GT.U32.AND P1, PT, R7, R2, PT ;  /* 0x000000020700720c */ /* 0x000fda0003f24070 */
[----:B------:R-:W-:Y:S01]  /*01a0*/  @!P1 IMAD.IADD R2, R2, 0x1, -R7 ;  /* 0x0000000102029824 */ /* 0x000fe200078e0a07 */
[----:B------:R-:W-:-:S04]  /*01b0*/  @!P1 IADD3 R5, PT, PT, R5, 0x1, RZ ;  /* 0x0000000105059810 */ /* 0x000fc80007ffe0ff */
[----:B------:R-:W-:Y:S02]  /*01c0*/  ISETP.GE.U32.AND P0, PT, R2, R7, PT ;  /* 0x000000070200720c */ /* 0x000fe40003f06070 */
[----:B------:R-:W-:-:S04]  /*01d0*/  LOP3.LUT R2, R32, R3, RZ, 0x3c, !PT ;  /* 0x0000000320027212 */ /* 0x000fc800078e3cff */
[----:B------:R-:W-:Y:S02]  /*01e0*/  ISETP.GE.AND P2, PT, R2, RZ, PT ;  /* 0x000000ff0200720c */ /* 0x000fe40003f46270 */
[----:B------:R-:W-:-:S05]  /*01f0*/  LOP3.LUT R2, RZ, R3, RZ, 0x33, !PT ;  /* 0x00000003ff027212 */ /* 0x000fca00078e33ff */
[----:B------:R-:W-:Y:S02]  /*0200*/  @P0 IADD3 R5, PT, PT, R5, 0x1, RZ ;  /* 0x0000000105050810 */ /* 0x000fe40007ffe0ff */
[----:B------:R-:W-:-:S04]  /*0210*/  ISETP.NE.AND P0, PT, R3, RZ, PT ;  /* 0x000000ff0300720c */ /* 0x000fc80003f05270 */
[----:B------:R-:W-:-:S05]  /*0220*/  @!P2 IMAD.MOV R5, RZ, RZ, -R5 ;  /* 0x000000ffff05a224 */ /* 0x000fca00078e0a05 */
[----:B------:R-:W-:-:S05]  /*0230*/  SEL R5, R2, R5, !P0 ;  /* 0x0000000502057207 */ /* 0x000fca0004000000 */
[----:B0-----:R-:W-:Y:S01]  /*0240*/  IMAD R5, R4, UR6, R5 ;  /* 0x0000000604057c24 */ /* 0x001fe2000f8e0205 */
[----:B---3--:R-:W-:Y:S01]  /*0250*/  ISETP.GE.U32.AND P0, PT, R32, UR10, PT ;  /* 0x0000000a20007c0c */ /* 0x008fe2000bf06070 */
[----:B------:R-:W0:Y:S02]  /*0260*/  LDC R4, c[0x0][0x41c] ;  /* 0x00010700ff047b82 */ /* 0x000e240000000800 */
[----:B-1----:R-:W-:-:S06]  /*0270*/  IMAD.WIDE R14, R5, 0x8, R14 ;  /* 0x00000008050e7825 */ /* 0x002fcc00078e020e */
[----:B--2---:R-:W2:Y:S01]  /*0280*/  LDG.E.64 R14, desc[UR4][R14.64] ;  /* 0x000000040e0e7981 */ /* 0x004ea2000c1e1b00 */
[----:B------:R-:W1:Y:S01]  /*0290*/  I2F.U32.RP R5, R3 ;  /* 0x0000000300057306 */ /* 0x000e620000209000 */
[----:B------:R-:W-:Y:S01]  /*02a0*/  SHF.R.S32.HI R33, RZ, 0x1f, R32 ;  /* 0x0000001fff217819 */ /* 0x000fe20000011420 */
[----:B------:R-:W-:Y:S01]  /*02b0*/  BSSY.RECONVERGENT B0, `(.L_x_1027) ;  /* 0x0000019000007945 */ /* 0x000fe20003800200 */
[----:B------:R-:W-:Y:S02]  /*02c0*/  CS2R R12, SRZ ;  /* 0x00000000000c7805 */ /* 0x000fe4000001ff00 */
[----:B------:R-:W-:Y:S02]  /*02d0*/  CS2R R16, SRZ ;  /* 0x0000000000107805 */ /* 0x000fe4000001ff00 */
[----:B------:R-:W-:Y:S01]  /*02e0*/  ISETP.GE.AND.EX P0, PT, R33, UR11, PT, P0 ;  /* 0x0000000b21007c0c */ /* 0x000fe2000bf06300 */
[----:B-1----:R-:W1:Y:S02]  /*02f0*/  MUFU.RCP R5, R5 ;  /* 0x0000000500057308 */ /* 0x002e640000001000 */
[----:B-1----:R-:W-:-:S06]  /*0300*/  IADD3 R6, PT, PT, R5, 0xffffffe, RZ ;  /* 0x0ffffffe05067810 */ /* 0x002fcc0007ffe0ff */
[----:B------:R1:W3:Y:S02]  /*0310*/  F2I.FTZ.U32.TRUNC.NTZ R7, R6 ;  /* 0x0000000600077305 */ /* 0x0002e4000021f000 */
[----:B-1----:R-:W-:Y:S01]  /*0320*/  IMAD.MOV.U32 R6, RZ, RZ, RZ ;  /* 0x000000ffff067224 */ /* 0x002fe200078e00ff */
[----:B---3--:R-:W-:-:S05]  /*0330*/  IADD3 R8, PT, PT, RZ, -R7, RZ ;  /* 0x80000007ff087210 */ /* 0x008fca0007ffe0ff */
[----:B------:R-:W-:-:S04]  /*0340*/  IMAD R9, R8, R3, RZ ;  /* 0x0000000308097224 */ /* 0x000fc800078e02ff */
[----:B------:R-:W-:-:S04]  /*0350*/  IMAD.HI.U32 R5, R7, R9, R6 ;  /* 0x0000000907057227 */ /* 0x000fc800078e0006 */
[----:B--2---:R-:W-:Y:S01]  /*0360*/  FFMA.FTZ R19, -R14, R14, R15 ;  /* 0x0000000e0e137223 */ /* 0x004fe2000001010f */
[----:B0-----:R-:W-:Y:S06]  /*0370*/  @P0 BRA `(.L_x_1028) ;  /* 0x0000000000300947 */ /* 0x001fec0003800000 */
        /* <DEDUP_REMOVED lines=12> */
.L_x_1028:
[----:B------:R-:W-:Y:S05]  /*0440*/  BSYNC.RECONVERGENT B0 ;  /* 0x0000000000007941 */ /* 0x000fea0003800200 */
.L_x_1027:
[----:B------:R-:W1:Y:S01]  /*0450*/  S2UR UR8, SR_CTAID.Y ;  /* 0x00000000000879c3 */ /* 0x000e620000002600 */
[----:B------:R-:W-:Y:S01]  /*0460*/  FSETP.GTU.FTZ.AND P2, PT, R19, RZ, PT ;  /* 0x000000ff1300720b */ /* 0x000fe20003f5c000 */
[----:B0-----:R-:W-:Y:S01]  /*0470*/  IMAD.HI.U32 R7, R5, R0, RZ ;  /* 0x0000000005077227 */ /* 0x001fe200078e00ff */
[----:B------:R-:W-:-:S03]  /*0480*/  MOV R27, 0x3f800000 ;  /* 0x3f800000001b7802 */ /* 0x000fc60000000f00 */
[----:B------:R-:W-:Y:S02]  /*0490*/  HFMA2 R26, -RZ, RZ, 0, 0 ;  /* 0x00000000ff1a7431 */ /* 0x000fe400000001ff */
[----:B------:R-:W-:Y:S01]  /*04a0*/  IMAD.MOV R6, RZ, RZ, -R7 ;  /* 0x000000ffff067224 */ /* 0x000fe200078e0a07 */
[----:B------:R-:W0:Y:S03]  /*04b0*/  LDC.64 R8, c[0x0][0x400] ;  /* 0x00010000ff087b82 */ /* 0x000e260000000a00 */
[----:B------:R-:W-:-:S05]  /*04c0*/  IMAD R6, R3, R6, R0 ;  /* 0x0000000603067224 */ /* 0x000fca00078e0200 */
[----:B------:R-:W-:Y:S01]  /*04d0*/  ISETP.GE.U32.AND P4, PT, R6, R3, PT ;  /* 0x000000030600720c */ /* 0x000fe20003f86070 */
[----:B------:R-:W2:Y:S01]  /*04e0*/  @P2 LDC R10, c[0x0][0x3c0] ;  /* 0x0000f000ff0a2b82 */ /* 0x000ea20000000800 */
[----:B-1----:R-:W-:-:S11]  /*04f0*/  IMAD R5, R4, UR8, RZ ;  /* 0x0000000804057c24 */ /* 0x002fd6000f8e02ff */
[-C--:B------:R-:W-:Y:S01]  /*0500*/  @P4 IADD3 R6, PT, PT, R6, -R3.reuse, RZ ;  /* 0x8000000306064210 */ /* 0x080fe20007ffe0ff */
[----:B------:R-:W-:Y:S01]  /*0510*/  @P4 VIADD R7, R7, 0x1 ;  /* 0x0000000107074836 */ /* 0x000fe20000000000 */
[----:B------:R-:W-:Y:S02]  /*0520*/  SHF.R.S32.HI R15, RZ, 0x1f, R5 ;  /* 0x0000001fff0f7819 */ /* 0x000fe40000011405 */
[----:B------:R-:W-:Y:S02]  /*0530*/  IADD3 R11, P1, PT, R5, R4, RZ ;  /* 0x00000004050b7210 */ /* 0x000fe40007f3e0ff */
[----:B------:R-:W-:Y:S02]  /*0540*/  ISETP.GE.U32.AND P3, PT, R6, R3, PT ;  /* 0x000000030600720c */ /* 0x000fe40003f66070 */
[----:B------:R-:W-:Y:S02]  /*0550*/  LEA.HI.X.SX32 R4, R4, R15, 0x1, P1 ;  /* 0x0000000f04047211 */ /* 0x000fe400008f0eff */
[----:B0-----:R-:W-:Y:S01]  /*0560*/  ISETP.LT.U32.AND P1, PT, R11, R8, PT ;  /* 0x000000080b00720c */ /* 0x001fe20003f21070 */
[----:B--2---:R-:W-:Y:S01]  /*0570*/  @P2 FADD.FTZ R6, R19, R10 ;  /* 0x0000000a13062221 */ /* 0x004fe20000010000 */
[----:B------:R-:W-:Y:S01]  /*0580*/  ISETP.NE.U32.AND P4, PT, R3, RZ, PT ;  /* 0x000000ff0300720c */ /* 0x000fe20003f85070 */
[----:B------:R-:W-:Y:S01]  /*0590*/  IMAD.MOV.U32 R3, RZ, RZ, RZ ;  /* 0x000000ffff037224 */ /* 0x000fe200078e00ff */
[----:B------:R-:W-:Y:S01]  /*05a0*/  ISETP.LT.AND.EX P1, PT, R4, R9, PT, P1 ;  /* 0x000000090400720c */ /* 0x000fe20003f21310 */
[----:B------:R0:W1:Y:S01]  /*05b0*/  @P2 MUFU.RSQ R27, R6 ;  /* 0x00000006001b2308 */ /* 0x0000620000001400 */
[----:B------:R-:W-:-:S02]  /*05c0*/  MOV R4, RZ ;  /* 0x000000ff00047202 */ /* 0x000fc40000000f00 */
[----:B------:R-:W-:Y:S02]  /*05d0*/  SEL R8, R11, R8, P1 ;  /* 0x000000080b087207 */ /* 0x000fe40000800000 */
[----:B------:R-:W-:Y:S02]  /*05e0*/  CS2R R10, SRZ ;  /* 0x00000000000a7805 */ /* 0x000fe4000001ff00 */
[----:B------:R-:W-:Y:S02]  /*05f0*/  @P3 IADD3 R7, PT, PT, R7, 0x1, RZ ;  /* 0x0000000107073810 */ /* 0x000fe40007ffe0ff */
[----:B------:R-:W-:Y:S02]  /*0600*/  ISETP.GT.AND P1, PT, R8, R5, PT ;  /* 0x000000050800720c */ /* 0x000fe40003f24270 */
[----:B------:R-:W-:Y:S01]  /*0610*/  SEL R2, R2, R7, !P4 ;  /* 0x0000000702027207 */ /* 0x000fe20006000000 */
[----:B------:R-:W-:-:S10]  /*0620*/  HFMA2 R7, -RZ, RZ, 0, 0 ;  /* 0x00000000ff077431 */ /* 0x000fd400000001ff */
[----:B01----:R-:W-:Y:S05]  /*0630*/  @!P1 BRA `(.L_x_1029) ;  /* 0x0000001c00089947 */ /* 0x003fea0003800000 */
[----:B------:R-:W0:Y:S01]  /*0640*/  LDCU.U8 UR8, c[0x0][0x414] ;  /* 0x00008280ff0877ac */ /* 0x000e220008000000 */
[----:B------:R-:W1:Y:S01]  /*0650*/  LDC.64 R6, c[0x0][0x408] ;  /* 0x00010200ff067b82 */ /* 0x000e620000000a00 */
[----:B0-----:R-:W-:Y:S01]  /*0660*/  UISETP.NE.AND UP0, UPT, UR8, URZ, UPT ;  /* 0x000000ff0800728c */ /* 0x001fe2000bf05270 */
[----:B-1----:R-:W-:-:S04]  /*0670*/  IMAD.WIDE.U32 R30, R6, UR6, R32 ;  /* 0x00000006061e7c25 */ /* 0x002fc8000f8e0020 */
[----:B------:R-:W-:-:S04]  /*0680*/  IMAD R9, R7, UR6, R31 ;  /* 0x0000000607097c24 */ /* 0x000fc8000f8e021f */
[----:B------:R-:W-:Y:S05]  /*0690*/  BRA.U UP0, `(.L_x_1030) ;  /* 0x0000001100407547 */ /* 0x000fea000b800000 */
[C---:B------:R-:W-:Y:S01]  /*06a0*/  IMAD.IADD R3, R5.reuse, 0x1, -R8 ;  /* 0x0000000105037824 */ /* 0x040fe200078e0a08 */
[----:B------:R-:W-:Y:S02]  /*06b0*/  IADD3 R6, PT, PT, -R5, R8, RZ ;  /* 0x0000000805067210 */ /* 0x000fe40007ffe1ff */
[----:B------:R-:W-:Y:S02]  /*06c0*/  CS2R R10, SRZ ;  /* 0x00000000000a7805 */ /* 0x000fe4000001ff00 */
[----:B------:R-:W-:Y:S01]  /*06d0*/  MOV R7, RZ ;  /* 0x000000ff00077202 */ /* 0x000fe20000000f00 */
[----:B------:R-:W-:Y:S01]  /*06e0*/  IMAD.MOV.U32 R4, RZ, RZ, RZ ;  /* 0x000000ffff047224 */ /* 0x000fe200078e00ff */
[----:B------:R-:W-:Y:S01]  /*06f0*/  ISETP.GT.U32.AND P1, PT, R3, -0x4, PT ;  /* 0xfffffffc0300780c */ /* 0x000fe20003f24070 */
[----:B------:R-:W-:Y:S01]  /*0700*/  HFMA2 R3, -RZ, RZ, 0, 0 ;  /* 0x00000000ff037431 */ /* 0x000fe200000001ff */
[----:B------:R-:W-:Y:S02]  /*0710*/  MOV R26, RZ ;  /* 0x000000ff001a7202 */ /* 0x000fe40000000f00 */
[----:B------:R-:W-:-:S09]  /*0720*/  LOP3.LUT R8, R6, 0x3, RZ, 0xc0, !PT ;  /* 0x0000000306087812 */ /* 0x000fd200078ec0ff */
[----:B------:R-:W-:Y:S05]  /*0730*/  @P1 BRA `(.L_x_1031) ;  /* 0x0000000800501947 */ /* 0x000fea0003800000 */
[----:B------:R-:W-:Y:S01]  /*0740*/  LOP3.LUT R15, R6, 0xfffffffc, RZ, 0xc0, !PT ;  /* 0xfffffffc060f7812 */ /* 0x000fe200078ec0ff */
[----:B------:R-:W-:Y:S01]  /*0750*/  VIADD R5, R5, 0x1 ;  /* 0x0000000105057836 */ /* 0x000fe20000000000 */
[----:B------:R-:W-:Y:S02]  /*0760*/  MOV R10, RZ ;  /* 0x000000ff000a7202 */ /* 0x000fe40000000f00 */
[----:B------:R-:W-:-:S07]  /*0770*/  IADD3 R15, PT, PT, -R15, RZ, RZ ;  /* 0x000000ff0f0f7210 */ /* 0x000fce0007ffe1ff */
.L_x_1032:
[----:B-----5:R-:W0:Y:S01]  /*0780*/  @!P0 LDC.64 R16, c[0x0][0x3f8] ;  /* 0x0000fe00ff108b82 */ /* 0x020e220000000a00 */
[----:B------:R-:W-:Y:S01]  /*0790*/  @!P0 VIADD R25, R5, 0xffffffff ;  /* 0xffffffff05198836 */ /* 0x000fe20000000000 */
[----:B------:R-:W-:-:S04]  /*07a0*/  @!P0 MOV R22, R30 ;  /* 0x0000001e00168202 */ /* 0x000fc80000000f00 */
[----:B------:R-:W-:Y:S02]  /*07b0*/  @!P0 SHF.R.S32.HI R23, RZ, 0x1f, R25 ;  /* 0x0000001fff178819 */ /* 0x000fe40000011419 */
[----:B------:R-:W1:Y:S08]  /*07c0*/  @!P0 LDC.64 R18, c[0x0][0x3a0] ;  /* 0x0000e800ff128b82 */ /* 0x000e700000000a00 */
[----:B------:R-:W2:Y:S01]  /*07d0*/  @!P0 LDC.64 R20, c[0x0][0x398] ;  /* 0x0000e600ff148b82 */ /* 0x000ea20000000a00 */
[----:B0-----:R-:W-:Y:S01]  /*07e0*/  @!P0 IMAD R24, R23, R16, RZ ;  /* 0x0000001017188224 */ /* 0x001fe200078e02ff */
[----:B------:R-:W-:-:S03]  /*07f0*/  @!P0 MOV R23, R9 ;  /* 0x0000000900178202 */ /* 0x000fc60000000f00 */
[C---:B------:R-:W-:Y:S02]  /*0800*/  @!P0 IMAD R17, R25.reuse, R17, R24 ;  /* 0x0000001119118224 */ /* 0x040fe400078e0218 */
[----:B------:R-:W-:-:S04]  /*0810*/  @!P0 IMAD.WIDE.U32 R22, R25, R16, R22 ;  /* 0x0000001019168225 */ /* 0x000fc800078e0016 */
[----:B------:R-:W-:Y:S01]  /*0820*/  @!P0 IMAD.SHL.U32 R35, R22, 0x4, RZ ;  /* 0x0000000416238824 */ /* 0x000fe200078e00ff */
[----:B------:R-:W-:-:S04]  /*0830*/  @!P0 IADD3 R17, PT, PT, R23, R17, RZ ;  /* 0x0000001117118210 */ /* 0x000fc80007ffe0ff */
[C---:B-1----:R-:W-:Y:S02]  /*0840*/  @!P0 IADD3 R24, P1, PT, R35.reuse, R18, RZ ;  /* 0x0000001223188210 */ /* 0x042fe40007f3e0ff */
[----:B------:R-:W-:Y:S02]  /*0850*/  @!P0 SHF.L.U64.HI R22, R22, 0x2, R17 ;  /* 0x0000000216168819 */ /* 0x000fe40000010211 */
[----:B------:R-:W-:Y:S02]  /*0860*/  CS2R R16, SRZ ;  /* 0x0000000000107805 */ /* 0x000fe4000001ff00 */
[----:B--2---:R-:W-:Y:S02]  /*0870*/  @!P0 IADD3 R34, P2, PT, R35, R20, RZ ;  /* 0x0000001423228210 */ /* 0x004fe40007f5e0ff */
[C---:B------:R-:W-:Y:S02]  /*0880*/  @!P0 IADD3.X R25, PT, PT, R22.reuse, R19, RZ, P1, !PT ;  /* 0x0000001316198210 */ /* 0x040fe40000ffe4ff */
[----:B------:R-:W-:Y:S01]  /*0890*/  CS2R R18, SRZ ;  /* 0x0000000000127805 */ /* 0x000fe2000001ff00 */
[----:B------:R-:W-:-:S02]  /*08a0*/  @!P0 IMAD.X R35, R22, 0x1, R21, P2 ;  /* 0x0000000116238824 */ /* 0x000fc400010e0615 */
[----:B------:R0:W2:Y:S01]  /*08b0*/  @!P0 LDG.E.64 R16, desc[UR4][R24.64] ;  /* 0x0000000418108981 */ /* 0x0000a2000c1e1b00 */
[----:B------:R-:W1:Y:S03]  /*08c0*/  @!P0 LDC.64 R20, c[0x0][0x3f8] ;  /* 0x0000fe00ff148b82 */ /* 0x000e660000000a00 */
[----:B------:R3:W4:Y:S01]  /*08d0*/  @!P0 LDG.E.64 R18, desc[UR4][R34.64] ;  /* 0x0000000422128981 */ /* 0x000722000c1e1b00 */
[----:B------:R-:W-:-:S04]  /*08e0*/  @!P0 SHF.R.S32.HI R37, RZ, 0x1f, R5 ;  /* 0x0000001fff258819 */ /* 0x000fc80000011405 */
[----:B------:R-:W3:Y:S01]  /*08f0*/  @!P0 LDC.64 R22, c[0x0][0x3a0] ;  /* 0x0000e800ff168b82 */ /* 0x000ee20000000a00 */
[----:B0-----:R-:W-:Y:S02]  /*0900*/  @!P0 MOV R24, R30 ;  /* 0x0000001e00188202 */ /* 0x001fe40000000f00 */
[----:B------:R-:W-:Y:S01]  /*0910*/  @!P0 MOV R25, R9 ;  /* 0x0000000900198202 */ /* 0x000fe20000000f00 */
[----:B-1----:R-:W-:-:S04]  /*0920*/  @!P0 IMAD R36, R37, R20, RZ ;  /* 0x0000001425248224 */ /* 0x002fc800078e02ff */
[C---:B------:R-:W-:Y:S02]  /*0930*/  @!P0 IMAD R37, R5.reuse, R21, R36 ;  /* 0x0000001505258224 */ /* 0x040fe400078e0224 */
[----:B------:R-:W-:-:S04]  /*0940*/  @!P0 IMAD.WIDE.U32 R20, R5, R20, R24 ;  /* 0x0000001405148225 */ /* 0x000fc800078e0018 */
[----:B------:R-:W-:Y:S01]  /*0950*/  @!P0 IMAD.IADD R21, R21, 0x1, R37 ;  /* 0x0000000115158824 */ /* 0x000fe200078e0225 */
[----:B------:R-:W-:-:S04]  /*0960*/  @!P0 SHF.L.U32 R25, R20, 0x2, RZ ;  /* 0x0000000214198819 */ /* 0x000fc800000006ff */
[----:B------:R-:W-:Y:S02]  /*0970*/  @!P0 SHF.L.U64.HI R24, R20, 0x2, R21 ;  /* 0x0000000214188819 */ /* 0x000fe40000010215 */
[----:B------:R-:W-:Y:S02]  /*0980*/  CS2R R20, SRZ ;  /* 0x0000000000147805 */ /* 0x000fe4000001ff00 */
[----:B---3--:R-:W-:-:S04]  /*0990*/  @!P0 IADD3 R36, P1, PT, R25, R22, RZ ;  /* 0x0000001619248210 */ /* 0x008fc80007f3e0ff */
[----:B------:R-:W-:Y:S02]  /*09a0*/  @!P0 IADD3.X R37, PT, PT, R24, R23, RZ, P1, !PT ;  /* 0x0000001718258210 */ /* 0x000fe40000ffe4ff */
[----:B------:R-:W0:Y:S03]  /*09b0*/  @!P0 LDC.64 R22, c[0x0][0x398] ;  /* 0x0000e600ff168b82 */ /* 0x000e260000000a00 */
[----:B------:R1:W3:Y:S01]  /*09c0*/  @!P0 LDG.E.64 R20, desc[UR4][R36.64] ;  /* 0x0000000424148981 */ /* 0x0002e2000c1e1b00 */
[----:B0-----:R-:W-:-:S05]  /*09d0*/  @!P0 IADD3 R34, P1, PT, R25, R22, RZ ;  /* 0x0000001619228210 */ /* 0x001fca0007f3e0ff */
[----:B------:R-:W-:Y:S01]  /*09e0*/  @!P0 IMAD.X R35, R24, 0x1, R23, P1 ;  /* 0x0000000118238824 */ /* 0x000fe200008e0617 */
[----:B------:R-:W-:Y:S01]  /*09f0*/  CS2R R22, SRZ ;  /* 0x0000000000167805 */ /* 0x000fe2000001ff00 */
[----:B------:R-:W0:Y:S05]  /*0a00*/  @!P0 LDC.64 R24, c[0x0][0x3f8] ;  /* 0x0000fe00ff188b82 */ /* 0x000e2a0000000a00 */
[----:B------:R4:W3:Y:S01]  /*0a10*/  @!P0 LDG.E.64 R22, desc[UR4][R34.64] ;  /* 0x0000000422168981 */ /* 0x0008e2000c1e1b00 */
[----:B-1----:R-:W-:Y:S01]  /*0a20*/  @!P0 IADD3 R37, PT, PT, R5, 0x1, RZ ;  /* 0x0000000105258810 */ /* 0x002fe20007ffe0ff */
[----:B--2---:R-:W-:-:S04]  /*0a30*/  FADD.FTZ R16, -R14, R16 ;  /* 0x000000100e107221 */ /* 0x004fc80000010100 */
[----:B------:R-:W-:Y:S01]  /*0a40*/  FMUL.FTZ R16, R16, R27 ;  /* 0x0000001b10107220 */ /* 0x000fe20000410000 */
[C---:B----4-:R-:W-:Y:S01]  /*0a50*/  FMUL.FTZ R34, R18.reuse, R12 ;  /* 0x0000000c12227220 */ /* 0x050fe20000410000 */
[----:B------:R-:W-:Y:S02]  /*0a60*/  FADD.FTZ R7, R18, R7 ;  /* 0x0000000712077221 */ /* 0x000fe40000010000 */
[C---:B------:R-:W-:Y:S01]  /*0a70*/  FFMA.FTZ R3, R16.reuse, R18, R3 ;  /* 0x0000001210037223 */ /* 0x040fe20000010003 */
[----:B------:R-:W-:Y:S01]  /*0a80*/  FFMA.FTZ R16, R16, R34, R11 ;  /* 0x0000002210107223 */ /* 0x000fe2000001000b */
[----:B------:R-:W-:Y:S01]  /*0a90*/  @!P0 SHF.R.S32.HI R11, RZ, 0x1f, R37 ;  /* 0x0000001fff0b8819 */ /* 0x000fe20000011425 */
[----:B------:R-:W-:Y:S01]  /*0aa0*/  FADD.FTZ R18, R34, R10 ;  /* 0x0000000a22127221 */ /* 0x000fe20000010000 */
[----:B------:R-:W-:-:S03]  /*0ab0*/  @!P0 MOV R10, R30 ;  /* 0x0000001e000a8202 */ /* 0x000fc60000000f00 */
[-C--:B0-----:R-:W-:Y:S02]  /*0ac0*/  @!P0 IMAD R36, R11, R24.reuse, RZ ;  /* 0x000000180b248224 */ /* 0x081fe400078e02ff */
[----:B------:R-:W-:Y:S02]  /*0ad0*/  @!P0 IMAD.MOV.U32 R11, RZ, RZ, R9 ;  /* 0x000000ffff0b8224 */ /* 0x000fe400078e0009 */
[C---:B------:R-:W-:Y:S02]  /*0ae0*/  @!P0 IMAD R35, R37.reuse, R25, R36 ;  /* 0x0000001925238224 */ /* 0x040fe400078e0224 */
[----:B------:R-:W-:Y:S02]  /*0af0*/  @!P0 IMAD.WIDE.U32 R24, R37, R24, R10 ;  /* 0x0000001825188225 */ /* 0x000fe400078e000a */
[----:B------:R-:W0:Y:S03]  /*0b00*/  @!P0 LDC.64 R10, c[0x0][0x3a0] ;  /* 0x0000e800ff0a8b82 */ /* 0x000e260000000a00 */
[----:B------:R-:W-:-:S02]  /*0b10*/  @!P0 IADD3 R35, PT, PT, R25, R35, RZ ;  /* 0x0000002319238210 */ /* 0x000fc40007ffe0ff */
[C---:B------:R-:W-:Y:S02]  /*0b20*/  @!P0 SHF.L.U32 R37, R24.reuse, 0x2, RZ ;  /* 0x0000000218258819 */ /* 0x040fe400000006ff */
[----:B------:R-:W-:Y:S02]  /*0b30*/  @!P0 SHF.L.U64.HI R34, R24, 0x2, R35 ;  /* 0x0000000218228819 */ /* 0x000fe40000010223 */
[----:B0-----:R-:W-:-:S05]  /*0b40*/  @!P0 IADD3 R24, P1, PT, R37, R10, RZ ;  /* 0x0000000a25188210 */ /* 0x001fca0007f3e0ff */
[----:B------:R-:W-:Y:S01]  /*0b50*/  @!P0 IMAD.X R25, R34, 0x1, R11, P1 ;  /* 0x0000000122198824 */ /* 0x000fe200008e060b */
[----:B------:R-:W-:-:S06]  /*0b60*/  CS2R R10, SRZ ;  /* 0x00000000000a7805 */ /* 0x000fcc000001ff00 */
[----:B------:R0:W2:Y:S02]  /*0b70*/  @!P0 LDG.E.64 R10, desc[UR4][R24.64] ;  /* 0x00000004180a8981 */ /* 0x0000a4000c1e1b00 */
[----:B0-----:R-:W0:Y:S01]  /*0b80*/  @!P0 LDC.64 R24, c[0x0][0x398] ;  /* 0x0000e600ff188b82 */ /* 0x001e220000000a00 */
[C---:B------:R-:W-:Y:S01]  /*0b90*/  FMUL.FTZ R35, R19.reuse, R13 ;  /* 0x0000000d13237220 */ /* 0x040fe20000410000 */
[----:B------:R-:W-:Y:S01]  /*0ba0*/  FADD.FTZ R4, R19, R4 ;  /* 0x0000000413047221 */ /* 0x000fe20000010000 */
[----:B0-----:R-:W-:-:S04]  /*0bb0*/  @!P0 IADD3 R36, P1, PT, R37, R24, RZ ;  /* 0x0000001825248210 */ /* 0x001fc80007f3e0ff */
[----:B------:R-:W-:Y:S01]  /*0bc0*/  @!P0 IADD3.X R37, PT, PT, R34, R25, RZ, P1, !PT ;  /* 0x0000001922258210 */ /* 0x000fe20000ffe4ff */
[C---:B------:R-:W-:Y:S01]  /*0bd0*/  FADD.FTZ R34, -R14.reuse, R17 ;  /* 0x000000110e227221 */ /* 0x040fe20000010100 */
[----:B---3--:R-:W-:Y:S01]  /*0be0*/  FADD.FTZ R20, -R14, R20 ;  /* 0x000000140e147221 */ /* 0x008fe20000010100 */
[----:B------:R-:W-:Y:S01]  /*0bf0*/  FADD.FTZ R18, R35, R18 ;  /* 0x0000001223127221 */ /* 0x000fe20000010000 */
[----:B------:R-:W-:Y:S01]  /*0c00*/  FADD.FTZ R7, R7, R22 ;  /* 0x0000001607077221 */ /* 0x000fe20000010000 */
[----:B------:R-:W-:Y:S01]  /*0c10*/  FMUL.FTZ R17, R34, R27 ;  /* 0x0000001b22117220 */ /* 0x000fe20000410000 */
[----:B------:R-:W-:-:S03]  /*0c20*/  CS2R R24, SRZ ;  /* 0x0000000000187805 */ /* 0x000fc6000001ff00 */
[C---:B------:R-:W-:Y:S01]  /*0c30*/  FFMA.FTZ R26, R17.reuse, R19, R26 ;  /* 0x00000013111a7223 */ /* 0x040fe2000001001a */
[----:B------:R-:W-:Y:S02]  /*0c40*/  FFMA.FTZ R19, R17, R35, R16 ;  /* 0x0000002311137223 */ /* 0x000fe40000010010 */
[----:B------:R-:W0:Y:S01]  /*0c50*/  @!P0 LDC.64 R16, c[0x0][0x3f8] ;  /* 0x0000fe00ff108b82 */ /* 0x000e220000000a00 */
[----:B------:R-:W-:Y:S01]  /*0c60*/  FMUL.FTZ R34, R20, R27 ;  /* 0x0000001b14227220 */ /* 0x000fe20000410000 */
[----:B------:R-:W-:Y:S01]  /*0c70*/  FMUL.FTZ R20, R22, R12 ;  /* 0x0000000c16147220 */ /* 0x000fe20000410000 */
[----:B------:R-:W-:Y:S01]  /*0c80*/  @!P0 IADD3 R35, PT, PT, R5, 0x2, RZ ;  /* 0x0000000205238810 */ /* 0x000fe20007ffe0ff */
[----:B------:R1:W3:Y:S01]  /*0c90*/  @!P0 LDG.E.64 R24, desc[UR4][R36.64] ;  /* 0x0000000424188981 */ /* 0x0002e2000c1e1b00 */
[C---:B------:R-:W-:Y:S01]  /*0ca0*/  FFMA.FTZ R3, R34.reuse, R22, R3 ;  /* 0x0000001622037223 */ /* 0x040fe20000010003 */
[----:B------:R-:W-:Y:S01]  /*0cb0*/  FFMA.FTZ R22, R34, R20, R19 ;  /* 0x0000001422167223 */ /* 0x000fe20000010013 */
[----:B------:R-:W-:Y:S01]  /*0cc0*/  @!P0 SHF.R.S32.HI R19, RZ, 0x1f, R35 ;  /* 0x0000001fff138819 */ /* 0x000fe20000011423 */
[----:B------:R-:W-:Y:S01]  /*0cd0*/  FADD.FTZ R20, R18, R20 ;  /* 0x0000001412147221 */ /* 0x000fe20000010000 */
[----:B------:R-:W-:-:S03]  /*0ce0*/  @!P0 IMAD.MOV.U32 R18, RZ, RZ, R30 ;  /* 0x000000ffff128224 */ /* 0x000fc600078e001e */
[----:B0-----:R-:W-:Y:S01]  /*0cf0*/  @!P0 IMAD R34, R19, R16, RZ ;  /* 0x0000001013228224 */ /* 0x001fe200078e02ff */
[----:B------:R-:W-:-:S03]  /*0d00*/  @!P0 MOV R19, R9 ;  /* 0x0000000900138202 */ /* 0x000fc60000000f00 */
[C---:B-1----:R-:W-:Y:S02]  /*0d10*/  @!P0 IMAD R37, R35.reuse, R17, R34 ;  /* 0x0000001123258224 */ /* 0x042fe400078e0222 */
[----:B------:R-:W-:Y:S02]  /*0d20*/  @!P0 IMAD.WIDE.U32 R34, R35, R16, R18 ;  /* 0x0000001023228225 */ /* 0x000fe400078e0012 */
[----:B------:R-:W0:Y:S03]  /*0d30*/  @!P0 LDC.64 R16, c[0x0][0x3a0] ;  /* 0x0000e800ff108b82 */ /* 0x000e260000000a00 */
[----:B------:R-:W-:Y:S01]  /*0d40*/  @!P0 IADD3 R19, PT, PT, R35, R37, RZ ;  /* 0x0000002523138210 */ /* 0x000fe20007ffe0ff */
[----:B------:R-:W-:-:S03]  /*0d50*/  @!P0 IMAD.SHL.U32 R37, R34, 0x4, RZ ;  /* 0x0000000422258824 */ /* 0x000fc600078e00ff */
        /* <DEDUP_REMOVED lines=9> */
[----:B------:R-:W4:Y:S01]  /*0df0*/  @!P0 LDG.E.64 R16, desc[UR4][R36.64] ;  /* 0x0000000424108981 */ /* 0x000f22000c1e1b00 */
[----:B------:R-:W-:Y:S01]  /*0e00*/  FADD.FTZ R34, -R14, R21 ;  /* 0x000000150e227221 */ /* 0x000fe20000010100 */
[----:B------:R-:W-:Y:S01]  /*0e10*/  FADD.FTZ R4, R4, R23 ;  /* 0x0000001704047221 */ /* 0x000fe20000010000 */
[----:B------:R-:W-:Y:S01]  /*0e20*/  VIADD R15, R15, 0x4 ;  /* 0x000000040f0f7836 */ /* 0x000fe20000000000 */
[----:B------:R-:W-:Y:S01]  /*0e30*/  IADD3 R5, PT, PT, R5, 0x4, RZ ;  /* 0x0000000405057810 */ /* 0x000fe20007ffe0ff */
[----:B------:R-:W-:-:S03]  /*0e40*/  FMUL.FTZ R21, R34, R27 ;  /* 0x0000001b22157220 */ /* 0x000fc60000410000 */
        /* <DEDUP_REMOVED lines=15> */
[C---:B------:R-:W-:Y:S01]  /*0f40*/  FFMA.FTZ R26, R11.reuse, R25, R26 ;  /* 0x000000190b1a7223 */ /* 0x040fe2000001001a */
[----:B------:R-:W-:Y:S01]  /*0f50*/  FADD.FTZ R4, R4, R25 ;  /* 0x0000001904047221 */ /* 0x000fe20000010000 */
[----:B------:R-:W-:Y:S01]  /*0f60*/  FADD.FTZ R20, R10, R23 ;  /* 0x000000170a147221 */ /* 0x000fe20000010000 */
[----:B------:R-:W-:Y:S01]  /*0f70*/  FFMA.FTZ R23, R11, R10, R21 ;  /* 0x0000000a0b177223 */ /* 0x000fe20000010015 */
[C---:B----4-:R-:W-:Y:S01]  /*0f80*/  FADD.FTZ R18, -R14.reuse, R18 ;  /* 0x000000120e127221 */ /* 0x050fe20000010100 */
[----:B------:R-:W-:-:S03]  /*0f90*/  FADD.FTZ R10, -R14, R19 ;  /* 0x000000130e0a7221 */ /* 0x000fc60000010100 */
[-C--:B------:R-:W-:Y:S01]  /*0fa0*/  FMUL.FTZ R18, R18, R27.reuse ;  /* 0x0000001b12127220 */ /* 0x080fe20000410000 */
[----:B------:R-:W-:Y:S01]  /*0fb0*/  FMUL.FTZ R11, R10, R27 ;  /* 0x0000001b0a0b7220 */ /* 0x000fe20000410000 */
[----:B------:R-:W-:Y:S01]  /*0fc0*/  FMUL.FTZ R19, R16, R12 ;  /* 0x0000000c10137220 */ /* 0x000fe20000410000 */
        /* <DEDUP_REMOVED lines=10> */
[----:B------:R-:W-:-:S07]  /*1070*/  IADD3 R5, PT, PT, R5, -0x1, RZ ;  /* 0xffffffff05057810 */ /* 0x000fce0007ffe0ff */
.L_x_1031:
        /* <DEDUP_REMOVED lines=9> */
[C---:B------:R-:W-:Y:S01]  /*1110*/  @!P0 VIADD R15, R5.reuse, 0x1 ;  /* 0x00000001050f8836 */ /* 0x040fe20000000000 */
[----:B-----5:R-:W0:Y:S01]  /*1120*/  @!P0 LDC.64 R16, c[0x0][0x3a0] ;  /* 0x0000e800ff108b82 */ /* 0x020e220000000a00 */
[----:B------:R-:W-:Y:S02]  /*1130*/  @!P0 SHF.R.S32.HI R6, RZ, 0x1f, R5 ;  /* 0x0000001fff068819 */ /* 0x000fe40000011405 */
[----:B------:R-:W-:Y:S02]  /*1140*/  @!P0 MOV R8, R30 ;  /* 0x0000001e00088202 */ /* 0x000fe40000000f00 */
[----:B------:R-:W-:Y:S01]  /*1150*/  @!P0 SHF.R.S32.HI R18, RZ, 0x1f, R15 ;  /* 0x0000001fff128819 */ /* 0x000fe2000001140f */
[----:B------:R-:W-:Y:S02]  /*1160*/  @!P0 IMAD R6, R6, UR8, RZ ;  /* 0x0000000806068c24 */ /* 0x000fe4000f8e02ff */
[----:B------:R-:W1:Y:S01]  /*1170*/  @!P0 LDC.64 R22, c[0x0][0x398] ;  /* 0x0000e600ff168b82 */ /* 0x000e620000000a00 */
[----:B------:R-:W-:-:S04]  /*1180*/  @!P0 IMAD.WIDE.U32 R34, R5, UR8, R8 ;  /* 0x0000000805228c25 */ /* 0x000fc8000f8e0008 */
[----:B------:R-:W-:Y:S02]  /*1190*/  @!P0 IMAD R18, R18, UR8, RZ ;  /* 0x0000000812128c24 */ /* 0x000fe4000f8e02ff */
[----:B------:R-:W-:Y:S02]  /*11a0*/  @!P0 IMAD R21, R5, UR9, R6 ;  /* 0x0000000905158c24 */ /* 0x000fe4000f8e0206 */
[C---:B------:R-:W-:Y:S02]  /*11b0*/  @!P0 IMAD R37, R15.reuse, UR9, R18 ;  /* 0x000000090f258c24 */ /* 0x040fe4000f8e0212 */
[----:B------:R-:W-:Y:S01]  /*11c0*/  @!P0 IMAD.WIDE.U32 R24, R15, UR8, R8 ;  /* 0x000000080f188c25 */ /* 0x000fe2000f8e0008 */
[----:B------:R-:W2:Y:S01]  /*11d0*/  @!P0 LDC.64 R18, c[0x0][0x3a0] ;  /* 0x0000e800ff128b82 */ /* 0x000ea20000000a00 */
[----:B------:R-:W-:Y:S02]  /*11e0*/  @!P0 IADD3 R15, PT, PT, R35, R21, RZ ;  /* 0x00000015230f8210 */ /* 0x000fe40007ffe0ff */
[----:B------:R-:W-:-:S02]  /*11f0*/  @!P0 IMAD.SHL.U32 R35, R34, 0x4, RZ ;  /* 0x0000000422238824 */ /* 0x000fc400078e00ff */
[----:B------:R-:W-:Y:S02]  /*1200*/  @!P0 SHF.L.U64.HI R8, R34, 0x2, R15 ;  /* 0x0000000222088819 */ /* 0x000fe4000001020f */
[----:B------:R-:W-:Y:S01]  /*1210*/  @!P0 IADD3 R15, PT, PT, R25, R37, RZ ;  /* 0x00000025190f8210 */ /* 0x000fe20007ffe0ff */
[----:B------:R-:W3:Y:S01]  /*1220*/  @!P0 LDC.64 R20, c[0x0][0x398] ;  /* 0x0000e600ff148b82 */ /* 0x000ee20000000a00 */
[C---:B0-----:R-:W-:Y:S02]  /*1230*/  @!P0 IADD3 R36, P2, PT, R35.reuse, R16, RZ ;  /* 0x0000001023248210 */ /* 0x041fe40007f5e0ff */
[----:B------:R-:W-:Y:S02]  /*1240*/  @!P0 SHF.L.U32 R25, R24, 0x2, RZ ;  /* 0x0000000218198819 */ /* 0x000fe400000006ff */
[----:B-1----:R-:W-:Y:S01]  /*1250*/  @!P0 IADD3 R34, P3, PT, R35, R22, RZ ;  /* 0x0000001623228210 */ /* 0x002fe20007f7e0ff */
[----:B------:R-:W-:Y:S01]  /*1260*/  @!P0 IMAD.X R37, R8, 0x1, R17, P2 ;  /* 0x0000000108258824 */ /* 0x000fe200010e0611 */
[----:B------:R-:W-:-:S02]  /*1270*/  CS2R R16, SRZ ;  /* 0x0000000000107805 */ /* 0x000fc4000001ff00 */
[----:B------:R-:W-:Y:S02]  /*1280*/  @!P0 SHF.L.U64.HI R6, R24, 0x2, R15 ;  /* 0x0000000218068819 */ /* 0x000fe4000001020f */
[----:B------:R-:W-:Y:S02]  /*1290*/  @!P0 IADD3.X R35, PT, PT, R8, R23, RZ, P3, !PT ;  /* 0x0000001708238210 */ /* 0x000fe40001ffe4ff */
[----:B------:R-:W-:Y:S01]  /*12a0*/  CS2R R22, SRZ ;  /* 0x0000000000167805 */ /* 0x000fe2000001ff00 */
[----:B------:R2:W4:Y:S05]  /*12b0*/  @!P0 LDG.E.64 R16, desc[UR4][R36.64] ;  /* 0x0000000424108981 */ /* 0x00052a000c1e1b00 */
[----:B------:R-:W4:Y:S01]  /*12c0*/  @!P0 LDG.E.64 R22, desc[UR4][R34.64] ;  /* 0x0000000422168981 */ /* 0x000f22000c1e1b00 */
[----:B--2---:R-:W-:-:S02]  /*12d0*/  @!P0 IADD3 R36, P2, PT, R25, R18, RZ ;  /* 0x0000001219248210 */ /* 0x004fc40007f5e0ff */
[----:B---3--:R-:W-:Y:S02]  /*12e0*/  @!P0 IADD3 R24, P3, PT, R25, R20, RZ ;  /* 0x0000001419188210 */ /* 0x008fe40007f7e0ff */
[C---:B------:R-:W-:Y:S02]  /*12f0*/  @!P0 IADD3.X R37, PT, PT, R6.reuse, R19, RZ, P2, !PT ;  /* 0x0000001306258210 */ /* 0x040fe400017fe4ff */
[----:B------:R-:W-:Y:S01]  /*1300*/  CS2R R18, SRZ ;  /* 0x0000000000127805 */ /* 0x000fe2000001ff00 */
[----:B------:R-:W-:Y:S01]  /*1310*/  @!P0 IMAD.X R25, R6, 0x1, R21, P3 ;  /* 0x0000000106198824 */ /* 0x000fe200018e0615 */
[----:B------:R-:W-:-:S04]  /*1320*/  CS2R R20, SRZ ;  /* 0x0000000000147805 */ /* 0x000fc8000001ff00 */
[----:B------:R-:W2:Y:S04]  /*1330*/  @!P0 LDG.E.64 R18, desc[UR4][R36.64] ;  /* 0x0000000424128981 */ /* 0x000ea8000c1e1b00 */
[----:B------:R-:W3:Y:S01]  /*1340*/  @!P0 LDG.E.64 R20, desc[UR4][R24.64] ;  /* 0x0000000418148981 */ /* 0x000ee2000c1e1b00 */
[----:B------:R-:W-:Y:S01]  /*1350*/  IADD3 R5, PT, PT, R5, 0x2, RZ ;  /* 0x0000000205057810 */ /* 0x000fe20007ffe0ff */
[C---:B----4-:R-:W-:Y:S01]  /*1360*/  FADD.FTZ R16, -R14.reuse, R16 ;  /* 0x000000100e107221 */ /* 0x050fe20000010100 */
[----:B------:R-:W-:-:S03]  /*1370*/  FADD.FTZ R6, -R14, R17 ;  /* 0x000000110e067221 */ /* 0x000fc60000010100 */
[----:B------:R-:W-:Y:S01]  /*1380*/  FMUL.FTZ R16, R16, R27 ;  /* 0x0000001b10107220 */ /* 0x000fe20000410000 */
[----:B------:R-:W-:-:S04]  /*1390*/  FMUL.FTZ R8, R22, R12 ;  /* 0x0000000c16087220 */ /* 0x000fc80000410000 */
[----:B------:R-:W-:Y:S01]  /*13a0*/  FFMA.FTZ R15, R16, R8, R11 ;  /* 0x00000008100f7223 */ /* 0x000fe2000001000b */
[----:B------:R-:W-:Y:S01]  /*13b0*/  FMUL.FTZ R11, R6, R27 ;  /* 0x0000001b060b7220 */ /* 0x000fe20000410000 */
[----:B------:R-:W-:Y:S01]  /*13c0*/  FADD.FTZ R17, R10, R8 ;  /* 0x000000080a117221 */ /* 0x000fe20000010000 */
[----:B------:R-:W-:Y:S01]  /*13d0*/  FMUL.FTZ R6, R23, R13 ;  /* 0x0000000d17067220 */ /* 0x000fe20000410000 */
[----:B------:R-:W-:Y:S01]  /*13e0*/  FADD.FTZ R4, R4, R23 ;  /* 0x0000001704047221 */ /* 0x000fe20000010000 */
[C---:B------:R-:W-:Y:S02]  /*13f0*/  FFMA.FTZ R26, R11.reuse, R23, R26 ;  /* 0x000000170b1a7223 */ /* 0x040fe4000001001a */
[----:B------:R-:W-:Y:S01]  /*1400*/  FADD.FTZ R10, R6, R17 ;  /* 0x00000011060a7221 */ /* 0x000fe20000010000 */
[----:B------:R-:W-:Y:S01]  /*1410*/  FFMA.FTZ R23, R11, R6, R15 ;  /* 0x000000060b177223 */ /* 0x000fe2000001000f */
[C---:B--2---:R-:W-:Y:S01]  /*1420*/  FADD.FTZ R18, -R14.reuse, R18 ;  /* 0x000000120e127221 */ /* 0x044fe20000010100 */
[----:B------:R-:W-:Y:S01]  /*1430*/  FADD.FTZ R6, -R14, R19 ;  /* 0x000000130e067221 */ /* 0x000fe20000010100 */
[----:B---3--:R-:W-:-:S02]  /*1440*/  FMUL.FTZ R15, R20, R12 ;  /* 0x0000000c140f7220 */ /* 0x008fc40000410000 */
[-C--:B------:R-:W-:Y:S01]  /*1450*/  FMUL.FTZ R18, R18, R27.reuse ;  /* 0x0000001b12127220 */ /* 0x080fe20000410000 */
[----:B------:R-:W-:Y:S01]  /*1460*/  FMUL.FTZ R11, R6, R27 ;  /* 0x0000001b060b7220 */ /* 0x000fe20000410000 */
[----:B------:R-:W-:Y:S01]  /*1470*/  FADD.FTZ R7, R7, R22 ;  /* 0x0000001607077221 */ /* 0x000fe20000010000 */
[----:B------:R-:W-:Y:S01]  /*1480*/  FADD.FTZ R17, R10, R15 ;  /* 0x0000000f0a117221 */ /* 0x000fe20000010000 */
[----:B------:R-:W-:Y:S01]  /*1490*/  FFMA.FTZ R3, R16, R22, R3 ;  /* 0x0000001610037223 */ /* 0x000fe20000010003 */
[----:B------:R-:W-:Y:S01]  /*14a0*/  FMUL.FTZ R8, R21, R13 ;  /* 0x0000000d15087220 */ /* 0x000fe20000410000 */
[C---:B------:R-:W-:Y:S01]  /*14b0*/  FFMA.FTZ R15, R18.reuse, R15, R23 ;  /* 0x0000000f120f7223 */ /* 0x040fe20000010017 */
[----:B------:R-:W-:Y:S01]  /*14c0*/  FFMA.FTZ R26, R11, R21, R26 ;  /* 0x000000150b1a7223 */ /* 0x000fe2000001001a */
[----:B------:R-:W-:Y:S01]  /*14d0*/  FADD.FTZ R7, R7, R20 ;  /* 0x0000001407077221 */ /* 0x000fe20000010000 */
[----:B------:R-:W-:Y:S01]  /*14e0*/  FFMA.FTZ R3, R18, R20, R3 ;  /* 0x0000001412037223 */ /* 0x000fe20000010003 */
[----:B------:R-:W-:Y:S01]  /*14f0*/  FADD.FTZ R4, R4, R21 ;  /* 0x0000001504047221 */ /* 0x000fe20000010000 */
[----:B------:R-:W-:Y:S01]  /*1500*/  FADD.FTZ R10, R8, R17 ;  /* 0x00000011080a7221 */ /* 0x000fe20000010000 */
[----:B------:R-:W-:-:S07]  /*1510*/  FFMA.FTZ R11, R11, R8, R15 ;  /* 0x000000080b0b7223 */ /* 0x000fce000001000f */
.L_x_1033:
[----:B------:R-:W-:Y:S05]  /*1520*/  @P1 BRA `(.L_x_1029) ;  /* 0x0000000c004c1947 */ /* 0x000fea0003800000 */
[----:B------:R-:W0:Y:S01]  /*1530*/  LDCU.64 UR8, c[0x0][0x3f8] ;  /* 0x00007f00ff0877ac */ /* 0x000e220008000a00 */
[----:B------:R-:W-:Y:S01]  /*1540*/  SHF.R.S32.HI R6, RZ, 0x1f, R5 ;  /* 0x0000001fff067819 */ /* 0x000fe20000011405 */
[----:B------:R-:W-:Y:S01]  /*1550*/  BSSY.RECONVERGENT B0, `(.L_x_1034) ;  /* 0x0000015000007945 */ /* 0x000fe20003800200 */
[----:B------:R-:W-:Y:S02]  /*1560*/  MOV R8, R30 ;  /* 0x0000001e00087202 */ /* 0x000fe40000000f00 */
[----:B------:R-:W-:Y:S02]  /*1570*/  CS2R R18, SRZ ;  /* 0x0000000000127805 */ /* 0x000fe4000001ff00 */
[----:B0-----:R-:W-:Y:S01]  /*1580*/  ISETP.GE.U32.AND P0, PT, R32, UR8, PT ;  /* 0x0000000820007c0c */ /* 0x001fe2000bf06070 */
[----:B------:R-:W-:Y:S02]  /*1590*/  IMAD R6, R6, UR8, RZ ;  /* 0x0000000806067c24 */ /* 0x000fe4000f8e02ff */
[----:B-----5:R-:W-:Y:S01]  /*15a0*/  IMAD.WIDE.U32 R16, R5, UR8, R8 ;  /* 0x0000000805107c25 */ /* 0x020fe2000f8e0008 */
[----:B------:R-:W-:-:S02]  /*15b0*/  ISETP.GE.AND.EX P0, PT, R33, UR9, PT, P0 ;  /* 0x0000000921007c0c */ /* 0x000fc4000bf06300 */
[----:B------:R-:W-:Y:S01]  /*15c0*/  CS2R R8, SRZ ;  /* 0x0000000000087805 */ /* 0x000fe2000001ff00 */
[----:B------:R-:W-:-:S10]  /*15d0*/  IMAD R5, R5, UR9, R6 ;  /* 0x0000000905057c24 */ /* 0x000fd4000f8e0206 */
[----:B------:R-:W-:Y:S05]  /*15e0*/  @P0 BRA `(.L_x_1035) ;  /* 0x00000000002c0947 */ /* 0x000fea0003800000 */
[----:B------:R-:W0:Y:S01]  /*15f0*/  LDCU.64 UR8, c[0x0][0x3a0] ;  /* 0x00007400ff0877ac */ /* 0x000e220008000a00 */
[----:B------:R-:W-:Y:S01]  /*1600*/  IMAD.IADD R5, R17, 0x1, R5 ;  /* 0x0000000111057824 */ /* 0x000fe200078e0205 */
[C---:B------:R-:W-:Y:S01]  /*1610*/  SHF.L.U32 R8, R16.reuse, 0x2, RZ ;  /* 0x0000000210087819 */ /* 0x040fe200000006ff */
[----:B------:R-:W1:Y:S03]  /*1620*/  LDCU.64 UR10, c[0x0][0x398] ;  /* 0x00007300ff0a77ac */ /* 0x000e660008000a00 */
[----:B------:R-:W-:Y:S02]  /*1630*/  SHF.L.U64.HI R5, R16, 0x2, R5 ;  /* 0x0000000210057819 */ /* 0x000fe40000010205 */
[C---:B0-----:R-:W-:Y:S02]  /*1640*/  IADD3 R16, P0, PT, R8.reuse, UR8, RZ ;  /* 0x0000000808107c10 */ /* 0x041fe4000ff1e0ff */
[----:B-1----:R-:W-:-:S02]  /*1650*/  IADD3 R8, P1, PT, R8, UR10, RZ ;  /* 0x0000000a08087c10 */ /* 0x002fc4000ff3e0ff */
[C---:B------:R-:W-:Y:S02]  /*1660*/  IADD3.X R17, PT, PT, R5.reuse, UR9, RZ, P0, !PT ;  /* 0x0000000905117c10 */ /* 0x040fe400087fe4ff */
[----:B------:R-:W-:-:S03]  /*1670*/  IADD3.X R9, PT, PT, R5, UR11, RZ, P1, !PT ;  /* 0x0000000b05097c10 */ /* 0x000fc60008ffe4ff */
[----:B------:R0:W5:Y:S04]  /*1680*/  LDG.E.64 R18, desc[UR4][R16.64] ;  /* 0x0000000410127981 */ /* 0x000168000c1e1b00 */
[----:B------:R-:W5:Y:S02]  /*1690*/  LDG.E.64 R8, desc[UR4][R8.64] ;  /* 0x0000000408087981 */ /* 0x000f64000c1e1b00 */
.L_x_1035:
[----:B------:R-:W-:Y:S05]  /*16a0*/  BSYNC.RECONVERGENT B0 ;  /* 0x0000000000007941 */ /* 0x000fea0003800200 */
.L_x_1034:
[C---:B-----5:R-:W-:Y:S01]  /*16b0*/  FADD.FTZ R18, -R14.reuse, R18 ;  /* 0x000000120e127221 */ /* 0x060fe20000010100 */
[----:B------:R-:W-:Y:S01]  /*16c0*/  FADD.FTZ R14, -R14, R19 ;  /* 0x000000130e0e7221 */ /* 0x000fe20000010100 */
[----:B------:R-:W-:Y:S01]  /*16d0*/  FMUL.FTZ R12, R8, R12 ;  /* 0x0000000c080c7220 */ /* 0x000fe20000410000 */
[----:B------:R-:W-:Y:S01]  /*16e0*/  FMUL.FTZ R6, R9, R13 ;  /* 0x0000000d09067220 */ /* 0x000fe20000410000 */
[-C--:B------:R-:W-:Y:S01]  /*16f0*/  FMUL.FTZ R18, R18, R27.reuse ;  /* 0x0000001b12127220 */ /* 0x080fe20000410000 */
        /* <DEDUP_REMOVED lines=10> */
.L_x_1030:
[----:B------:R-:W-:Y:S01]  /*17a0*/  IADD3 R3, PT, PT, -R5, R8, RZ ;  /* 0x0000000805037210 */ /* 0x000fe20007ffe1ff */
[----:B------:R-:W-:Y:S02]  /*17b0*/  VIADD R4, R8, 0xffffffff ;  /* 0xffffffff08047836 */ /* 0x000fe40000000000 */
[----:B------:R-:W-:Y:S01]  /*17c0*/  HFMA2 R7, -RZ, RZ, 0, 0 ;  /* 0x00000000ff077431 */ /* 0x000fe200000001ff */
[----:B------:R-:W-:Y:S02]  /*17d0*/  CS2R R10, SRZ ;  /* 0x00000000000a7805 */ /* 0x000fe4000001ff00 */
[----:B------:R-:W-:Y:S01]  /*17e0*/  LOP3.LUT R3, R3, 0x1, RZ, 0xc0, !PT ;  /* 0x0000000103037812 */ /* 0x000fe200078ec0ff */
[----:B------:R-:W-:Y:S01]  /*17f0*/  HFMA2 R26, -RZ, RZ, 0, 0 ;  /* 0x00000000ff1a7431 */ /* 0x000fe200000001ff */
[----:B------:R-:W-:Y:S01]  /*1800*/  ISETP.NE.AND P2, PT, R5, R4, PT ;  /* 0x000000040500720c */ /* 0x000fe20003f45270 */
[----:B------:R-:W-:Y:S01]  /*1810*/  IMAD.MOV.U32 R4, RZ, RZ, RZ ;  /* 0x000000ffff047224 */ /* 0x000fe200078e00ff */
[----:B------:R-:W-:-:S02]  /*1820*/  ISETP.NE.U32.AND P1, PT, R3, 0x1, PT ;  /* 0x000000010300780c */ /* 0x000fc40003f25070 */
[----:B------:R-:W-:Y:S02]  /*1830*/  MOV R6, R5 ;  /* 0x0000000500067202 */ /* 0x000fe40000000f00 */
[----:B------:R-:W-:-:S09]  /*1840*/  MOV R3, RZ ;  /* 0x000000ff00037202 */ /* 0x000fd20000000f00 */
[----:B------:R-:W-:Y:S05]  /*1850*/  @P1 BRA `(.L_x_1036) ;  /* 0x0000000000cc1947 */ /* 0x000fea0003800000 */
[----:B------:R-:W0:Y:S01]  /*1860*/  @!P0 LDC.64 R6, c[0x0][0x3a0] ;  /* 0x0000e800ff068b82 */ /* 0x000e220000000a00 */
[----:B------:R-:W-:Y:S01]  /*1870*/  @!P0 MOV R11, R9 ;  /* 0x00000009000b8202 */ /* 0x000fe20000000f00 */
[----:B------:R-:W-:Y:S02]  /*1880*/  @!P0 IMAD R4, R15, UR10, RZ ;  /* 0x0000000a0f048c24 */ /* 0x000fe4000f8e02ff */
[----:B------:R-:W-:Y:S02]  /*1890*/  @!P0 IMAD.MOV.U32 R10, RZ, RZ, R30 ;  /* 0x000000ffff0a8224 */ /* 0x000fe400078e001e */
[C---:B------:R-:W-:Y:S02]  /*18a0*/  @!P0 IMAD R3, R5.reuse, UR11, R4 ;  /* 0x0000000b05038c24 */ /* 0x040fe4000f8e0204 */
[----:B------:R-:W-:Y:S01]  /*18b0*/  @!P0 IMAD.WIDE.U32 R10, R5, UR10, R10 ;  /* 0x0000000a050a8c25 */ /* 0x000fe2000f8e000a */
[----:B------:R-:W1:Y:S03]  /*18c0*/  @!P0 LDC.64 R22, c[0x0][0x398] ;  /* 0x0000e600ff168b82 */ /* 0x000e660000000a00 */
[----:B------:R-:W-:Y:S01]  /*18d0*/  @!P0 IMAD.SHL.U32 R21, R10, 0x4, RZ ;  /* 0x000000040a158824 */ /* 0x000fe200078e00ff */
[----:B------:R-:W-:-:S04]  /*18e0*/  @!P0 IADD3 R3, PT, PT, R11, R3, RZ ;  /* 0x000000030b038210 */ /* 0x000fc80007ffe0ff */
[----:B------:R-:W-:Y:S02]  /*18f0*/  @!P0 SHF.L.U64.HI R4, R10, 0x2, R3 ;  /* 0x000000020a048819 */ /* 0x000fe40000010203 */
[----:B------:R-:W-:Y:S02]  /*1900*/  CS2R R10, SRZ ;  /* 0x00000000000a7805 */ /* 0x000fe4000001ff00 */
[----:B0-----:R-:W-:-:S04]  /*1910*/  @!P0 IADD3 R18, P1, PT, R21, R6, RZ ;  /* 0x0000000615128210 */ /* 0x001fc80007f3e0ff */
[----:B------:R-:W-:-:S05]  /*1920*/  @!P0 IADD3.X R19, PT, PT, R4, R7, RZ, P1, !PT ;  /* 0x0000000704138210 */ /* 0x000fca0000ffe4ff */
[----:B------:R-:W2:Y:S01]  /*1930*/  @!P0 LDG.E.64 R10, desc[UR4][R18.64] ;  /* 0x00000004120a8981 */ /* 0x000ea2000c1e1b00 */
[----:B-1----:R-:W-:Y:S02]  /*1940*/  @!P0 IADD3 R20, P1, PT, R21, R22, RZ ;  /* 0x0000001615148210 */ /* 0x002fe40007f3e0ff */
[----:B------:R-:W-:Y:S02]  /*1950*/  CS2R R6, SRZ ;  /* 0x0000000000067805 */ /* 0x000fe4000001ff00 */
[----:B------:R-:W-:-:S05]  /*1960*/  @!P0 IADD3.X R21, PT, PT, R4, R23, RZ, P1, !PT ;  /* 0x0000001704158210 */ /* 0x000fca0000ffe4ff */
[----:B------:R0:W3:Y:S01]  /*1970*/  @!P0 LDG.E.64 R6, desc[UR4][R20.64] ;  /* 0x0000000414068981 */ /* 0x0000e2000c1e1b00 */
        /* <DEDUP_REMOVED lines=8> */
[----:B------:R-:W1:Y:S04]  /*1a00*/  MUFU.EX2 R11, R11 ;  /* 0x0000000b000b7308 */ /* 0x000e680000000800 */
[----:B------:R-:W2:Y:S01]  /*1a10*/  MUFU.EX2 R18, R18 ;  /* 0x0000001200127308 */ /* 0x000ea20000000800 */
[----:B-1----:R-:W-:Y:S01]  /*1a20*/  FADD.FTZ R15, R11, 1 ;  /* 0x3f8000000b0f7421 */ /* 0x002fe20000010000 */
[----:B--2---:R-:W-:-:S05]  /*1a30*/  FADD.FTZ R19, R18, 1 ;  /* 0x3f80000012137421 */ /* 0x004fca0000010000 */
[----:B------:R-:W1:Y:S08]  /*1a40*/  MUFU.RCP R15, R15 ;  /* 0x0000000f000f7308 */ /* 0x000e700000001000 */
[----:B0-----:R-:W0:Y:S01]  /*1a50*/  MUFU.RCP R20, R19 ;  /* 0x0000001300147308 */ /* 0x001e220000001000 */
        /* <DEDUP_REMOVED lines=9> */
[----:B------:R-:W-:Y:S01]  /*1af0*/  FFMA.FTZ R11, R3, R6, RZ ;  /* 0x00000006030b7223 */ /* 0x000fe200000100ff */
[----:B------:R-:W-:Y:S01]  /*1b00*/  FADD.FTZ R10, RZ, R6 ;  /* 0x00000006ff0a7221 */ /* 0x000fe20000010000 */
[----:B------:R-:W-:Y:S01]  /*1b10*/  FMUL.FTZ R7, R4, R13 ;  /* 0x0000000d04077220 */ /* 0x000fe20000410000 */
[----:B------:R-:W-:Y:S02]  /*1b20*/  VIADD R6, R5, 0x1 ;  /* 0x0000000105067836 */ /* 0x000fe40000000000 */
[----:B------:R-:W-:Y:S01]  /*1b30*/  FFMA.FTZ R3, R3, R21, RZ ;  /* 0x0000001503037223 */ /* 0x000fe200000100ff */
[C---:B------:R-:W-:Y:S01]  /*1b40*/  FFMA.FTZ R11, R26.reuse, R7, R11 ;  /* 0x000000071a0b7223 */ /* 0x040fe2000001000b */
[----:B------:R-:W-:Y:S01]  /*1b50*/  FADD.FTZ R10, R7, R10 ;  /* 0x0000000a070a7221 */ /* 0x000fe20000010000 */
[----:B------:R-:W-:Y:S01]  /*1b60*/  FFMA.FTZ R26, R26, R4, RZ ;  /* 0x000000041a1a7223 */ /* 0x000fe200000100ff */
[----:B------:R-:W-:Y:S01]  /*1b70*/  FADD.FTZ R7, RZ, R21 ;  /* 0x00000015ff077221 */ /* 0x000fe20000010000 */
[----:B------:R-:W-:-:S07]  /*1b80*/  FADD.FTZ R4, RZ, R4 ;  /* 0x00000004ff047221 */ /* 0x000fce0000010000 */
.L_x_1036:
[----:B------:R-:W-:Y:S05]  /*1b90*/  @!P2 BRA `(.L_x_1029) ;  /* 0x0000000400b0a947 */ /* 0x000fea0003800000 */
[----:B------:R-:W-:-:S07]  /*1ba0*/  IADD3 R5, PT, PT, R6, -R8, RZ ;  /* 0x8000000806057210 */ /* 0x000fce0007ffe0ff */
.L_x_1037:
[----:B------:R-:W0:Y:S01]  /*1bb0*/  @!P0 LDC.64 R18, c[0x0][0x3f8] ;  /* 0x0000fe00ff128b82 */ /* 0x000e220000000a00 */
[----:B------:R-:W-:Y:S02]  /*1bc0*/  @!P0 SHF.R.S32.HI R15, RZ, 0x1f, R6 ;  /* 0x0000001fff0f8819 */ /* 0x000fe40000011406 */
[----:B------:R-:W-:-:S05]  /*1bd0*/  @!P0 MOV R8, R30 ;  /* 0x0000001e00088202 */ /* 0x000fca0000000f00 */
[----:B------:R-:W1:Y:S08]  /*1be0*/  @!P0 LDC.64 R20, c[0x0][0x3a0] ;  /* 0x0000e800ff148b82 */ /* 0x000e700000000a00 */
[----:B------:R-:W2:Y:S01]  /*1bf0*/  @!P0 LDC.64 R22, c[0x0][0x398] ;  /* 0x0000e600ff168b82 */ /* 0x000ea20000000a00 */
[----:B0-----:R-:W-:-:S07]  /*1c00*/  @!P0 IMAD R15, R15, R18, RZ ;  /* 0x000000120f0f8224 */ /* 0x001fce00078e02ff */
[----:B------:R-:W0:Y:S01]  /*1c10*/  @!P0 LDC.64 R24, c[0x0][0x3a0] ;  /* 0x0000e800ff188b82 */ /* 0x000e220000000a00 */
[----:B------:R-:W-:-:S04]  /*1c20*/  @!P0 IMAD.WIDE.U32 R36, R6, R18, R8 ;  /* 0x0000001206248225 */ /* 0x000fc800078e0008 */
[----:B------:R-:W-:Y:S01]  /*1c30*/  @!P0 IMAD R15, R6, R19, R15 ;  /* 0x00000013060f8224 */ /* 0x000fe200078e020f */
[----:B------:R-:W-:Y:S01]  /*1c40*/  CS2R R18, SRZ ;  /* 0x0000000000127805 */ /* 0x000fe2000001ff00 */
[----:B------:R-:W-:-:S03]  /*1c50*/  @!P0 IMAD.SHL.U32 R35, R36, 0x4, RZ ;  /* 0x0000000424238824 */ /* 0x000fc600078e00ff */
[----:B------:R-:W-:Y:S02]  /*1c60*/  @!P0 IADD3 R15, PT, PT, R37, R15, RZ ;  /* 0x0000000f250f8210 */ /* 0x000fe40007ffe0ff */
[----:B-1----:R-:W-:Y:S02]  /*1c70*/  @!P0 IADD3 R32, P1, PT, R35, R20, RZ ;  /* 0x0000001423208210 */ /* 0x002fe40007f3e0ff */
[----:B------:R-:W-:-:S04]  /*1c80*/  @!P0 SHF.L.U64.HI R36, R36, 0x2, R15 ;  /* 0x0000000224248819 */ /* 0x000fc8000001020f */
[----:B------:R-:W-:Y:S02]  /*1c90*/  @!P0 IADD3.X R33, PT, PT, R36, R21, RZ, P1, !PT ;  /* 0x0000001524218210 */ /* 0x000fe40000ffe4ff */
[----:B------:R-:W1:Y:S03]  /*1ca0*/  @!P0 LDC.64 R20, c[0x0][0x3f8] ;  /* 0x0000fe00ff148b82 */ /* 0x000e660000000a00 */
[----:B------:R0:W3:Y:S01]  /*1cb0*/  @!P0 LDG.E.64 R18, desc[UR4][R32.64] ;  /* 0x0000000420128981 */ /* 0x0000e2000c1e1b00 */
[----:B------:R-:W-:Y:S01]  /*1cc0*/  @!P0 VIADD R15, R6, 0x1 ;  /* 0x00000001060f8836 */ /* 0x000fe20000000000 */
[----:B--2---:R-:W-:-:S04]  /*1cd0*/  @!P0 IADD3 R34, P1, PT, R35, R22, RZ ;  /* 0x0000001623228210 */ /* 0x004fc80007f3e0ff */
[----:B------:R-:W-:Y:S02]  /*1ce0*/  @!P0 SHF.R.S32.HI R37, RZ, 0x1f, R15 ;  /* 0x0000001fff258819 */ /* 0x000fe4000001140f */
[----:B------:R-:W-:Y:S02]  /*1cf0*/  @!P0 IADD3.X R35, PT, PT, R36, R23, RZ, P1, !PT ;  /* 0x0000001724238210 */ /* 0x000fe40000ffe4ff */
[----:B------:R-:W-:Y:S01]  /*1d00*/  CS2R R22, SRZ ;  /* 0x0000000000167805 */ /* 0x000fe2000001ff00 */
[----:B-1----:R-:W-:-:S04]  /*1d10*/  @!P0 IMAD R8, R37, R20, RZ ;  /* 0x0000001425088224 */ /* 0x002fc800078e02ff */
[----:B------:R-:W-:Y:S01]  /*1d20*/  @!P0 IMAD R37, R15, R21, R8 ;  /* 0x000000150f258224 */ /* 0x000fe200078e0208 */
[----:B------:R-:W-:-:S05]  /*1d30*/  @!P0 MOV R8, R30 ;  /* 0x0000001e00088202 */ /* 0x000fca0000000f00 */
[----:B------:R-:W-:-:S04]  /*1d40*/  @!P0 IMAD.WIDE.U32 R20, R15, R20, R8 ;  /* 0x000000140f148225 */ /* 0x000fc800078e0008 */
[----:B------:R-:W-:Y:S01]  /*1d50*/  @!P0 IMAD.SHL.U32 R15, R20, 0x4, RZ ;  /* 0x00000004140f8824 */ /* 0x000fe200078e00ff */
[----:B------:R-:W-:-:S04]  /*1d60*/  @!P0 IADD3 R21, PT, PT, R21, R37, RZ ;  /* 0x0000002515158210 */ /* 0x000fc80007ffe0ff */
[----:B------:R-:W-:Y:S02]  /*1d70*/  @!P0 SHF.L.U64.HI R8, R20, 0x2, R21 ;  /* 0x0000000214088819 */ /* 0x000fe40000010215 */
[----:B------:R-:W-:Y:S02]  /*1d80*/  CS2R R20, SRZ ;  /* 0x0000000000147805 */ /* 0x000fe4000001ff00 */
[----:B0-----:R-:W-:-:S04]  /*1d90*/  @!P0 IADD3 R32, P2, PT, R15, R24, RZ ;  /* 0x000000180f208210 */ /* 0x001fc80007f5e0ff */
[----:B------:R-:W-:Y:S01]  /*1da0*/  @!P0 IADD3.X R33, PT, PT, R8, R25, RZ, P2, !PT ;  /* 0x0000001908218210 */ /* 0x000fe200017fe4ff */
[----:B------:R-:W2:Y:S01]  /*1db0*/  @!P0 LDG.E.64 R20, desc[UR4][R34.64] ;  /* 0x0000000422148981 */ /* 0x000ea2000c1e1b00 */
[----:B------:R-:W0:Y:S03]  /*1dc0*/  @!P0 LDC.64 R24, c[0x0][0x398] ;  /* 0x0000e600ff188b82 */ /* 0x000e260000000a00 */
[----:B------:R1:W4:Y:S01]  /*1dd0*/  @!P0 LDG.E.64 R22, desc[UR4][R32.64] ;  /* 0x0000000420168981 */ /* 0x000322000c1e1b00 */
[----:B0-----:R-:W-:-:S05]  /*1de0*/  @!P0 IADD3 R36, P1, PT, R15, R24, RZ ;  /* 0x000000180f248210 */ /* 0x001fca0007f3e0ff */
[----:B------:R-:W-:Y:S01]  /*1df0*/  @!P0 IMAD.X R37, R8, 0x1, R25, P1 ;  /* 0x0000000108258824 */ /* 0x000fe200008e0619 */
[----:B------:R-:W-:-:S06]  /*1e00*/  CS2R R24, SRZ ;  /* 0x0000000000187805 */ /* 0x000fcc000001ff00 */
[----:B------:R0:W2:Y:S01]  /*1e10*/  @!P0 LDG.E.64 R24, desc[UR4][R36.64] ;  /* 0x0000000424188981 */ /* 0x0000a2000c1e1b00 */
[----:B------:R-:W-:Y:S02]  /*1e20*/  IADD3 R5, PT, PT, R5, 0x2, RZ ;  /* 0x0000000205057810 */ /* 0x000fe40007ffe0ff */
[----:B------:R-:W-:Y:S02]  /*1e30*/  IADD3 R6, PT, PT, R6, 0x2, RZ ;  /* 0x0000000206067810 */ /* 0x000fe40007ffe0ff */
[----:B------:R-:W-:Y:S01]  /*1e40*/  ISETP.NE.AND P1, PT, R5, RZ, PT ;  /* 0x000000ff0500720c */ /* 0x000fe20003f25270 */
[C---:B---3--:R-:W-:Y:S01]  /*1e50*/  FADD.FTZ R8, -R14.reuse, R18 ;  /* 0x000000120e087221 */ /* 0x048fe20000010100 */
[----:B------:R-:W-:-:S03]  /*1e60*/  FADD.FTZ R18, -R14, R19 ;  /* 0x000000130e127221 */ /* 0x000fc60000010100 */
[-C--:B------:R-:W-:Y:S01]  /*1e70*/  FMUL.FTZ R8, R8, R27.reuse ;  /* 0x0000001b08087220 */ /* 0x080fe20000410000 */
[----:B------:R-:W-:-:S03]  /*1e80*/  FMUL.FTZ R18, R18, R27 ;  /* 0x0000001b12127220 */ /* 0x000fc60000410000 */
[----:B-----5:R-:W-:Y:S01]  /*1e90*/  FFMA.FTZ R15, R8, R12, R16 ;  /* 0x0000000c080f7223 */ /* 0x020fe20000010010 */
[----:B-1----:R-:W-:-:S03]  /*1ea0*/  FFMA.FTZ R32, R18, R13, R17 ;  /* 0x0000000d12207223 */ /* 0x002fc60000010011 */
[----:B------:R-:W-:Y:S01]  /*1eb0*/  FMUL.FTZ R19, R15, -1.4426950216293334961 ;  /* 0xbfb8aa3b0f137820 */ /* 0x000fe20000410000 */
[----:B------:R-:W-:-:S05]  /*1ec0*/  FMUL.FTZ R35, R32, -1.4426950216293334961 ;  /* 0xbfb8aa3b20237820 */ /* 0x000fca0000410000 */
[----:B------:R-:W1:Y:S04]  /*1ed0*/  MUFU.EX2 R19, R19 ;  /* 0x0000001300137308 */ /* 0x000e680000000800 */
[----:B------:R-:W3:Y:S01]  /*1ee0*/  MUFU.EX2 R35, R35 ;  /* 0x0000002300237308 */ /* 0x000ee20000000800 */
[----:B-1----:R-:W-:Y:S01]  /*1ef0*/  FADD.FTZ R33, R19, 1 ;  /* 0x3f80000013217421 */ /* 0x002fe20000010000 */
[----:B---3--:R-:W-:-:S05]  /*1f00*/  FADD.FTZ R34, R35, 1 ;  /* 0x3f80000023227421 */ /* 0x008fca0000010000 */
[----:B------:R-:W0:Y:S08]  /*1f10*/  MUFU.RCP R33, R33 ;  /* 0x0000002100217308 */ /* 0x000e300000001000 */
[----:B------:R-:W1:Y:S01]  /*1f20*/  MUFU.RCP R34, R34 ;  /* 0x0000002200227308 */ /* 0x000e620000001000 */
[----:B----4-:R-:W-:-:S04]  /*1f30*/  FADD.FTZ R22, -R14, R22 ;  /* 0x000000160e167221 */ /* 0x010fc80000010100 */
[----:B------:R-:W-:Y:S01]  /*1f40*/  FMUL.FTZ R19, R22, R27 ;  /* 0x0000001b16137220 */ /* 0x000fe20000410000 */
[C---:B0-----:R-:W-:Y:S01]  /*1f50*/  FADD.FTZ R36, -R33.reuse, 1 ;  /* 0x3f80000021247421 */ /* 0x041fe20000010100 */
[----:B--2---:R-:W-:-:S03]  /*1f60*/  FMUL.FTZ R20, R33, R20 ;  /* 0x0000001421147220 */ /* 0x004fc60000410000 */
[----:B------:R-:W-:Y:S01]  /*1f70*/  FFMA.FTZ R15, R15, R36, 1 ;  /* 0x3f8000000f0f7423 */ /* 0x000fe20000010024 */
[C---:B-1----:R-:W-:Y:S01]  /*1f80*/  FADD.FTZ R37, -R34.reuse, 1 ;  /* 0x3f80000022257421 */ /* 0x042fe20000010100 */
[----:B------:R-:W-:Y:S01]  /*1f90*/  FMUL.FTZ R35, R34, R21 ;  /* 0x0000001522237220 */ /* 0x000fe20000410000 */
[----:B------:R-:W-:Y:S01]  /*1fa0*/  FFMA.FTZ R21, R19, R12, R16 ;  /* 0x0000000c13157223 */ /* 0x000fe20000010010 */
[----:B------:R-:W-:Y:S01]  /*1fb0*/  FMUL.FTZ R20, R20, R15 ;  /* 0x0000000f14147220 */ /* 0x000fe20000410000 */
[----:B------:R-:W-:Y:S01]  /*1fc0*/  FFMA.FTZ R22, R32, R37, 1 ;  /* 0x3f80000020167423 */ /* 0x000fe20000010025 */
[----:B------:R-:W-:Y:S01]  /*1fd0*/  FADD.FTZ R32, -R14, R23 ;  /* 0x000000170e207221 */ /* 0x000fe20000010100 */
[----:B------:R-:W-:Y:S01]  /*1fe0*/  FMUL.FTZ R36, R21, -1.4426950216293334961 ;  /* 0xbfb8aa3b15247820 */ /* 0x000fe20000410000 */
[----:B------:R-:W-:Y:S01]  /*1ff0*/  FADD.FTZ R7, R20, R7 ;  /* 0x0000000714077221 */ /* 0x000fe20000010000 */
[----:B------:R-:W-:Y:S01]  /*2000*/  FMUL.FTZ R15, R35, R22 ;  /* 0x00000016230f7220 */ /* 0x000fe20000410000 */
[----:B------:R-:W-:Y:S01]  /*2010*/  FMUL.FTZ R32, R32, R27 ;  /* 0x0000001b20207220 */ /* 0x000fe20000410000 */
[----:B------:R-:W-:Y:S01]  /*2020*/  FMUL.FTZ R22, R20, R12 ;  /* 0x0000000c14167220 */ /* 0x000fe20000410000 */
[----:B------:R-:W-:Y:S01]  /*2030*/  FFMA.FTZ R20, R8, R20, R3 ;  /* 0x0000001408147223 */ /* 0x000fe20000010003 */
[----:B------:R-:W0:Y:S01]  /*2040*/  MUFU.EX2 R36, R36 ;  /* 0x0000002400247308 */ /* 0x000e220000000800 */
[----:B------:R-:W-:Y:S01]  /*2050*/  FFMA.FTZ R23, R32, R13, R17 ;  /* 0x0000000d20177223 */ /* 0x000fe20000010011 */
[----:B------:R-:W-:Y:S01]  /*2060*/  FFMA.FTZ R11, R8, R22, R11 ;  /* 0x00000016080b7223 */ /* 0x000fe2000001000b */
[----:B------:R-:W-:Y:S01]  /*2070*/  FADD.FTZ R4, R15, R4 ;  /* 0x000000040f047221 */ /* 0x000fe20000010000 */
[----:B------:R-:W-:Y:S01]  /*2080*/  FADD.FTZ R10, R22, R10 ;  /* 0x0000000a160a7221 */ /* 0x000fe20000010000 */
[----:B------:R-:W-:-:S06]  /*2090*/  FMUL.FTZ R37, R23, -1.4426950216293334961 ;  /* 0xbfb8aa3b17257820 */ /* 0x000fcc0000410000 */
[----:B------:R-:W1:Y:S01]  /*20a0*/  MUFU.EX2 R37, R37 ;  /* 0x0000002500257308 */ /* 0x000e620000000800 */
[----:B0-----:R-:W-:-:S06]  /*20b0*/  FADD.FTZ R33, R36, 1 ;  /* 0x3f80000024217421 */ /* 0x001fcc0000010000 */
[----:B------:R-:W0:Y:S01]  /*20c0*/  MUFU.RCP R33, R33 ;  /* 0x0000002100217308 */ /* 0x000e220000001000 */
[----:B-1----:R-:W-:-:S07]  /*20d0*/  FADD.FTZ R34, R37, 1 ;  /* 0x3f80000025227421 */ /* 0x002fce0000010000 */
[----:B------:R-:W1:Y:S01]  /*20e0*/  MUFU.RCP R34, R34 ;  /* 0x0000002200227308 */ /* 0x000e620000001000 */
[C---:B0-----:R-:W-:Y:S01]  /*20f0*/  FADD.FTZ R8, -R33.reuse, 1 ;  /* 0x3f80000021087421 */ /* 0x041fe20000010100 */
[----:B------:R-:W-:-:S03]  /*2100*/  FMUL.FTZ R24, R33, R24 ;  /* 0x0000001821187220 */ /* 0x000fc60000410000 */
[----:B------:R-:W-:Y:S01]  /*2110*/  FFMA.FTZ R3, R21, R8, 1 ;  /* 0x3f80000015037423 */ /* 0x000fe20000010008 */
[----:B------:R-:W-:Y:S01]  /*2120*/  FFMA.FTZ R21, R18, R15, R26 ;  /* 0x0000000f12157223 */ /* 0x000fe2000001001a */
[----:B------:R-:W-:Y:S02]  /*2130*/  FMUL.FTZ R15, R15, R13 ;  /* 0x0000000d0f0f7220 */ /* 0x000fe40000410000 */
[----:B------:R-:W-:Y:S02]  /*2140*/  FMUL.FTZ R3, R24, R3 ;  /* 0x0000000318037220 */ /* 0x000fe40000410000 */
[----:B------:R-:W-:Y:S01]  /*2150*/  FFMA.FTZ R11, R18, R15, R11 ;  /* 0x0000000f120b7223 */ /* 0x000fe2000001000b */
[C---:B-1----:R-:W-:Y:S01]  /*2160*/  FADD.FTZ R8, -R34.reuse, 1 ;  /* 0x3f80000022087421 */ /* 0x042fe20000010100 */
[----:B------:R-:W-:Y:S01]  /*2170*/  FMUL.FTZ R25, R34, R25 ;  /* 0x0000001922197220 */ /* 0x000fe20000410000 */
[----:B------:R-:W-:Y:S02]  /*2180*/  FADD.FTZ R7, R7, R3 ;  /* 0x0000000307077221 */ /* 0x000fe40000010000 */
[----:B------:R-:W-:Y:S01]  /*2190*/  FFMA.FTZ R8, R23, R8, 1 ;  /* 0x3f80000017087423 */ /* 0x000fe20000010008 */
[----:B------:R-:W-:Y:S01]  /*21a0*/  FADD.FTZ R23, R15, R10 ;  /* 0x0000000a0f177221 */ /* 0x000fe20000010000 */
[----:B------:R-:W-:Y:S01]  /*21b0*/  FMUL.FTZ R10, R3, R12 ;  /* 0x0000000c030a7220 */ /* 0x000fe20000410000 */
[----:B------:R-:W-:Y:S01]  /*21c0*/  FFMA.FTZ R3, R19, R3, R20 ;  /* 0x0000000313037223 */ /* 0x000fe20000010014 */
[----:B------:R-:W-:-:S02]  /*21d0*/  FMUL.FTZ R8, R25, R8 ;  /* 0x0000000819087220 */ /* 0x000fc40000410000 */
[----:B------:R-:W-:Y:S01]  /*21e0*/  FFMA.FTZ R18, R19, R10, R11 ;  /* 0x0000000a13127223 */ /* 0x000fe2000001000b */
[----:B------:R-:W-:Y:S01]  /*21f0*/  FADD.FTZ R10, R23, R10 ;  /* 0x0000000a170a7221 */ /* 0x000fe20000010000 */
[----:B------:R-:W-:Y:S01]  /*2200*/  FMUL.FTZ R15, R8, R13 ;  /* 0x0000000d080f7220 */ /* 0x000fe20000410000 */
[----:B------:R-:W-:Y:S01]  /*2210*/  FADD.FTZ R4, R4, R8 ;  /* 0x0000000804047221 */ /* 0x000fe20000010000 */
[C---:B------:R-:W-:Y:S02]  /*2220*/  FFMA.FTZ R26, R32.reuse, R8, R21 ;  /* 0x00000008201a7223 */ /* 0x040fe40000010015 */
[----:B------:R-:W-:Y:S01]  /*2230*/  FFMA.FTZ R11, R32, R15, R18 ;  /* 0x0000000f200b7223 */ /* 0x000fe20000010012 */
[----:B------:R-:W-:Y:S01]  /*2240*/  FADD.FTZ R10, R15, R10 ;  /* 0x0000000a0f0a7221 */ /* 0x000fe20000010000 */
[----:B------:R-:W-:Y:S06]  /*2250*/  @P1 BRA `(.L_x_1037) ;  /* 0xfffffff800541947 */ /* 0x000fec000383ffff */
.L_x_1029:
[----:B------:R-:W1:Y:S01]  /*2260*/  S2R R6, SR_CgaCtaId ;  /* 0x0000000000067919 */ /* 0x000e620000008800 */
[----:B------:R-:W2:Y:S01]  /*2270*/  LDCU UR6, c[0x0][0x424] ;  /* 0x00008480ff0677ac */ /* 0x000ea20008000800 */
[----:B------:R-:W-:Y:S01]  /*2280*/  IMAD.MOV R9, RZ, RZ, -R2 ;  /* 0x000000ffff097224 */ /* 0x000fe200078e0a02 */
[----:B------:R-:W-:Y:S01]  /*2290*/  MOV R5, 0x400 ;  /* 0x0000040000057802 */ /* 0x000fe20000000f00 */
[----:B------:R-:W-:Y:S01]  /*22a0*/  BSSY B0, `(.L_x_1038) ;  /* 0x00000ab000007945 */ /* 0x000fe20003800000 */
[----:B------:R-:W-:Y:S01]  /*22b0*/  MOV R28, RZ ;  /* 0x000000ff001c7202 */ /* 0x000fe20000000f00 */
[----:B--2---:R-:W-:-:S05]  /*22c0*/  IMAD R0, R9, UR6, R0 ;  /* 0x0000000609007c24 */ /* 0x004fca000f8e0200 */
[----:B------:R-:W-:-:S04]  /*22d0*/  ISETP.NE.AND P0, PT, R0, RZ, PT ;  /* 0x000000ff0000720c */ /* 0x000fc80003f05270 */
[----:B------:R-:W-:Y:S02]  /*22e0*/  SEL R0, RZ, 0x1, P0 ;  /* 0x00000001ff007807 */ /* 0x000fe40000000000 */
[C---:B------:R-:W-:Y:S02]  /*22f0*/  ISETP.GT.U32.AND P0, PT, R29.reuse, 0x1f, PT ;  /* 0x0000001f1d00780c */ /* 0x040fe40003f04070 */
[----:B-1----:R-:W-:Y:S01]  /*2300*/  LEA R6, R6, R5, 0x18 ;  /* 0x0000000506067211 */ /* 0x002fe200078ec0ff */
[----:B------:R-:W-:-:S04]  /*2310*/  IMAD.HI.U32 R5, R29, 0x2aaaaaab, R28 ;  /* 0x2aaaaaab1d057827 */ /* 0x000fc800078e001c */
[----:B------:R-:W-:-:S05]  /*2320*/  IMAD R5, R5, 0xc, R6 ;  /* 0x0000000c05057824 */ /* 0x000fca00078e0206 */
[----:B------:R1:W-:Y:S04]  /*2330*/  STS [R5+0x14], R11 ;  /* 0x0000140b05007388 */ /* 0x0003e80000000800 */
[----:B------:R1:W-:Y:S04]  /*2340*/  STS [R5+0x18], R10 ;  /* 0x0000180a05007388 */ /* 0x0003e80000000800 */
[----:B------:R1:W-:Y:S01]  /*2350*/  STS [R5+0x10], R0 ;  /* 0x0000100005007388 */ /* 0x0003e20000000800 */
[----:B------:R-:W-:Y:S06]  /*2360*/  BAR.SYNC.DEFER_BLOCKING 0x0 ;  /* 0x0000000000007b1d */ /* 0x000fec0000010000 */
[----:B------:R-:W-:Y:S05]  /*2370*/  @P0 BRA `(.L_x_1039) ;  /* 0x0000000800740947 */ /* 0x000fea0003800000 */
[----:B------:R-:W-:Y:S01]  /*2380*/  IMAD R28, R29, 0x54, R6 ;  /* 0x000000541d1c7824 */ /* 0x000fe200078e0206 */
[----:B------:R-:W2:Y:S01]  /*2390*/  S2R R32, SR_TID.X ;  /* 0x0000000000207919 */ /* 0x000ea20000002100 */
[----:B------:R-:W-:-:S03]  /*23a0*/  UMOV UR6, 0xffffffff ;  /* 0xffffffff00067882 */ /* 0x000fc60000000000 */
[----:B------:R-:W-:Y:S04]  /*23b0*/  LDS R25, [R28+0x14] ;  /* 0x000014001c197984 */ /* 0x000fe80000000800 */
[----:B------:R-:W1:Y:S04]  /*23c0*/  LDS R20, [R28+0x20] ;  /* 0x000020001c147984 */ /* 0x000e680000000800 */
[----:B------:R-:W3:Y:S04]  /*23d0*/  LDS R22, [R28+0x1c] ;  /* 0x00001c001c167984 */ /* 0x000ee80000000800 */
[----:B------:R-:W-:Y:S04]  /*23e0*/  LDS R23, [R28+0x18] ;  /* 0x000018001c177984 */ /* 0x000fe80000000800 */
[----:B------:R-:W4:Y:S04]  /*23f0*/  LDS R18, [R28+0x24] ;  /* 0x000024001c127984 */ /* 0x000f280000000800 */
[----:B------:R-:W2:Y:S04]  /*2400*/  LDS R19, [R28+0x2c] ;  /* 0x00002c001c137984 */ /* 0x000ea80000000800 */
[----:B------:R-:W2:Y:S04]  /*2410*/  LDS R21, [R28+0x28] ;  /* 0x000028001c157984 */ /* 0x000ea80000000800 */
[----:B0----5:R-:W0:Y:S04]  /*2420*/  LDS R17, [R28+0x30] ;  /* 0x000030001c117984 */ /* 0x021e280000000800 */
[----:B------:R-:W0:Y:S04]  /*2430*/  LDS R16, [R28+0x38] ;  /* 0x000038001c107984 */ /* 0x000e280000000800 */
[----:B------:R-:W0:Y:S04]  /*2440*/  LDS R15, [R28+0x34] ;  /* 0x000034001c0f7984 */ /* 0x000e280000000800 */
[----:B------:R-:W0:Y:S04]  /*2450*/  LDS R14, [R28+0x3c] ;  /* 0x00003c001c0e7984 */ /* 0x000e280000000800 */
[----:B------:R-:W0:Y:S01]  /*2460*/  LDS R13, [R28+0x44] ;  /* 0x000044001c0d7984 */ /* 0x000e220000000800 */
[----:B-1----:R-:W-:-:S03]  /*2470*/  FADD.FTZ R5, R25, R20 ;  /* 0x0000001419057221 */ /* 0x002fc60000010000 */
[----:B------:R-:W1:Y:S01]  /*2480*/  LDS R12, [R28+0x40] ;  /* 0x000040001c0c7984 */ /* 0x000e620000000800 */
[----:B---3--:R-:W-:-:S03]  /*2490*/  ISETP.NE.AND P5, PT, R22, RZ, PT ;  /* 0x000000ff1600720c */ /* 0x008fc60003fa5270 */
[----:B------:R-:W3:Y:S01]  /*24a0*/  LDS R11, [R28+0x48] ;  /* 0x000048001c0b7984 */ /* 0x000ee20000000800 */
[----:B------:R-:W-:-:S03]  /*24b0*/  FSEL R0, R5, R20, !P5 ;  /* 0x0000001405007208 */ /* 0x000fc60006800000 */
[----:B------:R-:W3:Y:S01]  /*24c0*/  LDS R10, [R28+0x10] ;  /* 0x000010001c0a7984 */ /* 0x000ee20000000800 */
[----:B----4-:R-:W-:-:S03]  /*24d0*/  FADD.FTZ R27, R23, R18 ;  /* 0x00000012171b7221 */ /* 0x010fc60000010000 */
[----:B------:R-:W4:Y:S01]  /*24e0*/  LDS R8, [R28+0x50] ;  /* 0x000050001c087984 */ /* 0x000f220000000800 */
[----:B--2---:R-:W-:Y:S01]  /*24f0*/  FADD.FTZ R0, R19, R0 ;  /* 0x0000000013007221 */ /* 0x004fe20000010000 */
[----:B------:R-:W-:Y:S02]  /*2500*/  FSEL R24, R27, R18, !P5 ;  /* 0x000000121b187208 */ /* 0x000fe40006800000 */
[----:B------:R-:W2:Y:S01]  /*2510*/  LDS R9, [R28+0x4c] ;  /* 0x00004c001c097984 */ /* 0x000ea20000000800 */
[----:B------:R-:W-:-:S03]  /*2520*/  ISETP.NE.AND P4, PT, R21, RZ, PT ;  /* 0x000000ff1500720c */ /* 0x000fc60003f85270 */
[----:B------:R1:W2:Y:S01]  /*2530*/  LDS R6, [R28+0x54] ;  /* 0x000054001c067984 */ /* 0x0002a20000000800 */
[----:B0-----:R-:W-:Y:S01]  /*2540*/  FADD.FTZ R24, R17, R24 ;  /* 0x0000001811187221 */ /* 0x001fe20000010000 */
[----:B------:R-:W-:Y:S01]  /*2550*/  FSEL R5, R0, R19, !P4 ;  /* 0x0000001300057208 */ /* 0x000fe20006000000 */
[----:B------:R-:W0:Y:S03]  /*2560*/  S2R R33, SR_LANEID ;  /* 0x0000000000217919 */ /* 0x000e260000000000 */
[----:B------:R-:W-:Y:S01]  /*2570*/  FSEL R27, R24, R17, !P4 ;  /* 0x00000011181b7208 */ /* 0x000fe20006000000 */
[----:B------:R-:W-:Y:S01]  /*2580*/  FADD.FTZ R5, R16, R5 ;  /* 0x0000000510057221 */ /* 0x000fe20000010000 */
[----:B------:R-:W-:-:S03]  /*2590*/  ISETP.NE.AND P3, PT, R15, RZ, PT ;  /* 0x000000ff0f00720c */ /* 0x000fc60003f65270 */
[----:B------:R-:W-:Y:S01]  /*25a0*/  FADD.FTZ R27, R14, R27 ;  /* 0x0000001b0e1b7221 */ /* 0x000fe20000010000 */
[----:B------:R-:W-:-:S04]  /*25b0*/  FSEL R0, R5, R16, !P3 ;  /* 0x0000001005007208 */ /* 0x000fc80005800000 */
[----:B------:R-:W-:Y:S01]  /*25c0*/  FSEL R24, R27, R14, !P3 ;  /* 0x0000000e1b187208 */ /* 0x000fe20005800000 */
[----:B-1----:R-:W-:Y:S01]  /*25d0*/  FADD.FTZ R28, R13, R0 ;  /* 0x000000000d1c7221 */ /* 0x002fe20000010000 */
[----:B------:R-:W-:-:S03]  /*25e0*/  ISETP.NE.AND P2, PT, R12, RZ, PT ;  /* 0x000000ff0c00720c */ /* 0x000fc60003f45270 */
[----:B---3--:R-:W-:Y:S01]  /*25f0*/  FADD.FTZ R24, R11, R24 ;  /* 0x000000180b187221 */ /* 0x008fe20000010000 */
[----:B------:R-:W-:Y:S02]  /*2600*/  FSEL R5, R28, R13, !P2 ;  /* 0x0000000d1c057208 */ /* 0x000fe40005000000 */
[----:B------:R-:W-:Y:S02]  /*2610*/  IADD3 R0, PT, PT, R21, R22, R10 ;  /* 0x0000001615007210 */ /* 0x000fe40007ffe00a */
[----:B------:R-:W-:Y:S01]  /*2620*/  FSEL R27, R24, R11, !P2 ;  /* 0x0000000b181b7208 */ /* 0x000fe20005000000 */
[----:B----4-:R-:W-:Y:S01]  /*2630*/  FADD.FTZ R5, R8, R5 ;  /* 0x0000000508057221 */ /* 0x010fe20000010000 */
[----:B------:R-:W-:Y:S02]  /*2640*/  IADD3 R0, PT, PT, R12, R0, R15 ;  /* 0x000000000c007210 */ /* 0x000fe40007ffe00f */
[C---:B--2---:R-:W-:Y:S02]  /*2650*/  ISETP.NE.AND P1, PT, R9.reuse, RZ, PT ;  /* 0x000000ff0900720c */ /* 0x044fe40003f25270 */
[----:B------:R-:W-:Y:S01]  /*2660*/  IADD3 R29, PT, PT, R9, R0, RZ ;  /* 0x00000000091d7210 */ /* 0x000fe20007ffe0ff */
[----:B------:R-:W-:Y:S01]  /*2670*/  FADD.FTZ R27, R6, R27 ;  /* 0x0000001b061b7221 */ /* 0x000fe20000010000 */
[----:B------:R-:W-:-:S04]  /*2680*/  FSEL R28, R5, R8, !P1 ;  /* 0x00000008051c7208 */ /* 0x000fc80004800000 */
[----:B------:R-:W-:Y:S01]  /*2690*/  FSEL R5, R27, R6, !P1 ;  /* 0x000000061b057208 */ /* 0x000fe20004800000 */
[----:B0-----:R-:W-:Y:S06]  /*26a0*/  BRA.DIV UR6, `(.L_x_1040) ;  /* 0x0000000a06d07947 */ /* 0x001fec000b800000 */
[----:B------:R-:W0:Y:S01]  /*26b0*/  SHFL.UP PT, R31, R28, 0x1, RZ ;  /* 0x042000001c1f7989 */ /* 0x000e2200000e00ff */
[----:B------:R-:W-:Y:S02]  /*26c0*/  ISETP.GE.AND P6, PT, R33, 0x1, PT ;  /* 0x000000012100780c */ /* 0x000fe40003fc6270 */
[----:B------:R-:W-:Y:S01]  /*26d0*/  ISETP.NE.AND P0, PT, R29, RZ, PT ;  /* 0x000000ff1d00720c */ /* 0x000fe20003f05270 */
[----:B------:R-:W1:Y:S04]  /*26e0*/  SHFL.UP PT, R34, R5, 0x1, RZ ;  /* 0x0420000005227989 */ /* 0x000e6800000e00ff */
[----:B------:R-:W2:Y:S01]  /*26f0*/  SHFL.UP PT, R30, R29, 0x1, RZ ;  /* 0x042000001d1e7989 */ /* 0x000ea200000e00ff */
[----:B0-----:R-:W-:Y:S01]  /*2700*/  FADD.FTZ R31, R28, R31 ;  /* 0x0000001f1c1f7221 */ /* 0x001fe20000010000 */
[----:B-1----:R-:W-:-:S04]  /*2710*/  FADD.FTZ R34, R5, R34 ;  /* 0x0000002205227221 */ /* 0x002fc80000010000 */
[----:B------:R-:W-:Y:S02]  /*2720*/  @P6 FSEL R28, R31, R28, !P0 ;  /* 0x0000001c1f1c6208 */ /* 0x000fe40004000000 */
[----:B--2---:R-:W-:Y:S02]  /*2730*/  SEL R30, R30, RZ, P6 ;  /* 0x000000ff1e1e7207 */ /* 0x004fe40003000000 */
[----:B------:R-:W-:Y:S01]  /*2740*/  @P6 FSEL R5, R34, R5, !P0 ;  /* 0x0000000522056208 */ /* 0x000fe20004000000 */
[----:B------:R-:W0:Y:S01]  /*2750*/  SHFL.UP PT, R35, R28, 0x2, RZ ;  /* 0x044000001c237989 */ /* 0x000e2200000e00ff */
[----:B------:R-:W-:Y:S01]  /*2760*/  ISETP.GE.AND P6, PT, R33, 0x2, PT ;  /* 0x000000022100780c */ /* 0x000fe20003fc6270 */
[----:B------:R-:W-:Y:S02]  /*2770*/  IMAD.IADD R30, R29, 0x1, R30 ;  /* 0x000000011d1e7824 */ /* 0x000fe400078e021e */
[----:B------:R-:W1:Y:S03]  /*2780*/  SHFL.UP PT, R34, R5, 0x2, RZ ;  /* 0x0440000005227989 */ /* 0x000e6600000e00ff */
[----:B------:R-:W-:Y:S01]  /*2790*/  ISETP.NE.AND P0, PT, R30, RZ, PT ;  /* 0x000000ff1e00720c */ /* 0x000fe20003f05270 */
[----:B------:R-:W2:Y:S01]  /*27a0*/  SHFL.UP PT, R31, R30, 0x2, RZ ;  /* 0x044000001e1f7989 */ /* 0x000ea200000e00ff */
[----:B0-----:R-:W-:Y:S01]  /*27b0*/  FADD.FTZ R35, R28, R35 ;  /* 0x000000231c237221 */ /* 0x001fe20000010000 */
[----:B-1----:R-:W-:-:S04]  /*27c0*/  FADD.FTZ R34, R5, R34 ;  /* 0x0000002205227221 */ /* 0x002fc80000010000 */
[----:B------:R-:W-:Y:S02]  /*27d0*/  @P6 FSEL R28, R35, R28, !P0 ;  /* 0x0000001c231c6208 */ /* 0x000fe40004000000 */
[----:B--2---:R-:W-:Y:S02]  /*27e0*/  SEL R31, R31, RZ, P6 ;  /* 0x000000ff1f1f7207 */ /* 0x004fe40003000000 */
[----:B------:R-:W-:Y:S01]  /*27f0*/  @P6 FSEL R5, R34, R5, !P0 ;  /* 0x0000000522056208 */ /* 0x000fe20004000000 */
[----:B------:R-:W0:Y:S01]  /*2800*/  SHFL.UP PT, R35, R28, 0x4, RZ ;  /* 0x048000001c237989 */ /* 0x000e2200000e00ff */
[----:B------:R-:W-:Y:S02]  /*2810*/  IADD3 R31, PT, PT, R30, R31, RZ ;  /* 0x0000001f1e1f7210 */ /* 0x000fe40007ffe0ff */
[----:B------:R-:W-:Y:S01]  /*2820*/  ISETP.GE.AND P6, PT, R33, 0x4, PT ;  /* 0x000000042100780c */ /* 0x000fe20003fc6270 */
[----:B------:R-:W1:Y:S01]  /*2830*/  SHFL.UP PT, R34, R5, 0x4, RZ ;  /* 0x0480000005227989 */ /* 0x000e6200000e00ff */
[----:B------:R-:W-:-:S03]  /*2840*/  ISETP.NE.AND P0, PT, R31, RZ, PT ;  /* 0x000000ff1f00720c */ /* 0x000fc60003f05270 */
[----:B------:R-:W2:Y:S01]  /*2850*/  SHFL.UP PT, R30, R31, 0x4, RZ ;  /* 0x048000001f1e7989 */ /* 0x000ea200000e00ff */
[----:B0-----:R-:W-:Y:S01]  /*2860*/  FADD.FTZ R35, R28, R35 ;  /* 0x000000231c237221 */ /* 0x001fe20000010000 */
[----:B-1----:R-:W-:-:S06]  /*2870*/  FADD.FTZ R34, R5, R34 ;  /* 0x0000002205227221 */ /* 0x002fcc0000010000 */
        /* <DEDUP_REMOVED lines=24> */
[----:B------:R-:W-:Y:S02]  /*2a00*/  @P6 FSEL R5, R34, R5, !P0 ;  /* 0x0000000522056208 */ /* 0x000fe40004000000 */
[----:B------:R-:W0:Y:S01]  /*2a10*/  SHFL.UP PT, R28, R28, 0x1, RZ ;  /* 0x042000001c1c7989 */ /* 0x000e2200000e00ff */
[----:B------:R-:W-:-:S03]  /*2a20*/  IADD3 R30, PT, PT, R31, R30, RZ ;  /* 0x0000001e1f1e7210 */ /* 0x000fc60007ffe0ff */
[----:B------:R-:W1:Y:S04]  /*2a30*/  SHFL.UP PT, R5, R5, 0x1, RZ ;  /* 0x0420000005057989 */ /* 0x000e6800000e00ff */
[----:B------:R-:W2:Y:S02]  /*2a40*/  SHFL.UP PT, R30, R30, 0x1, RZ ;  /* 0x042000001e1e7989 */ /* 0x000ea400000e00ff */
.L_x_1061:
[----:B------:R-:W-:Y:S01]  /*2a50*/  P2R R0, PR, RZ, 0x2 ;  /* 0x00000002ff007803 */ /* 0x000fe20000000000 */
[----:B------:R-:W3:Y:S01]  /*2a60*/  S2R R27, SR_CgaCtaId ;  /* 0x00000000001b7919 */ /* 0x000ee20000008800 */
[----:B------:R-:W-:Y:S02]  /*2a70*/  ISETP.NE.AND P1, PT, R32, RZ, PT ;  /* 0x000000ff2000720c */ /* 0x000fe40003f25270 */
[----:B------:R-:W-:Y:S01]  /*2a80*/  PLOP3.LUT P0, PT, PT, PT, PT, 0x80, 0x8 ;  /* 0x000000000008781c */ /* 0x000fe20003f0f070 */
[----:B------:R-:W4:Y:S10]  /*2a90*/  S2R R24, SR_TID.X ;  /* 0x0000000000187919 */ /* 0x000f340000002100 */
[----:B------:R-:W-:-:S04]  /*2aa0*/  @P1 ISETP.NE.AND P6, PT, R10, RZ, PT ;  /* 0x000000ff0a00120c */ /* 0x000fc80003fc5270 */
[----:B------:R-:W-:Y:S02]  /*2ab0*/  @P1 PLOP3.LUT P0, PT, P6, PT, PT, 0x80, 0x8 ;  /* 0x000000000008181c */ /* 0x000fe4000370f070 */
[----:B------:R-:W-:Y:S02]  /*2ac0*/  ISETP.NE.AND P6, PT, R32, RZ, PT ;  /* 0x000000ff2000720c */ /* 0x000fe40003fc5270 */
[----:B------:R-:W-:Y:S02]  /*2ad0*/  ISETP.NE.AND P1, PT, R0, RZ, PT ;  /* 0x000000ff0000720c */ /* 0x000fe40003f25270 */
[----:B------:R-:W-:-:S07]  /*2ae0*/  MOV R0, 0x400 ;  /* 0x0000040000007802 */ /* 0x000fce0000000f00 */
[----:B0-----:R-:W-:Y:S01]  /*2af0*/  @!P0 FADD.FTZ R25, R28, R25 ;  /* 0x000000191c198221 */ /* 0x001fe20000010000 */
[----:B-1----:R-:W-:Y:S01]  /*2b00*/  @!P0 FADD.FTZ R23, R5, R23 ;  /* 0x0000001705178221 */ /* 0x002fe20000010000 */
[----:B--2---:R-:W-:Y:S02]  /*2b10*/  @P6 IADD3 R10, PT, PT, R30, R10, RZ ;  /* 0x0000000a1e0a6210 */ /* 0x004fe40007ffe0ff */
[----:B------:R-:W-:Y:S01]  /*2b20*/  @!P5 FADD.FTZ R20, R20, R25 ;  /* 0x000000191414d221 */ /* 0x000fe20000010000 */
[----:B------:R-:W-:Y:S01]  /*2b30*/  @!P5 FADD.FTZ R18, R18, R23 ;  /* 0x000000171212d221 */ /* 0x000fe20000010000 */
[----:B---3--:R-:W-:Y:S01]  /*2b40*/  LEA R27, R27, R0, 0x18 ;  /* 0x000000001b1b7211 */ /* 0x008fe200078ec0ff */
[----:B------:R-:W-:Y:S02]  /*2b50*/  IMAD.IADD R22, R22, 0x1, R10 ;  /* 0x0000000116167824 */ /* 0x000fe400078e020a */
[----:B------:R-:W-:Y:S01]  /*2b60*/  @!P4 FADD.FTZ R19, R19, R20 ;  /* 0x000000141313c221 */ /* 0x000fe20000010000 */
[----:B------:R-:W-:Y:S01]  /*2b70*/  @!P4 FADD.FTZ R17, R17, R18 ;  /* 0x000000121111c221 */ /* 0x000fe20000010000 */
[----:B----4-:R-:W-:Y:S01]  /*2b80*/  IMAD R27, R24, 0x54, R27 ;  /* 0x00000054181b7824 */ /* 0x010fe200078e021b */
[----:B------:R-:W-:Y:S01]  /*2b90*/  IADD3 R0, PT, PT, R21, R22, RZ ;  /* 0x0000001615007210 */ /* 0x000fe20007ffe0ff */
[----:B------:R-:W-:Y:S01]  /*2ba0*/  @!P3 FADD.FTZ R16, R16, R19 ;  /* 0x000000131010b221 */ /* 0x000fe20000010000 */
[----:B------:R-:W-:-:S02]  /*2bb0*/  @!P3 FADD.FTZ R14, R14, R17 ;  /* 0x000000110e0eb221 */ /* 0x000fc40000010000 */
[----:B------:R-:W-:Y:S01]  /*2bc0*/  IADD3 R15, PT, PT, R15, R0, RZ ;  /* 0x000000000f0f7210 */ /* 0x000fe20007ffe0ff */
[----:B------:R-:W-:Y:S01]  /*2bd0*/  @!P2 FADD.FTZ R13, R13, R16 ;  /* 0x000000100d0da221 */ /* 0x000fe20000010000 */
[----:B------:R-:W-:Y:S01]  /*2be0*/  @!P2 FADD.FTZ R11, R11, R14 ;  /* 0x0000000e0b0ba221 */ /* 0x000fe20000010000 */
[----:B------:R2:W-:Y:S02]  /*2bf0*/  STS [R27+0x10], R10 ;  /* 0x0000100a1b007388 */ /* 0x0005e40000000800 */
[----:B------:R-:W-:Y:S02]  /*2c00*/  IMAD.IADD R12, R12, 0x1, R15 ;  /* 0x000000010c0c7824 */ /* 0x000fe400078e020f */
[----:B------:R-:W-:Y:S01]  /*2c10*/  @!P1 FADD.FTZ R8, R8, R13 ;  /* 0x0000000d08089221 */ /* 0x000fe20000010000 */
[----:B------:R-:W-:Y:S01]  /*2c20*/  @!P1 FADD.FTZ R6, R6, R11 ;  /* 0x0000000b06069221 */ /* 0x000fe20000010000 */
[----:B------:R2:W-:Y:S01]  /*2c30*/  STS [R27+0x1c], R22 ;  /* 0x00001c161b007388 */ /* 0x0005e20000000800 */
[----:B------:R-:W-:-:S03]  /*2c40*/  IADD3 R9, PT, PT, R9, R12, RZ ;  /* 0x0000000c09097210 */ /* 0x000fc60007ffe0ff */
        /* <DEDUP_REMOVED lines=16> */
.L_x_1039:
[----:B------:R-:W-:Y:S05]  /*2d50*/  BSYNC B0 ;  /* 0x0000000000007941 */ /* 0x000fea0003800000 */
.L_x_1038:
[----:B0-2--5:R-:W0:Y:S01]  /*2d60*/  S2R R17, SR_CgaCtaId ;  /* 0x0000000000117919 */ /* 0x025e220000008800 */
[----:B-1----:R-:W1:Y:S01]  /*2d70*/  LDC R0, c[0x0][0x424] ;  /* 0x00010900ff007b82 */ /* 0x002e620000000800 */
[----:B------:R-:W-:Y:S01]  /*2d80*/  MOV R14, 0x400 ;  /* 0x00000400000e7802 */ /* 0x000fe20000000f00 */
[----:B------:R-:W-:Y:S01]  /*2d90*/  HFMA2 R8, -RZ, RZ, 0, 0 ;  /* 0x00000000ff087431 */ /* 0x000fe200000001ff */
[----:B------:R-:W2:Y:S01]  /*2da0*/  S2R R9, SR_TID.X ;  /* 0x0000000000097919 */ /* 0x000ea20000002100 */
[----:B------:R-:W-:Y:S01]  /*2db0*/  IADD3 R6, PT, PT, -R2, RZ, RZ ;  /* 0x000000ff02067210 */ /* 0x000fe20007ffe1ff */
[----:B------:R-:W-:Y:S05]  /*2dc0*/  WARPSYNC.ALL ;  /* 0x0000000000007948 */ /* 0x000fea0003800000 */
[----:B0-----:R-:W-:Y:S01]  /*2dd0*/  LEA R11, R17, R14, 0x18 ;  /* 0x0000000e110b7211 */ /* 0x001fe200078ec0ff */
[----:B--2---:R-:W-:-:S02]  /*2de0*/  IMAD.SHL.U32 R5, R9, 0x2, RZ ;  /* 0x0000000209057824 */ /* 0x004fc400078e00ff */
[----:B------:R-:W-:-:S04]  /*2df0*/  IMAD.HI.U32 R10, R9, 0x2aaaaaab, R8 ;  /* 0x2aaaaaab090a7827 */ /* 0x000fc800078e0008 */
[----:B-1----:R-:W-:Y:S02]  /*2e00*/  IMAD R5, R0, R6, R5 ;  /* 0x0000000600057224 */ /* 0x002fe400078e0205 */
[----:B------:R-:W-:Y:S01]  /*2e10*/  IMAD R18, R10, 0xc, R11 ;  /* 0x0000000c0a127824 */ /* 0x000fe200078e020b */
[----:B------:R-:W-:Y:S01]  /*2e20*/  BAR.SYNC.DEFER_BLOCKING 0x0 ;  /* 0x0000000000007b1d */ /* 0x000fe20000010000 */
[----:B------:R-:W-:-:S04]  /*2e30*/  IADD3 R0, PT, PT, R0, -0x2, RZ ;  /* 0xfffffffe00007810 */ /* 0x000fc80007ffe0ff */
[----:B------:R-:W-:-:S03]  /*2e40*/  ISETP.NE.AND P2, PT, R5, R0, PT ;  /* 0x000000000500720c */ /* 0x000fc60003f45270 */
[----:B------:R-:W0:Y:S01]  /*2e50*/  LDC R15, c[0x0][0x420] ;  /* 0x00010800ff0f7b82 */ /* 0x000e220000000800 */
[----:B------:R-:W1:Y:S01]  /*2e60*/  LDCU.64 UR10, c[0x0][0x3f8] ;  /* 0x00007f00ff0a77ac */ /* 0x000e620008000a00 */
[----:B------:R-:W-:Y:S06]  /*2e70*/  BSSY.RECONVERGENT B0, `(.L_x_1041) ;  /* 0x0000020000007945 */ /* 0x000fec0003800200 */
[----:B------:R-:W2:Y:S02]  /*2e80*/  LDC R16, c[0x0][0x410] ;  /* 0x00010400ff107b82 */ /* 0x000ea40000000800 */
[----:B------:R-:W-:-:S06]  /*2e90*/  @!P2 VIADD R6, R14, 0xaa0 ;  /* 0x00000aa00e06a836 */ /* 0x000fcc0000000000 */
[----:B------:R-:W3:Y:S01]  /*2ea0*/  LDC R5, c[0x0][0x428] ;  /* 0x00010a00ff057b82 */ /* 0x000ee20000000800 */
[----:B------:R-:W-:Y:S01]  /*2eb0*/  @!P2 LEA R13, R17, R6, 0x18 ;  /* 0x00000006110da211 */ /* 0x000fe200078ec0ff */
[----:B------:R-:W-:Y:S03]  /*2ec0*/  @!P2 LDS R11, [R18+0x18] ;  /* 0x00001800120ba984 */ /* 0x000fe60000000800 */
[----:B------:R-:W-:Y:S01]  /*2ed0*/  @!P2 LEA R13, R2, R13, 0x3 ;  /* 0x0000000d020da211 */ /* 0x000fe200078e18ff */
[----:B------:R-:W4:Y:S01]  /*2ee0*/  @!P2 LDS R10, [R18+0x14] ;  /* 0x00001400120aa984 */ /* 0x000f220000000800 */
[----:B0-----:R-:W-:-:S05]  /*2ef0*/  IMAD R12, R15, UR7, R9 ;  /* 0x000000070f0c7c24 */ /* 0x001fca000f8e0209 */
[----:B--2---:R-:W-:-:S04]  /*2f00*/  ISETP.GE.AND P0, PT, R12, R16, PT ;  /* 0x000000100c00720c */ /* 0x004fc80003f06270 */
[----:B------:R-:W-:Y:S01]  /*2f10*/  ISETP.GE.U32.OR P0, PT, R9, R15, P0 ;  /* 0x0000000f0900720c */ /* 0x000fe20000706470 */
[----:B---3--:R-:W-:-:S05]  /*2f20*/  IMAD R5, R5, UR7, R9 ;  /* 0x0000000705057c24 */ /* 0x008fca000f8e0209 */
[----:B-1----:R-:W-:Y:S02]  /*2f30*/  ISETP.GE.U32.AND P1, PT, R5, UR10, PT ;  /* 0x0000000a05007c0c */ /* 0x002fe4000bf26070 */
[----:B------:R-:W-:-:S04]  /*2f40*/  SHF.R.S32.HI R0, RZ, 0x1f, R5 ;  /* 0x0000001fff007819 */ /* 0x000fc80000011405 */
[----:B------:R-:W-:Y:S01]  /*2f50*/  ISETP.GE.AND.EX P1, PT, R0, UR11, PT, P1 ;  /* 0x0000000b00007c0c */ /* 0x000fe2000bf26310 */
[----:B----4-:R0:W-:Y:S01]  /*2f60*/  @!P2 STS.64 [R13], R10 ;  /* 0x0000000a0d00a388 */ /* 0x0101e20000000a00 */
[----:B------:R-:W-:Y:S06]  /*2f70*/  BAR.SYNC.DEFER_BLOCKING 0x0 ;  /* 0x0000000000007b1d */ /* 0x000fec0000010000 */
[----:B------:R-:W-:Y:S05]  /*2f80*/  @P0 BRA `(.L_x_1042) ;  /* 0x0000000000380947 */ /* 0x000fea0003800000 */
[----:B------:R-:W-:Y:S01]  /*2f90*/  IADD3 R2, PT, PT, R14, 0xaa0, RZ ;  /* 0x00000aa00e027810 */ /* 0x000fe20007ffe0ff */
[----:B------:R-:W1:Y:S01]  /*2fa0*/  S2R R6, SR_CTAID.Z ;  /* 0x0000000000067919 */ /* 0x000e620000002700 */
[----:B0-----:R-:W0:Y:S02]  /*2fb0*/  LDC.64 R10, c[0x0][0x3d8] ;  /* 0x0000f600ff0a7b82 */ /* 0x001e240000000a00 */
[----:B------:R-:W-:-:S05]  /*2fc0*/  LEA R8, R17, R2, 0x18 ;  /* 0x0000000211087211 */ /* 0x000fca00078ec0ff */
[----:B------:R-:W-:-:S05]  /*2fd0*/  IMAD R2, R9, 0x8, R8 ;  /* 0x0000000809027824 */ /* 0x000fca00078e0208 */
[----:B------:R-:W2:Y:S01]  /*2fe0*/  LDS.64 R14, [R2] ;  /* 0x00000000020e7984 */ /* 0x000ea20000000a00 */
[----:B-1----:R-:W-:-:S05]  /*2ff0*/  SHF.L.U32 R9, R6, 0x1, RZ ;  /* 0x0000000106097819 */ /* 0x002fca00000006ff */
[CC--:B------:R-:W-:Y:S02]  /*3000*/  IMAD R13, R9.reuse, R16.reuse, R16 ;  /* 0x00000010090d7224 */ /* 0x0c0fe400078e0210 */
[----:B------:R-:W-:-:S03]  /*3010*/  IMAD R9, R9, R16, R12 ;  /* 0x0000001009097224 */ /* 0x000fc600078e020c */
[----:B------:R-:W-:Y:S01]  /*3020*/  IADD3 R13, PT, PT, R12, R13, RZ ;  /* 0x0000000d0c0d7210 */ /* 0x000fe20007ffe0ff */
[----:B0-----:R-:W-:-:S04]  /*3030*/  IMAD.WIDE R8, R9, 0x4, R10 ;  /* 0x0000000409087825 */ /* 0x001fc800078e020a */
[----:B------:R-:W-:Y:S01]  /*3040*/  IMAD.WIDE R10, R13, 0x4, R10 ;  /* 0x000000040d0a7825 */ /* 0x000fe200078e020a */
[----:B--2---:R1:W-:Y:S04]  /*3050*/  REDG.E.ADD.F32.FTZ.RN.STRONG.GPU desc[UR4][R8.64], R14 ;  /* 0x0000000e080079a6 */ /* 0x0043e8000c12f304 */
[----:B------:R1:W-:Y:S02]  /*3060*/  REDG.E.ADD.F32.FTZ.RN.STRONG.GPU desc[UR4][R10.64], R15 ;  /* 0x0000000f0a0079a6 */ /* 0x0003e4000c12f304 */
.L_x_1042:
[----:B------:R-:W-:Y:S05]  /*3070*/  BSYNC.RECONVERGENT B0 ;  /* 0x0000000000007941 */ /* 0x000fea0003800200 */
.L_x_1041:
        /* <DEDUP_REMOVED lines=23> */
.L_x_1040:
[----:B------:R-:W-:Y:S01]  /*31f0*/  MOV R0, 0x1 ;  /* 0x0000000100007802 */ /* 0x000fe20000000f00 */
[----:B------:R-:W-:Y:S01]  /*3200*/  IMAD.MOV.U32 R27, RZ, RZ, RZ ;  /* 0x000000ffff1b7224 */ /* 0x000fe200078e00ff */
[----:B------:R-:W-:Y:S02]  /*3210*/  MOV R24, 0xffffffff ;  /* 0xffffffff00187802 */ /* 0x000fe40000000f00 */
[----:B------:R-:W-:-:S13]  /*3220*/  ISETP.GE.AND P6, PT, R33, 0x1, PT ;  /* 0x000000012100780c */ /* 0x000fda0003fc6270 */
[----:B------:R-:W-:Y:S05]  /*3230*/  WARPSYNC.COLLECTIVE R24, `(.L_x_1043) ;  /* 0x0000000018087348 */ /* 0x000fea0003c00000 */
[----:B------:R0:W1:Y:S02]  /*3240*/  SHFL.UP P0, R34, R29, R0, R27 ;  /* 0x040000001d227389 */ /* 0x000064000000001b */
[----:B01----:R-:W-:Y:S05]  /*3250*/  ENDCOLLECTIVE ;  /* 0x000000000000791b */ /* 0x003fea0003800000 */
.L_x_1043:
[----:B------:R-:W-:-:S04]  /*3260*/  MOV R30, R34 ;  /* 0x00000022001e7202 */ /* 0x000fc80000000f00 */
[----:B------:R-:W-:Y:S02]  /*3270*/  SEL R30, R30, RZ, P6 ;  /* 0x000000ff1e1e7207 */ /* 0x000fe40003000000 */
[----:B------:R-:W-:-:S03]  /*3280*/  ISETP.NE.AND P6, PT, R29, RZ, PT ;  /* 0x000000ff1d00720c */ /* 0x000fc60003fc5270 */
[----:B------:R-:W-:Y:S01]  /*3290*/  IMAD.IADD R30, R29, 0x1, R30 ;  /* 0x000000011d1e7824 */ /* 0x000fe200078e021e */
[----:B------:R-:W-:-:S09]  /*32a0*/  MOV R29, R28 ;  /* 0x0000001c001d7202 */ /* 0x000fd20000000f00 */
[----:B------:R-:W-:Y:S05]  /*32b0*/  WARPSYNC.COLLECTIVE R24, `(.L_x_1044) ;  /* 0x0000000018087348 */ /* 0x000fea0003c00000 */
[----:B------:R0:W1:Y:S02]  /*32c0*/  SHFL.UP P0, R34, R29, R0, R27 ;  /* 0x040000001d227389 */ /* 0x000064000000001b */
[----:B01----:R-:W-:Y:S05]  /*32d0*/  ENDCOLLECTIVE ;  /* 0x000000000000791b */ /* 0x003fea0003800000 */
.L_x_1044:
[----:B------:R-:W-:Y:S01]  /*32e0*/  IMAD.MOV.U32 R29, RZ, RZ, R5 ;  /* 0x000000ffff1d7224 */ /* 0x000fe200078e0005 */
[----:B------:R-:W-:Y:S02]  /*32f0*/  ISETP.GE.AND P0, PT, R33, 0x1, PT ;  /* 0x000000012100780c */ /* 0x000fe40003f06270 */
[----:B------:R-:W-:-:S05]  /*3300*/  MOV R31, R34 ;  /* 0x00000022001f7202 */ /* 0x000fca0000000f00 */
[----:B------:R-:W-:-:S06]  /*3310*/  FADD.FTZ R31, R28, R31 ;  /* 0x0000001f1c1f7221 */ /* 0x000fcc0000010000 */
[----:B------:R-:W-:-:S07]  /*3320*/  @P0 FSEL R28, R31, R28, !P6 ;  /* 0x0000001c1f1c0208 */ /* 0x000fce0007000000 */
[----:B------:R-:W-:Y:S05]  /*3330*/  WARPSYNC.COLLECTIVE R24, `(.L_x_1045) ;  /* 0x0000000018087348 */ /* 0x000fea0003c00000 */
[----:B------:R0:W1:Y:S02]  /*3340*/  SHFL.UP P0, R34, R29, R0, R27 ;  /* 0x040000001d227389 */ /* 0x000064000000001b */
[----:B01----:R-:W-:Y:S05]  /*3350*/  ENDCOLLECTIVE ;  /* 0x000000000000791b */ /* 0x003fea0003800000 */
.L_x_1045:
[----:B------:R-:W-:Y:S01]  /*3360*/  MOV R29, R30 ;  /* 0x0000001e001d7202 */ /* 0x000fe20000000f00 */
[----:B------:R-:W-:Y:S01]  /*3370*/  HFMA2 R0, -RZ, RZ, 0, 1.1920928955078125e-07 ;  /* 0x00000002ff007431 */ /* 0x000fe200000001ff */
[----:B------:R-:W-:Y:S01]  /*3380*/  ISETP.GE.AND P0, PT, R33, 0x1, PT ;  /* 0x000000012100780c */ /* 0x000fe20003f06270 */
[----:B------:R-:W-:-:S12]  /*3390*/  FADD.FTZ R34, R5, R34 ;  /* 0x0000002205227221 */ /* 0x000fd80000010000 */
[----:B------:R-:W-:-:S07]  /*33a0*/  @P0 FSEL R5, R34, R5, !P6 ;  /* 0x0000000522050208 */ /* 0x000fce0007000000 */
[----:B------:R-:W-:Y:S05]  /*33b0*/  WARPSYNC.COLLECTIVE R24, `(.L_x_1046) ;  /* 0x0000000018087348 */ /* 0x000fea0003c00000 */
[----:B------:R0:W1:Y:S02]  /*33c0*/  SHFL.UP P0, R34, R29, R0, R27 ;  /* 0x040000001d227389 */ /* 0x000064000000001b */
[----:B01----:R-:W-:Y:S05]  /*33d0*/  ENDCOLLECTIVE ;  /* 0x000000000000791b */ /* 0x003fea0003800000 */
.L_x_1046:
[----:B------:R-:W-:Y:S02]  /*33e0*/  ISETP.GE.AND P6, PT, R33, 0x2, PT ;  /* 0x000000022100780c */ /* 0x000fe40003fc6270 */
[----:B------:R-:W-:Y:S02]  /*33f0*/  MOV R29, R28 ;  /* 0x0000001c001d7202 */ /* 0x000fe40000000f00 */
[----:B------:R-:W-:-:S09]  /*3400*/  MOV R31, R34 ;  /* 0x00000022001f7202 */ /* 0x000fd20000000f00 */
[----:B------:R-:W-:Y:S05]  /*3410*/  WARPSYNC.COLLECTIVE R24, `(.L_x_1047) ;  /* 0x0000000018087348 */ /* 0x000fea0003c00000 */
[----:B------:R0:W1:Y:S02]  /*3420*/  SHFL.UP P0, R34, R29, R0, R27 ;  /* 0x040000001d227389 */ /* 0x000064000000001b */
[----:B01----:R-:W-:Y:S05]  /*3430*/  ENDCOLLECTIVE ;  /* 0x000000000000791b */ /* 0x003fea0003800000 */
.L_x_1047:
[----:B------:R-:W-:Y:S02]  /*3440*/  SEL R31, R31, RZ, P6 ;  /* 0x000000ff1f1f7207 */ /* 0x000fe40003000000 */
[----:B------:R-:W-:-:S03]  /*3450*/  ISETP.NE.AND P6, PT, R30, RZ, PT ;  /* 0x000000ff1e00720c */ /* 0x000fc60003fc5270 */
[----:B------:R-:W-:Y:S01]  /*3460*/  IMAD.IADD R31, R30, 0x1, R31 ;  /* 0x000000011e1f7824 */ /* 0x000fe200078e021f */
[----:B------:R-:W-:Y:S02]  /*3470*/  MOV R29, R5 ;  /* 0x00000005001d7202 */ /* 0x000fe40000000f00 */
[----:B------:R-:W-:Y:S02]  /*3480*/  ISETP.GE.AND P0, PT, R33, 0x2, PT ;  /* 0x000000022100780c */ /* 0x000fe40003f06270 */
[----:B------:R-:W-:-:S05]  /*3490*/  MOV R35, R34 ;  /* 0x0000002200237202 */ /* 0x000fca0000000f00 */
[----:B------:R-:W-:-:S06]  /*34a0*/  FADD.FTZ R35, R28, R35 ;  /* 0x000000231c237221 */ /* 0x000fcc0000010000 */
[----:B------:R-:W-:-:S07]  /*34b0*/  @P0 FSEL R28, R35, R28, !P6 ;  /* 0x0000001c231c0208 */ /* 0x000fce0007000000 */
[----:B------:R-:W-:Y:S05]  /*34c0*/  WARPSYNC.COLLECTIVE R24, `(.L_x_1048) ;  /* 0x0000000018087348 */ /* 0x000fea0003c00000 */
[----:B------:R0:W1:Y:S02]  /*34d0*/  SHFL.UP P0, R34, R29, R0, R27 ;  /* 0x040000001d227389 */ /* 0x000064000000001b */
[----:B01----:R-:W-:Y:S05]  /*34e0*/  ENDCOLLECTIVE ;  /* 0x000000000000791b */ /* 0x003fea0003800000 */
.L_x_1048:
[----:B------:R-:W-:Y:S02]  /*34f0*/  IMAD.MOV.U32 R29, RZ, RZ, R31 ;  /* 0x000000ffff1d7224 */ /* 0x000fe400078e001f */
[----:B------:R-:W-:Y:S01]  /*3500*/  HFMA2 R0, -RZ, RZ, 0, 2.384185791015625e-07 ;  /* 0x00000004ff007431 */ /* 0x000fe200000001ff */
[----:B------:R-:W-:Y:S01]  /*3510*/  ISETP.GE.AND P0, PT, R33, 0x2, PT ;  /* 0x000000022100780c */ /* 0x000fe20003f06270 */
[----:B------:R-:W-:-:S12]  /*3520*/  FADD.FTZ R34, R5, R34 ;  /* 0x0000002205227221 */ /* 0x000fd80000010000 */
[----:B------:R-:W-:-:S07]  /*3530*/  @P0 FSEL R5, R34, R5, !P6 ;  /* 0x0000000522050208 */ /* 0x000fce0007000000 */
[----:B------:R-:W-:Y:S05]  /*3540*/  WARPSYNC.COLLECTIVE R24, `(.L_x_1049) ;  /* 0x0000000018087348 */ /* 0x000fea0003c00000 */
[----:B------:R0:W1:Y:S02]  /*3550*/  SHFL.UP P0, R34, R29, R0, R27 ;  /* 0x040000001d227389 */ /* 0x000064000000001b */
[----:B01----:R-:W-:Y:S05]  /*3560*/  ENDCOLLECTIVE ;  /* 0x000000000000791b */ /* 0x003fea0003800000 */
.L_x_1049:
[----:B------:R-:W-:Y:S01]  /*3570*/  ISETP.GE.AND P6, PT, R33, 0x4, PT ;  /* 0x000000042100780c */ /* 0x000fe20003fc6270 */
[----:B------:R-:W-:Y:S01]  /*3580*/  IMAD.MOV.U32 R29, RZ, RZ, R28 ;  /* 0x000000ffff1d7224 */ /* 0x000fe200078e001c */
[----:B------:R-:W-:-:S11]  /*3590*/  MOV R30, R34 ;  /* 0x00000022001e7202 */ /* 0x000fd60000000f00 */
[----:B------:R-:W-:Y:S05]  /*35a0*/  WARPSYNC.COLLECTIVE R24, `(.L_x_1050) ;  /* 0x0000000018087348 */ /* 0x000fea0003c00000 */
[----:B------:R0:W1:Y:S02]  /*35b0*/  SHFL.UP P0, R34, R29, R0, R27 ;  /* 0x040000001d227389 */ /* 0x000064000000001b */
[----:B01----:R-:W-:Y:S05]  /*35c0*/  ENDCOLLECTIVE ;  /* 0x000000000000791b */ /* 0x003fea0003800000 */
.L_x_1050:
[----:B------:R-:W-:Y:S02]  /*35d0*/  SEL R30, R30, RZ, P6 ;  /* 0x000000ff1e1e7207 */ /* 0x000fe40003000000 */
[C---:B------:R-:W-:Y:S02]  /*35e0*/  ISETP.NE.AND P6, PT, R31.reuse, RZ, PT ;  /* 0x000000ff1f00720c */ /* 0x040fe40003fc5270 */
[----:B------:R-:W-:Y:S02]  /*35f0*/  IADD3 R30, PT, PT, R31, R30, RZ ;  /* 0x0000001e1f1e7210 */ /* 0x000fe40007ffe0ff */
        /* <DEDUP_REMOVED lines=8> */
.L_x_1051:
[----:B------:R-:W-:Y:S01]  /*3680*/  MOV R29, R30 ;  /* 0x0000001e001d7202 */ /* 0x000fe20000000f00 */
[----:B------:R-:W-:Y:S01]  /*3690*/  IMAD.MOV.U32 R0, RZ, RZ, 0x8 ;  /* 0x00000008ff007424 */ /* 0x000fe200078e00ff */
[----:B------:R-:W-:Y:S01]  /*36a0*/  ISETP.GE.AND P0, PT, R33, 0x4, PT ;  /* 0x000000042100780c */ /* 0x000fe20003f06270 */
[----:B------:R-:W-:-:S12]  /*36b0*/  FADD.FTZ R34, R5, R34 ;  /* 0x0000002205227221 */ /* 0x000fd80000010000 */
[----:B------:R-:W-:-:S07]  /*36c0*/  @P0 FSEL R5, R34, R5, !P6 ;  /* 0x0000000522050208 */ /* 0x000fce0007000000 */
[----:B------:R-:W-:Y:S05]  /*36d0*/  WARPSYNC.COLLECTIVE R24, `(.L_x_1052) ;  /* 0x0000000018087348 */ /* 0x000fea0003c00000 */
[----:B------:R0:W1:Y:S02]  /*36e0*/  SHFL.UP P0, R34, R29, R0, R27 ;  /* 0x040000001d227389 */ /* 0x000064000000001b */
[----:B01----:R-:W-:Y:S05]  /*36f0*/  ENDCOLLECTIVE ;  /* 0x000000000000791b */ /* 0x003fea0003800000 */
.L_x_1052:
[----:B------:R-:W-:Y:S02]  /*3700*/  ISETP.GE.AND P6, PT, R33, 0x8, PT ;  /* 0x000000082100780c */ /* 0x000fe40003fc6270 */
[----:B------:R-:W-:Y:S02]  /*3710*/  MOV R29, R28 ;  /* 0x0000001c001d7202 */ /* 0x000fe40000000f00 */
[----:B------:R-:W-:-:S09]  /*3720*/  MOV R31, R34 ;  /* 0x00000022001f7202 */ /* 0x000fd20000000f00 */
[----:B------:R-:W-:Y:S05]  /*3730*/  WARPSYNC.COLLECTIVE R24, `(.L_x_1053) ;  /* 0x0000000018087348 */ /* 0x000fea0003c00000 */
[----:B------:R0:W1:Y:S02]  /*3740*/  SHFL.UP P0, R34, R29, R0, R27 ;  /* 0x040000001d227389 */ /* 0x000064000000001b */
[----:B01----:R-:W-:Y:S05]  /*3750*/  ENDCOLLECTIVE ;  /* 0x000000000000791b */ /* 0x003fea0003800000 */
.L_x_1053:
[----:B------:R-:W-:Y:S02]  /*3760*/  SEL R31, R31, RZ, P6 ;  /* 0x000000ff1f1f7207 */ /* 0x000fe40003000000 */
[C---:B------:R-:W-:Y:S02]  /*3770*/  ISETP.NE.AND P6, PT, R30.reuse, RZ, PT ;  /* 0x000000ff1e00720c */ /* 0x040fe40003fc5270 */
[----:B------:R-:W-:Y:S02]  /*3780*/  IADD3 R31, PT, PT, R30, R31, RZ ;  /* 0x0000001f1e1f7210 */ /* 0x000fe40007ffe0ff */
[----:B------:R-:W-:Y:S02]  /*3790*/  MOV R29, R5 ;  /* 0x00000005001d7202 */ /* 0x000fe40000000f00 */
[----:B------:R-:W-:Y:S01]  /*37a0*/  ISETP.GE.AND P0, PT, R33, 0x8, PT ;  /* 0x000000082100780c */ /* 0x000fe20003f06270 */
[----:B------:R-:W-:-:S04]  /*37b0*/  IMAD.MOV.U32 R35, RZ, RZ, R34 ;  /* 0x000000ffff237224 */ /* 0x000fc800078e0022 */
[----:B------:R-:W-:-:S08]  /*37c0*/  FADD.FTZ R35, R28, R35 ;  /* 0x000000231c237221 */ /* 0x000fd00000010000 */
[----:B------:R-:W-:-:S07]  /*37d0*/  @P0 FSEL R28, R35, R28, !P6 ;  /* 0x0000001c231c0208 */ /* 0x000fce0007000000 */
[----:B------:R-:W-:Y:S05]  /*37e0*/  WARPSYNC.COLLECTIVE R24, `(.L_x_1054) ;  /* 0x0000000018087348 */ /* 0x000fea0003c00000 */
[----:B------:R0:W1:Y:S02]  /*37f0*/  SHFL.UP P0, R34, R29, R0, R27 ;  /* 0x040000001d227389 */ /* 0x000064000000001b */
[----:B01----:R-:W-:Y:S05]  /*3800*/  ENDCOLLECTIVE ;  /* 0x000000000000791b */ /* 0x003fea0003800000 */
.L_x_1054:
[----:B------:R-:W-:Y:S01]  /*3810*/  MOV R29, R31 ;  /* 0x0000001f001d7202 */ /* 0x000fe20000000f00 */
[----:B------:R-:W-:Y:S01]  /*3820*/  HFMA2 R0, -RZ, RZ, 0, 9.5367431640625e-07 ;  /* 0x00000010ff007431 */ /* 0x000fe200000001ff */
[----:B------:R-:W-:Y:S01]  /*3830*/  ISETP.GE.AND P0, PT, R33, 0x8, PT ;  /* 0x000000082100780c */ /* 0x000fe20003f06270 */
[----:B------:R-:W-:-:S12]  /*3840*/  FADD.FTZ R34, R5, R34 ;  /* 0x0000002205227221 */ /* 0x000fd80000010000 */
[----:B------:R-:W-:-:S07]  /*3850*/  @P0 FSEL R5, R34, R5, !P6 ;  /* 0x0000000522050208 */ /* 0x000fce0007000000 */
[----:B------:R-:W-:Y:S05]  /*3860*/  WARPSYNC.COLLECTIVE R24, `(.L_x_1055) ;  /* 0x0000000018087348 */ /* 0x000fea0003c00000 */
[----:B------:R0:W1:Y:S02]  /*3870*/  SHFL.UP P0, R34, R29, R0, R27 ;  /* 0x040000001d227389 */ /* 0x000064000000001b */
[----:B01----:R-:W-:Y:S05]  /*3880*/  ENDCOLLECTIVE ;  /* 0x000000000000791b */ /* 0x003fea0003800000 */
.L_x_1055:
[----:B------:R-:W-:Y:S02]  /*3890*/  ISETP.GE.AND P6, PT, R33, 0x10, PT ;  /* 0x000000102100780c */ /* 0x000fe40003fc6270 */
[----:B------:R-:W-:Y:S01]  /*38a0*/  MOV R29, R28 ;  /* 0x0000001c001d7202 */ /* 0x000fe20000000f00 */
[----:B------:R-:W-:-:S10]  /*38b0*/  IMAD.MOV.U32 R30, RZ, RZ, R34 ;  /* 0x000000ffff1e7224 */ /* 0x000fd400078e0022 */
[----:B------:R-:W-:Y:S05]  /*38c0*/  WARPSYNC.COLLECTIVE R24, `(.L_x_1056) ;  /* 0x0000000018087348 */ /* 0x000fea0003c00000 */
[----:B------:R0:W1:Y:S02]  /*38d0*/  SHFL.UP P0, R34, R29, R0, R27 ;  /* 0x040000001d227389 */ /* 0x000064000000001b */
[----:B01----:R-:W-:Y:S05]  /*38e0*/  ENDCOLLECTIVE ;  /* 0x000000000000791b */ /* 0x003fea0003800000 */
.L_x_1056:
[----:B------:R-:W-:Y:S02]  /*38f0*/  SEL R30, R30, RZ, P6 ;  /* 0x000000ff1e1e7207 */ /* 0x000fe40003000000 */
[C---:B------:R-:W-:Y:S02]  /*3900*/  ISETP.NE.AND P6, PT, R31.reuse, RZ, PT ;  /* 0x000000ff1f00720c */ /* 0x040fe40003fc5270 */
[----:B------:R-:W-:Y:S01]  /*3910*/  IADD3 R30, PT, PT, R31, R30, RZ ;  /* 0x0000001e1f1e7210 */ /* 0x000fe20007ffe0ff */
        /* <DEDUP_REMOVED lines=8> */
.L_x_1057:
[----:B------:R-:W-:Y:S01]  /*39a0*/  MOV R29, R30 ;  /* 0x0000001e001d7202 */ /* 0x000fe20000000f00 */
[----:B------:R-:W-:Y:S01]  /*39b0*/  HFMA2 R0, -RZ, RZ, 0, 5.9604644775390625e-08 ;  /* 0x00000001ff007431 */ /* 0x000fe200000001ff */
[----:B------:R-:W-:Y:S01]  /*39c0*/  ISETP.GE.AND P0, PT, R33, 0x10, PT ;  /* 0x000000102100780c */ /* 0x000fe20003f06270 */
[----:B------:R-:W-:-:S12]  /*39d0*/  FADD.FTZ R34, R5, R34 ;  /* 0x0000002205227221 */ /* 0x000fd80000010000 */
[----:B------:R-:W-:-:S07]  /*39e0*/  @P0 FSEL R5, R34, R5, !P6 ;  /* 0x0000000522050208 */ /* 0x000fce0007000000 */
[----:B------:R-:W-:Y:S05]  /*39f0*/  WARPSYNC.COLLECTIVE R24, `(.L_x_1058) ;  /* 0x0000000018087348 */ /* 0x000fea0003c00000 */
[----:B------:R0:W1:Y:S02]  /*3a00*/  SHFL.UP P0, R34, R29, R0, R27 ;  /* 0x040000001d227389 */ /* 0x000064000000001b */
[----:B01----:R-:W-:Y:S05]  /*3a10*/  ENDCOLLECTIVE ;  /* 0x000000000000791b */ /* 0x003fea0003800000 */
.L_x_1058:
[----:B------:R-:W-:Y:S01]  /*3a20*/  IMAD.MOV.U32 R29, RZ, RZ, R28 ;  /* 0x000000ffff1d7224 */ /* 0x000fe200078e001c */
[----:B------:R-:W-:-:S07]  /*3a30*/  MOV R30, R34 ;  /* 0x00000022001e7202 */ /* 0x000fce0000000f00 */
[----:B------:R-:W-:Y:S05]  /*3a40*/  WARPSYNC.COLLECTIVE R24, `(.L_x_1059) ;  /* 0x0000000018087348 */ /* 0x000fea0003c00000 */
[----:B------:R0:W1:Y:S02]  /*3a50*/  SHFL.UP P0, R34, R29, R0, R27 ;  /* 0x040000001d227389 */ /* 0x000064000000001b */
[----:B01----:R-:W-:Y:S05]  /*3a60*/  ENDCOLLECTIVE ;  /* 0x000000000000791b */ /* 0x003fea0003800000 */
.L_x_1059:
[----:B------:R-:W-:Y:S02]  /*3a70*/  MOV R29, R5 ;  /* 0x00000005001d7202 */ /* 0x000fe40000000f00 */
[----:B------:R-:W-:-:S07]  /*3a80*/  MOV R28, R34 ;  /* 0x00000022001c7202 */ /* 0x000fce0000000f00 */
[----:B------:R-:W-:Y:S05]  /*3a90*/  WARPSYNC.COLLECTIVE R24, `(.L_x_1060) ;  /* 0x0000000018087348 */ /* 0x000fea0003c00000 */
[----:B------:R0:W1:Y:S02]  /*3aa0*/  SHFL.UP P0, R34, R29, R0, R27 ;  /* 0x040000001d227389 */ /* 0x000064000000001b */
[----:B01----:R-:W-:Y:S05]  /*3ab0*/  ENDCOLLECTIVE ;  /* 0x000000000000791b */ /* 0x003fea0003800000 */
.L_x_1060:
[----:B------:R-:W-:Y:S01]  /*3ac0*/  MOV R5, R34 ;  /* 0x0000002200057202 */ /* 0x000fe20000000f00 */
[----:B------:R-:W-:Y:S06]  /*3ad0*/  BRA `(.L_x_1061) ;  /* 0xffffffec00dc7947 */ /* 0x000fec000383ffff */
.L_x_1062:
        /* <DEDUP_REMOVED lines=10> */
.L_x_3903:


//--------------------- .text._Z30group_norm_nhwc_bwd_sum_kernelI11Fp32IOFp32WLi448EEv26Group_norm_nhwc_bwd_params --------------------------
	.section	.text._Z30group_norm_nhwc_bwd_sum_kernelI11Fp32IOFp32WLi448EEv26Group_norm_nhwc_bwd_params,"ax",@progbits
	.align	128
        .global         _Z30group_norm_nhwc_bwd_sum_kernelI11Fp32IOFp32WLi448EEv26Group_norm_nhwc_bwd_params
        .type           _Z30group_norm_nhwc_bwd_sum_kernelI11Fp32IOFp32WLi448EEv26Group_norm_nhwc_bwd_params,@function
        .size           _Z30group_norm_nhwc_bwd_sum_kernelI11Fp32IOFp32WLi448EEv26Group_norm_nhwc_bwd_params,(.L_x_3904 - _Z30group_norm_nhwc_bwd_sum_kernelI11Fp32IOFp32WLi448EEv26Group_norm_nhwc_bwd_params)
        .other          _Z30group_norm_nhwc_bwd_sum_kernelI11Fp32IOFp32WLi448EEv26Group_norm_nhwc_bwd_params,@"STO_CUDA_ENTRY STV_DEFAULT"
_Z30group_norm_nhwc_bwd_sum_kernelI11Fp32IOFp32WLi448EEv26Group_norm_nhwc_bwd_params:
.text._Z30group_norm_nhwc_bwd_sum_kernelI11Fp32IOFp32WLi448EEv26Group_norm_nhwc_bwd_params:
        /* <DEDUP_REMOVED lines=8> */
[----:B------:R-:W0:Y:S01]  /*0080*/  LDC R17, c[0x0][0x41c] ;  /* 0x00010700ff117b82 */ /* 0x000e220000000800 */
[----:B------:R-:W2:Y:S01]  /*0090*/  I2F.RP R0, R9 ;  /* 0x0000000900007306 */ /* 0x000ea20000209400 */
[----:B-1----:R-:W-:-:S04]  /*00a0*/  IMAD.SHL.U32 R16, R7, 0x2, RZ ;  /* 0x0000000207107824 */ /* 0x002fc800078e00ff */
[----:B----4-:R-:W-:Y:S02]  /*00b0*/  IMAD R14, R15, UR4, R16 ;  /* 0x000000040f0e7c24 */ /* 0x010fe4000f8e0210 */
[----:B------:R-:W1:Y:S01]  /*00c0*/  S2UR UR4, SR_CTAID.Z ;  /* 0x00000000000479c3 */ /* 0x000e620000002700 */
[----:B--2---:R-:W2:Y:S02]  /*00d0*/  MUFU.RCP R0, R0 ;  /* 0x0000000000007308 */ /* 0x004ea40000001000 */
[----:B--2---:R-:W-:Y:S02]  /*00e0*/  IADD3 R4, PT, PT, R0, 0xffffffe, RZ ;  /* 0x0ffffffe00047810 */ /* 0x004fe40007ffe0ff */
[----:B------:R-:W-:-:S04]  /*00f0*/  IABS R0, R14 ;  /* 0x0000000e00007213 */ /* 0x000fc80000000000 */
[----:B------:R2:W4:Y:S02]  /*0100*/  F2I.FTZ.U32.TRUNC.NTZ R5, R4 ;  /* 0x0000000400057305 */ /* 0x000524000021f000 */
[----:B--2---:R-:W-:Y:S01]  /*0110*/  IMAD.MOV.U32 R4, RZ, RZ, RZ ;  /* 0x000000ffff047224 */ /* 0x004fe200078e00ff */
[----:B----4-:R-:W-:-:S05]  /*0120*/  IADD3 R2, PT, PT, RZ, -R5, RZ ;  /* 0x80000005ff027210 */ /* 0x010fca0007ffe0ff */
[----:B------:R-:W-:-:S04]  /*0130*/  IMAD R11, R2, R9, RZ ;  /* 0x00000009020b7224 */ /* 0x000fc800078e02ff */
[----:B------:R-:W-:-:S06]  /*0140*/  IMAD.HI.U32 R5, R5, R11, R4 ;  /* 0x0000000b05057227 */ /* 0x000fcc00078e0004 */
[----:B------:R-:W-:-:S05]  /*0150*/  IMAD.HI.U32 R5, R5, R0, RZ ;  /* 0x0000000005057227 */ /* 0x000fca00078e00ff */
[----:B------:R-:W-:-:S05]  /*0160*/  IADD3 R2, PT, PT, -R5, RZ, RZ ;  /* 0x000000ff05027210 */ /* 0x000fca0007ffe1ff */
[----:B------:R-:W-:Y:S01]  /*0170*/  IMAD R0, R9, R2, R0 ;  /* 0x0000000209007224 */ /* 0x000fe200078e0200 */
[----:B------:R-:W-:-:S04]  /*0180*/  LOP3.LUT R2, R14, R3, RZ, 0x3c, !PT ;  /* 0x000000030e027212 */ /* 0x000fc800078e3cff */
[----:B------:R-:W-:Y:S02]  /*0190*/  ISETP.GT.U32.AND P1, PT, R9, R0, PT ;  /* 0x000000000900720c */ /* 0x000fe40003f24070 */
[----:B------:R-:W-:Y:S02]  /*01a0*/  ISETP.GE.AND P2, PT, R2, RZ, PT ;  /* 0x000000ff0200720c */ /* 0x000fe40003f46270 */
[----:B------:R-:W-:-:S09]  /*01b0*/  LOP3.LUT R2, RZ, R3, RZ, 0x33, !PT ;  /* 0x00000003ff027212 */ /* 0x000fd200078e33ff */
[----:B------:R-:W-:Y:S01]  /*01c0*/  @!P1 IMAD.IADD R0, R0, 0x1, -R9 ;  /* 0x0000000100009824 */ /* 0x000fe200078e0a09 */
[----:B------:R-:W-:-:S04]  /*01d0*/  @!P1 IADD3 R5, PT, PT, R5, 0x1, RZ ;  /* 0x0000000105059810 */ /* 0x000fc80007ffe0ff */
[----:B------:R-:W-:Y:S02]  /*01e0*/  ISETP.GE.U32.AND P0, PT, R0, R9, PT ;  /* 0x000000090000720c */ /* 0x000fe40003f06070 */
[----:B------:R-:W1:Y:S08]  /*01f0*/  LDC R0, c[0x0][0x410] ;  /* 0x00010400ff007b82 */ /* 0x000e700000000800 */
[----:B------:R-:W2:Y:S03]  /*0200*/  LDC.64 R8, c[0x0][0x3b8] ;  /* 0x0000ee00ff087b82 */ /* 0x000ea60000000a00 */
[----:B------:R-:W-:Y:S01]  /*0210*/  @P0 VIADD R5, R5, 0x1 ;  /* 0x0000000105050836 */ /* 0x000fe20000000000 */
[----:B------:R-:W-:-:S04]  /*0220*/  ISETP.NE.AND P0, PT, R3, RZ, PT ;  /* 0x000000ff0300720c */ /* 0x000fc80003f05270 */
[----:B------:R-:W-:-:S04]  /*0230*/  @!P2 IADD3 R5, PT, PT, -R5, RZ, RZ ;  /* 0x000000ff0505a210 */ /* 0x000fc80007ffe1ff */
[----:B------:R-:W-:-:S05]  /*0240*/  SEL R5, R2, R5, !P0 ;  /* 0x0000000502057207 */ /* 0x000fca0004000000 */
[----:B-1----:R-:W-:-:S04]  /*0250*/  IMAD R5, R0, UR4, R5 ;  /* 0x0000000400057c24 */ /* 0x002fc8000f8e0205 */
[----:B--2---:R-:W-:-:S06]  /*0260*/  IMAD.WIDE R8, R5, 0x8, R8 ;  /* 0x0000000805087825 */ /* 0x004fcc00078e0208 */
[----:B------:R-:W5:Y:S01]  /*0270*/  LDG.E.64 R8, desc[UR8][R8.64] ;  /* 0x0000000808087981 */ /* 0x000f62000c1e1b00 */
[----:B------:R-:W1:Y:S01]  /*0280*/  I2F.U32.RP R0, R3 ;  /* 0x0000000300007306 */ /* 0x000e620000209000 */
[----:B---3--:R-:W-:Y:S01]  /*0290*/  ISETP.GE.U32.AND P0, PT, R14, UR6, PT ;  /* 0x000000060e007c0c */ /* 0x008fe2000bf06070 */
[----:B------:R-:W-:Y:S01]  /*02a0*/  BSSY.RECONVERGENT B0, `(.L_x_1063) ;  /* 0x000001b000007945 */ /* 0x000fe20003800200 */
[----:B------:R-:W-:Y:S02]  /*02b0*/  SHF.R.S32.HI R15, RZ, 0x1f, R14 ;  /* 0x0000001fff0f7819 */ /* 0x000fe4000001140e */
[----:B------:R-:W-:Y:S02]  /*02c0*/  CS2R R20, SRZ ;  /* 0x0000000000147805 */ /* 0x000fe4000001ff00 */
[----:B------:R-:W-:Y:S01]  /*02d0*/  ISETP.GE.AND.EX P0, PT, R15, UR7, PT, P0 ;  /* 0x000000070f007c0c */ /* 0x000fe2000bf06300 */
[----:B-1----:R-:W1:Y:S02]  /*02e0*/  MUFU.RCP R0, R0 ;  /* 0x0000000000007308 */ /* 0x002e640000001000 */
[----:B-1----:R-:W-:-:S06]  /*02f0*/  VIADD R4, R0, 0xffffffe ;  /* 0x0ffffffe00047836 */ /* 0x002fcc0000000000 */
[----:B------:R1:W2:Y:S02]  /*0300*/  F2I.FTZ.U32.TRUNC.NTZ R5, R4 ;  /* 0x0000000400057305 */ /* 0x0002a4000021f000 */
[----:B-1----:R-:W-:Y:S01]  /*0310*/  IMAD.MOV.U32 R4, RZ, RZ, RZ ;  /* 0x000000ffff047224 */ /* 0x002fe200078e00ff */
[----:B--2---:R-:W-:-:S05]  /*0320*/  IADD3 R10, PT, PT, RZ, -R5, RZ ;  /* 0x80000005ff0a7210 */ /* 0x004fca0007ffe0ff */
[----:B------:R-:W-:-:S04]  /*0330*/  IMAD R11, R10, R3, RZ ;  /* 0x000000030a0b7224 */ /* 0x000fc800078e02ff */
[----:B------:R-:W-:Y:S01]  /*0340*/  IMAD.HI.U32 R5, R5, R11, R4 ;  /* 0x0000000b05057227 */ /* 0x000fe200078e0004 */
[----:B------:R-:W-:-:S05]  /*0350*/  CS2R R10, SRZ ;  /* 0x00000000000a7805 */ /* 0x000fca000001ff00 */
[----:B------:R-:W-:-:S05]  /*0360*/  IMAD.HI.U32 R13, R5, R16, RZ ;  /* 0x00000010050d7227 */ /* 0x000fca00078e00ff */
[----:B------:R-:W-:Y:S01]  /*0370*/  IADD3 R12, PT, PT, -R13, RZ, RZ ;  /* 0x000000ff0d0c7210 */ /* 0x000fe20007ffe1ff */
[----:B0-----:R-:W-:Y:S06]  /*0380*/  @P0 BRA `(.L_x_1064) ;  /* 0x0000000000300947 */ /* 0x001fec0003800000 */
[----:B------:R-:W0:Y:S01]  /*0390*/  LDCU.U8 UR5, c[0x0][0x414] ;  /* 0x00008280ff0577ac */ /* 0x000e220008000000 */
[C---:B------:R-:W-:Y:S01]  /*03a0*/  IMAD.SHL.U32 R5, R14.reuse, 0x4, RZ ;  /* 0x000000040e057824 */ /* 0x040fe200078e00ff */
[----:B------:R-:W-:Y:S01]  /*03b0*/  SHF.L.U64.HI R0, R14, 0x2, R15 ;  /* 0x000000020e007819 */ /* 0x000fe2000001020f */
[----:B------:R-:W1:Y:S01]  /*03c0*/  LDCU.64 UR10, c[0x0][0x3a8] ;  /* 0x00007500ff0a77ac */ /* 0x000e620008000a00 */
[----:B0-----:R-:W-:Y:S02]  /*03d0*/  ISETP.NE.AND P1, PT, RZ, UR5, PT ;  /* 0x00000005ff007c0c */ /* 0x001fe4000bf25270 */
[----:B-1----:R-:W-:-:S04]  /*03e0*/  IADD3 R10, P2, PT, R5, UR10, RZ ;  /* 0x0000000a050a7c10 */ /* 0x002fc8000ff5e0ff */
[----:B------:R-:W-:-:S07]  /*03f0*/  IADD3.X R11, PT, PT, R0, UR11, RZ, P2, !PT ;  /* 0x0000000b000b7c10 */ /* 0x000fce00097fe4ff */
[----:B------:R-:W0:Y:S01]  /*0400*/  @P1 LDC.64 R18, c[0x0][0x3b0] ;  /* 0x0000ec00ff121b82 */ /* 0x000e220000000a00 */
[----:B------:R-:W5:Y:S01]  /*0410*/  LDG.E.64 R10, desc[UR8][R10.64] ;  /* 0x000000080a0a7981 */ /* 0x000f62000c1e1b00 */
[----:B0-----:R-:W-:-:S04]  /*0420*/  @P1 IADD3 R4, P3, PT, R5, R18, RZ ;  /* 0x0000001205041210 */ /* 0x001fc80007f7e0ff */
[----:B------:R-:W-:-:S05]  /*0430*/  @P1 IADD3.X R5, PT, PT, R0, R19, RZ, P3, !PT ;  /* 0x0000001300051210 */ /* 0x000fca0001ffe4ff */
[----:B------:R0:W5:Y:S04]  /*0440*/  @P1 LDG.E.64 R20, desc[UR8][R4.64] ;  /* 0x0000000804141981 */ /* 0x000168000c1e1b00 */
.L_x_1064:
[----:B------:R-:W-:Y:S05]  /*0450*/  BSYNC.RECONVERGENT B0 ;  /* 0x0000000000007941 */ /* 0x000fea0003800200 */
.L_x_1063:
[----:B-----5:R-:W-:Y:S01]  /*0460*/  FFMA.FTZ R9, -R8, R8, R9 ;  /* 0x0000000808097223 */ /* 0x020fe20000010109 */
[----:B------:R-:W1:Y:S01]  /*0470*/  S2UR UR5, SR_CTAID.Y ;  /* 0x00000000000579c3 */ /* 0x000e620000002600 */
[C---:B------:R-:W-:Y:S01]  /*0480*/  IMAD R0, R3.reuse, R12, R16 ;  /* 0x0000000c03007224 */ /* 0x040fe200078e0210 */
[----:B------:R-:W-:Y:S02]  /*0490*/  ISETP.NE.U32.AND P4, PT, R3, RZ, PT ;  /* 0x000000ff0300720c */ /* 0x000fe40003f85070 */
[----:B------:R-:W-:Y:S02]  /*04a0*/  FSETP.GTU.FTZ.AND P2, PT, R9, RZ, PT ;  /* 0x000000ff0900720b */ /* 0x000fe40003f5c000 */
[C---:B------:R-:W-:Y:S02]  /*04b0*/  ISETP.GE.U32.AND P1, PT, R0.reuse, R3, PT ;  /* 0x000000030000720c */ /* 0x040fe40003f26070 */
[----:B------:R-:W2:Y:S09]  /*04c0*/  LDC.64 R18, c[0x0][0x400] ;  /* 0x00010000ff127b82 */ /* 0x000eb20000000a00 */
[----:B------:R-:W3:Y:S02]  /*04d0*/  @P2 LDC R12, c[0x0][0x3c0] ;  /* 0x0000f000ff0c2b82 */ /* 0x000ee40000000800 */
[----:B------:R-:W-:Y:S01]  /*04e0*/  @P1 IMAD.IADD R0, R0, 0x1, -R3 ;  /* 0x0000000100001824 */ /* 0x000fe200078e0a03 */
[----:B------:R-:W-:Y:S01]  /*04f0*/  @P1 IADD3 R13, PT, PT, R13, 0x1, RZ ;  /* 0x000000010d0d1810 */ /* 0x000fe20007ffe0ff */
[----:B-1----:R-:W-:-:S03]  /*0500*/  IMAD R25, R17, UR5, RZ ;  /* 0x0000000511197c24 */ /* 0x002fc6000f8e02ff */
[----:B------:R-:W-:Y:S02]  /*0510*/  ISETP.GE.U32.AND P3, PT, R0, R3, PT ;  /* 0x000000030000720c */ /* 0x000fe40003f66070 */
[----:B------:R-:W-:Y:S02]  /*0520*/  SHF.R.S32.HI R22, RZ, 0x1f, R25 ;  /* 0x0000001fff167819 */ /* 0x000fe40000011419 */
[----:B0-----:R-:W-:-:S04]  /*0530*/  IADD3 R5, P5, PT, R25, R17, RZ ;  /* 0x0000001119057210 */ /* 0x001fc80007fbe0ff */
[----:B------:R-:W-:Y:S02]  /*0540*/  LEA.HI.X.SX32 R0, R17, R22, 0x1, P5 ;  /* 0x0000001611007211 */ /* 0x000fe400028f0eff */
[----:B--2---:R-:W-:-:S03]  /*0550*/  ISETP.LT.U32.AND P1, PT, R5, R18, PT ;  /* 0x000000120500720c */ /* 0x004fc60003f21070 */
[----:B------:R-:W-:Y:S01]  /*0560*/  @P3 VIADD R13, R13, 0x1 ;  /* 0x000000010d0d3836 */ /* 0x000fe20000000000 */
[----:B------:R-:W-:Y:S01]  /*0570*/  ISETP.LT.AND.EX P1, PT, R0, R19, PT, P1 ;  /* 0x000000130000720c */ /* 0x000fe20003f21310 */
[----:B---3--:R-:W-:Y:S01]  /*0580*/  @P2 FADD.FTZ R12, R9, R12 ;  /* 0x0000000c090c2221 */ /* 0x008fe20000010000 */
[----:B------:R-:W-:Y:S02]  /*0590*/  HFMA2 R9, -RZ, RZ, 1.875, 0 ;  /* 0x3f800000ff097431 */ /* 0x000fe400000001ff */
[----:B------:R-:W-:Y:S02]  /*05a0*/  SEL R2, R2, R13, !P4 ;  /* 0x0000000d02027207 */ /* 0x000fe40006000000 */
[----:B------:R-:W-:Y:S02]  /*05b0*/  SEL R24, R5, R18, P1 ;  /* 0x0000001205187207 */ /* 0x000fe40000800000 */
[----:B------:R-:W-:Y:S02]  /*05c0*/  CS2R R4, SRZ ;  /* 0x0000000000047805 */ /* 0x000fe4000001ff00 */
[----:B------:R-:W-:Y:S01]  /*05d0*/  CS2R R18, SRZ ;  /* 0x0000000000127805 */ /* 0x000fe2000001ff00 */
[----:B------:R0:W1:Y:S01]  /*05e0*/  @P2 MUFU.RSQ R9, R12 ;  /* 0x0000000c00092308 */ /* 0x0000620000001400 */
[----:B------:R-:W-:Y:S01]  /*05f0*/  ISETP.GT.AND P1, PT, R24, R25, PT ;  /* 0x000000191800720c */ /* 0x000fe20003f24270 */
[----:B------:R-:W-:-:S04]  /*0600*/  IMAD.MOV R0, RZ, RZ, -R2 ;  /* 0x000000ffff007224 */ /* 0x000fc800078e0a02 */
[----:B------:R-:W-:Y:S01]  /*0610*/  IMAD R16, R3, R0, R16 ;  /* 0x0000000003107224 */ /* 0x000fe200078e0210 */
[----:B------:R-:W-:Y:S01]  /*0620*/  MOV R0, RZ ;  /* 0x000000ff00007202 */ /* 0x000fe20000000f00 */
[----:B------:R-:W-:-:S06]  /*0630*/  IMAD.MOV.U32 R3, RZ, RZ, RZ ;  /* 0x000000ffff037224 */ /* 0x000fcc00078e00ff */
[----:B0-----:R-:W-:Y:S05]  /*0640*/  @!P1 BRA `(.L_x_1065) ;  /* 0x0000001c00449947 */ /* 0x001fea0003800000 */
[----:B------:R-:W0:Y:S01]  /*0650*/  LDCU.U8 UR5, c[0x0][0x414] ;  /* 0x00008280ff0577ac */ /* 0x000e220008000000 */
[----:B------:R-:W2:Y:S01]  /*0660*/  LDC.64 R4, c[0x0][0x408] ;  /* 0x00010200ff047b82 */ /* 0x000ea20000000a00 */
[----:B0-----:R-:W-:Y:S01]  /*0670*/  UISETP.NE.AND UP0, UPT, UR5, URZ, UPT ;  /* 0x000000ff0500728c */ /* 0x001fe2000bf05270 */
[----:B--2---:R-:W-:-:S04]  /*0680*/  IMAD.WIDE.U32 R12, R4, UR4, R14 ;  /* 0x00000004040c7c25 */ /* 0x004fc8000f8e000e */
[----:B------:R-:W-:-:S04]  /*0690*/  IMAD R17, R5, UR4, R13 ;  /* 0x0000000405117c24 */ /* 0x000fc8000f8e020d */
[----:B------:R-:W-:Y:S05]  /*06a0*/  BRA.U UP0, `(.L_x_1066) ;  /* 0x00000011006c7547 */ /* 0x000fea000b800000 */
[----:B------:R-:W-:Y:S01]  /*06b0*/  IADD3 R0, PT, PT, R25, -R24, RZ ;  /* 0x8000001819007210 */ /* 0x000fe20007ffe0ff */
[----:B------:R-:W-:Y:S02]  /*06c0*/  IMAD.IADD R24, R24, 0x1, -R25 ;  /* 0x0000000118187824 */ /* 0x000fe400078e0a19 */
[----:B------:R-:W-:Y:S01]  /*06d0*/  HFMA2 R3, -RZ, RZ, 0, 0 ;  /* 0x00000000ff037431 */ /* 0x000fe200000001ff */
[----:B------:R-:W-:Y:S02]  /*06e0*/  CS2R R18, SRZ ;  /* 0x0000000000127805 */ /* 0x000fe4000001ff00 */
[----:B------:R-:W-:Y:S02]  /*06f0*/  ISETP.GT.U32.AND P1, PT, R0, -0x4, PT ;  /* 0xfffffffc0000780c */ /* 0x000fe40003f24070 */
[----:B------:R-:W-:Y:S01]  /*0700*/  CS2R R4, SRZ ;  /* 0x0000000000047805 */ /* 0x000fe2000001ff00 */
[----:B------:R-:W-:Y:S01]  /*0710*/  IMAD.MOV.U32 R0, RZ, RZ, RZ ;  /* 0x000000ffff007224 */ /* 0x000fe200078e00ff */
[----:B------:R-:W-:-:S09]  /*0720*/  LOP3.LUT R29, R24, 0x3, RZ, 0xc0, !PT ;  /* 0x00000003181d7812 */ /* 0x000fd200078ec0ff */
[----:B------:R-:W-:Y:S05]  /*0730*/  @P1 BRA `(.L_x_1067) ;  /* 0x00000008006c1947 */ /* 0x000fea0003800000 */
[----:B------:R-:W-:Y:S01]  /*0740*/  LOP3.LUT R28, R24, 0xfffffffc, RZ, 0xc0, !PT ;  /* 0xfffffffc181c7812 */ /* 0x000fe200078ec0ff */
[----:B------:R-:W-:Y:S01]  /*0750*/  IMAD.MOV.U32 R18, RZ, RZ, RZ ;  /* 0x000000ffff127224 */ /* 0x000fe200078e00ff */
[----:B------:R-:W-:Y:S01]  /*0760*/  IADD3 R25, PT, PT, R25, 0x1, RZ ;  /* 0x0000000119197810 */ /* 0x000fe20007ffe0ff */
[----:B------:R-:W0:Y:S01]  /*0770*/  LDCU.64 UR6, c[0x0][0x3f8] ;  /* 0x00007f00ff0677ac */ /* 0x000e220008000a00 */
[----:B------:R-:W-:-:S07]  /*0780*/  IADD3 R28, PT, PT, -R28, RZ, RZ ;  /* 0x000000ff1c1c7210 */ /* 0x000fce0007ffe1ff */
.L_x_1068:
[----:B------:R-:W-:Y:S01]  /*0790*/  @!P0 VIADD R23, R25, 0xffffffff ;  /* 0xffffffff19178836 */ /* 0x000fe20000000000 */
[----:B------:R-:W2:Y:S01]  /*07a0*/  @!P0 LDC.64 R36, c[0x0][0x398] ;  /* 0x0000e600ff248b82 */ /* 0x000ea20000000a00 */
[----:B------:R-:W-:-:S03]  /*07b0*/  @!P0 IMAD.MOV.U32 R21, RZ, RZ, R17 ;  /* 0x000000ffff158224 */ /* 0x000fc600078e0011 */
[----:B------:R-:W-:-:S04]  /*07c0*/  @!P0 SHF.R.S32.HI R20, RZ, 0x1f, R23 ;  /* 0x0000001fff148819 */ /* 0x000fc80000011417 */
[----:B------:R-:W3:Y:S01]  /*07d0*/  @!P0 LDC.64 R30, c[0x0][0x3a0] ;  /* 0x0000e800ff1e8b82 */ /* 0x000ee20000000a00 */
[----:B0-----:R-:W-:Y:S01]  /*07e0*/  @!P0 IMAD R22, R20, UR6, RZ ;  /* 0x0000000614168c24 */ /* 0x001fe2000f8e02ff */
[----:B------:R-:W-:-:S03]  /*07f0*/  @!P0 MOV R20, R12 ;  /* 0x0000000c00148202 */ /* 0x000fc60000000f00 */
[C---:B------:R-:W-:Y:S02]  /*0800*/  @!P0 IMAD R27, R23.reuse, UR7, R22 ;  /* 0x00000007171b8c24 */ /* 0x040fe4000f8e0216 */
[----:B------:R-:W-:-:S04]  /*0810*/  @!P0 IMAD.WIDE.U32 R20, R23, UR6, R20 ;  /* 0x0000000617148c25 */ /* 0x000fc8000f8e0014 */
[----:B------:R-:W-:Y:S01]  /*0820*/  @!P0 IMAD.IADD R21, R21, 0x1, R27 ;  /* 0x0000000115158824 */ /* 0x000fe200078e021b */
[----:B------:R-:W-:-:S04]  /*0830*/  @!P0 SHF.L.U32 R23, R20, 0x2, RZ ;  /* 0x0000000214178819 */ /* 0x000fc800000006ff */
[----:B------:R-:W-:Y:S02]  /*0840*/  @!P0 SHF.L.U64.HI R20, R20, 0x2, R21 ;  /* 0x0000000214148819 */ /* 0x000fe40000010215 */
[----:B--2---:R-:W-:-:S05]  /*0850*/  @!P0 IADD3 R36, P2, PT, R23, R36, RZ ;  /* 0x0000002417248210 */ /* 0x004fca0007f5e0ff */
[C---:B------:R-:W-:Y:S01]  /*0860*/  @!P0 IMAD.X R37, R20.reuse, 0x1, R37, P2 ;  /* 0x0000000114258824 */ /* 0x040fe200010e0625 */
[----:B---3--:R-:W-:Y:S02]  /*0870*/  @!P0 IADD3 R26, P1, PT, R23, R30, RZ ;  /* 0x0000001e171a8210 */ /* 0x008fe40007f3e0ff */
[----:B------:R-:W-:Y:S02]  /*0880*/  CS2R R22, SRZ ;  /* 0x0000000000167805 */ /* 0x000fe4000001ff00 */
[----:B------:R-:W-:Y:S02]  /*0890*/  @!P0 IADD3.X R27, PT, PT, R20, R31, RZ, P1, !PT ;  /* 0x0000001f141b8210 */ /* 0x000fe40000ffe4ff */
[----:B------:R-:W-:Y:S02]  /*08a0*/  CS2R R20, SRZ ;  /* 0x0000000000147805 */ /* 0x000fe4000001ff00 */
[----:B------:R-:W-:Y:S01]  /*08b0*/  ISETP.GE.U32.AND P1, PT, R14, UR6, PT ;  /* 0x000000060e007c0c */ /* 0x000fe2000bf26070 */
[----:B------:R0:W2:Y:S04]  /*08c0*/  @!P0 LDG.E.64 R22, desc[UR8][R36.64] ;  /* 0x0000000824168981 */ /* 0x0000a8000c1e1b00 */
[----:B------:R3:W4:Y:S01]  /*08d0*/  @!P0 LDG.E.64 R20, desc[UR8][R26.64] ;  /* 0x000000081a148981 */ /* 0x000722000c1e1b00 */
[----:B------:R-:W-:-:S13]  /*08e0*/  ISETP.GE.AND.EX P0, PT, R15, UR7, PT, P1 ;  /* 0x000000070f007c0c */ /* 0x000fda000bf06310 */
[----:B------:R-:W5:Y:S01]  /*08f0*/  @!P0 LDC.64 R34, c[0x0][0x3a0] ;  /* 0x0000e800ff228b82 */ /* 0x000f620000000a00 */
[----:B------:R-:W-:Y:S02]  /*0900*/  @!P0 SHF.R.S32.HI R38, RZ, 0x1f, R25 ;  /* 0x0000001fff268819 */ /* 0x000fe40000011419 */
[----:B------:R-:W-:-:S05]  /*0910*/  @!P0 IADD3 R41, PT, PT, R25, 0x1, RZ ;  /* 0x0000000119298810 */ /* 0x000fca0007ffe0ff */
[----:B------:R-:W1:Y:S01]  /*0920*/  @!P0 LDC.64 R32, c[0x0][0x398] ;  /* 0x0000e600ff208b82 */ /* 0x000e620000000a00 */
[----:B------:R-:W-:Y:S01]  /*0930*/  @!P0 SHF.R.S32.HI R40, RZ, 0x1f, R41 ;  /* 0x0000001fff288819 */ /* 0x000fe20000011429 */
[----:B------:R-:W-:Y:S01]  /*0940*/  @!P0 IMAD R42, R38, UR6, RZ ;  /* 0x00000006262a8c24 */ /* 0x000fe2000f8e02ff */
[----:B0-----:R-:W-:Y:S01]  /*0950*/  @!P0 MOV R37, R17 ;  /* 0x0000001100258202 */ /* 0x001fe20000000f00 */
[----:B------:R-:W-:-:S04]  /*0960*/  @!P0 IMAD.MOV.U32 R36, RZ, RZ, R12 ;  /* 0x000000ffff248224 */ /* 0x000fc800078e000c */
[----:B---3--:R-:W0:Y:S01]  /*0970*/  @!P0 LDC.64 R26, c[0x0][0x398] ;  /* 0x0000e600ff1a8b82 */ /* 0x008e220000000a00 */
[----:B------:R-:W-:-:S04]  /*0980*/  @!P0 IMAD.WIDE.U32 R38, R25, UR6, R36 ;  /* 0x0000000619268c25 */ /* 0x000fc8000f8e0024 */
[----:B------:R-:W-:Y:S02]  /*0990*/  @!P0 IMAD R43, R25, UR7, R42 ;  /* 0x00000007192b8c24 */ /* 0x000fe4000f8e022a */
[----:B------:R-:W-:Y:S01]  /*09a0*/  @!P0 IMAD R40, R40, UR6, RZ ;  /* 0x0000000628288c24 */ /* 0x000fe2000f8e02ff */
[----:B------:R-:W3:Y:S01]  /*09b0*/  @!P0 LDC.64 R30, c[0x0][0x3a0] ;  /* 0x0000e800ff1e8b82 */ /* 0x000ee20000000a00 */
[----:B------:R-:W-:-:S04]  /*09c0*/  @!P0 IMAD.WIDE.U32 R36, R41, UR6, R36 ;  /* 0x0000000629248c25 */ /* 0x000fc8000f8e0024 */
[----:B------:R-:W-:Y:S01]  /*09d0*/  @!P0 IMAD R45, R41, UR7, R40 ;  /* 0x00000007292d8c24 */ /* 0x000fe2000f8e0228 */
[----:B------:R-:W-:Y:S01]  /*09e0*/  @!P0 SHF.L.U32 R41, R38, 0x2, RZ ;  /* 0x0000000226298819 */ /* 0x000fe200000006ff */
[----:B------:R-:W-:-:S03]  /*09f0*/  @!P0 IMAD.IADD R39, R39, 0x1, R43 ;  /* 0x0000000127278824 */ /* 0x000fc600078e022b */
[----:B-----5:R-:W-:Y:S02]  /*0a00*/  @!P0 IADD3 R42, P1, PT, R41, R34, RZ ;  /* 0x00000022292a8210 */ /* 0x020fe40007f3e0ff */
[----:B------:R-:W-:Y:S01]  /*0a10*/  @!P0 SHF.L.U64.HI R38, R38, 0x2, R39 ;  /* 0x0000000226268819 */ /* 0x000fe20000010227 */
[----:B------:R-:W-:Y:S01]  /*0a20*/  @!P0 IMAD.IADD R39, R37, 0x1, R45 ;  /* 0x0000000125278824 */ /* 0x000fe200078e022d */
[----:B-1----:R-:W-:Y:S02]  /*0a30*/  @!P0 IADD3 R34, P2, PT, R41, R32, RZ ;  /* 0x0000002029228210 */ /* 0x002fe40007f5e0ff */
[----:B------:R-:W-:Y:S01]  /*0a40*/  @!P0 SHF.L.U32 R37, R36, 0x2, RZ ;  /* 0x0000000224258819 */ /* 0x000fe200000006ff */
[----:B------:R-:W-:Y:S01]  /*0a50*/  @!P0 IMAD.X R43, R38, 0x1, R35, P1 ;  /* 0x00000001262b8824 */ /* 0x000fe200008e0623 */
[----:B------:R-:W-:Y:S02]  /*0a60*/  @!P0 SHF.L.U64.HI R48, R36, 0x2, R39 ;  /* 0x0000000224308819 */ /* 0x000fe40000010227 */
[----:B------:R-:W-:-:S02]  /*0a70*/  @!P0 IADD3.X R35, PT, PT, R38, R33, RZ, P2, !PT ;  /* 0x0000002126238210 */ /* 0x000fc400017fe4ff */
[----:B------:R-:W-:Y:S01]  /*0a80*/  @!P0 IADD3 R45, PT, PT, R25, 0x2, RZ ;  /* 0x00000002192d8810 */ /* 0x000fe20007ffe0ff */
[----:B------:R-:W1:Y:S01]  /*0a90*/  @!P0 LDC.64 R38, c[0x0][0x3a0] ;  /* 0x0000e800ff268b82 */ /* 0x000e620000000a00 */
[C---:B0-----:R-:W-:Y:S02]  /*0aa0*/  @!P0 IADD3 R44, P1, PT, R37.reuse, R26, RZ ;  /* 0x0000001a252c8210 */ /* 0x041fe40007f3e0ff */
[----:B------:R-:W-:Y:S01]  /*0ab0*/  @!P0 SHF.R.S32.HI R26, RZ, 0x1f, R45 ;  /* 0x0000001fff1a8819 */ /* 0x000fe2000001142d */
[----:B------:R-:W-:Y:S01]  /*0ac0*/  @!P0 IMAD.MOV.U32 R40, RZ, RZ, R12 ;  /* 0x000000ffff288224 */ /* 0x000fe200078e000c */
[----:B---3--:R-:W-:Y:S02]  /*0ad0*/  @!P0 IADD3 R46, P3, PT, R37, R30, RZ ;  /* 0x0000001e252e8210 */ /* 0x008fe40007f7e0ff */
[----:B------:R-:W-:Y:S01]  /*0ae0*/  @!P0 MOV R41, R17 ;  /* 0x0000001100298202 */ /* 0x000fe20000000f00 */
[----:B------:R-:W0:Y:S01]  /*0af0*/  @!P0 LDC.64 R36, c[0x0][0x398] ;  /* 0x0000e600ff248b82 */ /* 0x000e220000000a00 */
[----:B------:R-:W-:Y:S01]  /*0b00*/  @!P0 IMAD R26, R26, UR6, RZ ;  /* 0x000000061a1a8c24 */ /* 0x000fe2000f8e02ff */
[----:B------:R-:W-:Y:S01]  /*0b10*/  CS2R R32, SRZ ;  /* 0x0000000000207805 */ /* 0x000fe2000001ff00 */
[----:B------:R-:W-:-:S04]  /*0b20*/  @!P0 IMAD.WIDE.U32 R40, R45, UR6, R40 ;  /* 0x000000062d288c25 */ /* 0x000fc8000f8e0028 */
[----:B------:R-:W-:Y:S01]  /*0b30*/  @!P0 IMAD R45, R45, UR7, R26 ;  /* 0x000000072d2d8c24 */ /* 0x000fe2000f8e021a */
[----:B------:R3:W5:Y:S01]  /*0b40*/  @!P0 LDG.E.64 R32, desc[UR8][R42.64] ;  /* 0x000000082a208981 */ /* 0x000762000c1e1b00 */
[----:B------:R-:W-:Y:S01]  /*0b50*/  @!P0 IMAD.X R49, R48, 0x1, R31, P3 ;  /* 0x0000000130318824 */ /* 0x000fe200018e061f */
[----:B------:R-:W-:Y:S02]  /*0b60*/  CS2R R30, SRZ ;  /* 0x00000000001e7805 */ /* 0x000fe4000001ff00 */
[----:B------:R-:W-:Y:S01]  /*0b70*/  @!P0 IADD3 R41, PT, PT, R41, R45, RZ ;  /* 0x0000002d29298210 */ /* 0x000fe20007ffe0ff */
[----:B------:R-:W-:Y:S02]  /*0b80*/  @!P0 IMAD.SHL.U32 R45, R40, 0x4, RZ ;  /* 0x00000004282d8824 */ /* 0x000fe400078e00ff */
[----:B---3--:R-:W-:Y:S01]  /*0b90*/  @!P0 IMAD.MOV.U32 R42, RZ, RZ, R34 ;  /* 0x000000ffff2a8224 */ /* 0x008fe200078e0022 */
[----:B------:R-:W-:Y:S01]  /*0ba0*/  @!P0 MOV R43, R35 ;  /* 0x00000023002b8202 */ /* 0x000fe20000000f00 */
[----:B------:R-:W-:Y:S01]  /*0bb0*/  @!P0 IMAD.X R47, R48, 0x1, R27, P1 ;  /* 0x00000001302f8824 */ /* 0x000fe200008e061b */
[----:B------:R-:W-:-:S03]  /*0bc0*/  @!P0 SHF.L.U64.HI R48, R40, 0x2, R41 ;  /* 0x0000000228308819 */ /* 0x000fc60000010229 */
[----:B------:R3:W5:Y:S01]  /*0bd0*/  @!P0 LDG.E.64 R30, desc[UR8][R42.64] ;  /* 0x000000082a1e8981 */ /* 0x000762000c1e1b00 */
[----:B------:R-:W-:Y:S02]  /*0be0*/  CS2R R34, SRZ ;  /* 0x0000000000227805 */ /* 0x000fe4000001ff00 */
[----:B------:R-:W-:Y:S02]  /*0bf0*/  CS2R R26, SRZ ;  /* 0x00000000001a7805 */ /* 0x000fe4000001ff00 */
[----:B------:R-:W-:Y:S01]  /*0c00*/  @!P0 MOV R40, R44 ;  /* 0x0000002c00288202 */ /* 0x000fe20000000f00 */
[----:B------:R-:W-:Y:S01]  /*0c10*/  @!P0 IMAD.MOV.U32 R41, RZ, RZ, R47 ;  /* 0x000000ffff298224 */ /* 0x000fe200078e002f */
[----:B---3--:R-:W-:Y:S01]  /*0c20*/  @!P0 MOV R42, R46 ;  /* 0x0000002e002a8202 */ /* 0x008fe20000000f00 */
[----:B------:R-:W-:Y:S01]  /*0c30*/  @!P0 IMAD.MOV.U32 R43, RZ, RZ, R49 ;  /* 0x000000ffff2b8224 */ /* 0x000fe200078e0031 */
[----:B-1----:R-:W-:Y:S02]  /*0c40*/  @!P0 IADD3 R46, P1, PT, R45, R38, RZ ;  /* 0x000000262d2e8210 */ /* 0x002fe40007f3e0ff */
[----:B------:R1:W3:Y:S02]  /*0c50*/  @!P0 LDG.E.64 R26, desc[UR8][R40.64] ;  /* 0x00000008281a8981 */ /* 0x0002e4000c1e1b00 */
[----:B------:R-:W-:-:S02]  /*0c60*/  @!P0 IADD3.X R47, PT, PT, R48, R39, RZ, P1, !PT ;  /* 0x00000027302f8210 */ /* 0x000fc40000ffe4ff */
[----:B------:R-:W3:Y:S01]  /*0c70*/  @!P0 LDG.E.64 R34, desc[UR8][R42.64] ;  /* 0x000000082a228981 */ /* 0x000ee2000c1e1b00 */
[----:B0-----:R-:W-:Y:S02]  /*0c80*/  @!P0 IADD3 R44, P2, PT, R45, R36, RZ ;  /* 0x000000242d2c8210 */ /* 0x001fe40007f5e0ff */
[----:B------:R-:W-:Y:S02]  /*0c90*/  CS2R R38, SRZ ;  /* 0x0000000000267805 */ /* 0x000fe4000001ff00 */
[----:B-1----:R-:W-:Y:S01]  /*0ca0*/  @!P0 MOV R40, R46 ;  /* 0x0000002e00288202 */ /* 0x002fe20000000f00 */
[----:B------:R-:W-:Y:S02]  /*0cb0*/  @!P0 IMAD.MOV.U32 R41, RZ, RZ, R47 ;  /* 0x000000ffff298224 */ /* 0x000fe400078e002f */
[----:B------:R-:W-:Y:S01]  /*0cc0*/  @!P0 IMAD.X R45, R48, 0x1, R37, P2 ;  /* 0x00000001302d8824 */ /* 0x000fe200010e0625 */
[----:B------:R-:W-:Y:S02]  /*0cd0*/  CS2R R36, SRZ ;  /* 0x0000000000247805 */ /* 0x000fe4000001ff00 */
[----:B------:R0:W3:Y:S02]  /*0ce0*/  @!P0 LDG.E.64 R38, desc[UR8][R40.64] ;  /* 0x0000000828268981 */ /* 0x0000e4000c1e1b00 */
[----:B0-----:R-:W-:Y:S01]  /*0cf0*/  @!P0 MOV R40, R44 ;  /* 0x0000002c00288202 */ /* 0x001fe20000000f00 */
[----:B------:R-:W-:-:S05]  /*0d00*/  @!P0 IMAD.MOV.U32 R41, RZ, RZ, R45 ;  /* 0x000000ffff298224 */ /* 0x000fca00078e002d */
[----:B------:R-:W3:Y:S01]  /*0d10*/  @!P0 LDG.E.64 R36, desc[UR8][R40.64] ;  /* 0x0000000828248981 */ /* 0x000ee2000c1e1b00 */
[----:B------:R-:W-:-:S04]  /*0d20*/  IADD3 R28, PT, PT, R28, 0x4, RZ ;  /* 0x000000041c1c7810 */ /* 0x000fc80007ffe0ff */
[----:B------:R-:W-:Y:S01]  /*0d30*/  ISETP.NE.AND P1, PT, R28, RZ, PT ;  /* 0x000000ff1c00720c */ /* 0x000fe20003f25270 */
[----:B------:R-:W-:Y:S02]  /*0d40*/  VIADD R25, R25, 0x4 ;  /* 0x0000000419197836 */ /* 0x000fe40000000000 */
[----:B--2---:R-:W-:Y:S01]  /*0d50*/  FMUL.FTZ R44, R22, R10 ;  /* 0x0000000a162c7220 */ /* 0x004fe20000410000 */
[----:B----4-:R-:W-:-:S04]  /*0d60*/  FADD.FTZ R20, -R8, R20 ;  /* 0x0000001408147221 */ /* 0x010fc80000010100 */
[-C--:B------:R-:W-:Y:S01]  /*0d70*/  FMUL.FTZ R42, R20, R9.reuse ;  /* 0x00000009142a7220 */ /* 0x080fe20000410000 */
[----:B------:R-:W-:Y:S01]  /*0d80*/  FADD.FTZ R20, -R8, R21 ;  /* 0x0000001508147221 */ /* 0x000fe20000010100 */
[----:B------:R-:W-:Y:S01]  /*0d90*/  FADD.FTZ R21, R22, R5 ;  /* 0x0000000516157221 */ /* 0x000fe20000010000 */
[----:B------:R-:W-:Y:S01]  /*0da0*/  FADD.FTZ R5, R44, R18 ;  /* 0x000000122c057221 */ /* 0x000fe20000010000 */
[C---:B------:R-:W-:Y:S01]  /*0db0*/  FFMA.FTZ R22, R42.reuse, R22, R3 ;  /* 0x000000162a167223 */ /* 0x040fe20000010003 */
[----:B------:R-:W-:Y:S01]  /*0dc0*/  FFMA.FTZ R19, R42, R44, R19 ;  /* 0x0000002c2a137223 */ /* 0x000fe20000010013 */
[----:B------:R-:W-:Y:S01]  /*0dd0*/  FMUL.FTZ R3, R20, R9 ;  /* 0x0000000914037220 */ /* 0x000fe20000410000 */
[C---:B------:R-:W-:Y:S01]  /*0de0*/  FMUL.FTZ R18, R23.reuse, R11 ;  /* 0x0000000b17127220 */ /* 0x040fe20000410000 */
[----:B------:R-:W-:Y:S02]  /*0df0*/  FADD.FTZ R20, R23, R4 ;  /* 0x0000000417147221 */ /* 0x000fe40000010000 */
[C---:B------:R-:W-:Y:S01]  /*0e00*/  FFMA.FTZ R23, R3.reuse, R23, R0 ;  /* 0x0000001703177223 */ /* 0x040fe20000010000 */
[----:B------:R-:W-:Y:S01]  /*0e10*/  FADD.FTZ R5, R18, R5 ;  /* 0x0000000512057221 */ /* 0x000fe20000010000 */
[----:B------:R-:W-:Y:S01]  /*0e20*/  FFMA.FTZ R19, R3, R18, R19 ;  /* 0x0000001203137223 */ /* 0x000fe20000010013 */
[C---:B-----5:R-:W-:Y:S01]  /*0e30*/  FADD.FTZ R32, -R8.reuse, R32 ;  /* 0x0000002008207221 */ /* 0x060fe20000010100 */
[----:B------:R-:W-:-:S03]  /*0e40*/  FADD.FTZ R0, -R8, R33 ;  /* 0x0000002108007221 */ /* 0x000fc60000010100 */
[-C--:B------:R-:W-:Y:S01]  /*0e50*/  FMUL.FTZ R3, R32, R9.reuse ;  /* 0x0000000920037220 */ /* 0x080fe20000410000 */
[----:B------:R-:W-:Y:S01]  /*0e60*/  FMUL.FTZ R0, R0, R9 ;  /* 0x0000000900007220 */ /* 0x000fe20000410000 */
[----:B------:R-:W-:Y:S02]  /*0e70*/  FMUL.FTZ R4, R30, R10 ;  /* 0x0000000a1e047220 */ /* 0x000fe40000410000 */
[----:B------:R-:W-:Y:S02]  /*0e80*/  FFMA.FTZ R22, R3, R30, R22 ;  /* 0x0000001e03167223 */ /* 0x000fe40000010016 */
[----:B------:R-:W-:Y:S01]  /*0e90*/  FADD.FTZ R18, R5, R4 ;  /* 0x0000000405127221 */ /* 0x000fe20000010000 */
[----:B------:R-:W-:Y:S01]  /*0ea0*/  FFMA.FTZ R4, R3, R4, R19 ;  /* 0x0000000403047223 */ /* 0x000fe20000010013 */
[----:B------:R-:W-:Y:S01]  /*0eb0*/  FMUL.FTZ R3, R31, R11 ;  /* 0x0000000b1f037220 */ /* 0x000fe20000410000 */
[----:B------:R-:W-:Y:S01]  /*0ec0*/  FADD.FTZ R21, R21, R30 ;  /* 0x0000001e15157221 */ /* 0x000fe20000010000 */
[----:B------:R-:W-:-:S02]  /*0ed0*/  FFMA.FTZ R23, R0, R31, R23 ;  /* 0x0000001f00177223 */ /* 0x000fc40000010017 */
[----:B------:R-:W-:Y:S01]  /*0ee0*/  FFMA.FTZ R5, R0, R3, R4 ;  /* 0x0000000300057223 */ /* 0x000fe20000010004 */
[----:B------:R-:W-:Y:S01]  /*0ef0*/  FADD.FTZ R19, R3, R18 ;  /* 0x0000001203137221 */ /* 0x000fe20000010000 */
[----:B---3--:R-:W-:Y:S01]  /*0f00*/  FMUL.FTZ R4, R26, R10 ;  /* 0x0000000a1a047220 */ /* 0x008fe20000410000 */
[C---:B------:R-:W-:Y:S01]  /*0f10*/  FADD.FTZ R34, -R8.reuse, R34 ;  /* 0x0000002208227221 */ /* 0x040fe20000010100 */
[----:B------:R-:W-:-:S03]  /*0f20*/  FADD.FTZ R0, -R8, R35 ;  /* 0x0000002308007221 */ /* 0x000fc60000010100 */
[-C--:B------:R-:W-:Y:S01]  /*0f30*/  FMUL.FTZ R3, R34, R9.reuse ;  /* 0x0000000922037220 */ /* 0x080fe20000410000 */
[----:B------:R-:W-:Y:S01]  /*0f40*/  FADD.FTZ R21, R21, R26 ;  /* 0x0000001a15157221 */ /* 0x000fe20000010000 */
[----:B------:R-:W-:Y:S01]  /*0f50*/  FADD.FTZ R18, R19, R4 ;  /* 0x0000000413127221 */ /* 0x000fe20000010000 */
[----:B------:R-:W-:Y:S01]  /*0f60*/  FADD.FTZ R20, R20, R31 ;  /* 0x0000001f14147221 */ /* 0x000fe20000010000 */
[C---:B------:R-:W-:Y:S01]  /*0f70*/  FFMA.FTZ R26, R3.reuse, R26, R22 ;  /* 0x0000001a031a7223 */ /* 0x040fe20000010016 */
[----:B------:R-:W-:Y:S01]  /*0f80*/  FFMA.FTZ R4, R3, R4, R5 ;  /* 0x0000000403047223 */ /* 0x000fe20000010005 */
[----:B------:R-:W-:Y:S01]  /*0f90*/  FMUL.FTZ R0, R0, R9 ;  /* 0x0000000900007220 */ /* 0x000fe20000410000 */
[----:B------:R-:W-:Y:S01]  /*0fa0*/  FADD.FTZ R38, -R8, R38 ;  /* 0x0000002608267221 */ /* 0x000fe20000010100 */
[----:B------:R-:W-:Y:S01]  /*0fb0*/  FMUL.FTZ R3, R27, R11 ;  /* 0x0000000b1b037220 */ /* 0x000fe20000410000 */
[----:B------:R-:W-:Y:S02]  /*0fc0*/  FADD.FTZ R22, R20, R27 ;  /* 0x0000001b14167221 */ /* 0x000fe40000010000 */
[----:B------:R-:W-:Y:S01]  /*0fd0*/  FMUL.FTZ R19, R38, R9 ;  /* 0x0000000926137220 */ /* 0x000fe20000410000 */
[C---:B------:R-:W-:Y:S01]  /*0fe0*/  FFMA.FTZ R23, R0.reuse, R27, R23 ;  /* 0x0000001b00177223 */ /* 0x040fe20000010017 */
[----:B------:R-:W-:Y:S01]  /*0ff0*/  FADD.FTZ R27, R3, R18 ;  /* 0x00000012031b7221 */ /* 0x000fe20000010000 */
[----:B------:R-:W-:Y:S01]  /*1000*/  FFMA.FTZ R4, R0, R3, R4 ;  /* 0x0000000300047223 */ /* 0x000fe20000010004 */
[----:B------:R-:W-:Y:S01]  /*1010*/  FADD.FTZ R0, -R8, R39 ;  /* 0x0000002708007221 */ /* 0x000fe20000010100 */
[----:B------:R-:W-:Y:S01]  /*1020*/  FADD.FTZ R5, R21, R36 ;  /* 0x0000002415057221 */ /* 0x000fe20000010000 */
[----:B------:R-:W-:Y:S01]  /*1030*/  FFMA.FTZ R3, R19, R36, R26 ;  /* 0x0000002413037223 */ /* 0x000fe2000001001a */
[----:B------:R-:W-:Y:S01]  /*1040*/  FMUL.FTZ R36, R36, R10 ;  /* 0x0000000a24247220 */ /* 0x000fe20000410000 */
[----:B------:R-:W-:Y:S01]  /*1050*/  FMUL.FTZ R21, R37, R11 ;  /* 0x0000000b25157220 */ /* 0x000fe20000410000 */
[----:B------:R-:W-:-:S02]  /*1060*/  FMUL.FTZ R20, R0, R9 ;  /* 0x0000000900147220 */ /* 0x000fc40000410000 */
[----:B------:R-:W-:Y:S01]  /*1070*/  FADD.FTZ R18, R27, R36 ;  /* 0x000000241b127221 */ /* 0x000fe20000010000 */
[----:B------:R-:W-:Y:S01]  /*1080*/  FFMA.FTZ R36, R19, R36, R4 ;  /* 0x0000002413247223 */ /* 0x000fe20000010004 */
[----:B------:R-:W-:Y:S01]  /*1090*/  FADD.FTZ R4, R22, R37 ;  /* 0x0000002516047221 */ /* 0x000fe20000010000 */
[C---:B------:R-:W-:Y:S01]  /*10a0*/  FFMA.FTZ R0, R20.reuse, R37, R23 ;  /* 0x0000002514007223 */ /* 0x040fe20000010017 */
[----:B------:R-:W-:Y:S01]  /*10b0*/  FADD.FTZ R18, R21, R18 ;  /* 0x0000001215127221 */ /* 0x000fe20000010000 */
[----:B------:R-:W-:Y:S01]  /*10c0*/  FFMA.FTZ R19, R20, R21, R36 ;  /* 0x0000001514137223 */ /* 0x000fe20000010024 */
[----:B------:R-:W-:Y:S06]  /*10d0*/  @P1 BRA `(.L_x_1068) ;  /* 0xfffffff400ac1947 */ /* 0x000fec000383ffff */
[----:B------:R-:W-:-:S07]  /*10e0*/  IADD3 R25, PT, PT, R25, -0x1, RZ ;  /* 0xffffffff19197810 */ /* 0x000fce0007ffe0ff */
.L_x_1067:
[----:B------:R-:W-:-:S13]  /*10f0*/  ISETP.NE.AND P1, PT, R29, RZ, PT ;  /* 0x000000ff1d00720c */ /* 0x000fda0003f25270 */
[----:B------:R-:W-:Y:S05]  /*1100*/  @!P1 BRA `(.L_x_1065) ;  /* 0x0000001000949947 */ /* 0x000fea0003800000 */
[----:B------:R-:W-:Y:S02]  /*1110*/  ISETP.NE.AND P1, PT, R29, 0x1, PT ;  /* 0x000000011d00780c */ /* 0x000fe40003f25270 */
[----:B------:R-:W-:-:S04]  /*1120*/  LOP3.LUT R24, R24, 0x1, RZ, 0xc0, !PT ;  /* 0x0000000118187812 */ /* 0x000fc800078ec0ff */
[----:B------:R-:W-:-:S07]  /*1130*/  ISETP.NE.U32.AND P2, PT, R24, 0x1, PT ;  /* 0x000000011800780c */ /* 0x000fce0003f45070 */
[----:B------:R-:W-:Y:S06]  /*1140*/  @!P1 BRA `(.L_x_1069) ;  /* 0x0000000400309947 */ /* 0x000fec0003800000 */
[----:B------:R-:W0:Y:S01]  /*1150*/  @!P0 LDC.64 R32, c[0x0][0x3a0] ;  /* 0x0000e800ff208b82 */ /* 0x000e220000000a00 */
[----:B------:R-:W-:Y:S01]  /*1160*/  @!P0 SHF.R.S32.HI R14, RZ, 0x1f, R25 ;  /* 0x0000001fff0e8819 */ /* 0x000fe20000011419 */
[C---:B------:R-:W-:Y:S01]  /*1170*/  @!P0 VIADD R37, R25.reuse, 0x1 ;  /* 0x0000000119258836 */ /* 0x040fe20000000000 */
[----:B------:R-:W-:Y:S01]  /*1180*/  @!P0 MOV R15, R17 ;  /* 0x00000011000f8202 */ /* 0x000fe20000000f00 */
[--C-:B------:R-:W-:Y:S02]  /*1190*/  @!P0 IMAD.MOV.U32 R28, RZ, RZ, R12.reuse ;  /* 0x000000ffff1c8224 */ /* 0x100fe400078e000c */
[----:B------:R-:W-:Y:S01]  /*11a0*/  @!P0 IMAD R22, R14, UR6, RZ ;  /* 0x000000060e168c24 */ /* 0x000fe2000f8e02ff */
[----:B------:R-:W-:Y:S01]  /*11b0*/  @!P0 SHF.R.S32.HI R24, RZ, 0x1f, R37 ;  /* 0x0000001fff188819 */ /* 0x000fe20000011425 */
[----:B------:R-:W-:Y:S01]  /*11c0*/  @!P0 IMAD.MOV.U32 R14, RZ, RZ, R12 ;  /* 0x000000ffff0e8224 */ /* 0x000fe200078e000c */
[----:B------:R-:W2:Y:S01]  /*11d0*/  @!P0 LDC.64 R20, c[0x0][0x398] ;  /* 0x0000e600ff148b82 */ /* 0x000ea20000000a00 */
[----:B------:R-:W-:-:S02]  /*11e0*/  @!P0 IMAD R29, R25, UR7, R22 ;  /* 0x00000007191d8c24 */ /* 0x000fc4000f8e0216 */
[----:B------:R-:W-:-:S04]  /*11f0*/  @!P0 IMAD.WIDE.U32 R26, R25, UR6, R14 ;  /* 0x00000006191a8c25 */ /* 0x000fc8000f8e000e */
[----:B------:R-:W-:Y:S01]  /*1200*/  @!P0 IMAD R24, R24, UR6, RZ ;  /* 0x0000000618188c24 */ /* 0x000fe2000f8e02ff */
[----:B------:R-:W3:Y:S01]  /*1210*/  @!P0 LDC.64 R22, c[0x0][0x3a0] ;  /* 0x0000e800ff168b82 */ /* 0x000ee20000000a00 */
[----:B------:R-:W-:Y:S01]  /*1220*/  @!P0 IADD3 R29, PT, PT, R27, R29, RZ ;  /* 0x0000001d1b1d8210 */ /* 0x000fe20007ffe0ff */
[----:B------:R-:W-:-:S03]  /*1230*/  @!P0 IMAD.SHL.U32 R27, R26, 0x4, RZ ;  /* 0x000000041a1b8824 */ /* 0x000fc600078e00ff */
[----:B------:R-:W-:Y:S02]  /*1240*/  @!P0 SHF.L.U64.HI R36, R26, 0x2, R29 ;  /* 0x000000021a248819 */ /* 0x000fe4000001021d */
[----:B------:R-:W-:Y:S01]  /*1250*/  @!P0 MOV R29, R17 ;  /* 0x00000011001d8202 */ /* 0x000fe20000000f00 */
[----:B------:R-:W4:Y:S01]  /*1260*/  @!P0 LDC.64 R14, c[0x0][0x398] ;  /* 0x0000e600ff0e8b82 */ /* 0x000f220000000a00 */
[----:B0-----:R-:W-:Y:S01]  /*1270*/  @!P0 IADD3 R32, P1, PT, R27, R32, RZ ;  /* 0x000000201b208210 */ /* 0x001fe20007f3e0ff */
[----:B------:R-:W-:-:S03]  /*1280*/  @!P0 IMAD.WIDE.U32 R30, R37, UR6, R28 ;  /* 0x00000006251e8c25 */ /* 0x000fc6000f8e001c */
[----:B------:R-:W-:Y:S02]  /*1290*/  @!P0 IADD3.X R33, PT, PT, R36, R33, RZ, P1, !PT ;  /* 0x0000002124218210 */ /* 0x000fe40000ffe4ff */
[----:B------:R-:W-:Y:S01]  /*12a0*/  @!P0 MOV R28, R32 ;  /* 0x00000020001c8202 */ /* 0x000fe20000000f00 */
[----:B------:R-:W-:Y:S01]  /*12b0*/  @!P0 IMAD R37, R37, UR7, R24 ;  /* 0x0000000725258c24 */ /* 0x000fe2000f8e0218 */
[----:B--2---:R-:W-:Y:S01]  /*12c0*/  @!P0 IADD3 R34, P3, PT, R27, R20, RZ ;  /* 0x000000141b228210 */ /* 0x004fe20007f7e0ff */
[----:B------:R-:W-:Y:S01]  /*12d0*/  @!P0 IMAD.MOV.U32 R29, RZ, RZ, R33 ;  /* 0x000000ffff1d8224 */ /* 0x000fe200078e0021 */
[----:B------:R-:W-:Y:S02]  /*12e0*/  CS2R R26, SRZ ;  /* 0x00000000001a7805 */ /* 0x000fe4000001ff00 */
[----:B------:R-:W-:Y:S01]  /*12f0*/  @!P0 IADD3 R33, PT, PT, R31, R37, RZ ;  /* 0x000000251f218210 */ /* 0x000fe20007ffe0ff */
[----:B------:R-:W-:Y:S02]  /*1300*/  @!P0 IMAD.SHL.U32 R31, R30, 0x4, RZ ;  /* 0x000000041e1f8824 */ /* 0x000fe400078e00ff */
[----:B------:R-:W-:Y:S01]  /*1310*/  @!P0 IMAD.X R35, R36, 0x1, R21, P3 ;  /* 0x0000000124238824 */ /* 0x000fe200018e0615 */
[----:B------:R-:W-:Y:S01]  /*1320*/  @!P0 SHF.L.U64.HI R32, R30, 0x2, R33 ;  /* 0x000000021e208819 */ /* 0x000fe20000010221 */
[----:B------:R0:W2:Y:S01]  /*1330*/  @!P0 LDG.E.64 R26, desc[UR8][R28.64] ;  /* 0x000000081c1a8981 */ /* 0x0000a2000c1e1b00 */
[----:B---3--:R-:W-:-:S02]  /*1340*/  @!P0 IADD3 R30, P1, PT, R31, R22, RZ ;  /* 0x000000161f1e8210 */ /* 0x008fc40007f3e0ff */
[----:B------:R-:W-:Y:S02]  /*1350*/  CS2R R20, SRZ ;  /* 0x0000000000147805 */ /* 0x000fe4000001ff00 */
[C---:B------:R-:W-:Y:S02]  /*1360*/  @!P0 IADD3.X R33, PT, PT, R32.reuse, R23, RZ, P1, !PT ;  /* 0x0000001720218210 */ /* 0x040fe40000ffe4ff */
[----:B----4-:R-:W-:Y:S02]  /*1370*/  @!P0 IADD3 R24, P3, PT, R31, R14, RZ ;  /* 0x0000000e1f188210 */ /* 0x010fe40007f7e0ff */
[----:B0-----:R-:W-:Y:S01]  /*1380*/  @!P0 MOV R28, R34 ;  /* 0x00000022001c8202 */ /* 0x001fe20000000f00 */
[----:B------:R-:W-:Y:S01]  /*1390*/  @!P0 IMAD.MOV.U32 R29, RZ, RZ, R35 ;  /* 0x000000ffff1d8224 */ /* 0x000fe200078e0023 */
[----:B------:R-:W-:Y:S01]  /*13a0*/  CS2R R22, SRZ ;  /* 0x0000000000167805 */ /* 0x000fe2000001ff00 */
[----:B------:R-:W-:-:S03]  /*13b0*/  @!P0 IMAD.X R31, R32, 0x1, R15, P3 ;  /* 0x00000001201f8824 */ /* 0x000fc600018e060f */
[----:B------:R0:W3:Y:S01]  /*13c0*/  @!P0 LDG.E.64 R20, desc[UR8][R28.64] ;  /* 0x000000081c148981 */ /* 0x0000e2000c1e1b00 */
[----:B------:R-:W-:Y:S02]  /*13d0*/  CS2R R14, SRZ ;  /* 0x00000000000e7805 */ /* 0x000fe4000001ff00 */
[----:B0-----:R-:W-:Y:S01]  /*13e0*/  @!P0 MOV R28, R30 ;  /* 0x0000001e001c8202 */ /* 0x001fe20000000f00 */
[----:B------:R-:W-:-:S05]  /*13f0*/  @!P0 IMAD.MOV.U32 R29, RZ, RZ, R33 ;  /* 0x000000ffff1d8224 */ /* 0x000fca00078e0021 */
[----:B------:R0:W4:Y:S02]  /*1400*/  @!P0 LDG.E.64 R22, desc[UR8][R28.64] ;  /* 0x000000081c168981 */ /* 0x000124000c1e1b00 */
[----:B0-----:R-:W-:Y:S01]  /*1410*/  @!P0 MOV R28, R24 ;  /* 0x00000018001c8202 */ /* 0x001fe20000000f00 */
[----:B------:R-:W-:-:S05]  /*1420*/  @!P0 IMAD.MOV.U32 R29, RZ, RZ, R31 ;  /* 0x000000ffff1d8224 */ /* 0x000fca00078e001f */
[----:B------:R0:W5:Y:S01]  /*1430*/  @!P0 LDG.E.64 R14, desc[UR8][R28.64] ;  /* 0x000000081c0e8981 */ /* 0x000162000c1e1b00 */
[----:B------:R-:W-:Y:S01]  /*1440*/  IADD3 R25, PT, PT, R25, 0x2, RZ ;  /* 0x0000000219197810 */ /* 0x000fe20007ffe0ff */
[C---:B--2---:R-:W-:Y:S01]  /*1450*/  FADD.FTZ R26, -R8.reuse, R26 ;  /* 0x0000001a081a7221 */ /* 0x044fe20000010100 */
[----:B------:R-:W-:-:S03]  /*1460*/  FADD.FTZ R24, -R8, R27 ;  /* 0x0000001b08187221 */ /* 0x000fc60000010100 */
[-C--:B-1----:R-:W-:Y:S01]  /*1470*/  FMUL.FTZ R26, R26, R9.reuse ;  /* 0x000000091a1a7220 */ /* 0x082fe20000410000 */
[----:B---3--:R-:W-:Y:S01]  /*1480*/  FMUL.FTZ R30, R20, R10 ;  /* 0x0000000a141e7220 */ /* 0x008fe20000410000 */
[----:B------:R-:W-:Y:S02]  /*1490*/  FADD.FTZ R27, R5, R20 ;  /* 0x00000014051b7221 */ /* 0x000fe40000010000 */
[----:B------:R-:W-:Y:S01]  /*14a0*/  FFMA.FTZ R20, R26, R20, R3 ;  /* 0x000000141a147223 */ /* 0x000fe20000010003 */
[----:B------:R-:W-:Y:S01]  /*14b0*/  FMUL.FTZ R3, R24, R9 ;  /* 0x0000000918037220 */ /* 0x000fe20000410000 */
[----:B------:R-:W-:Y:S01]  /*14c0*/  FADD.FTZ R5, R18, R30 ;  /* 0x0000001e12057221 */ /* 0x000fe20000010000 */
[----:B------:R-:W-:Y:S01]  /*14d0*/  FFMA.FTZ R19, R26, R30, R19 ;  /* 0x0000001e1a137223 */ /* 0x000fe20000010013 */
[----:B------:R-:W-:Y:S01]  /*14e0*/  FMUL.FTZ R18, R21, R11 ;  /* 0x0000000b15127220 */ /* 0x000fe20000410000 */
[----:B------:R-:W-:Y:S01]  /*14f0*/  FADD.FTZ R24, R4, R21 ;  /* 0x0000001504187221 */ /* 0x000fe20000010000 */
[----:B0-----:R-:W-:-:S02]  /*1500*/  FFMA.FTZ R29, R3, R21, R0 ;  /* 0x00000015031d7223 */ /* 0x001fc40000010000 */
[----:B------:R-:W-:Y:S01]  /*1510*/  FFMA.FTZ R26, R3, R18, R19 ;  /* 0x00000012031a7223 */ /* 0x000fe20000010013 */
[----:B------:R-:W-:Y:S01]  /*1520*/  FADD.FTZ R31, R18, R5 ;  /* 0x00000005121f7221 */ /* 0x000fe20000010000 */
[C---:B----4-:R-:W-:Y:S01]  /*1530*/  FADD.FTZ R22, -R8.reuse, R22 ;  /* 0x0000001608167221 */ /* 0x050fe20000010100 */
[----:B------:R-:W-:-:S03]  /*1540*/  FADD.FTZ R0, -R8, R23 ;  /* 0x0000001708007221 */ /* 0x000fc60000010100 */
[----:B------:R-:W-:Y:S01]  /*1550*/  FMUL.FTZ R19, R22, R9 ;  /* 0x0000000916137220 */ /* 0x000fe20000410000 */
[----:B-----5:R-:W-:Y:S01]  /*1560*/  FMUL.FTZ R4, R14, R10 ;  /* 0x0000000a0e047220 */ /* 0x020fe20000410000 */
[----:B------:R-:W-:Y:S02]  /*1570*/  FADD.FTZ R5, R27, R14 ;  /* 0x0000000e1b057221 */ /* 0x000fe40000010000 */
[----:B------:R-:W-:Y:S01]  /*1580*/  FFMA.FTZ R3, R19, R14, R20 ;  /* 0x0000000e13037223 */ /* 0x000fe20000010014 */
[----:B------:R-:W-:Y:S01]  /*1590*/  FMUL.FTZ R21, R15, R11 ;  /* 0x0000000b0f157220 */ /* 0x000fe20000410000 */
[----:B------:R-:W-:Y:S01]  /*15a0*/  FMUL.FTZ R14, R0, R9 ;  /* 0x00000009000e7220 */ /* 0x000fe20000410000 */
[----:B------:R-:W-:Y:S01]  /*15b0*/  FADD.FTZ R18, R31, R4 ;  /* 0x000000041f127221 */ /* 0x000fe20000010000 */
[----:B------:R-:W-:Y:S01]  /*15c0*/  FFMA.FTZ R20, R19, R4, R26 ;  /* 0x0000000413147223 */ /* 0x000fe2000001001a */
[----:B------:R-:W-:Y:S01]  /*15d0*/  FADD.FTZ R4, R24, R15 ;  /* 0x0000000f18047221 */ /* 0x000fe20000010000 */
[C---:B------:R-:W-:Y:S01]  /*15e0*/  FFMA.FTZ R0, R14.reuse, R15, R29 ;  /* 0x0000000f0e007223 */ /* 0x040fe2000001001d */
[----:B------:R-:W-:Y:S01]  /*15f0*/  FADD.FTZ R18, R21, R18 ;  /* 0x0000001215127221 */ /* 0x000fe20000010000 */
[----:B------:R-:W-:-:S07]  /*1600*/  FFMA.FTZ R19, R14, R21, R20 ;  /* 0x000000150e137223 */ /* 0x000fce0000010014 */
.L_x_1069:
[----:B------:R-:W-:Y:S05]  /*1610*/  @P2 BRA `(.L_x_1065) ;  /* 0x0000000c00502947 */ /* 0x000fea0003800000 */
[----:B------:R-:W-:Y:S01]  /*1620*/  SHF.R.S32.HI R13, RZ, 0x1f, R25 ;  /* 0x0000001fff0d7819 */ /* 0x000fe20000011419 */
[----:B------:R-:W-:Y:S01]  /*1630*/  BSSY.RECONVERGENT B0, `(.L_x_1070) ;  /* 0x0000013000007945 */ /* 0x000fe20003800200 */
[----:B------:R-:W-:-:S03]  /*1640*/  CS2R R20, SRZ ;  /* 0x0000000000147805 */ /* 0x000fc6000001ff00 */
[----:B------:R-:W-:Y:S01]  /*1650*/  IMAD R14, R13, UR6, RZ ;  /* 0x000000060d0e7c24 */ /* 0x000fe2000f8e02ff */
[----:B------:R-:W-:-:S03]  /*1660*/  MOV R13, R17 ;  /* 0x00000011000d7202 */ /* 0x000fc60000000f00 */
[----:B------:R-:W-:-:S04]  /*1670*/  IMAD.WIDE.U32 R12, R25, UR6, R12 ;  /* 0x00000006190c7c25 */ /* 0x000fc8000f8e000c */
[----:B------:R-:W-:Y:S01]  /*1680*/  IMAD R25, R25, UR7, R14 ;  /* 0x0000000719197c24 */ /* 0x000fe2000f8e020e */
[----:B------:R-:W-:Y:S01]  /*1690*/  CS2R R14, SRZ ;  /* 0x00000000000e7805 */ /* 0x000fe2000001ff00 */
[----:B------:R-:W-:Y:S06]  /*16a0*/  @P0 BRA `(.L_x_1071) ;  /* 0x00000000002c0947 */ /* 0x000fec0003800000 */
[----:B------:R-:W0:Y:S01]  /*16b0*/  LDCU.64 UR4, c[0x0][0x3a0] ;  /* 0x00007400ff0477ac */ /* 0x000e220008000a00 */
[----:B------:R-:W-:Y:S01]  /*16c0*/  IMAD.IADD R15, R13, 0x1, R25 ;  /* 0x000000010d0f7824 */ /* 0x000fe200078e0219 */
[C---:B------:R-:W-:Y:S01]  /*16d0*/  SHF.L.U32 R14, R12.reuse, 0x2, RZ ;  /* 0x000000020c0e7819 */ /* 0x040fe200000006ff */
[----:B------:R-:W2:Y:S03]  /*16e0*/  LDCU.64 UR10, c[0x0][0x398] ;  /* 0x00007300ff0a77ac */ /* 0x000ea60008000a00 */
[----:B------:R-:W-:Y:S02]  /*16f0*/  SHF.L.U64.HI R15, R12, 0x2, R15 ;  /* 0x000000020c0f7819 */ /* 0x000fe4000001020f */
[C---:B0-----:R-:W-:Y:S02]  /*1700*/  IADD3 R12, P0, PT, R14.reuse, UR4, RZ ;  /* 0x000000040e0c7c10 */ /* 0x041fe4000ff1e0ff */
[----:B--2---:R-:W-:-:S02]  /*1710*/  IADD3 R14, P1, PT, R14, UR10, RZ ;  /* 0x0000000a0e0e7c10 */ /* 0x004fc4000ff3e0ff */
[C---:B------:R-:W-:Y:S02]  /*1720*/  IADD3.X R13, PT, PT, R15.reuse, UR5, RZ, P0, !PT ;  /* 0x000000050f0d7c10 */ /* 0x040fe400087fe4ff */
[----:B------:R-:W-:-:S03]  /*1730*/  IADD3.X R15, PT, PT, R15, UR11, RZ, P1, !PT ;  /* 0x0000000b0f0f7c10 */ /* 0x000fc60008ffe4ff */
[----:B------:R0:W5:Y:S04]  /*1740*/  LDG.E.64 R20, desc[UR8][R12.64] ;  /* 0x000000080c147981 */ /* 0x000168000c1e1b00 */
[----:B------:R-:W5:Y:S02]  /*1750*/  LDG.E.64 R14, desc[UR8][R14.64] ;  /* 0x000000080e0e7981 */ /* 0x000f64000c1e1b00 */
.L_x_1071:
[----:B------:R-:W-:Y:S05]  /*1760*/  BSYNC.RECONVERGENT B0 ;  /* 0x0000000000007941 */ /* 0x000fea0003800200 */
.L_x_1070:
        /* <DEDUP_REMOVED lines=15> */
.L_x_1066:
[C---:B------:R-:W-:Y:S01]  /*1860*/  IADD3 R0, PT, PT, -R25.reuse, R24, RZ ;  /* 0x0000001819007210 */ /* 0x040fe20007ffe1ff */
[----:B------:R-:W-:Y:S02]  /*1870*/  VIADD R4, R24, 0xffffffff ;  /* 0xffffffff18047836 */ /* 0x000fe40000000000 */
[----:B------:R-:W-:Y:S01]  /*1880*/  HFMA2 R3, -RZ, RZ, 0, 0 ;  /* 0x00000000ff037431 */ /* 0x000fe200000001ff */
[----:B------:R-:W-:Y:S02]  /*1890*/  CS2R R18, SRZ ;  /* 0x0000000000127805 */ /* 0x000fe4000001ff00 */
[----:B------:R-:W-:Y:S02]  /*18a0*/  LOP3.LUT R0, R0, 0x1, RZ, 0xc0, !PT ;  /* 0x0000000100007812 */ /* 0x000fe400078ec0ff */
[----:B------:R-:W-:Y:S02]  /*18b0*/  ISETP.NE.AND P2, PT, R25, R4, PT ;  /* 0x000000041900720c */ /* 0x000fe40003f45270 */
[----:B------:R-:W-:-:S02]  /*18c0*/  CS2R R4, SRZ ;  /* 0x0000000000047805 */ /* 0x000fc4000001ff00 */
[----:B------:R-:W-:Y:S01]  /*18d0*/  ISETP.NE.U32.AND P1, PT, R0, 0x1, PT ;  /* 0x000000010000780c */ /* 0x000fe20003f25070 */
[----:B------:R-:W-:Y:S01]  /*18e0*/  IMAD.MOV.U32 R0, RZ, RZ, RZ ;  /* 0x000000ffff007224 */ /* 0x000fe200078e00ff */
[----:B------:R-:W-:-:S11]  /*18f0*/  MOV R28, R25 ;  /* 0x00000019001c7202 */ /* 0x000fd60000000f00 */
[----:B------:R-:W-:Y:S05]  /*1900*/  @P1 BRA `(.L_x_1072) ;  /* 0x0000000000cc1947 */ /* 0x000fea0003800000 */
[----:B------:R-:W0:Y:S01]  /*1910*/  @!P0 LDC.64 R18, c[0x0][0x3a0] ;  /* 0x0000e800ff128b82 */ /* 0x000e220000000a00 */
[----:B------:R-:W-:Y:S01]  /*1920*/  @!P0 MOV R4, R12 ;  /* 0x0000000c00048202 */ /* 0x000fe20000000f00 */
[----:B------:R-:W-:Y:S01]  /*1930*/  @!P0 IMAD R22, R22, UR6, RZ ;  /* 0x0000000616168c24 */ /* 0x000fe2000f8e02ff */
[----:B------:R-:W-:-:S03]  /*1940*/  @!P0 MOV R5, R17 ;  /* 0x0000001100058202 */ /* 0x000fc60000000f00 */
[C---:B------:R-:W-:Y:S01]  /*1950*/  @!P0 IMAD R3, R25.reuse, UR7, R22 ;  /* 0x0000000719038c24 */ /* 0x040fe2000f8e0216 */
[----:B------:R-:W-:Y:S01]  /*1960*/  CS2R R22, SRZ ;  /* 0x0000000000167805 */ /* 0x000fe2000001ff00 */
[----:B------:R-:W-:Y:S01]  /*1970*/  @!P0 IMAD.WIDE.U32 R4, R25, UR6, R4 ;  /* 0x0000000619048c25 */ /* 0x000fe2000f8e0004 */
[----:B------:R-:W2:Y:S03]  /*1980*/  @!P0 LDC.64 R26, c[0x0][0x398] ;  /* 0x0000e600ff1a8b82 */ /* 0x000ea60000000a00 */
[----:B------:R-:W-:Y:S01]  /*1990*/  @!P0 IMAD.IADD R5, R5, 0x1, R3 ;  /* 0x0000000105058824 */ /* 0x000fe200078e0203 */
[----:B------:R-:W-:-:S04]  /*19a0*/  @!P0 SHF.L.U32 R3, R4, 0x2, RZ ;  /* 0x0000000204038819 */ /* 0x000fc800000006ff */
[----:B------:R-:W-:Y:S02]  /*19b0*/  @!P0 SHF.L.U64.HI R4, R4, 0x2, R5 ;  /* 0x0000000204048819 */ /* 0x000fe40000010205 */
[----:B0-----:R-:W-:-:S04]  /*19c0*/  @!P0 IADD3 R18, P1, PT, R3, R18, RZ ;  /* 0x0000001203128210 */ /* 0x001fc80007f3e0ff */
[----:B------:R-:W-:-:S05]  /*19d0*/  @!P0 IADD3.X R19, PT, PT, R4, R19, RZ, P1, !PT ;  /* 0x0000001304138210 */ /* 0x000fca0000ffe4ff */
[----:B------:R2:W3:Y:S02]  /*19e0*/  @!P0 LDG.E.64 R22, desc[UR8][R18.64] ;  /* 0x0000000812168981 */ /* 0x0004e4000c1e1b00 */
[----:B--2---:R-:W-:-:S05]  /*19f0*/  @!P0 IADD3 R18, P1, PT, R3, R26, RZ ;  /* 0x0000001a03128210 */ /* 0x004fca0007f3e0ff */
[----:B------:R-:W-:Y:S01]  /*1a00*/  @!P0 IMAD.X R19, R4, 0x1, R27, P1 ;  /* 0x0000000104138824 */ /* 0x000fe200008e061b */
[----:B------:R-:W-:-:S06]  /*1a10*/  CS2R R4, SRZ ;  /* 0x0000000000047805 */ /* 0x000fcc000001ff00 */
[----:B------:R0:W2:Y:S01]  /*1a20*/  @!P0 LDG.E.64 R4, desc[UR8][R18.64] ;  /* 0x0000000812048981 */ /* 0x0000a2000c1e1b00 */
        /* <DEDUP_REMOVED lines=8> */
[----:B------:R-:W0:Y:S04]  /*1ab0*/  MUFU.EX2 R26, R26 ;  /* 0x0000001a001a7308 */ /* 0x000e280000000800 */
[----:B------:R-:W1:Y:S01]  /*1ac0*/  MUFU.EX2 R27, R27 ;  /* 0x0000001b001b7308 */ /* 0x000e620000000800 */
[----:B0-----:R-:W-:Y:S01]  /*1ad0*/  FADD.FTZ R18, R26, 1 ;  /* 0x3f8000001a127421 */ /* 0x001fe20000010000 */
[----:B-1----:R-:W-:-:S03]  /*1ae0*/  FADD.FTZ R28, R27, 1 ;  /* 0x3f8000001b1c7421 */ /* 0x002fc60000010000 */
        /* <DEDUP_REMOVED lines=8> */
[----:B------:R-:W-:Y:S01]  /*1b70*/  IADD3 R28, PT, PT, R25, 0x1, RZ ;  /* 0x00000001191c7810 */ /* 0x000fe20007ffe0ff */
[----:B------:R-:W-:Y:S01]  /*1b80*/  FFMA.FTZ R30, R23, R30, 1 ;  /* 0x3f800000171e7423 */ /* 0x000fe2000001001e */
[----:B------:R-:W-:-:S03]  /*1b90*/  FMUL.FTZ R18, R4, R10 ;  /* 0x0000000a04127220 */ /* 0x000fc60000410000 */
[----:B------:R-:W-:Y:S01]  /*1ba0*/  FMUL.FTZ R30, R5, R30 ;  /* 0x0000001e051e7220 */ /* 0x000fe20000410000 */
        /* <DEDUP_REMOVED lines=9> */
.L_x_1072:
[----:B------:R-:W-:Y:S05]  /*1c40*/  @!P2 BRA `(.L_x_1065) ;  /* 0x0000000400c4a947 */ /* 0x000fea0003800000 */
[----:B------:R-:W-:Y:S01]  /*1c50*/  IADD3 R29, PT, PT, R28, -R24, RZ ;  /* 0x800000181c1d7210 */ /* 0x000fe20007ffe0ff */
[----:B------:R-:W0:Y:S06]  /*1c60*/  LDCU.64 UR6, c[0x0][0x3f8] ;  /* 0x00007f00ff0677ac */ /* 0x000e2c0008000a00 */
.L_x_1073:
[----:B------:R-:W2:Y:S01]  /*1c70*/  @!P0 LDC.64 R32, c[0x0][0x3a0] ;  /* 0x0000e800ff208b82 */ /* 0x000ea20000000a00 */
[----:B------:R-:W-:Y:S02]  /*1c80*/  @!P0 SHF.R.S32.HI R22, RZ, 0x1f, R28 ;  /* 0x0000001fff168819 */ /* 0x000fe4000001141c */
[----:B------:R-:W-:Y:S02]  /*1c90*/  CS2R R30, SRZ ;  /* 0x00000000001e7805 */ /* 0x000fe4000001ff00 */
[----:B------:R-:W-:Y:S01]  /*1ca0*/  @!P0 MOV R23, R17 ;  /* 0x0000001100178202 */ /* 0x000fe20000000f00 */
[----:B0-----:R-:W-:Y:S02]  /*1cb0*/  @!P0 IMAD R25, R22, UR6, RZ ;  /* 0x0000000616198c24 */ /* 0x001fe4000f8e02ff */
[----:B------:R-:W0:Y:S01]  /*1cc0*/  @!P0 LDC.64 R34, c[0x0][0x398] ;  /* 0x0000e600ff228b82 */ /* 0x000e220000000a00 */
[----:B------:R-:W-:Y:S02]  /*1cd0*/  @!P0 IMAD.MOV.U32 R22, RZ, RZ, R12 ;  /* 0x000000ffff168224 */ /* 0x000fe400078e000c */
[----:B------:R-:W-:-:S02]  /*1ce0*/  @!P0 IMAD R27, R28, UR7, R25 ;  /* 0x000000071c1b8c24 */ /* 0x000fc4000f8e0219 */
[----:B------:R-:W-:-:S04]  /*1cf0*/  @!P0 IMAD.WIDE.U32 R22, R28, UR6, R22 ;  /* 0x000000061c168c25 */ /* 0x000fc8000f8e0016 */
[----:B------:R-:W-:Y:S01]  /*1d00*/  @!P0 IMAD.IADD R23, R23, 0x1, R27 ;  /* 0x0000000117178824 */ /* 0x000fe200078e021b */
[----:B------:R-:W-:-:S04]  /*1d10*/  @!P0 SHF.L.U32 R25, R22, 0x2, RZ ;  /* 0x0000000216198819 */ /* 0x000fc800000006ff */
[----:B------:R-:W-:Y:S02]  /*1d20*/  @!P0 SHF.L.U64.HI R22, R22, 0x2, R23 ;  /* 0x0000000216168819 */ /* 0x000fe40000010217 */
[C---:B--2---:R-:W-:Y:S02]  /*1d30*/  @!P0 IADD3 R24, P1, PT, R25.reuse, R32, RZ ;  /* 0x0000002019188210 */ /* 0x044fe40007f3e0ff */
[----:B0-----:R-:W-:Y:S02]  /*1d40*/  @!P0 IADD3 R26, P2, PT, R25, R34, RZ ;  /* 0x00000022191a8210 */ /* 0x001fe40007f5e0ff */
[C---:B------:R-:W-:Y:S02]  /*1d50*/  @!P0 IADD3.X R25, PT, PT, R22.reuse, R33, RZ, P1, !PT ;  /* 0x0000002116198210 */ /* 0x040fe40000ffe4ff */
[----:B------:R-:W-:Y:S02]  /*1d60*/  @!P0 IADD3.X R27, PT, PT, R22, R35, RZ, P2, !PT ;  /* 0x00000023161b8210 */ /* 0x000fe400017fe4ff */
[----:B------:R-:W-:Y:S01]  /*1d70*/  CS2R R22, SRZ ;  /* 0x0000000000167805 */ /* 0x000fe2000001ff00 */
[----:B------:R0:W2:Y:S01]  /*1d80*/  @!P0 LDG.E.64 R30, desc[UR8][R24.64] ;  /* 0x00000008181e8981 */ /* 0x0000a2000c1e1b00 */
[----:B------:R-:W-:Y:S01]  /*1d90*/  ISETP.GE.U32.AND P1, PT, R14, UR6, PT ;  /* 0x000000060e007c0c */ /* 0x000fe2000bf26070 */
[----:B0-----:R-:W-:Y:S01]  /*1da0*/  @!P0 IMAD.MOV.U32 R24, RZ, RZ, R26 ;  /* 0x000000ffff188224 */ /* 0x001fe200078e001a */
[----:B------:R-:W-:-:S05]  /*1db0*/  @!P0 MOV R25, R27 ;  /* 0x0000001b00198202 */ /* 0x000fca0000000f00 */
[----:B------:R0:W3:Y:S01]  /*1dc0*/  @!P0 LDG.E.64 R22, desc[UR8][R24.64] ;  /* 0x0000000818168981 */ /* 0x0000e2000c1e1b00 */
[----:B------:R-:W-:-:S13]  /*1dd0*/  ISETP.GE.AND.EX P0, PT, R15, UR7, PT, P1 ;  /* 0x000000070f007c0c */ /* 0x000fda000bf06310 */
[----:B------:R-:W4:Y:S01]  /*1de0*/  @!P0 LDC.64 R36, c[0x0][0x3a0] ;  /* 0x0000e800ff248b82 */ /* 0x000f220000000a00 */
[----:B------:R-:W-:Y:S01]  /*1df0*/  @!P0 IADD3 R33, PT, PT, R28, 0x1, RZ ;  /* 0x000000011c218810 */ /* 0x000fe20007ffe0ff */
[----:B0-----:R-:W-:Y:S01]  /*1e00*/  @!P0 IMAD.MOV.U32 R24, RZ, RZ, R12 ;  /* 0x000000ffff188224 */ /* 0x001fe200078e000c */
[----:B------:R-:W-:Y:S02]  /*1e10*/  @!P0 MOV R25, R17 ;  /* 0x0000001100198202 */ /* 0x000fe40000000f00 */
[----:B------:R-:W-:-:S05]  /*1e20*/  @!P0 SHF.R.S32.HI R26, RZ, 0x1f, R33 ;  /* 0x0000001fff1a8819 */ /* 0x000fca0000011421 */
[----:B------:R-:W-:Y:S02]  /*1e30*/  @!P0 IMAD R32, R26, UR6, RZ ;  /* 0x000000061a208c24 */ /* 0x000fe4000f8e02ff */
[----:B------:R-:W-:-:S04]  /*1e40*/  @!P0 IMAD.WIDE.U32 R26, R33, UR6, R24 ;  /* 0x00000006211a8c25 */ /* 0x000fc8000f8e0018 */
[----:B------:R-:W-:Y:S01]  /*1e50*/  @!P0 IMAD R33, R33, UR7, R32 ;  /* 0x0000000721218c24 */ /* 0x000fe2000f8e0220 */
[----:B------:R-:W-:-:S03]  /*1e60*/  @!P0 SHF.L.U32 R35, R26, 0x2, RZ ;  /* 0x000000021a238819 */ /* 0x000fc600000006ff */
[----:B------:R-:W-:Y:S01]  /*1e70*/  @!P0 IMAD.IADD R27, R27, 0x1, R33 ;  /* 0x000000011b1b8824 */ /* 0x000fe200078e0221 */
[----:B----4-:R-:W-:-:S04]  /*1e80*/  @!P0 IADD3 R32, P1, PT, R35, R36, RZ ;  /* 0x0000002423208210 */ /* 0x010fc80007f3e0ff */
[----:B------:R-:W-:Y:S02]  /*1e90*/  @!P0 SHF.L.U64.HI R24, R26, 0x2, R27 ;  /* 0x000000021a188819 */ /* 0x000fe4000001021b */
[----:B------:R-:W-:Y:S02]  /*1ea0*/  CS2R R26, SRZ ;  /* 0x00000000001a7805 */ /* 0x000fe4000001ff00 */
[----:B------:R-:W-:Y:S02]  /*1eb0*/  @!P0 IADD3.X R33, PT, PT, R24, R37, RZ, P1, !PT ;  /* 0x0000002518218210 */ /* 0x000fe40000ffe4ff */
[----:B------:R-:W0:Y:S03]  /*1ec0*/  @!P0 LDC.64 R36, c[0x0][0x398] ;  /* 0x0000e600ff248b82 */ /* 0x000e260000000a00 */
[----:B------:R0:W4:Y:S02]  /*1ed0*/  @!P0 LDG.E.64 R26, desc[UR8][R32.64] ;  /* 0x00000008201a8981 */ /* 0x000124000c1e1b00 */
[----:B0-----:R-:W-:-:S04]  /*1ee0*/  @!P0 IADD3 R32, P1, PT, R35, R36, RZ ;  /* 0x0000002423208210 */ /* 0x001fc80007f3e0ff */
[----:B------:R-:W-:Y:S02]  /*1ef0*/  @!P0 IADD3.X R33, PT, PT, R24, R37, RZ, P1, !PT ;  /* 0x0000002518218210 */ /* 0x000fe40000ffe4ff */
[----:B------:R-:W-:-:S06]  /*1f00*/  CS2R R24, SRZ ;  /* 0x0000000000187805 */ /* 0x000fcc000001ff00 */
[----:B------:R0:W5:Y:S01]  /*1f10*/  @!P0 LDG.E.64 R24, desc[UR8][R32.64] ;  /* 0x0000000820188981 */ /* 0x000162000c1e1b00 */
[----:B------:R-:W-:Y:S01]  /*1f20*/  VIADD R29, R29, 0x2 ;  /* 0x000000021d1d7836 */ /* 0x000fe20000000000 */
[----:B------:R-:W-:-:S04]  /*1f30*/  IADD3 R28, PT, PT, R28, 0x2, RZ ;  /* 0x000000021c1c7810 */ /* 0x000fc80007ffe0ff */
[----:B------:R-:W-:Y:S01]  /*1f40*/  ISETP.NE.AND P1, PT, R29, RZ, PT ;  /* 0x000000ff1d00720c */ /* 0x000fe20003f25270 */
[----:B--2---:R-:W-:-:S04]  /*1f50*/  FADD.FTZ R30, -R8, R30 ;  /* 0x0000001e081e7221 */ /* 0x004fc80000010100 */
[----:B-1----:R-:W-:Y:S01]  /*1f60*/  FMUL.FTZ R34, R30, R9 ;  /* 0x000000091e227220 */ /* 0x002fe20000410000 */
[----:B------:R-:W-:-:S03]  /*1f70*/  FADD.FTZ R30, -R8, R31 ;  /* 0x0000001f081e7221 */ /* 0x000fc60000010100 */
[----:B------:R-:W-:Y:S01]  /*1f80*/  FFMA.FTZ R35, R34, R10, R20 ;  /* 0x0000000a22237223 */ /* 0x000fe20000010014 */
[----:B------:R-:W-:-:S03]  /*1f90*/  FMUL.FTZ R30, R30, R9 ;  /* 0x000000091e1e7220 */ /* 0x000fc60000410000 */
[----:B------:R-:W-:Y:S01]  /*1fa0*/  FMUL.FTZ R37, R35, -1.4426950216293334961 ;  /* 0xbfb8aa3b23257820 */ /* 0x000fe20000410000 */
[----:B------:R-:W-:-:S04]  /*1fb0*/  FFMA.FTZ R36, R30, R11, R21 ;  /* 0x0000000b1e247223 */ /* 0x000fc80000010015 */
[----:B------:R-:W-:Y:S01]  /*1fc0*/  FMUL.FTZ R38, R36, -1.4426950216293334961 ;  /* 0xbfb8aa3b24267820 */ /* 0x000fe20000410000 */
[----:B------:R-:W0:Y:S05]  /*1fd0*/  MUFU.EX2 R37, R37 ;  /* 0x0000002500257308 */ /* 0x000e2a0000000800 */
[----:B------:R-:W1:Y:S01]  /*1fe0*/  MUFU.EX2 R38, R38 ;  /* 0x0000002600267308 */ /* 0x000e620000000800 */
[----:B0-----:R-:W-:-:S04]  /*1ff0*/  FADD.FTZ R32, R37, 1 ;  /* 0x3f80000025207421 */ /* 0x001fc80000010000 */
[----:B------:R-:W0:Y:S02]  /*2000*/  MUFU.RCP R33, R32 ;  /* 0x0000002000217308 */ /* 0x000e240000001000 */
[C---:B0-----:R-:W-:Y:S01]  /*2010*/  FADD.FTZ R32, -R33.reuse, 1 ;  /* 0x3f80000021207421 */ /* 0x041fe20000010100 */
[----:B---3--:R-:W-:-:S03]  /*2020*/  FMUL.FTZ R22, R33, R22 ;  /* 0x0000001621167220 */ /* 0x008fc60000410000 */
[----:B------:R-:W-:-:S04]  /*2030*/  FFMA.FTZ R35, R35, R32, 1 ;  /* 0x3f80000023237423 */ /* 0x000fc80000010020 */
[----:B------:R-:W-:Y:S01]  /*2040*/  FMUL.FTZ R22, R22, R35 ;  /* 0x0000002316167220 */ /* 0x000fe20000410000 */
[----:B----4-:R-:W-:-:S03]  /*2050*/  FADD.FTZ R26, -R8, R26 ;  /* 0x0000001a081a7221 */ /* 0x010fc60000010100 */
[C---:B------:R-:W-:Y:S01]  /*2060*/  FMUL.FTZ R32, R22.reuse, R10 ;  /* 0x0000000a16207220 */ /* 0x040fe20000410000 */
[----:B------:R-:W-:Y:S01]  /*2070*/  FADD.FTZ R5, R22, R5 ;  /* 0x0000000516057221 */ /* 0x000fe20000010000 */
[----:B------:R-:W-:Y:S01]  /*2080*/  FFMA.FTZ R22, R34, R22, R3 ;  /* 0x0000001622167223 */ /* 0x000fe20000010003 */
[-C--:B------:R-:W-:Y:S01]  /*2090*/  FMUL.FTZ R31, R26, R9.reuse ;  /* 0x000000091a1f7220 */ /* 0x080fe20000410000 */
[----:B------:R-:W-:Y:S01]  /*20a0*/  FADD.FTZ R26, -R8, R27 ;  /* 0x0000001b081a7221 */ /* 0x000fe20000010100 */
[----:B-1----:R-:W-:Y:S01]  /*20b0*/  FADD.FTZ R27, R38, 1 ;  /* 0x3f800000261b7421 */ /* 0x002fe20000010000 */
[----:B------:R-:W-:Y:S01]  /*20c0*/  FFMA.FTZ R19, R34, R32, R19 ;  /* 0x0000002022137223 */ /* 0x000fe20000010013 */
[----:B------:R-:W-:Y:S01]  /*20d0*/  FFMA.FTZ R39, R31, R10, R20 ;  /* 0x0000000a1f277223 */ /* 0x000fe20000010014 */
[----:B------:R-:W-:Y:S01]  /*20e0*/  FMUL.FTZ R26, R26, R9 ;  /* 0x000000091a1a7220 */ /* 0x000fe20000410000 */
[----:B------:R-:W0:Y:S01]  /*20f0*/  MUFU.RCP R38, R27 ;  /* 0x0000001b00267308 */ /* 0x000e220000001000 */
[----:B------:R-:W-:Y:S01]  /*2100*/  FADD.FTZ R18, R32, R18 ;  /* 0x0000001220127221 */ /* 0x000fe20000010000 */
[----:B------:R-:W-:Y:S01]  /*2110*/  FMUL.FTZ R41, R39, -1.4426950216293334961 ;  /* 0xbfb8aa3b27297820 */ /* 0x000fe20000410000 */
[----:B------:R-:W-:-:S04]  /*2120*/  FFMA.FTZ R40, R26, R11, R21 ;  /* 0x0000000b1a287223 */ /* 0x000fc80000010015 */
[----:B------:R-:W-:Y:S01]  /*2130*/  FMUL.FTZ R44, R40, -1.4426950216293334961 ;  /* 0xbfb8aa3b282c7820 */ /* 0x000fe20000410000 */
[----:B------:R-:W1:Y:S05]  /*2140*/  MUFU.EX2 R41, R41 ;  /* 0x0000002900297308 */ /* 0x000e6a0000000800 */
[----:B------:R-:W2:Y:S01]  /*2150*/  MUFU.EX2 R44, R44 ;  /* 0x0000002c002c7308 */ /* 0x000ea20000000800 */
[C---:B0-----:R-:W-:Y:S01]  /*2160*/  FADD.FTZ R37, -R38.reuse, 1 ;  /* 0x3f80000026257421 */ /* 0x041fe20000010100 */
[----:B------:R-:W-:Y:S01]  /*2170*/  FMUL.FTZ R23, R38, R23 ;  /* 0x0000001726177220 */ /* 0x000fe20000410000 */
[----:B-1----:R-:W-:Y:S02]  /*2180*/  FADD.FTZ R42, R41, 1 ;  /* 0x3f800000292a7421 */ /* 0x002fe40000010000 */
[----:B------:R-:W-:-:S02]  /*2190*/  FFMA.FTZ R36, R36, R37, 1 ;  /* 0x3f80000024247423 */ /* 0x000fc40000010025 */
[----:B------:R-:W0:Y:S01]  /*21a0*/  MUFU.RCP R43, R42 ;  /* 0x0000002a002b7308 */ /* 0x000e220000001000 */
[----:B--2---:R-:W-:Y:S01]  /*21b0*/  FADD.FTZ R45, R44, 1 ;  /* 0x3f8000002c2d7421 */ /* 0x004fe20000010000 */
[----:B------:R-:W-:-:S04]  /*21c0*/  FMUL.FTZ R23, R23, R36 ;  /* 0x0000002417177220 */ /* 0x000fc80000410000 */
[C---:B------:R-:W-:Y:S01]  /*21d0*/  FADD.FTZ R4, R23.reuse, R4 ;  /* 0x0000000417047221 */ /* 0x040fe20000010000 */
[----:B------:R-:W-:Y:S01]  /*21e0*/  FFMA.FTZ R27, R30, R23, R0 ;  /* 0x000000171e1b7223 */ /* 0x000fe20000010000 */
[----:B------:R-:W1:Y:S01]  /*21f0*/  MUFU.RCP R46, R45 ;  /* 0x0000002d002e7308 */ /* 0x000e620000001000 */
[----:B------:R-:W-:-:S04]  /*2200*/  FMUL.FTZ R23, R23, R11 ;  /* 0x0000000b17177220 */ /* 0x000fc80000410000 */
[----:B------:R-:W-:Y:S01]  /*2210*/  FFMA.FTZ R19, R30, R23, R19 ;  /* 0x000000171e137223 */ /* 0x000fe20000010013 */
[----:B------:R-:W-:Y:S01]  /*2220*/  FADD.FTZ R33, R23, R18 ;  /* 0x0000001217217221 */ /* 0x000fe20000010000 */
[C---:B0-----:R-:W-:Y:S01]  /*2230*/  FADD.FTZ R36, -R43.reuse, 1 ;  /* 0x3f8000002b247421 */ /* 0x041fe20000010100 */
[----:B-----5:R-:W-:-:S03]  /*2240*/  FMUL.FTZ R24, R43, R24 ;  /* 0x000000182b187220 */ /* 0x020fc60000410000 */
[----:B------:R-:W-:Y:S01]  /*2250*/  FFMA.FTZ R39, R39, R36, 1 ;  /* 0x3f80000027277423 */ /* 0x000fe20000010024 */
[C---:B-1----:R-:W-:Y:S01]  /*2260*/  FADD.FTZ R3, -R46.reuse, 1 ;  /* 0x3f8000002e037421 */ /* 0x042fe20000010100 */
[----:B------:R-:W-:Y:S02]  /*2270*/  FMUL.FTZ R25, R46, R25 ;  /* 0x000000192e197220 */ /* 0x000fe40000410000 */
[----:B------:R-:W-:Y:S01]  /*2280*/  FMUL.FTZ R24, R24, R39 ;  /* 0x0000002718187220 */ /* 0x000fe20000410000 */
[----:B------:R-:W-:-:S03]  /*2290*/  FFMA.FTZ R40, R40, R3, 1 ;  /* 0x3f80000028287423 */ /* 0x000fc60000010003 */
[----:B------:R-:W-:Y:S01]  /*22a0*/  FMUL.FTZ R0, R24, R10 ;  /* 0x0000000a18007220 */ /* 0x000fe20000410000 */
[----:B------:R-:W-:Y:S01]  /*22b0*/  FFMA.FTZ R3, R31, R24, R22 ;  /* 0x000000181f037223 */ /* 0x000fe20000010016 */
[----:B------:R-:W-:Y:S01]  /*22c0*/  FMUL.FTZ R25, R25, R40 ;  /* 0x0000002819197220 */ /* 0x000fe20000410000 */
[----:B------:R-:W-:Y:S01]  /*22d0*/  FADD.FTZ R5, R5, R24 ;  /* 0x0000001805057221 */ /* 0x000fe20000010000 */
        /* <DEDUP_REMOVED lines=8> */
.L_x_1065:
[----:B-1----:R-:W1:Y:S01]  /*2360*/  S2R R9, SR_CgaCtaId ;  /* 0x0000000000097919 */ /* 0x002e620000008800 */
[----:B------:R-:W-:Y:S02]  /*2370*/  MOV R8, 0x400 ;  /* 0x0000040000087802 */ /* 0x000fe40000000f00 */
[----:B------:R-:W-:Y:S02]  /*2380*/  MOV R6, RZ ;  /* 0x000000ff00067202 */ /* 0x000fe40000000f00 */
[----:B------:R-:W-:-:S03]  /*2390*/  ISETP.NE.AND P0, PT, R16, RZ, PT ;  /* 0x000000ff1000720c */ /* 0x000fc60003f05270 */
[----:B------:R-:W-:Y:S01]  /*23a0*/  IMAD.HI.U32 R6, R7, 0x12492493, R6 ;  /* 0x1249249307067827 */ /* 0x000fe200078e0006 */
[----:B-1----:R-:W-:-:S05]  /*23b0*/  LEA R8, R9, R8, 0x18 ;  /* 0x0000000809087211 */ /* 0x002fca00078ec0ff */
        /* <DEDUP_REMOVED lines=8> */
[----:B------:R-:W2:Y:S01]  /*2440*/  S2R R51, SR_TID.X ;  /* 0x0000000000337919 */ /* 0x000ea20000002100 */
[----:B------:R-:W-:Y:S01]  /*2450*/  UMOV UR4, 0xffffffff ;  /* 0xffffffff00047882 */ /* 0x000fe20000000000 */
[----:B------:R-:W3:Y:S01]  /*2460*/  S2R R59, SR_LANEID ;  /* 0x00000000003b7919 */ /* 0x000ee20000000000 */
[----:B--2---:R-:W-:-:S05]  /*2470*/  IMAD R49, R51, 0xb4, R8 ;  /* 0x000000b433317824 */ /* 0x004fca00078e0208 */
[----:B------:R-:W-:Y:S04]  /*2480*/  LDS R50, [R49+0x14] ;  /* 0x0000140031327984 */ /* 0x000fe80000000800 */
[----:B------:R-:W1:Y:S04]  /*2490*/  LDS R47, [R49+0x20] ;  /* 0x00002000312f7984 */ /* 0x000e680000000800 */
[----:B------:R-:W2:Y:S04]  /*24a0*/  LDS R48, [R49+0x1c] ;  /* 0x00001c0031307984 */ /* 0x000ea80000000800 */
[----:B------:R-:W-:Y:S04]  /*24b0*/  LDS R45, [R49+0x18] ;  /* 0x00001800312d7984 */ /* 0x000fe80000000800 */
[----:B------:R-:W4:Y:S04]  /*24c0*/  LDS R46, [R49+0x24] ;  /* 0x00002400312e7984 */ /* 0x000f280000000800 */
[----:B------:R-:W5:Y:S04]  /*24d0*/  LDS R44, [R49+0x2c] ;  /* 0x00002c00312c7984 */ /* 0x000f680000000800 */
[----:B------:R-:W0:Y:S04]  /*24e0*/  LDS R43, [R49+0x28] ;  /* 0x00002800312b7984 */ /* 0x000e280000000800 */
[----:B------:R-:W3:Y:S04]  /*24f0*/  LDS R41, [R49+0x30] ;  /* 0x0000300031297984 */ /* 0x000ee80000000800 */
[----:B------:R-:W3:Y:S04]  /*2500*/  LDS R39, [R49+0x38] ;  /* 0x0000380031277984 */ /* 0x000ee80000000800 */
[----:B------:R-:W3:Y:S04]  /*2510*/  LDS R42, [R49+0x34] ;  /* 0x00003400312a7984 */ /* 0x000ee80000000800 */
[----:B------:R-:W3:Y:S04]  /*2520*/  LDS R40, [R49+0x3c] ;  /* 0x00003c0031287984 */ /* 0x000ee80000000800 */
[----:B------:R-:W3:Y:S01]  /*2530*/  LDS R38, [R49+0x44] ;  /* 0x0000440031267984 */ /* 0x000ee20000000800 */
[----:B-1----:R-:W-:-:S03]  /*2540*/  FADD.FTZ R6, R50, R47 ;  /* 0x0000002f32067221 */ /* 0x002fc60000010000 */
[----:B------:R-:W1:Y:S01]  /*2550*/  LDS R37, [R49+0x40] ;  /* 0x0000400031257984 */ /* 0x000e620000000800 */
[----:B--2---:R-:W-:-:S03]  /*2560*/  ISETP.NE.AND P0, PT, R48, RZ, PT ;  /* 0x000000ff3000720c */ /* 0x004fc60003f05270 */
[----:B------:R-:W2:Y:S01]  /*2570*/  LDS R35, [R49+0x48] ;  /* 0x0000480031237984 */ /* 0x000ea20000000800 */
[----:B------:R-:W-:Y:S02]  /*2580*/  FSEL R7, R6, R47, !P0 ;  /* 0x0000002f06077208 */ /* 0x000fe40004000000 */
[----:B------:R-:W-:Y:S01]  /*2590*/  P2R R60, PR, RZ, 0x1 ;  /* 0x00000001ff3c7803 */ /* 0x000fe20000000000 */
[----:B------:R-:W2:Y:S01]  /*25a0*/  LDS R33, [R49+0x50] ;  /* 0x0000500031217984 */ /* 0x000ea20000000800 */
[----:B----4-:R-:W-:-:S03]  /*25b0*/  FADD.FTZ R9, R45, R46 ;  /* 0x0000002e2d097221 */ /* 0x010fc60000010000 */
[----:B------:R-:W4:Y:S01]  /*25c0*/  LDS R36, [R49+0x4c] ;  /* 0x00004c0031247984 */ /* 0x000f220000000800 */
[----:B-----5:R-:W-:Y:S01]  /*25d0*/  FADD.FTZ R7, R44, R7 ;  /* 0x000000072c077221 */ /* 0x020fe20000010000 */
[----:B------:R-:W-:Y:S02]  /*25e0*/  FSEL R6, R9, R46, !P0 ;  /* 0x0000002e09067208 */ /* 0x000fe40004000000 */
[----:B------:R-:W5:Y:S01]  /*25f0*/  LDS R34, [R49+0x54] ;  /* 0x0000540031227984 */ /* 0x000f620000000800 */
[----:B0-----:R-:W-:-:S03]  /*2600*/  ISETP.NE.AND P0, PT, R43, RZ, PT ;  /* 0x000000ff2b00720c */ /* 0x001fc60003f05270 */
[----:B------:R-:W0:Y:S01]  /*2610*/  LDS R32, [R49+0x5c] ;  /* 0x00005c0031207984 */ /* 0x000e220000000800 */
[----:B---3--:R-:W-:Y:S01]  /*2620*/  FADD.FTZ R8, R41, R6 ;  /* 0x0000000629087221 */ /* 0x008fe20000010000 */
[----:B------:R-:W-:Y:S02]  /*2630*/  FSEL R6, R7, R44, !P0 ;  /* 0x0000002c07067208 */ /* 0x000fe40004000000 */
[----:B------:R-:W3:Y:S01]  /*2640*/  LDS R31, [R49+0x58] ;  /* 0x00005800311f7984 */ /* 0x000ee20000000800 */
[----:B------:R-:W-:Y:S02]  /*2650*/  P2R R61, PR, RZ, 0x1 ;  /* 0x00000001ff3d7803 */ /* 0x000fe40000000000 */
[----:B------:R-:W-:Y:S01]  /*2660*/  FSEL R7, R8, R41, !P0 ;  /* 0x0000002908077208 */ /* 0x000fe20004000000 */
[----:B------:R-:W3:Y:S01]  /*2670*/  LDS R29, [R49+0x60] ;  /* 0x00006000311d7984 */ /* 0x000ee20000000800 */
[----:B------:R-:W-:Y:S01]  /*2680*/  FADD.FTZ R6, R39, R6 ;  /* 0x0000000627067221 */ /* 0x000fe20000010000 */
[----:B------:R-:W-:-:S02]  /*2690*/  ISETP.NE.AND P0, PT, R42, RZ, PT ;  /* 0x000000ff2a00720c */ /* 0x000fc40003f05270 */
[----:B------:R-:W3:Y:S01]  /*26a0*/  LDS R27, [R49+0x68] ;  /* 0x00006800311b7984 */ /* 0x000ee20000000800 */
[----:B------:R-:W-:Y:S01]  /*26b0*/  FADD.FTZ R9, R40, R7 ;  /* 0x0000000728097221 */ /* 0x000fe20000010000 */
[----:B------:R-:W-:Y:S02]  /*26c0*/  FSEL R7, R6, R39, !P0 ;  /* 0x0000002706077208 */ /* 0x000fe40004000000 */
[----:B------:R-:W3:Y:S01]  /*26d0*/  LDS R30, [R49+0x64] ;  /* 0x00006400311e7984 */ /* 0x000ee20000000800 */
[----:B------:R-:W-:Y:S02]  /*26e0*/  P2R R62, PR, RZ, 0x1 ;  /* 0x00000001ff3e7803 */ /* 0x000fe40000000000 */
[----:B------:R-:W-:Y:S01]  /*26f0*/  FSEL R6, R9, R40, !P0 ;  /* 0x0000002809067208 */ /* 0x000fe20004000000 */
[----:B------:R-:W3:Y:S01]  /*2700*/  LDS R28, [R49+0x6c] ;  /* 0x00006c00311c7984 */ /* 0x000ee20000000800 */
[----:B------:R-:W-:Y:S01]  /*2710*/  FADD.FTZ R7, R38, R7 ;  /* 0x0000000726077221 */ /* 0x000fe20000010000 */
[----:B-1----:R-:W-:-:S02]  /*2720*/  ISETP.NE.AND P0, PT, R37, RZ, PT ;  /* 0x000000ff2500720c */ /* 0x002fc40003f05270 */
[----:B------:R-:W1:Y:S01]  /*2730*/  LDS R24, [R49+0x74] ;  /* 0x0000740031187984 */ /* 0x000e620000000800 */
[----:B--2---:R-:W-:Y:S01]  /*2740*/  FADD.FTZ R8, R35, R6 ;  /* 0x0000000623087221 */ /* 0x004fe20000010000 */
[----:B------:R-:W-:Y:S02]  /*2750*/  FSEL R6, R7, R38, !P0 ;  /* 0x0000002607067208 */ /* 0x000fe40004000000 */
[----:B------:R-:W2:Y:S01]  /*2760*/  LDS R25, [R49+0x78] ;  /* 0x0000780031197984 */ /* 0x000ea20000000800 */
[----:B------:R-:W-:Y:S02]  /*2770*/  P2R R63, PR, RZ, 0x1 ;  /* 0x00000001ff3f7803 */ /* 0x000fe40000000000 */
[----:B------:R-:W-:Y:S01]  /*2780*/  FSEL R7, R8, R35, !P0 ;  /* 0x0000002308077208 */ /* 0x000fe20004000000 */
[----:B------:R-:W2:Y:S01]  /*2790*/  LDS R23, [R49+0x70] ;  /* 0x0000700031177984 */ /* 0x000ea20000000800 */
[----:B------:R-:W-:Y:S01]  /*27a0*/  FADD.FTZ R6, R33, R6 ;  /* 0x0000000621067221 */ /* 0x000fe20000010000 */
[----:B----4-:R-:W-:-:S02]  /*27b0*/  ISETP.NE.AND P0, PT, R36, RZ, PT ;  /* 0x000000ff2400720c */ /* 0x010fc40003f05270 */
[----:B------:R-:W4:Y:S01]  /*27c0*/  LDS R21, [R49+0x80] ;  /* 0x0000800031157984 */ /* 0x000f220000000800 */
[----:B-----5:R-:W-:Y:S01]  /*27d0*/  FADD.FTZ R9, R34, R7 ;  /* 0x0000000722097221 */ /* 0x020fe20000010000 */
[----:B------:R-:W-:Y:S02]  /*27e0*/  FSEL R7, R6, R33, !P0 ;  /* 0x0000002106077208 */ /* 0x000fe40004000000 */
[----:B------:R-:W-:Y:S01]  /*27f0*/  LDS R22, [R49+0x84] ;  /* 0x0000840031167984 */ /* 0x000fe20000000800 */
[----:B------:R-:W-:Y:S02]  /*2800*/  P2R R64, PR, RZ, 0x1 ;  /* 0x00000001ff407803 */ /* 0x000fe40000000000 */
[----:B------:R-:W-:Y:S01]  /*2810*/  FSEL R6, R9, R34, !P0 ;  /* 0x0000002209067208 */ /* 0x000fe20004000000 */
[----:B------:R-:W5:Y:S01]  /*2820*/  LDS R20, [R49+0x7c] ;  /* 0x00007c0031147984 */ /* 0x000f620000000800 */
[----:B0-----:R-:W-:Y:S01]  /*2830*/  FADD.FTZ R7, R32, R7 ;  /* 0x0000000720077221 */ /* 0x001fe20000010000 */
[----:B---3--:R-:W-:-:S02]  /*2840*/  ISETP.NE.AND P0, PT, R31, RZ, PT ;  /* 0x000000ff1f00720c */ /* 0x008fc40003f05270 */
[----:B------:R-:W-:Y:S01]  /*2850*/  LDS R18, [R49+0x8c] ;  /* 0x00008c0031127984 */ /* 0x000fe20000000800 */
[----:B------:R-:W-:Y:S01]  /*2860*/  FADD.FTZ R8, R29, R6 ;  /* 0x000000061d087221 */ /* 0x000fe20000010000 */
[----:B------:R-:W-:Y:S02]  /*2870*/  FSEL R6, R7, R32, !P0 ;  /* 0x0000002007067208 */ /* 0x000fe40004000000 */
[----:B------:R-:W0:Y:S01]  /*2880*/  LDS R19, [R49+0x88] ;  /* 0x0000880031137984 */ /* 0x000e220000000800 */
        /* <DEDUP_REMOVED lines=12> */
[----:B-1----:R-:W-:-:S03]  /*2950*/  FADD.FTZ R7, R24, R7 ;  /* 0x0000000718077221 */ /* 0x002fc60000010000 */
[----:B------:R-:W1:Y:S01]  /*2960*/  LDS R14, [R49+0x9c] ;  /* 0x00009c00310e7984 */ /* 0x000e620000000800 */
[----:B--2---:R-:W-:Y:S01]  /*2970*/  FADD.FTZ R8, R25, R8 ;  /* 0x0000000819087221 */ /* 0x004fe20000010000 */
[----:B------:R-:W-:Y:S02]  /*2980*/  ISETP.NE.AND P0, PT, R23, RZ, PT ;  /* 0x000000ff1700720c */ /* 0x000fe40003f05270 */
[----:B------:R-:W2:Y:S02]  /*2990*/  LDS R12, [R49+0xa4] ;  /* 0x0000a400310c7984 */ /* 0x000ea40000000800 */
[----:B------:R-:W-:Y:S02]  /*29a0*/  FSEL R52, R7, R24, !P0 ;  /* 0x0000001807347208 */ /* 0x000fe40004000000 */
[----:B------:R-:W2:Y:S01]  /*29b0*/  LDS R13, [R49+0xa0] ;  /* 0x0000a000310d7984 */ /* 0x000ea20000000800 */
[----:B------:R-:W-:Y:S02]  /*29c0*/  FSEL R7, R8, R25, !P0 ;  /* 0x0000001908077208 */ /* 0x000fe40004000000 */
[----:B----4-:R-:W-:Y:S01]  /*29d0*/  FADD.FTZ R52, R21, R52 ;  /* 0x0000003415347221 */ /* 0x010fe20000010000 */
[----:B------:R-:W4:Y:S01]  /*29e0*/  LDS R11, [R49+0xa8] ;  /* 0x0000a800310b7984 */ /* 0x000f220000000800 */
[----:B-----5:R-:W-:Y:S01]  /*29f0*/  ISETP.NE.AND P1, PT, R20, RZ, PT ;  /* 0x000000ff1400720c */ /* 0x020fe20003f25270 */
[----:B------:R-:W-:-:S02]  /*2a00*/  FADD.FTZ R53, R22, R7 ;  /* 0x0000000716357221 */ /* 0x000fc40000010000 */
[----:B------:R-:W5:Y:S01]  /*2a10*/  LDS R9, [R49+0xb0] ;  /* 0x0000b00031097984 */ /* 0x000f620000000800 */
[----:B------:R-:W-:Y:S02]  /*2a20*/  FSEL R7, R52, R21, !P1 ;  /* 0x0000001534077208 */ /* 0x000fe40004800000 */
[----:B------:R-:W-:Y:S01]  /*2a30*/  FSEL R52, R53, R22, !P1 ;  /* 0x0000001635347208 */ /* 0x000fe20004800000 */
[----:B------:R-:W5:Y:S01]  /*2a40*/  LDS R10, [R49+0xac] ;  /* 0x0000ac00310a7984 */ /* 0x000f620000000800 */
[----:B0-----:R-:W-:Y:S01]  /*2a50*/  ISETP.NE.AND P2, PT, R19, RZ, PT ;  /* 0x000000ff1300720c */ /* 0x001fe20003f45270 */
[----:B------:R-:W-:Y:S02]  /*2a60*/  FADD.FTZ R7, R18, R7 ;  /* 0x0000000712077221 */ /* 0x000fe40000010000 */
[----:B------:R-:W0:Y:S01]  /*2a70*/  LDS R8, [R49+0xb4] ;  /* 0x0000b40031087984 */ /* 0x000e220000000800 */
[----:B---3--:R-:W-:Y:S02]  /*2a80*/  FADD.FTZ R54, R17, R52 ;  /* 0x0000003411367221 */ /* 0x008fe40000010000 */
[----:B------:R-:W-:-:S02]  /*2a90*/  FSEL R52, R7, R18, !P2 ;  /* 0x0000001207347208 */ /* 0x000fc40005000000 */
[----:B------:R-:W-:Y:S02]  /*2aa0*/  IADD3 R6, PT, PT, R43, R48, R26 ;  /* 0x000000302b067210 */ /* 0x000fe40007ffe01a */
[----:B------:R-:W-:Y:S01]  /*2ab0*/  FSEL R7, R54, R17, !P2 ;  /* 0x0000001136077208 */ /* 0x000fe20005000000 */
[----:B------:R-:W-:Y:S01]  /*2ac0*/  FADD.FTZ R52, R15, R52 ;  /* 0x000000340f347221 */ /* 0x000fe20000010000 */
[----:B------:R-:W-:Y:S02]  /*2ad0*/  IADD3 R6, PT, PT, R37, R6, R42 ;  /* 0x0000000625067210 */ /* 0x000fe40007ffe02a */
[----:B------:R-:W-:Y:S02]  /*2ae0*/  ISETP.NE.AND P3, PT, R16, RZ, PT ;  /* 0x000000ff1000720c */ /* 0x000fe40003f65270 */
[----:B------:R-:W-:Y:S01]  /*2af0*/  IADD3 R6, PT, PT, R31, R6, R36 ;  /* 0x000000061f067210 */ /* 0x000fe20007ffe024 */
[----:B-1----:R-:W-:Y:S01]  /*2b00*/  FADD.FTZ R53, R14, R7 ;  /* 0x000000070e357221 */ /* 0x002fe20000010000 */
[----:B------:R-:W-:-:S02]  /*2b10*/  FSEL R7, R52, R15, !P3 ;  /* 0x0000000f34077208 */ /* 0x000fc40005800000 */
[----:B------:R-:W-:Y:S02]  /*2b20*/  IADD3 R6, PT, PT, R23, R6, R30 ;  /* 0x0000000617067210 */ /* 0x000fe40007ffe01e */
[----:B------:R-:W-:Y:S01]  /*2b30*/  FSEL R52, R53, R14, !P3 ;  /* 0x0000000e35347208 */ /* 0x000fe20005800000 */
[----:B--2---:R-:W-:Y:S01]  /*2b40*/  FADD.FTZ R7, R12, R7 ;  /* 0x000000070c077221 */ /* 0x004fe20000010000 */
[----:B------:R-:W-:Y:S02]  /*2b50*/  IADD3 R6, PT, PT, R19, R6, R20 ;  /* 0x0000000613067210 */ /* 0x000fe40007ffe014 */
[C---:B------:R-:W-:Y:S02]  /*2b60*/  ISETP.NE.AND P4, PT, R13.reuse, RZ, PT ;  /* 0x000000ff0d00720c */ /* 0x040fe40003f85270 */
[----:B------:R-:W-:Y:S01]  /*2b70*/  IADD3 R55, PT, PT, R13, R6, R16 ;  /* 0x000000060d377210 */ /* 0x000fe20007ffe010 */
[----:B----4-:R-:W-:Y:S01]  /*2b80*/  FADD.FTZ R52, R11, R52 ;  /* 0x000000340b347221 */ /* 0x010fe20000010000 */
[----:B------:R-:W-:-:S04]  /*2b90*/  FSEL R6, R7, R12, !P4 ;  /* 0x0000000c07067208 */ /* 0x000fc80006000000 */
[----:B------:R-:W-:Y:S01]  /*2ba0*/  FSEL R7, R52, R11, !P4 ;  /* 0x0000000b34077208 */ /* 0x000fe20006000000 */
[----:B-----5:R-:W-:Y:S01]  /*2bb0*/  FADD.FTZ R6, R9, R6 ;  /* 0x0000000609067221 */ /* 0x020fe20000010000 */
[C---:B------:R-:W-:Y:S01]  /*2bc0*/  ISETP.NE.AND P5, PT, R10.reuse, RZ, PT ;  /* 0x000000ff0a00720c */ /* 0x040fe20003fa5270 */
[----:B------:R-:W-:Y:S02]  /*2bd0*/  IMAD.IADD R55, R10, 0x1, R55 ;  /* 0x000000010a377824 */ /* 0x000fe400078e0237 */
[----:B0-----:R-:W-:Y:S01]  /*2be0*/  FADD.FTZ R53, R8, R7 ;  /* 0x0000000708357221 */ /* 0x001fe20000010000 */
[----:B------:R-:W-:-:S04]  /*2bf0*/  FSEL R7, R6, R9, !P5 ;  /* 0x0000000906077208 */ /* 0x000fc80006800000 */
[----:B------:R-:W-:Y:S01]  /*2c00*/  FSEL R6, R53, R8, !P5 ;  /* 0x0000000835067208 */ /* 0x000fe20006800000 */
[----:B------:R-:W-:Y:S06]  /*2c10*/  BRA.DIV UR4, `(.L_x_1075) ;  /* 0x0000000e04d87947 */ /* 0x000fec000b800000 */
[----:B------:R-:W0:Y:S01]  /*2c20*/  SHFL.UP PT, R56, R7, 0x1, RZ ;  /* 0x0420000007387989 */ /* 0x000e2200000e00ff */
[----:B------:R-:W-:Y:S02]  /*2c30*/  P2R R52, PR, RZ, 0x1 ;  /* 0x00000001ff347803 */ /* 0x000fe40000000000 */
[----:B------:R-:W-:Y:S01]  /*2c40*/  ISETP.GE.AND P0, PT, R59, 0x1, PT ;  /* 0x000000013b00780c */ /* 0x000fe20003f06270 */
[----:B------:R-:W1:Y:S01]  /*2c50*/  SHFL.UP PT, R69, R6, 0x1, RZ ;  /* 0x0420000006457989 */ /* 0x000e6200000e00ff */
[----:B------:R-:W-:Y:S01]  /*2c60*/  ISETP.NE.AND P6, PT, R55, RZ, PT ;  /* 0x000000ff3700720c */ /* 0x000fe20003fc5270 */
[----:B0-----:R-:W-:Y:S01]  /*2c70*/  FADD.FTZ R56, R7, R56 ;  /* 0x0000003807387221 */ /* 0x001fe20000010000 */
[----:B-1----:R-:W-:-:S09]  /*2c80*/  FADD.FTZ R69, R6, R69 ;  /* 0x0000004506457221 */ /* 0x002fd20000010000 */
[----:B------:R-:W-:Y:S02]  /*2c90*/  @P0 FSEL R7, R56, R7, !P6 ;  /* 0x0000000738070208 */ /* 0x000fe40007000000 */
[----:B------:R-:W0:Y:S01]  /*2ca0*/  SHFL.UP PT, R56, R55, 0x1, RZ ;  /* 0x0420000037387989 */ /* 0x000e2200000e00ff */
[----:B------:R-:W-:-:S03]  /*2cb0*/  @P0 FSEL R6, R69, R6, !P6 ;  /* 0x0000000645060208 */ /* 0x000fc60007000000 */
[----:B------:R-:W1:Y:S04]  /*2cc0*/  SHFL.UP PT, R69, R7, 0x2, RZ ;  /* 0x0440000007457989 */ /* 0x000e6800000e00ff */
[----:B------:R-:W2:Y:S01]  /*2cd0*/  SHFL.UP PT, R53, R6, 0x2, RZ ;  /* 0x0440000006357989 */ /* 0x000ea200000e00ff */
[----:B0-----:R-:W-:Y:S02]  /*2ce0*/  SEL R56, R56, RZ, P0 ;  /* 0x000000ff38387207 */ /* 0x001fe40000000000 */
[----:B------:R-:W-:Y:S02]  /*2cf0*/  ISETP.GE.AND P0, PT, R59, 0x2, PT ;  /* 0x000000023b00780c */ /* 0x000fe40003f06270 */
[----:B------:R-:W-:Y:S01]  /*2d00*/  IADD3 R57, PT, PT, R55, R56, RZ ;  /* 0x0000003837397210 */ /* 0x000fe20007ffe0ff */
[----:B-1----:R-:W-:-:S03]  /*2d10*/  FADD.FTZ R54, R7, R69 ;  /* 0x0000004507367221 */ /* 0x002fc60000010000 */
[----:B------:R-:W-:Y:S01]  /*2d20*/  ISETP.NE.AND P6, PT, R57, RZ, PT ;  /* 0x000000ff3900720c */ /* 0x000fe20003fc5270 */
[----:B------:R-:W0:Y:S01]  /*2d30*/  SHFL.UP PT, R56, R57, 0x2, RZ ;  /* 0x0440000039387989 */ /* 0x000e2200000e00ff */
[----:B--2---:R-:W-:-:S05]  /*2d40*/  FADD.FTZ R53, R6, R53 ;  /* 0x0000003506357221 */ /* 0x004fca0000010000 */
[----:B------:R-:W-:Y:S02]  /*2d50*/  @P0 FSEL R7, R54, R7, !P6 ;  /* 0x0000000736070208 */ /* 0x000fe40007000000 */
[----:B------:R-:W-:-:S03]  /*2d60*/  @P0 FSEL R6, R53, R6, !P6 ;  /* 0x0000000635060208 */ /* 0x000fc60007000000 */
[----:B------:R-:W1:Y:S04]  /*2d70*/  SHFL.UP PT, R69, R7, 0x4, RZ ;  /* 0x0480000007457989 */ /* 0x000e6800000e00ff */
[----:B------:R-:W2:Y:S01]  /*2d80*/  SHFL.UP PT, R53, R6, 0x4, RZ ;  /* 0x0480000006357989 */ /* 0x000ea200000e00ff */
[----:B0-----:R-:W-:Y:S02]  /*2d90*/  SEL R56, R56, RZ, P0 ;  /* 0x000000ff38387207 */ /* 0x001fe40000000000 */
[----:B------:R-:W-:Y:S02]  /*2da0*/  ISETP.GE.AND P0, PT, R59, 0x4, PT ;  /* 0x000000043b00780c */ /* 0x000fe40003f06270 */
[----:B------:R-:W-:-:S04]  /*2db0*/  IADD3 R58, PT, PT, R57, R56, RZ ;  /* 0x00000038393a7210 */ /* 0x000fc80007ffe0ff */
[----:B------:R-:W-:Y:S01]  /*2dc0*/  ISETP.NE.AND P6, PT, R58, RZ, PT ;  /* 0x000000ff3a00720c */ /* 0x000fe20003fc5270 */
[----:B------:R-:W0:Y:S01]  /*2dd0*/  SHFL.UP PT, R56, R58, 0x4, RZ ;  /* 0x048000003a387989 */ /* 0x000e2200000e00ff */
[----:B-1----:R-:W-:Y:S01]  /*2de0*/  FADD.FTZ R54, R7, R69 ;  /* 0x0000004507367221 */ /* 0x002fe20000010000 */
[----:B--2---:R-:W-:-:S04]  /*2df0*/  FADD.FTZ R53, R6, R53 ;  /* 0x0000003506357221 */ /* 0x004fc80000010000 */
[----:B------:R-:W-:Y:S02]  /*2e00*/  @P0 FSEL R7, R54, R7, !P6 ;  /* 0x0000000736070208 */ /* 0x000fe40007000000 */
[----:B------:R-:W-:-:S05]  /*2e10*/  @P0 FSEL R6, R53, R6, !P6 ;  /* 0x0000000635060208 */ /* 0x000fca0007000000 */
[----:B------:R-:W1:Y:S01]  /*2e20*/  SHFL.UP PT, R69, R6, 0x8, RZ ;  /* 0x0500000006457989 */ /* 0x000e6200000e00ff */
[----:B0-----:R-:W-:-:S03]  /*2e30*/  SEL R57, R56, RZ, P0 ;  /* 0x000000ff38397207 */ /* 0x001fc60000000000 */
[----:B------:R-:W0:Y:S01]  /*2e40*/  SHFL.UP PT, R56, R7, 0x8, RZ ;  /* 0x0500000007387989 */ /* 0x000e2200000e00ff */
[----:B------:R-:W-:Y:S01]  /*2e50*/  ISETP.GE.AND P0, PT, R59, 0x8, PT ;  /* 0x000000083b00780c */ /* 0x000fe20003f06270 */
[----:B------:R-:W-:-:S05]  /*2e60*/  IMAD.IADD R57, R58, 0x1, R57 ;  /* 0x000000013a397824 */ /* 0x000fca00078e0239 */
[----:B------:R-:W-:Y:S01]  /*2e70*/  ISETP.NE.AND P6, PT, R57, RZ, PT ;  /* 0x000000ff3900720c */ /* 0x000fe20003fc5270 */
[----:B-1----:R-:W-:-:S06]  /*2e80*/  FADD.FTZ R69, R6, R69 ;  /* 0x0000004506457221 */ /* 0x002fcc0000010000 */
[----:B------:R-:W-:Y:S01]  /*2e90*/  @P0 FSEL R6, R69, R6, !P6 ;  /* 0x0000000645060208 */ /* 0x000fe20007000000 */
[----:B0-----:R-:W-:-:S04]  /*2ea0*/  FADD.FTZ R56, R7, R56 ;  /* 0x0000003807387221 */ /* 0x001fc80000010000 */
[----:B------:R-:W0:Y:S01]  /*2eb0*/  SHFL.UP PT, R69, R6, 0x10, RZ ;  /* 0x0600000006457989 */ /* 0x000e2200000e00ff */
[----:B------:R-:W-:-:S03]  /*2ec0*/  @P0 FSEL R7, R56, R7, !P6 ;  /* 0x0000000738070208 */ /* 0x000fc60007000000 */
[----:B------:R-:W1:Y:S04]  /*2ed0*/  SHFL.UP PT, R56, R57, 0x8, RZ ;  /* 0x0500000039387989 */ /* 0x000e6800000e00ff */
[----:B------:R-:W2:Y:S01]  /*2ee0*/  SHFL.UP PT, R67, R7, 0x10, RZ ;  /* 0x0600000007437989 */ /* 0x000ea200000e00ff */
[----:B0-----:R-:W-:Y:S01]  /*2ef0*/  FADD.FTZ R69, R6, R69 ;  /* 0x0000004506457221 */ /* 0x001fe20000010000 */
[----:B-1----:R-:W-:Y:S02]  /*2f00*/  SEL R56, R56, RZ, P0 ;  /* 0x000000ff38387207 */ /* 0x002fe40000000000 */
[----:B------:R-:W-:Y:S02]  /*2f10*/  ISETP.GE.AND P0, PT, R59, 0x10, PT ;  /* 0x000000103b00780c */ /* 0x000fe40003f06270 */
[----:B------:R-:W-:Y:S01]  /*2f20*/  IADD3 R58, PT, PT, R57, R56, RZ ;  /* 0x00000038393a7210 */ /* 0x000fe20007ffe0ff */
[----:B--2---:R-:W-:-:S03]  /*2f30*/  FADD.FTZ R54, R7, R67 ;  /* 0x0000004307367221 */ /* 0x004fc60000010000 */
[----:B------:R-:W-:Y:S01]  /*2f40*/  ISETP.NE.AND P6, PT, R58, RZ, PT ;  /* 0x000000ff3a00720c */ /* 0x000fe20003fc5270 */
[----:B------:R-:W0:Y:S06]  /*2f50*/  SHFL.UP PT, R56, R58, 0x10, RZ ;  /* 0x060000003a387989 */ /* 0x000e2c00000e00ff */
[----:B------:R-:W-:Y:S02]  /*2f60*/  @P0 FSEL R7, R54, R7, !P6 ;  /* 0x0000000736070208 */ /* 0x000fe40007000000 */
[----:B------:R-:W-:Y:S02]  /*2f70*/  @P0 FSEL R6, R69, R6, !P6 ;  /* 0x0000000645060208 */ /* 0x000fe40007000000 */
[----:B------:R-:W-:-:S02]  /*2f80*/  ISETP.GE.AND P6, PT, R59, 0x10, PT ;  /* 0x000000103b00780c */ /* 0x000fc40003fc6270 */
[----:B------:R-:W1:Y:S01]  /*2f90*/  SHFL.UP PT, R7, R7, 0x1, RZ ;  /* 0x0420000007077989 */ /* 0x000e6200000e00ff */
[----:B------:R-:W-:Y:S02]  /*2fa0*/  ISETP.NE.AND P0, PT, R52, RZ, PT ;  /* 0x000000ff3400720c */ /* 0x000fe40003f05270 */
[----:B0-----:R-:W-:Y:S02]  /*2fb0*/  SEL R57, R56, RZ, P6 ;  /* 0x000000ff38397207 */ /* 0x001fe40003000000 */
[----:B------:R0:W2:Y:S02]  /*2fc0*/  SHFL.UP PT, R56, R6, 0x1, RZ ;  /* 0x0420000006387989 */ /* 0x0000a400000e00ff */
[----:B------:R-:W-:-:S06]  /*2fd0*/  IADD3 R57, PT, PT, R58, R57, RZ ;  /* 0x000000393a397210 */ /* 0x000fcc0007ffe0ff */
[----:B0-----:R-:W3:Y:S02]  /*2fe0*/  SHFL.UP PT, R57, R57, 0x1, RZ ;  /* 0x0420000039397989 */ /* 0x001ee400000e00ff */
.L_x_1096:
[----:B------:R-:W-:Y:S02]  /*2ff0*/  P2R R54, PR, RZ, 0x2 ;  /* 0x00000002ff367803 */ /* 0x000fe40000000000 */
[----:B------:R-:W-:Y:S02]  /*3000*/  ISETP.NE.AND P1, PT, R61, RZ, PT ;  /* 0x000000ff3d00720c */ /* 0x000fe40003f25270 */
[----:B------:R-:W-:Y:S02]  /*3010*/  P2R R6, PR, RZ, 0x1 ;  /* 0x00000001ff067803 */ /* 0x000fe40000000000 */
[----:B------:R-:W-:Y:S02]  /*3020*/  P2R R52, PR, RZ, 0x2 ;  /* 0x00000002ff347803 */ /* 0x000fe40000000000 */
[----:B------:R-:W-:Y:S02]  /*3030*/  ISETP.NE.AND P1, PT, R51, RZ, PT ;  /* 0x000000ff3300720c */ /* 0x000fe40003f25270 */
[----:B------:R-:W-:-:S02]  /*3040*/  ISETP.NE.AND P0, PT, R60, RZ, PT ;  /* 0x000000ff3c00720c */ /* 0x000fc40003f05270 */
[----:B------:R-:W-:Y:S02]  /*3050*/  PLOP3.LUT P6, PT, PT, PT, PT, 0x80, 0x8 ;  /* 0x000000000008781c */ /* 0x000fe40003fcf070 */
[----:B------:R-:W-:Y:S02]  /*3060*/  P2R R53, PR, RZ, 0x1 ;  /* 0x00000001ff357803 */ /* 0x000fe40000000000 */
[----:B------:R-:W-:Y:S02]  /*3070*/  P2R R55, PR, RZ, 0x4 ;  /* 0x00000004ff377803 */ /* 0x000fe40000000000 */
[----:B------:R-:W-:Y:S02]  /*3080*/  ISETP.NE.AND P2, PT, R62, RZ, PT ;  /* 0x000000ff3e00720c */ /* 0x000fe40003f45270 */
[----:B------:R-:W-:Y:S02]  /*3090*/  P2R R58, PR, RZ, 0x8 ;  /* 0x00000008ff3a7803 */ /* 0x000fe40000000000 */
[----:B------:R-:W-:-:S02]  /*30a0*/  @P1 ISETP.NE.AND P0, PT, R26, RZ, PT ;  /* 0x000000ff1a00120c */ /* 0x000fc40003f05270 */
[----:B------:R-:W-:Y:S02]  /*30b0*/  ISETP.NE.AND P3, PT, R63, RZ, PT ;  /* 0x000000ff3f00720c */ /* 0x000fe40003f65270 */
[----:B------:R-:W-:Y:S02]  /*30c0*/  @P1 PLOP3.LUT P6, PT, P0, PT, PT, 0x80, 0x8 ;  /* 0x000000000008181c */ /* 0x000fe400007cf070 */
[----:B------:R-:W-:Y:S02]  /*30d0*/  ISETP.NE.AND P0, PT, R53, RZ, PT ;  /* 0x000000ff3500720c */ /* 0x000fe40003f05270 */
[----:B------:R-:W-:Y:S02]  /*30e0*/  ISETP.NE.AND P1, PT, R52, RZ, PT ;  /* 0x000000ff3400720c */ /* 0x000fe40003f25270 */
[----:B------:R-:W-:Y:S02]  /*30f0*/  P2R R59, PR, RZ, 0x10 ;  /* 0x00000010ff3b7803 */ /* 0x000fe40000000000 */
[----:B------:R-:W-:-:S02]  /*3100*/  ISETP.NE.AND P4, PT, R64, RZ, PT ;  /* 0x000000ff4000720c */ /* 0x000fc40003f85270 */
[----:B------:R-:W-:Y:S02]  /*3110*/  P2R R60, PR, RZ, 0x20 ;  /* 0x00000020ff3c7803 */ /* 0x000fe40000000000 */
[----:B------:R-:W-:Y:S01]  /*3120*/  ISETP.NE.AND P5, PT, R65, RZ, PT ;  /* 0x000000ff4100720c */ /* 0x000fe20003fa5270 */
[----:B-1----:R-:W-:Y:S01]  /*3130*/  @!P6 FADD.FTZ R50, R7, R50 ;  /* 0x000000320732e221 */ /* 0x002fe20000010000 */
[----:B--2---:R-:W-:Y:S01]  /*3140*/  @!P6 FADD.FTZ R45, R56, R45 ;  /* 0x0000002d382de221 */ /* 0x004fe20000010000 */
[----:B------:R-:W-:Y:S02]  /*3150*/  ISETP.NE.AND P6, PT, R51, RZ, PT ;  /* 0x000000ff3300720c */ /* 0x000fe40003fc5270 */
[----:B------:R-:W-:Y:S01]  /*3160*/  @!P0 FADD.FTZ R47, R47, R50 ;  /* 0x000000322f2f8221 */ /* 0x000fe20000010000 */
[----:B------:R-:W-:Y:S01]  /*3170*/  @!P0 FADD.FTZ R46, R46, R45 ;  /* 0x0000002d2e2e8221 */ /* 0x000fe20000010000 */
[----:B------:R-:W-:Y:S01]  /*3180*/  ISETP.NE.AND P0, PT, R6, RZ, PT ;  /* 0x000000ff0600720c */ /* 0x000fe20003f05270 */
[----:B------:R2:W-:Y:S01]  /*3190*/  STS [R49+0x14], R50 ;  /* 0x0000143231007388 */ /* 0x0005e20000000800 */
[----:B------:R-:W-:Y:S01]  /*31a0*/  @!P1 FADD.FTZ R44, R44, R47 ;  /* 0x0000002f2c2c9221 */ /* 0x000fe20000010000 */
[----:B------:R-:W-:Y:S01]  /*31b0*/  @!P1 FADD.FTZ R41, R41, R46 ;  /* 0x0000002e29299221 */ /* 0x000fe20000010000 */
[----:B------:R-:W-:Y:S01]  /*31c0*/  ISETP.NE.AND P1, PT, R54, RZ, PT ;  /* 0x000000ff3600720c */ /* 0x000fe20003f25270 */
[----:B------:R2:W-:Y:S01]  /*31d0*/  STS [R49+0x18], R45 ;  /* 0x0000182d31007388 */ /* 0x0005e20000000800 */
[----:B------:R-:W-:Y:S01]  /*31e0*/  @!P2 FADD.FTZ R39, R39, R44 ;  /* 0x0000002c2727a221 */ /* 0x000fe20000010000 */
[----:B------:R-:W-:Y:S01]  /*31f0*/  @!P2 FADD.FTZ R40, R40, R41 ;  /* 0x000000292828a221 */ /* 0x000fe20000010000 */
[----:B------:R-:W-:Y:S01]  /*3200*/  ISETP.NE.AND P2, PT, R55, RZ, PT ;  /* 0x000000ff3700720c */ /* 0x000fe20003f45270 */
[----:B---3--:R-:W-:Y:S01]  /*3210*/  @P6 IMAD.IADD R26, R57, 0x1, R26 ;  /* 0x00000001391a6824 */ /* 0x008fe200078e021a */
[----:B------:R-:W-:Y:S01]  /*3220*/  ISETP.NE.AND P6, PT, R66, RZ, PT ;  /* 0x000000ff4200720c */ /* 0x000fe20003fc5270 */
[----:B------:R-:W-:Y:S01]  /*3230*/  @!P3 FADD.FTZ R38, R38, R39 ;  /* 0x000000272626b221 */ /* 0x000fe20000010000 */
[----:B------:R-:W-:Y:S01]  /*3240*/  @!P3 FADD.FTZ R35, R35, R40 ;  /* 0x000000282323b221 */ /* 0x000fe20000010000 */
[----:B------:R-:W-:Y:S01]  /*3250*/  ISETP.NE.AND P3, PT, R58, RZ, PT ;  /* 0x000000ff3a00720c */ /* 0x000fe20003f65270 */
[----:B------:R2:W-:Y:S01]  /*3260*/  STS [R49+0x10], R26 ;  /* 0x0000101a31007388 */ /* 0x0005e20000000800 */
[----:B------:R-:W-:Y:S01]  /*3270*/  IADD3 R48, PT, PT, R48, R26, RZ ;  /* 0x0000001a30307210 */ /* 0x000fe20007ffe0ff */
        /* <DEDUP_REMOVED lines=9> */
[----:B------:R-:W-:-:S02]  /*3310*/  IMAD.IADD R42, R42, 0x1, R43 ;  /* 0x000000012a2a7824 */ /* 0x000fc400078e022b */
[----:B------:R-:W-:Y:S01]  /*3320*/  @!P6 FADD.FTZ R27, R27, R32 ;  /* 0x000000201b1be221 */ /* 0x000fe20000010000 */
[----:B------:R-:W-:Y:S01]  /*3330*/  @!P6 FADD.FTZ R28, R28, R29 ;  /* 0x0000001d1c1ce221 */ /* 0x000fe20000010000 */
[----:B------:R2:W-:Y:S01]  /*3340*/  STS [R49+0x28], R43 ;  /* 0x0000282b31007388 */ /* 0x0005e20000000800 */
[----:B------:R-:W-:Y:S01]  /*3350*/  IADD3 R37, PT, PT, R37, R42, RZ ;  /* 0x0000002a25257210 */ /* 0x000fe20007ffe0ff */
[----:B------:R-:W-:Y:S01]  /*3360*/  @!P0 FADD.FTZ R24, R24, R27 ;  /* 0x0000001b18188221 */ /* 0x000fe20000010000 */
[----:B------:R-:W-:Y:S01]  /*3370*/  @!P0 FADD.FTZ R25, R25, R28 ;  /* 0x0000001c19198221 */ /* 0x000fe20000010000 */
[----:B------:R2:W-:Y:S01]  /*3380*/  STS [R49+0x24], R46 ;  /* 0x0000242e31007388 */ /* 0x0005e20000000800 */
[----:B------:R-:W-:Y:S01]  /*3390*/  IADD3 R36, PT, PT, R36, R37, RZ ;  /* 0x0000002524247210 */ /* 0x000fe20007ffe0ff */
[----:B------:R-:W-:Y:S01]  /*33a0*/  @!P1 FADD.FTZ R21, R21, R24 ;  /* 0x0000001815159221 */ /* 0x000fe20000010000 */
[----:B------:R-:W-:Y:S01]  /*33b0*/  @!P1 FADD.FTZ R22, R22, R25 ;  /* 0x0000001916169221 */ /* 0x000fe20000010000 */
[----:B------:R2:W-:Y:S02]  /*33c0*/  STS [R49+0x34], R42 ;  /* 0x0000342a31007388 */ /* 0x0005e40000000800 */
        /* <DEDUP_REMOVED lines=16> */
[----:B------:R-:W-:-:S03]  /*34d0*/  IADD3 R19, PT, PT, R19, R20, RZ ;  /* 0x0000001413137210 */ /* 0x000fc60007ffe0ff */
[----:B------:R2:W-:Y:S01]  /*34e0*/  STS [R49+0x3c], R40 ;  /* 0x00003c2831007388 */ /* 0x0005e20000000800 */
[----:B------:R-:W-:-:S03]  /*34f0*/  IADD3 R16, PT, PT, R16, R19, RZ ;  /* 0x0000001310107210 */ /* 0x000fc60007ffe0ff */
[----:B------:R2:W-:Y:S02]  /*3500*/  STS [R49+0x4c], R36 ;  /* 0x00004c2431007388 */ /* 0x0005e40000000800 */
[----:B------:R-:W-:Y:S02]  /*3510*/  IMAD.IADD R13, R13, 0x1, R16 ;  /* 0x000000010d0d7824 */ /* 0x000fe400078e0210 */
[----:B------:R2:W-:Y:S03]  /*3520*/  STS [R49+0x44], R38 ;  /* 0x0000442631007388 */ /* 0x0005e60000000800 */
[----:B------:R-:W-:Y:S01]  /*3530*/  IADD3 R10, PT, PT, R10, R13, RZ ;  /* 0x0000000d0a0a7210 */ /* 0x000fe20007ffe0ff */
        /* <DEDUP_REMOVED lines=27> */
.L_x_1074:
[----:B0-2---:R-:W0:Y:S01]  /*36f0*/  S2R R13, SR_CgaCtaId ;  /* 0x00000000000d7919 */ /* 0x005e220000008800 */
[----:B-1----:R-:W-:Y:S01]  /*3700*/  MOV R18, 0x400 ;  /* 0x0000040000127802 */ /* 0x002fe20000000f00 */
[----:B------:R-:W-:Y:S01]  /*3710*/  HFMA2 R6, -RZ, RZ, 0, 0 ;  /* 0x00000000ff067431 */ /* 0x000fe200000001ff */
[----:B------:R-:W-:Y:S05]  /*3720*/  WARPSYNC.ALL ;  /* 0x0000000000007948 */ /* 0x000fea0003800000 */
[----:B------:R-:W1:Y:S01]  /*3730*/  S2R R7, SR_TID.X ;  /* 0x0000000000077919 */ /* 0x000e620000002100 */
[----:B0-----:R-:W-:Y:S01]  /*3740*/  LEA R9, R13, R18, 0x18 ;  /* 0x000000120d097211 */ /* 0x001fe200078ec0ff */
[----:B-1----:R-:W-:-:S04]  /*3750*/  IMAD.HI.U32 R6, R7, 0x12492493, R6 ;  /* 0x1249249307067827 */ /* 0x002fc800078e0006 */
[----:B------:R-:W-:Y:S01]  /*3760*/  IMAD R17, R6, 0xc, R9 ;  /* 0x0000000c06117824 */ /* 0x000fe200078e0209 */
[----:B------:R-:W0:Y:S01]  /*3770*/  S2R R12, SR_TID.X ;  /* 0x00000000000c7919 */ /* 0x000e220000002100 */
[----:B------:R-:W1:Y:S01]  /*3780*/  LDCU UR4, c[0x0][0x424] ;  /* 0x00008480ff0477ac */ /* 0x000e620008000800 */
[----:B------:R-:W2:Y:S01]  /*3790*/  LDC R11, c[0x0][0x420] ;  /* 0x00010800ff0b7b82 */ /* 0x000ea20000000800 */
[----:B------:R-:W-:Y:S07]  /*37a0*/  BSSY.RECONVERGENT B0, `(.L_x_1076) ;  /* 0x0000026000007945 */ /* 0x000fee0003800200 */
[----:B------:R-:W3:Y:S08]  /*37b0*/  LDC R15, c[0x0][0x410] ;  /* 0x00010400ff0f7b82 */ /* 0x000ef00000000800 */
[----:B------:R-:W4:Y:S01]  /*37c0*/  LDC R9, c[0x0][0x428] ;  /* 0x00010a00ff097b82 */ /* 0x000f220000000800 */
[----:B-1----:R-:W-:Y:S01]  /*37d0*/  IMAD R6, R2, UR4, RZ ;  /* 0x0000000402067c24 */ /* 0x002fe2000f8e02ff */
[----:B------:R-:W-:-:S03]  /*37e0*/  UIADD3 UR4, UPT, UPT, UR4, -0x2, URZ ;  /* 0xfffffffe04047890 */ /* 0x000fc6000fffe0ff */
[----:B0-----:R-:W-:-:S03]  /*37f0*/  IMAD R6, R12, 0x2, -R6 ;  /* 0x000000020c067824 */ /* 0x001fc600078e0a06 */
[----:B------:R-:W-:Y:S02]  /*3800*/  BAR.SYNC.DEFER_BLOCKING 0x0 ;  /* 0x0000000000007b1d */ /* 0x000fe40000010000 */
[----:B------:R-:W-:-:S06]  /*3810*/  ISETP.NE.AND P2, PT, R6, UR4, PT ;  /* 0x0000000406007c0c */ /* 0x000fcc000bf45270 */
[----:B------:R-:W2:Y:S07]  /*3820*/  S2UR UR4, SR_CTAID.X ;  /* 0x00000000000479c3 */ /* 0x000eae0000002500 */
[----:B------:R-:W-:Y:S01]  /*3830*/  @!P2 IADD3 R8, PT, PT, R18, 0x16a0, RZ ;  /* 0x000016a01208a810 */ /* 0x000fe20007ffe0ff */
[----:B------:R-:W-:Y:S04]  /*3840*/  @!P2 LDS R7, [R17+0x18] ;  /* 0x000018001107a984 */ /* 0x000fe80000000800 */
[----:B------:R-:W0:Y:S01]  /*3850*/  @!P2 LDS R6, [R17+0x14] ;  /* 0x000014001106a984 */ /* 0x000e220000000800 */
[----:B--2---:R-:W-:-:S02]  /*3860*/  IMAD R10, R11, UR4, R12 ;  /* 0x000000040b0a7c24 */ /* 0x004fc4000f8e020c */
[----:B----4-:R-:W-:Y:S01]  /*3870*/  IMAD R14, R9, UR4, R12 ;  /* 0x00000004090e7c24 */ /* 0x010fe2000f8e020c */
[----:B------:R-:W-:Y:S02]  /*3880*/  @!P2 LEA R9, R13, R8, 0x18 ;  /* 0x000000080d09a211 */ /* 0x000fe400078ec0ff */
[----:B---3--:R-:W-:Y:S02]  /*3890*/  ISETP.GE.AND P0, PT, R10, R15, PT ;  /* 0x0000000f0a00720c */ /* 0x008fe40003f06270 */
[----:B------:R-:W-:Y:S02]  /*38a0*/  @!P2 LEA R9, R2, R9, 0x3 ;  /* 0x000000090209a211 */ /* 0x000fe400078e18ff */
[----:B------:R-:W-:Y:S02]  /*38b0*/  ISETP.GE.U32.OR P0, PT, R12, R11, P0 ;  /* 0x0000000b0c00720c */ /* 0x000fe40000706470 */
[----:B------:R-:W-:Y:S02]  /*38c0*/  ISETP.GE.U32.AND P1, PT, R14, UR6, PT ;  /* 0x000000060e007c0c */ /* 0x000fe4000bf26070 */
[----:B------:R-:W-:-:S04]  /*38d0*/  SHF.R.S32.HI R16, RZ, 0x1f, R14 ;  /* 0x0000001fff107819 */ /* 0x000fc8000001140e */
[----:B------:R-:W-:Y:S01]  /*38e0*/  ISETP.GE.AND.EX P1, PT, R16, UR7, PT, P1 ;  /* 0x0000000710007c0c */ /* 0x000fe2000bf26310 */
[----:B0-----:R0:W-:Y:S01]  /*38f0*/  @!P2 STS.64 [R9], R6 ;  /* 0x000000060900a388 */ /* 0x0011e20000000a00 */
[----:B------:R-:W-:Y:S06]  /*3900*/  BAR.SYNC.DEFER_BLOCKING 0x0 ;  /* 0x0000000000007b1d */ /* 0x000fec0000010000 */
[----:B------:R-:W-:Y:S05]  /*3910*/  @P0 BRA `(.L_x_1077) ;  /* 0x0000000000380947 */ /* 0x000fea0003800000 */
[----:B------:R-:W-:Y:S01]  /*3920*/  VIADD R2, R18, 0x16a0 ;  /* 0x000016a012027836 */ /* 0x000fe20000000000 */
[----:B0-----:R-:W0:Y:S01]  /*3930*/  S2R R6, SR_CTAID.Z ;  /* 0x0000000000067919 */ /* 0x001e220000002700 */
[----:B------:R-:W1:Y:S03]  /*3940*/  LDC.64 R8, c[0x0][0x3d8] ;  /* 0x0000f600ff087b82 */ /* 0x000e660000000a00 */
[----:B------:R-:W-:-:S04]  /*3950*/  LEA R7, R13, R2, 0x18 ;  /* 0x000000020d077211 */ /* 0x000fc800078ec0ff */
[----:B------:R-:W-:-:S05]  /*3960*/  LEA R2, R12, R7, 0x3 ;  /* 0x000000070c027211 */ /* 0x000fca00078e18ff */
[----:B------:R-:W2:Y:S01]  /*3970*/  LDS.64 R12, [R2] ;  /* 0x00000000020c7984 */ /* 0x000ea20000000a00 */
[----:B0-----:R-:W-:-:S05]  /*3980*/  SHF.L.U32 R7, R6, 0x1, RZ ;  /* 0x0000000106077819 */ /* 0x001fca00000006ff */
[CC--:B------:R-:W-:Y:S02]  /*3990*/  IMAD R11, R7.reuse, R15.reuse, R15 ;  /* 0x0000000f070b7224 */ /* 0x0c0fe400078e020f */
[----:B------:R-:W-:Y:S02]  /*39a0*/  IMAD R7, R7, R15, R10 ;  /* 0x0000000f07077224 */ /* 0x000fe400078e020a */
[----:B------:R-:W-:Y:S02]  /*39b0*/  IMAD.IADD R11, R10, 0x1, R11 ;  /* 0x000000010a0b7824 */ /* 0x000fe400078e020b */
[----:B-1----:R-:W-:-:S04]  /*39c0*/  IMAD.WIDE R6, R7, 0x4, R8 ;  /* 0x0000000407067825 */ /* 0x002fc800078e0208 */
[----:B------:R-:W-:Y:S01]  /*39d0*/  IMAD.WIDE R8, R11, 0x4, R8 ;  /* 0x000000040b087825 */ /* 0x000fe200078e0208 */
[----:B--2---:R1:W-:Y:S04]  /*39e0*/  REDG.E.ADD.F32.FTZ.RN.STRONG.GPU desc[UR8][R6.64], R12 ;  /* 0x0000000c060079a6 */ /* 0x0043e8000c12f308 */
[----:B------:R1:W-:Y:S02]  /*39f0*/  REDG.E.ADD.F32.FTZ.RN.STRONG.GPU desc[UR8][R8.64], R13 ;  /* 0x0000000d080079a6 */ /* 0x0003e4000c12f308 */
.L_x_1077:
[----:B------:R-:W-:Y:S05]  /*3a00*/  BSYNC.RECONVERGENT B0 ;  /* 0x0000000000007941 */ /* 0x000fea0003800200 */
.L_x_1076:
[----:B------:R-:W-:Y:S05]  /*3a10*/  @P1 EXIT ;  /* 0x000000000000194d */ /* 0x000fea0003800000 */
[----:B------:R-:W2:Y:S01]  /*3a20*/  LDCU UR4, c[0x0][0x3e0] ;  /* 0x00007c00ff0477ac */ /* 0x000ea20008000800 */
[----:B01----:R-:W0:Y:S01]  /*3a30*/  LDC R9, c[0x0][0x360] ;  /* 0x0000d800ff097b82 */ /* 0x003e220000000800 */
[----:B------:R-:W1:Y:S01]  /*3a40*/  LDCU.64 UR10, c[0x0][0x3d8] ;  /* 0x00007b00ff0a77ac */ /* 0x000e620008000a00 */
[----:B------:R-:W-:Y:S01]  /*3a50*/  USHF.L.U64.HI UR5, UR6, 0x2, UR7 ;  /* 0x0000000206057899 */ /* 0x000fe20008010207 */
[----:B--2---:R-:W-:Y:S01]  /*3a60*/  IMAD R2, R15, UR4, RZ ;  /* 0x000000040f027c24 */ /* 0x004fe2000f8e02ff */
[----:B------:R-:W-:-:S04]  /*3a70*/  USHF.L.U32 UR4, UR6, 0x2, URZ ;  /* 0x0000000206047899 */ /* 0x000fc800080006ff */
[----:B------:R-:W-:-:S04]  /*3a80*/  SHF.L.U32 R7, R2, 0x1, RZ ;  /* 0x0000000102077819 */ /* 0x000fc800000006ff */
        /* <DEDUP_REMOVED lines=15> */
.L_x_1075:
[----:B------:R-:W-:Y:S01]  /*3b80*/  IMAD.MOV.U32 R52, RZ, RZ, 0x1 ;  /* 0x00000001ff347424 */ /* 0x000fe200078e00ff */
[----:B------:R-:W-:Y:S02]  /*3b90*/  MOV R53, RZ ;  /* 0x000000ff00357202 */ /* 0x000fe40000000f00 */
[----:B------:R-:W-:Y:S02]  /*3ba0*/  MOV R54, 0xffffffff ;  /* 0xffffffff00367802 */ /* 0x000fe40000000f00 */
[----:B------:R-:W-:Y:S02]  /*3bb0*/  P2R R68, PR, RZ, 0x1 ;  /* 0x00000001ff447803 */ /* 0x000fe40000000000 */
[----:B------:R-:W-:-:S13]  /*3bc0*/  ISETP.GE.AND P0, PT, R59, 0x1, PT ;  /* 0x000000013b00780c */ /* 0x000fda0003f06270 */
[----:B------:R-:W-:Y:S05]  /*3bd0*/  WARPSYNC.COLLECTIVE R54, `(.L_x_1078) ;  /* 0x0000000036087348 */ /* 0x000fea0003c00000 */
[----:B------:R0:W1:Y:S02]  /*3be0*/  SHFL.UP P6, R56, R55, R52, R53 ;  /* 0x0400003437387389 */ /* 0x00006400000c0035 */
[----:B01----:R-:W-:Y:S05]  /*3bf0*/  ENDCOLLECTIVE ;  /* 0x000000000000791b */ /* 0x003fea0003800000 */
.L_x_1078:
[----:B------:R-:W-:Y:S02]  /*3c00*/  P2R R67, PR, RZ, 0x2 ;  /* 0x00000002ff437803 */ /* 0x000fe40000000000 */
[----:B------:R-:W-:Y:S02]  /*3c10*/  ISETP.NE.AND P1, PT, R55, RZ, PT ;  /* 0x000000ff3700720c */ /* 0x000fe40003f25270 */
[----:B------:R-:W-:-:S05]  /*3c20*/  SEL R56, R56, RZ, P0 ;  /* 0x000000ff38387207 */ /* 0x000fca0000000000 */
[----:B------:R-:W-:Y:S01]  /*3c30*/  IMAD.IADD R57, R55, 0x1, R56 ;  /* 0x0000000137397824 */ /* 0x000fe200078e0238 */
[----:B------:R-:W-:-:S07]  /*3c40*/  MOV R55, R7 ;  /* 0x0000000700377202 */ /* 0x000fce0000000f00 */
[----:B------:R-:W-:Y:S05]  /*3c50*/  WARPSYNC.COLLECTIVE R54, `(.L_x_1079) ;  /* 0x0000000036087348 */ /* 0x000fea0003c00000 */
[----:B------:R0:W1:Y:S02]  /*3c60*/  SHFL.UP P6, R56, R55, R52, R53 ;  /* 0x0400003437387389 */ /* 0x00006400000c0035 */
[----:B01----:R-:W-:Y:S05]  /*3c70*/  ENDCOLLECTIVE ;  /* 0x000000000000791b */ /* 0x003fea0003800000 */
.L_x_1079:
[----:B------:R-:W-:Y:S01]  /*3c80*/  MOV R55, R6 ;  /* 0x0000000600377202 */ /* 0x000fe20000000f00 */
[----:B------:R-:W-:-:S05]  /*3c90*/  FADD.FTZ R56, R7, R56 ;  /* 0x0000003807387221 */ /* 0x000fca0000010000 */
[----:B------:R-:W-:-:S07]  /*3ca0*/  @P0 FSEL R7, R56, R7, !P1 ;  /* 0x0000000738070208 */ /* 0x000fce0004800000 */
[----:B------:R-:W-:Y:S05]  /*3cb0*/  WARPSYNC.COLLECTIVE R54, `(.L_x_1080) ;  /* 0x0000000036087348 */ /* 0x000fea0003c00000 */
[----:B------:R0:W1:Y:S02]  /*3cc0*/  SHFL.UP P6, R56, R55, R52, R53 ;  /* 0x0400003437387389 */ /* 0x00006400000c0035 */
[----:B01----:R-:W-:Y:S05]  /*3cd0*/  ENDCOLLECTIVE ;  /* 0x000000000000791b */ /* 0x003fea0003800000 */
.L_x_1080:
[----:B------:R-:W-:Y:S01]  /*3ce0*/  MOV R55, R57 ;  /* 0x0000003900377202 */ /* 0x000fe20000000f00 */
[----:B------:R-:W-:Y:S02]  /*3cf0*/  HFMA2 R52, -RZ, RZ, 0, 1.1920928955078125e-07 ;  /* 0x00000002ff347431 */ /* 0x000fe400000001ff */
[----:B------:R-:W-:-:S07]  /*3d00*/  IMAD.MOV.U32 R69, RZ, RZ, R56 ;  /* 0x000000ffff457224 */ /* 0x000fce00078e0038 */
[----:B------:R-:W-:Y:S05]  /*3d10*/  WARPSYNC.COLLECTIVE R54, `(.L_x_1081) ;  /* 0x0000000036087348 */ /* 0x000fea0003c00000 */
[----:B------:R0:W1:Y:S02]  /*3d20*/  SHFL.UP P6, R56, R55, R52, R53 ;  /* 0x0400003437387389 */ /* 0x00006400000c0035 */
[----:B01----:R-:W-:Y:S05]  /*3d30*/  ENDCOLLECTIVE ;  /* 0x000000000000791b */ /* 0x003fea0003800000 */
.L_x_1081:
[----:B------:R-:W-:-:S05]  /*3d40*/  FADD.FTZ R69, R6, R69 ;  /* 0x0000004506457221 */ /* 0x000fca0000010000 */
[----:B------:R-:W-:Y:S02]  /*3d50*/  @P0 FSEL R6, R69, R6, !P1 ;  /* 0x0000000645060208 */ /* 0x000fe40004800000 */
[----:B------:R-:W-:Y:S02]  /*3d60*/  ISETP.GE.AND P1, PT, R59, 0x2, PT ;  /* 0x000000023b00780c */ /* 0x000fe40003f26270 */
[----:B------:R-:W-:Y:S02]  /*3d70*/  ISETP.NE.AND P0, PT, R57, RZ, PT ;  /* 0x000000ff3900720c */ /* 0x000fe40003f05270 */
[----:B------:R-:W-:Y:S02]  /*3d80*/  MOV R55, R7 ;  /* 0x0000000700377202 */ /* 0x000fe40000000f00 */
[----:B------:R-:W-:-:S05]  /*3d90*/  SEL R56, R56, RZ, P1 ;  /* 0x000000ff38387207 */ /* 0x000fca0000800000 */
[----:B------:R-:W-:-:S07]  /*3da0*/  IMAD.IADD R58, R57, 0x1, R56 ;  /* 0x00000001393a7824 */ /* 0x000fce00078e0238 */
[----:B------:R-:W-:Y:S05]  /*3db0*/  WARPSYNC.COLLECTIVE R54, `(.L_x_1082) ;  /* 0x0000000036087348 */ /* 0x000fea0003c00000 */
[----:B------:R0:W1:Y:S02]  /*3dc0*/  SHFL.UP P6, R56, R55, R52, R53 ;  /* 0x0400003437387389 */ /* 0x00006400000c0035 */
[----:B01----:R-:W-:Y:S05]  /*3dd0*/  ENDCOLLECTIVE ;  /* 0x000000000000791b */ /* 0x003fea0003800000 */
.L_x_1082:
[----:B------:R-:W-:Y:S01]  /*3de0*/  IMAD.MOV.U32 R55, RZ, RZ, R6 ;  /* 0x000000ffff377224 */ /* 0x000fe200078e0006 */
[----:B------:R-:W-:-:S05]  /*3df0*/  MOV R69, R56 ;  /* 0x0000003800457202 */ /* 0x000fca0000000f00 */
[----:B------:R-:W-:-:S05]  /*3e00*/  FADD.FTZ R56, R7, R69 ;  /* 0x0000004507387221 */ /* 0x000fca0000010000 */
[----:B------:R-:W-:-:S07]  /*3e10*/  @P1 FSEL R7, R56, R7, !P0 ;  /* 0x0000000738071208 */ /* 0x000fce0004000000 */
[----:B------:R-:W-:Y:S05]  /*3e20*/  WARPSYNC.COLLECTIVE R54, `(.L_x_1083) ;  /* 0x0000000036087348 */ /* 0x000fea0003c00000 */
[----:B------:R0:W1:Y:S02]  /*3e30*/  SHFL.UP P6, R56, R55, R52, R53 ;  /* 0x0400003437387389 */ /* 0x00006400000c0035 */
[----:B01----:R-:W-:Y:S05]  /*3e40*/  ENDCOLLECTIVE ;  /* 0x000000000000791b */ /* 0x003fea0003800000 */
.L_x_1083:
[----:B------:R-:W-:Y:S01]  /*3e50*/  MOV R55, R58 ;  /* 0x0000003a00377202 */ /* 0x000fe20000000f00 */
[----:B------:R-:W-:Y:S01]  /*3e60*/  IMAD.MOV.U32 R52, RZ, RZ, 0x4 ;  /* 0x00000004ff347424 */ /* 0x000fe200078e00ff */
[----:B------:R-:W-:-:S05]  /*3e70*/  MOV R53, R56 ;  /* 0x0000003800357202 */ /* 0x000fca0000000f00 */
[----:B------:R-:W-:Y:S01]  /*3e80*/  FADD.FTZ R57, R6, R53 ;  /* 0x0000003506397221 */ /* 0x000fe20000010000 */
[----:B------:R-:W-:-:S04]  /*3e90*/  HFMA2 R53, -RZ, RZ, 0, 0 ;  /* 0x00000000ff357431 */ /* 0x000fc800000001ff */
[----:B------:R-:W-:-:S07]  /*3ea0*/  @P1 FSEL R6, R57, R6, !P0 ;  /* 0x0000000639061208 */ /* 0x000fce0004000000 */
[----:B------:R-:W-:Y:S05]  /*3eb0*/  WARPSYNC.COLLECTIVE R54, `(.L_x_1084) ;  /* 0x0000000036087348 */ /* 0x000fea0003c00000 */
[----:B------:R0:W1:Y:S02]  /*3ec0*/  SHFL.UP P6, R56, R55, R52, R53 ;  /* 0x0400003437387389 */ /* 0x00006400000c0035 */
[----:B01----:R-:W-:Y:S05]  /*3ed0*/  ENDCOLLECTIVE ;  /* 0x000000000000791b */ /* 0x003fea0003800000 */
.L_x_1084:
[----:B------:R-:W-:Y:S02]  /*3ee0*/  ISETP.GE.AND P1, PT, R59, 0x4, PT ;  /* 0x000000043b00780c */ /* 0x000fe40003f26270 */
[----:B------:R-:W-:Y:S01]  /*3ef0*/  ISETP.NE.AND P0, PT, R58, RZ, PT ;  /* 0x000000ff3a00720c */ /* 0x000fe20003f05270 */
[----:B------:R-:W-:Y:S01]  /*3f00*/  IMAD.MOV.U32 R55, RZ, RZ, R7 ;  /* 0x000000ffff377224 */ /* 0x000fe200078e0007 */
[----:B------:R-:W-:-:S11]  /*3f10*/  SEL R57, R56, RZ, P1 ;  /* 0x000000ff38397207 */ /* 0x000fd60000800000 */
[----:B------:R-:W-:Y:S05]  /*3f20*/  WARPSYNC.COLLECTIVE R54, `(.L_x_1085) ;  /* 0x0000000036087348 */ /* 0x000fea0003c00000 */
[----:B------:R0:W1:Y:S02]  /*3f30*/  SHFL.UP P6, R56, R55, R52, R53 ;  /* 0x0400003437387389 */ /* 0x00006400000c0035 */
[----:B01----:R-:W-:Y:S05]  /*3f40*/  ENDCOLLECTIVE ;  /* 0x000000000000791b */ /* 0x003fea0003800000 */
.L_x_1085:
[----:B------:R-:W-:Y:S02]  /*3f50*/  IADD3 R57, PT, PT, R58, R57, RZ ;  /* 0x000000393a397210 */ /* 0x000fe40007ffe0ff */
[----:B------:R-:W-:Y:S02]  /*3f60*/  MOV R55, R6 ;  /* 0x0000000600377202 */ /* 0x000fe40000000f00 */
[----:B------:R-:W-:-:S05]  /*3f70*/  MOV R69, R56 ;  /* 0x0000003800457202 */ /* 0x000fca0000000f00 */
[----:B------:R-:W-:-:S05]  /*3f80*/  FADD.FTZ R56, R7, R69 ;  /* 0x0000004507387221 */ /* 0x000fca0000010000 */
[----:B------:R-:W-:-:S07]  /*3f90*/  @P1 FSEL R7, R56, R7, !P0 ;  /* 0x0000000738071208 */ /* 0x000fce0004000000 */
[----:B------:R-:W-:Y:S05]  /*3fa0*/  WARPSYNC.COLLECTIVE R54, `(.L_x_1086) ;  /* 0x0000000036087348 */ /* 0x000fea0003c00000 */
[----:B------:R0:W1:Y:S02]  /*3fb0*/  SHFL.UP P6, R56, R55, R52, R53 ;  /* 0x0400003437387389 */ /* 0x00006400000c0035 */
[----:B01----:R-:W-:Y:S05]  /*3fc0*/  ENDCOLLECTIVE ;  /* 0x000000000000791b */ /* 0x003fea0003800000 */
.L_x_1086:
[----:B------:R-:W-:Y:S01]  /*3fd0*/  MOV R55, R57 ;  /* 0x0000003900377202 */ /* 0x000fe20000000f00 */
[----:B------:R-:W-:Y:S02]  /*3fe0*/  HFMA2 R52, -RZ, RZ, 0, 4.76837158203125e-07 ;  /* 0x00000008ff347431 */ /* 0x000fe400000001ff */
[----:B------:R-:W-:-:S04]  /*3ff0*/  IMAD.MOV.U32 R53, RZ, RZ, R56 ;  /* 0x000000ffff357224 */ /* 0x000fc800078e0038 */
[----:B------:R-:W-:Y:S01]  /*4000*/  FADD.FTZ R69, R6, R53 ;  /* 0x0000003506457221 */ /* 0x000fe20000010000 */
[----:B------:R-:W-:-:S04]  /*4010*/  IMAD.MOV.U32 R53, RZ, RZ, RZ ;  /* 0x000000ffff357224 */ /* 0x000fc800078e00ff */
[----:B------:R-:W-:-:S07]  /*4020*/  @P1 FSEL R6, R69, R6, !P0 ;  /* 0x0000000645061208 */ /* 0x000fce0004000000 */
[----:B------:R-:W-:Y:S05]  /*4030*/  WARPSYNC.COLLECTIVE R54, `(.L_x_1087) ;  /* 0x0000000036087348 */ /* 0x000fea0003c00000 */
[----:B------:R0:W1:Y:S02]  /*4040*/  SHFL.UP P6, R56, R55, R52, R53 ;  /* 0x0400003437387389 */ /* 0x00006400000c0035 */
[----:B01----:R-:W-:Y:S05]  /*4050*/  ENDCOLLECTIVE ;  /* 0x000000000000791b */ /* 0x003fea0003800000 */
.L_x_1087:
[----:B------:R-:W-:Y:S02]  /*4060*/  ISETP.GE.AND P0, PT, R59, 0x8, PT ;  /* 0x000000083b00780c */ /* 0x000fe40003f06270 */
[----:B------:R-:W-:Y:S02]  /*4070*/  ISETP.NE.AND P1, PT, R57, RZ, PT ;  /* 0x000000ff3900720c */ /* 0x000fe40003f25270 */
[----:B------:R-:W-:Y:S02]  /*4080*/  MOV R55, R7 ;  /* 0x0000000700377202 */ /* 0x000fe40000000f00 */
[----:B------:R-:W-:Y:S02]  /*4090*/  SEL R56, R56, RZ, P0 ;  /* 0x000000ff38387207 */ /* 0x000fe40000000000 */
[----:B------:R-:W-:Y:S02]  /*40a0*/  ISETP.GE.AND P0, PT, R59, 0x10, PT ;  /* 0x000000103b00780c */ /* 0x000fe40003f06270 */
[----:B------:R-:W-:-:S11]  /*40b0*/  IADD3 R58, PT, PT, R57, R56, RZ ;  /* 0x00000038393a7210 */ /* 0x000fd60007ffe0ff */
[----:B------:R-:W-:Y:S05]  /*40c0*/  WARPSYNC.COLLECTIVE R54, `(.L_x_1088) ;  /* 0x0000000036087348 */ /* 0x000fea0003c00000 */
[----:B------:R0:W1:Y:S02]  /*40d0*/  SHFL.UP P6, R56, R55, R52, R53 ;  /* 0x0400003437387389 */ /* 0x00006400000c0035 */
[----:B01----:R-:W-:Y:S05]  /*40e0*/  ENDCOLLECTIVE ;  /* 0x000000000000791b */ /* 0x003fea0003800000 */
.L_x_1088:
[----:B------:R-:W-:Y:S01]  /*40f0*/  IMAD.MOV.U32 R55, RZ, RZ, R6 ;  /* 0x000000ffff377224 */ /* 0x000fe200078e0006 */
[----:B------:R-:W-:Y:S01]  /*4100*/  ISETP.GE.AND P6, PT, R59, 0x8, PT ;  /* 0x000000083b00780c */ /* 0x000fe20003fc6270 */
[----:B------:R-:W-:-:S12]  /*4110*/  FADD.FTZ R56, R7, R56 ;  /* 0x0000003807387221 */ /* 0x000fd80000010000 */
[----:B------:R-:W-:-:S07]  /*4120*/  @P6 FSEL R7, R56, R7, !P1 ;  /* 0x0000000738076208 */ /* 0x000fce0004800000 */
[----:B------:R-:W-:Y:S05]  /*4130*/  WARPSYNC.COLLECTIVE R54, `(.L_x_1089) ;  /* 0x0000000036087348 */ /* 0x000fea0003c00000 */
[----:B------:R0:W1:Y:S02]  /*4140*/  SHFL.UP P6, R56, R55, R52, R53 ;  /* 0x0400003437387389 */ /* 0x00006400000c0035 */
[----:B01----:R-:W-:Y:S05]  /*4150*/  ENDCOLLECTIVE ;  /* 0x000000000000791b */ /* 0x003fea0003800000 */
.L_x_1089:
[----:B------:R-:W-:Y:S01]  /*4160*/  MOV R55, R58 ;  /* 0x0000003a00377202 */ /* 0x000fe20000000f00 */
[----:B------:R-:W-:Y:S01]  /*4170*/  IMAD.MOV.U32 R52, RZ, RZ, 0x10 ;  /* 0x00000010ff347424 */ /* 0x000fe200078e00ff */
[----:B------:R-:W-:Y:S02]  /*4180*/  ISETP.GE.AND P6, PT, R59, 0x8, PT ;  /* 0x000000083b00780c */ /* 0x000fe40003fc6270 */
[----:B------:R-:W-:-:S05]  /*4190*/  MOV R69, R56 ;  /* 0x0000003800457202 */ /* 0x000fca0000000f00 */
[----:B------:R-:W-:-:S06]  /*41a0*/  FADD.FTZ R69, R6, R69 ;  /* 0x0000004506457221 */ /* 0x000fcc0000010000 */
[----:B------:R-:W-:-:S07]  /*41b0*/  @P6 FSEL R6, R69, R6, !P1 ;  /* 0x0000000645066208 */ /* 0x000fce0004800000 */
[----:B------:R-:W-:Y:S05]  /*41c0*/  WARPSYNC.COLLECTIVE R54, `(.L_x_1090) ;  /* 0x0000000036087348 */ /* 0x000fea0003c00000 */
[----:B------:R0:W1:Y:S02]  /*41d0*/  SHFL.UP P6, R56, R55, R52, R53 ;  /* 0x0400003437387389 */ /* 0x00006400000c0035 */
[----:B01----:R-:W-:Y:S05]  /*41e0*/  ENDCOLLECTIVE ;  /* 0x000000000000791b */ /* 0x003fea0003800000 */
.L_x_1090:
[----:B------:R-:W-:Y:S02]  /*41f0*/  ISETP.NE.AND P1, PT, R67, RZ, PT ;  /* 0x000000ff4300720c */ /* 0x000fe40003f25270 */
[----:B------:R-:W-:Y:S02]  /*4200*/  MOV R55, R7 ;  /* 0x0000000700377202 */ /* 0x000fe40000000f00 */
[----:B------:R-:W-:-:S09]  /*4210*/  SEL R57, R56, RZ, P0 ;  /* 0x000000ff38397207 */ /* 0x000fd20000000000 */
[----:B------:R-:W-:Y:S05]  /*4220*/  WARPSYNC.COLLECTIVE R54, `(.L_x_1091) ;  /* 0x0000000036087348 */ /* 0x000fea0003c00000 */
[----:B------:R0:W1:Y:S02]  /*4230*/  SHFL.UP P6, R56, R55, R52, R53 ;  /* 0x0400003437387389 */ /* 0x00006400000c0035 */
[----:B01----:R-:W-:Y:S05]  /*4240*/  ENDCOLLECTIVE ;  /* 0x000000000000791b */ /* 0x003fea0003800000 */
.L_x_1091:
        /* <DEDUP_REMOVED lines=10> */
.L_x_1092:
[----:B------:R-:W-:Y:S02]  /*42f0*/  IMAD.MOV.U32 R55, RZ, RZ, R57 ;  /* 0x000000ffff377224 */ /* 0x000fe400078e0039 */
[----:B------:R-:W-:Y:S01]  /*4300*/  HFMA2 R52, -RZ, RZ, 0, 5.9604644775390625e-08 ;  /* 0x00000001ff347431 */ /* 0x000fe200000001ff */
[----:B------:R-:W-:Y:S02]  /*4310*/  ISETP.GE.AND P6, PT, R59, 0x10, PT ;  /* 0x000000103b00780c */ /* 0x000fe40003fc6270 */
[----:B------:R-:W-:-:S05]  /*4320*/  MOV R69, R56 ;  /* 0x0000003800457202 */ /* 0x000fca0000000f00 */
[----:B------:R-:W-:-:S06]  /*4330*/  FADD.FTZ R69, R6, R69 ;  /* 0x0000004506457221 */ /* 0x000fcc0000010000 */
[----:B------:R-:W-:-:S07]  /*4340*/  @P6 FSEL R6, R69, R6, !P0 ;  /* 0x0000000645066208 */ /* 0x000fce0004000000 */
[----:B------:R-:W-:Y:S05]  /*4350*/  WARPSYNC.COLLECTIVE R54, `(.L_x_1093) ;  /* 0x0000000036087348 */ /* 0x000fea0003c00000 */
[----:B------:R0:W1:Y:S02]  /*4360*/  SHFL.UP P6, R56, R55, R52, R53 ;  /* 0x0400003437387389 */ /* 0x00006400000c0035 */
[----:B01----:R-:W-:Y:S05]  /*4370*/  ENDCOLLECTIVE ;  /* 0x000000000000791b */ /* 0x003fea0003800000 */
.L_x_1093:
[----:B------:R-:W-:Y:S01]  /*4380*/  ISETP.NE.AND P0, PT, R68, RZ, PT ;  /* 0x000000ff4400720c */ /* 0x000fe20003f05270 */
[----:B------:R-:W-:Y:S01]  /*4390*/  IMAD.MOV.U32 R55, RZ, RZ, R7 ;  /* 0x000000ffff377224 */ /* 0x000fe200078e0007 */
[----:B------:R-:W-:-:S11]  /*43a0*/  MOV R57, R56 ;  /* 0x0000003800397202 */ /* 0x000fd60000000f00 */
[----:B------:R-:W-:Y:S05]  /*43b0*/  WARPSYNC.COLLECTIVE R54, `(.L_x_1094) ;  /* 0x0000000036087348 */ /* 0x000fea0003c00000 */
[----:B------:R0:W1:Y:S02]  /*43c0*/  SHFL.UP P6, R56, R55, R52, R53 ;  /* 0x0400003437387389 */ /* 0x00006400000c0035 */
[----:B01----:R-:W-:Y:S05]  /*43d0*/  ENDCOLLECTIVE ;  /* 0x000000000000791b */ /* 0x003fea0003800000 */
.L_x_1094:
[----:B------:R-:W-:Y:S02]  /*43e0*/  MOV R55, R6 ;  /* 0x0000000600377202 */ /* 0x000fe40000000f00 */
[----:B------:R-:W-:-:S07]  /*43f0*/  MOV R7, R56 ;  /* 0x0000003800077202 */ /* 0x000fce0000000f00 */
[----:B------:R-:W-:Y:S05]  /*4400*/  WARPSYNC.COLLECTIVE R54, `(.L_x_1095) ;  /* 0x0000000036087348 */ /* 0x000fea0003c00000 */
[----:B------:R0:W1:Y:S02]  /*4410*/  SHFL.UP P6, R56, R55, R52, R53 ;  /* 0x0400003437387389 */ /* 0x00006400000c0035 */
[----:B01----:R-:W-:Y:S05]  /*4420*/  ENDCOLLECTIVE ;  /* 0x000000000000791b */ /* 0x003fea0003800000 */
.L_x_1095:
[----:B------:R-:W-:Y:S05]  /*4430*/  BRA `(.L_x_1096) ;  /* 0xffffffe800ec7947 */ /* 0x000fea000383ffff */
.L_x_1097:
        /* <DEDUP_REMOVED lines=12> */
.L_x_3904:


//--------------------- .text._Z30group_norm_nhwc_bwd_sum_kernelI11Fp32IOFp32WLi256EEv26Group_norm_nhwc_bwd_params --------------------------
	.section	.text._Z30group_norm_nhwc_bwd_sum_kernelI11Fp32IOFp32WLi256EEv26Group_norm_nhwc_bwd_params,"ax",@progbits
	.align	128
        .global         _Z30group_norm_nhwc_bwd_sum_kernelI11Fp32IOFp32WLi256EEv26Group_norm_nhwc_bwd_params
        .type           _Z30group_norm_nhwc_bwd_sum_kernelI11Fp32IOFp32WLi256EEv26Group_norm_nhwc_bwd_params,@function
        .size           _Z30group_norm_nhwc_bwd_sum_kernelI11Fp32IOFp32WLi256EEv26Group_norm_nhwc_bwd_params,(.L_x_3905 - _Z30group_norm_nhwc_bwd_sum_kernelI11Fp32IOFp32WLi256EEv26Group_norm_nhwc_bwd_params)
        .other          _Z30group_norm_nhwc_bwd_sum_kernelI11Fp32IOFp32WLi256EEv26Group_norm_nhwc_bwd_params,@"STO_CUDA_ENTRY STV_DEFAULT"
_Z30group_norm_nhwc_bwd_sum_kernelI11Fp32IOFp32WLi256EEv26Group_norm_nhwc_bwd_params:
.text._Z30group_norm_nhwc_bwd_sum_kernelI11Fp32IOFp32WLi256EEv26Group_norm_nhwc_bwd_params:
        /* <DEDUP_REMOVED lines=18> */
[----:B--2---:R-:W-:Y:S02]  /*0120*/  HFMA2 R2, -RZ, RZ, 0, 0 ;  /* 0x00000000ff027431 */ /* 0x004fe400000001ff */
[----:B---3--:R-:W-:-:S04]  /*0130*/  IMAD.MOV R8, RZ, RZ, -R3 ;  /* 0x000000ffff087224 */ /* 0x008fc800078e0a03 */
[----:B------:R-:W-:-:S04]  /*0140*/  IMAD R9, R8, R7, RZ ;  /* 0x0000000708097224 */ /* 0x000fc800078e02ff */
[----:B------:R-:W-:-:S06]  /*0150*/  IMAD.HI.U32 R3, R3, R9, R2 ;  /* 0x0000000903037227 */ /* 0x000fcc00078e0002 */
[----:B------:R-:W-:-:S04]  /*0160*/  IMAD.HI.U32 R3, R3, R6, RZ ;  /* 0x0000000603037227 */ /* 0x000fc800078e00ff */
[----:B------:R-:W-:-:S04]  /*0170*/  IMAD.MOV R2, RZ, RZ, -R3 ;  /* 0x000000ffff027224 */ /* 0x000fc800078e0a03 */
[C---:B------:R-:W-:Y:S02]  /*0180*/  IMAD R2, R7.reuse, R2, R6 ;  /* 0x0000000207027224 */ /* 0x040fe400078e0206 */
[----:B------:R-:W0:Y:S03]  /*0190*/  LDC R6, c[0x0][0x410] ;  /* 0x00010400ff067b82 */ /* 0x000e260000000800 */
[----:B------:R-:W-:-:S13]  /*01a0*/  ISETP.GT.U32.AND P1, PT, R7, R2, PT ;  /* 0x000000020700720c */ /* 0x000fda0003f24070 */
[----:B------:R-:W-:Y:S01]  /*01b0*/  @!P1 IADD3 R2, PT, PT, R2, -R7, RZ ;  /* 0x8000000702029210 */ /* 0x000fe20007ffe0ff */
[----:B------:R-:W-:-:S03]  /*01c0*/  @!P1 VIADD R3, R3, 0x1 ;  /* 0x0000000103039836 */ /* 0x000fc60000000000 */
[----:B------:R-:W-:Y:S02]  /*01d0*/  ISETP.GE.U32.AND P0, PT, R2, R7, PT ;  /* 0x000000070200720c */ /* 0x000fe40003f06070 */
[----:B------:R-:W-:-:S04]  /*01e0*/  LOP3.LUT R2, R18, R5, RZ, 0x3c, !PT ;  /* 0x0000000512027212 */ /* 0x000fc800078e3cff */
[----:B------:R-:W-:Y:S02]  /*01f0*/  ISETP.GE.AND P2, PT, R2, RZ, PT ;  /* 0x000000ff0200720c */ /* 0x000fe40003f46270 */
[----:B------:R-:W-:-:S05]  /*0200*/  LOP3.LUT R2, RZ, R5, RZ, 0x33, !PT ;  /* 0x00000005ff027212 */ /* 0x000fca00078e33ff */
[----:B------:R-:W-:Y:S02]  /*0210*/  @P0 IADD3 R3, PT, PT, R3, 0x1, RZ ;  /* 0x0000000103030810 */ /* 0x000fe40007ffe0ff */
[----:B------:R-:W-:-:S04]  /*0220*/  ISETP.NE.AND P0, PT, R5, RZ, PT ;  /* 0x000000ff0500720c */ /* 0x000fc80003f05270 */
        /* <DEDUP_REMOVED lines=17> */
[----:B------:R-:W-:Y:S01]  /*0340*/  IMAD.HI.U32 R7, R7, R9, R6 ;  /* 0x0000000907077227 */ /* 0x000fe200078e0006 */
[----:B------:R-:W-:-:S05]  /*0350*/  CS2R R8, SRZ ;  /* 0x0000000000087805 */ /* 0x000fca000001ff00 */
[----:B------:R-:W-:-:S04]  /*0360*/  IMAD.HI.U32 R3, R7, R4, RZ ;  /* 0x0000000407037227 */ /* 0x000fc800078e00ff */
[----:B------:R-:W-:Y:S01]  /*0370*/  IMAD.MOV R11, RZ, RZ, -R3 ;  /* 0x000000ffff0b7224 */ /* 0x000fe200078e0a03 */
[----:B----4-:R-:W-:Y:S06]  /*0380*/  @P0 BRA `(.L_x_1099) ;  /* 0x0000000000300947 */ /* 0x010fec0003800000 */
        /* <DEDUP_REMOVED lines=12> */
.L_x_1099:
[----:B------:R-:W-:Y:S05]  /*0450*/  BSYNC.RECONVERGENT B0 ;  /* 0x0000000000007941 */ /* 0x000fea0003800200 */
.L_x_1098:
[----:B-----5:R-:W-:Y:S01]  /*0460*/  FFMA.FTZ R10, -R20, R20, R21 ;  /* 0x00000014140a7223 */ /* 0x020fe20000010115 */
[----:B------:R-:W1:Y:S01]  /*0470*/  S2UR UR8, SR_CTAID.Y ;  /* 0x00000000000879c3 */ /* 0x000e620000002600 */
[C---:B0-----:R-:W-:Y:S01]  /*0480*/  IMAD R6, R5.reuse, R11, R4 ;  /* 0x0000000b05067224 */ /* 0x041fe200078e0204 */
[----:B------:R-:W-:Y:S01]  /*0490*/  ISETP.NE.U32.AND P4, PT, R5, RZ, PT ;  /* 0x000000ff0500720c */ /* 0x000fe20003f85070 */
[----:B------:R-:W-:Y:S01]  /*04a0*/  HFMA2 R21, -RZ, RZ, 0, 0 ;  /* 0x00000000ff157431 */ /* 0x000fe200000001ff */
[----:B------:R-:W-:Y:S02]  /*04b0*/  FSETP.GTU.FTZ.AND P2, PT, R10, RZ, PT ;  /* 0x000000ff0a00720b */ /* 0x000fe40003f5c000 */
[----:B------:R-:W-:Y:S02]  /*04c0*/  ISETP.GE.U32.AND P1, PT, R6, R5, PT ;  /* 0x000000050600720c */ /* 0x000fe40003f26070 */
[----:B------:R-:W0:Y:S01]  /*04d0*/  LDC.64 R12, c[0x0][0x400] ;  /* 0x00010000ff0c7b82 */ /* 0x000e220000000a00 */
[----:B------:R-:W-:-:S08]  /*04e0*/  MOV R34, RZ ;  /* 0x000000ff00227202 */ /* 0x000fd00000000f00 */
[----:B------:R-:W2:Y:S02]  /*04f0*/  @P2 LDC R7, c[0x0][0x3c0] ;  /* 0x0000f000ff072b82 */ /* 0x000ea40000000800 */
[----:B------:R-:W-:Y:S01]  /*0500*/  @P1 IMAD.IADD R6, R6, 0x1, -R5 ;  /* 0x0000000106061824 */ /* 0x000fe200078e0a05 */
[----:B------:R-:W-:-:S04]  /*0510*/  @P1 IADD3 R3, PT, PT, R3, 0x1, RZ ;  /* 0x0000000103031810 */ /* 0x000fc80007ffe0ff */
[----:B------:R-:W-:Y:S01]  /*0520*/  ISETP.GE.U32.AND P3, PT, R6, R5, PT ;  /* 0x000000050600720c */ /* 0x000fe20003f66070 */
[----:B-1----:R-:W-:-:S05]  /*0530*/  IMAD R15, R16, UR8, RZ ;  /* 0x00000008100f7c24 */ /* 0x002fca000f8e02ff */
[----:B------:R-:W-:Y:S02]  /*0540*/  SHF.R.S32.HI R14, RZ, 0x1f, R15 ;  /* 0x0000001fff0e7819 */ /* 0x000fe4000001140f */
[----:B------:R-:W-:-:S04]  /*0550*/  IADD3 R11, P5, PT, R15, R16, RZ ;  /* 0x000000100f0b7210 */ /* 0x000fc80007fbe0ff */
[----:B------:R-:W-:Y:S02]  /*0560*/  LEA.HI.X.SX32 R6, R16, R14, 0x1, P5 ;  /* 0x0000000e10067211 */ /* 0x000fe400028f0eff */
[-C--:B0-----:R-:W-:Y:S02]  /*0570*/  ISETP.LT.U32.AND P1, PT, R11, R12.reuse, PT ;  /* 0x0000000c0b00720c */ /* 0x081fe40003f21070 */
[----:B------:R-:W-:Y:S01]  /*0580*/  @P3 IADD3 R3, PT, PT, R3, 0x1, RZ ;  /* 0x0000000103033810 */ /* 0x000fe20007ffe0ff */
[----:B--2---:R-:W-:Y:S01]  /*0590*/  @P2 FADD.FTZ R7, R10, R7 ;  /* 0x000000070a072221 */ /* 0x004fe20000010000 */
[----:B------:R-:W-:Y:S02]  /*05a0*/  ISETP.LT.AND.EX P1, PT, R6, R13, PT, P1 ;  /* 0x0000000d0600720c */ /* 0x000fe40003f21310 */
[----:B------:R-:W-:Y:S01]  /*05b0*/  SEL R2, R2, R3, !P4 ;  /* 0x0000000302027207 */ /* 0x000fe20006000000 */
[----:B------:R-:W-:Y:S01]  /*05c0*/  IMAD.MOV.U32 R3, RZ, RZ, 0x3f800000 ;  /* 0x3f800000ff037424 */ /* 0x000fe200078e00ff */
[----:B------:R-:W-:-:S02]  /*05d0*/  SEL R10, R11, R12, P1 ;  /* 0x0000000c0b0a7207 */ /* 0x000fc40000800000 */
[----:B------:R-:W-:Y:S02]  /*05e0*/  CS2R R12, SRZ ;  /* 0x00000000000c7805 */ /* 0x000fe4000001ff00 */
[----:B------:R-:W-:Y:S01]  /*05f0*/  IADD3 R6, PT, PT, -R2, RZ, RZ ;  /* 0x000000ff02067210 */ /* 0x000fe20007ffe1ff */
[----:B------:R-:W-:Y:S01]  /*0600*/  IMAD.MOV.U32 R11, RZ, RZ, RZ ;  /* 0x000000ffff0b7224 */ /* 0x000fe200078e00ff */
[----:B------:R-:W-:Y:S01]  /*0610*/  ISETP.GT.AND P1, PT, R10, R15, PT ;  /* 0x0000000f0a00720c */ /* 0x000fe20003f24270 */
[----:B------:R0:W1:Y:S02]  /*0620*/  @P2 MUFU.RSQ R3, R7 ;  /* 0x0000000700032308 */ /* 0x0000640000001400 */
[----:B------:R-:W-:Y:S02]  /*0630*/  IMAD R4, R5, R6, R4 ;  /* 0x0000000605047224 */ /* 0x000fe400078e0204 */
[----:B------:R-:W-:-:S08]  /*0640*/  HFMA2 R6, -RZ, RZ, 0, 0 ;  /* 0x00000000ff067431 */ /* 0x000fd000000001ff */
        /* <DEDUP_REMOVED lines=8> */
[CC--:B------:R-:W-:Y:S01]  /*06d0*/  IADD3 R6, PT, PT, R5.reuse, -R10.reuse, RZ ;  /* 0x8000000a05067210 */ /* 0x0c0fe20007ffe0ff */
[----:B------:R-:W-:Y:S01]  /*06e0*/  HFMA2 R11, -RZ, RZ, 0, 0 ;  /* 0x00000000ff0b7431 */ /* 0x000fe200000001ff */
[----:B------:R-:W-:Y:S01]  /*06f0*/  IADD3 R8, PT, PT, -R5, R10, RZ ;  /* 0x0000000a05087210 */ /* 0x000fe20007ffe1ff */
[----:B------:R-:W-:Y:S01]  /*0700*/  IMAD.MOV.U32 R21, RZ, RZ, RZ ;  /* 0x000000ffff157224 */ /* 0x000fe200078e00ff */
[----:B------:R-:W-:Y:S01]  /*0710*/  ISETP.GT.U32.AND P1, PT, R6, -0x4, PT ;  /* 0xfffffffc0600780c */ /* 0x000fe20003f24070 */
[----:B------:R-:W-:Y:S01]  /*0720*/  IMAD.MOV.U32 R6, RZ, RZ, RZ ;  /* 0x000000ffff067224 */ /* 0x000fe200078e00ff */
[----:B------:R-:W-:Y:S02]  /*0730*/  MOV R34, RZ ;  /* 0x000000ff00227202 */ /* 0x000fe40000000f00 */
[----:B------:R-:W-:Y:S02]  /*0740*/  CS2R R12, SRZ ;  /* 0x00000000000c7805 */ /* 0x000fe4000001ff00 */
[----:B------:R-:W-:-:S07]  /*0750*/  LOP3.LUT R9, R8, 0x3, RZ, 0xc0, !PT ;  /* 0x0000000308097812 */ /* 0x000fce00078ec0ff */
[----:B------:R-:W-:Y:S05]  /*0760*/  @P1 BRA `(.L_x_1102) ;  /* 0x0000000800501947 */ /* 0x000fea0003800000 */
[----:B------:R-:W-:Y:S02]  /*0770*/  LOP3.LUT R10, R8, 0xfffffffc, RZ, 0xc0, !PT ;  /* 0xfffffffc080a7812 */ /* 0x000fe400078ec0ff */
[----:B------:R-:W-:Y:S02]  /*0780*/  IADD3 R5, PT, PT, R5, 0x1, RZ ;  /* 0x0000000105057810 */ /* 0x000fe40007ffe0ff */
[----:B------:R-:W-:Y:S01]  /*0790*/  MOV R21, RZ ;  /* 0x000000ff00157202 */ /* 0x000fe20000000f00 */
[----:B------:R-:W-:-:S07]  /*07a0*/  IMAD.MOV R10, RZ, RZ, -R10 ;  /* 0x000000ffff0a7224 */ /* 0x000fce00078e0a0a */
.L_x_1103:
[----:B------:R-:W0:Y:S01]  /*07b0*/  @!P0 LDC.64 R16, c[0x0][0x3f8] ;  /* 0x0000fe00ff108b82 */ /* 0x000e220000000a00 */
[----:B------:R-:W-:Y:S02]  /*07c0*/  @!P0 IADD3 R31, PT, PT, R5, -0x1, RZ ;  /* 0xffffffff051f8810 */ /* 0x000fe40007ffe0ff */
[----:B------:R-:W-:Y:S02]  /*07d0*/  @!P0 MOV R28, R26 ;  /* 0x0000001a001c8202 */ /* 0x000fe40000000f00 */
[----:B------:R-:W-:-:S03]  /*07e0*/  @!P0 SHF.R.S32.HI R29, RZ, 0x1f, R31 ;  /* 0x0000001fff1d8819 */ /* 0x000fc6000001141f */
[----:B------:R-:W2:Y:S08]  /*07f0*/  @!P0 LDC.64 R24, c[0x0][0x3a0] ;  /* 0x0000e800ff188b82 */ /* 0x000eb00000000a00 */
[----:B------:R-:W3:Y:S01]  /*0800*/  @!P0 LDC.64 R14, c[0x0][0x398] ;  /* 0x0000e600ff0e8b82 */ /* 0x000ee20000000a00 */
[----:B0-----:R-:W-:Y:S02]  /*0810*/  @!P0 IMAD R30, R29, R16, RZ ;  /* 0x000000101d1e8224 */ /* 0x001fe400078e02ff */
[----:B------:R-:W-:-:S02]  /*0820*/  @!P0 IMAD.MOV.U32 R29, RZ, RZ, R7 ;  /* 0x000000ffff1d8224 */ /* 0x000fc400078e0007 */
        /* <DEDUP_REMOVED lines=8> */
[----:B------:R-:W-:-:S03]  /*08b0*/  @!P0 IMAD.X R33, R28, 0x1, R25, P1 ;  /* 0x000000011c218824 */ /* 0x000fc600008e0619 */
[----:B------:R-:W-:Y:S02]  /*08c0*/  @!P0 IADD3.X R31, PT, PT, R28, R15, RZ, P2, !PT ;  /* 0x0000000f1c1f8210 */ /* 0x000fe400017fe4ff */
[----:B------:R-:W-:Y:S01]  /*08d0*/  CS2R R14, SRZ ;  /* 0x00000000000e7805 */ /* 0x000fe2000001ff00 */
[----:B------:R-:W0:Y:S01]  /*08e0*/  @!P0 LDC.64 R24, c[0x0][0x3f8] ;  /* 0x0000fe00ff188b82 */ /* 0x000e220000000a00 */
[----:B------:R-:W2:Y:S04]  /*08f0*/  @!P0 LDG.E.64 R16, desc[UR6][R32.64] ;  /* 0x0000000620108981 */ /* 0x000ea8000c1e1b00 */
[----:B------:R3:W4:Y:S01]  /*0900*/  @!P0 LDG.E.64 R14, desc[UR6][R30.64] ;  /* 0x000000061e0e8981 */ /* 0x000722000c1e1b00 */
[----:B------:R-:W-:Y:S02]  /*0910*/  @!P0 SHF.R.S32.HI R35, RZ, 0x1f, R5 ;  /* 0x0000001fff238819 */ /* 0x000fe40000011405 */
[----:B------:R-:W5:Y:S01]  /*0920*/  @!P0 LDC.64 R28, c[0x0][0x3a0] ;  /* 0x0000e800ff1c8b82 */ /* 0x000f620000000a00 */
[----:B---3--:R-:W-:-:S07]  /*0930*/  @!P0 MOV R30, R26 ;  /* 0x0000001a001e8202 */ /* 0x008fce0000000f00 */
[----:B------:R-:W3:Y:S01]  /*0940*/  @!P0 LDC.64 R32, c[0x0][0x398] ;  /* 0x0000e600ff208b82 */ /* 0x000ee20000000a00 */
[----:B------:R-:W-:Y:S02]  /*0950*/  @!P0 IMAD.MOV.U32 R31, RZ, RZ, R7 ;  /* 0x000000ffff1f8224 */ /* 0x000fe400078e0007 */
[----:B0-----:R-:W-:-:S04]  /*0960*/  @!P0 IMAD R36, R35, R24, RZ ;  /* 0x0000001823248224 */ /* 0x001fc800078e02ff */
[C---:B------:R-:W-:Y:S02]  /*0970*/  @!P0 IMAD R35, R5.reuse, R25, R36 ;  /* 0x0000001905238224 */ /* 0x040fe400078e0224 */
[----:B------:R-:W-:Y:S01]  /*0980*/  @!P0 IMAD.WIDE.U32 R24, R5, R24, R30 ;  /* 0x0000001805188225 */ /* 0x000fe200078e001e */
[----:B------:R-:W-:-:S04]  /*0990*/  CS2R R30, SRZ ;  /* 0x00000000001e7805 */ /* 0x000fc8000001ff00 */
[----:B------:R-:W-:Y:S02]  /*09a0*/  @!P0 IADD3 R35, PT, PT, R25, R35, RZ ;  /* 0x0000002319238210 */ /* 0x000fe40007ffe0ff */
[C---:B------:R-:W-:Y:S02]  /*09b0*/  @!P0 SHF.L.U32 R25, R24.reuse, 0x2, RZ ;  /* 0x0000000218198819 */ /* 0x040fe400000006ff */
[----:B------:R-:W-:Y:S02]  /*09c0*/  @!P0 SHF.L.U64.HI R24, R24, 0x2, R35 ;  /* 0x0000000218188819 */ /* 0x000fe40000010223 */
[----:B-----5:R-:W-:-:S05]  /*09d0*/  @!P0 IADD3 R36, P1, PT, R25, R28, RZ ;  /* 0x0000001c19248210 */ /* 0x020fca0007f3e0ff */
[C---:B------:R-:W-:Y:S01]  /*09e0*/  @!P0 IMAD.X R37, R24.reuse, 0x1, R29, P1 ;  /* 0x0000000118258824 */ /* 0x040fe200008e061d */
[----:B---3--:R-:W-:Y:S02]  /*09f0*/  @!P0 IADD3 R32, P1, PT, R25, R32, RZ ;  /* 0x0000002019208210 */ /* 0x008fe40007f3e0ff */
[----:B------:R-:W-:Y:S02]  /*0a00*/  CS2R R28, SRZ ;  /* 0x00000000001c7805 */ /* 0x000fe4000001ff00 */
[----:B------:R0:W3:Y:S01]  /*0a10*/  @!P0 LDG.E.64 R30, desc[UR6][R36.64] ;  /* 0x00000006241e8981 */ /* 0x0000e2000c1e1b00 */
[----:B------:R-:W-:Y:S02]  /*0a20*/  @!P0 IADD3.X R33, PT, PT, R24, R33, RZ, P1, !PT ;  /* 0x0000002118218210 */ /* 0x000fe40000ffe4ff */
[----:B------:R-:W5:Y:S03]  /*0a30*/  @!P0 LDC.64 R24, c[0x0][0x3f8] ;  /* 0x0000fe00ff188b82 */ /* 0x000f660000000a00 */
[----:B------:R1:W3:Y:S01]  /*0a40*/  @!P0 LDG.E.64 R28, desc[UR6][R32.64] ;  /* 0x00000006201c8981 */ /* 0x0002e2000c1e1b00 */
[----:B0-----:R-:W-:-:S04]  /*0a50*/  @!P0 IADD3 R37, PT, PT, R5, 0x1, RZ ;  /* 0x0000000105258810 */ /* 0x001fc80007ffe0ff */
[----:B------:R-:W-:Y:S02]  /*0a60*/  @!P0 SHF.R.S32.HI R39, RZ, 0x1f, R37 ;  /* 0x0000001fff278819 */ /* 0x000fe40000011425 */
[----:B-1----:R-:W-:Y:S01]  /*0a70*/  @!P0 MOV R33, R7 ;  /* 0x0000000700218202 */ /* 0x002fe20000000f00 */
[----:B------:R-:W-:Y:S02]  /*0a80*/  @!P0 IMAD.MOV.U32 R32, RZ, RZ, R26 ;  /* 0x000000ffff208224 */ /* 0x000fe400078e001a */
[----:B--2---:R-:W-:-:S04]  /*0a90*/  FADD.FTZ R16, -R20, R16 ;  /* 0x0000001014107221 */ /* 0x004fc80000010100 */
[----:B------:R-:W-:Y:S01]  /*0aa0*/  FMUL.FTZ R16, R16, R3 ;  /* 0x0000000310107220 */ /* 0x000fe20000410000 */
[C---:B----4-:R-:W-:Y:S01]  /*0ab0*/  FMUL.FTZ R35, R14.reuse, R22 ;  /* 0x000000160e237220 */ /* 0x050fe20000410000 */
[----:B------:R-:W-:Y:S02]  /*0ac0*/  FADD.FTZ R11, R14, R11 ;  /* 0x0000000b0e0b7221 */ /* 0x000fe40000010000 */
[C---:B------:R-:W-:Y:S01]  /*0ad0*/  FFMA.FTZ R13, R16.reuse, R14, R13 ;  /* 0x0000000e100d7223 */ /* 0x040fe2000001000d */
[----:B------:R-:W-:Y:S01]  /*0ae0*/  FFMA.FTZ R16, R16, R35, R34 ;  /* 0x0000002310107223 */ /* 0x000fe20000010022 */
[----:B-----5:R-:W-:Y:S02]  /*0af0*/  @!P0 IMAD R34, R39, R24, RZ ;  /* 0x0000001827228224 */ /* 0x020fe400078e02ff */
[----:B------:R-:W-:Y:S02]  /*0b00*/  FADD.FTZ R14, R35, R21 ;  /* 0x00000015230e7221 */ /* 0x000fe40000010000 */
[----:B------:R-:W-:-:S02]  /*0b10*/  @!P0 IMAD R21, R37, R25, R34 ;  /* 0x0000001925158224 */ /* 0x000fc400078e0222 */
[----:B------:R-:W-:Y:S02]  /*0b20*/  @!P0 IMAD.WIDE.U32 R24, R37, R24, R32 ;  /* 0x0000001825188225 */ /* 0x000fe400078e0020 */
[----:B------:R-:W0:Y:S03]  /*0b30*/  @!P0 LDC.64 R36, c[0x0][0x3a0] ;  /* 0x0000e800ff248b82 */ /* 0x000e260000000a00 */
[----:B------:R-:W-:Y:S01]  /*0b40*/  @!P0 IADD3 R25, PT, PT, R25, R21, RZ ;  /* 0x0000001519198210 */ /* 0x000fe20007ffe0ff */
[----:B------:R-:W-:Y:S02]  /*0b50*/  @!P0 IMAD.SHL.U32 R21, R24, 0x4, RZ ;  /* 0x0000000418158824 */ /* 0x000fe400078e00ff */
[----:B------:R-:W-:Y:S01]  /*0b60*/  FADD.FTZ R38, -R20, R17 ;  /* 0x0000001114267221 */ /* 0x000fe20000010100 */
[----:B------:R-:W-:Y:S01]  /*0b70*/  @!P0 SHF.L.U64.HI R34, R24, 0x2, R25 ;  /* 0x0000000218228819 */ /* 0x000fe20000010219 */
[----:B------:R-:W1:Y:S02]  /*0b80*/  @!P0 LDC.64 R32, c[0x0][0x398] ;  /* 0x0000e600ff208b82 */ /* 0x000e640000000a00 */
[----:B------:R-:W-:Y:S01]  /*0b90*/  FMUL.FTZ R17, R38, R3 ;  /* 0x0000000326117220 */ /* 0x000fe20000410000 */
[----:B------:R-:W-:Y:S01]  /*0ba0*/  CS2R R24, SRZ ;  /* 0x0000000000187805 */ /* 0x000fe2000001ff00 */
[----:B------:R-:W-:-:S02]  /*0bb0*/  FADD.FTZ R6, R15, R6 ;  /* 0x000000060f067221 */ /* 0x000fc40000010000 */
[----:B------:R-:W-:Y:S01]  /*0bc0*/  FFMA.FTZ R12, R17, R15, R12 ;  /* 0x0000000f110c7223 */ /* 0x000fe2000001000c */
[----:B------:R-:W-:Y:S01]  /*0bd0*/  FMUL.FTZ R15, R15, R23 ;  /* 0x000000170f0f7220 */ /* 0x000fe20000410000 */
[----:B0-----:R-:W-:-:S04]  /*0be0*/  @!P0 IADD3 R36, P1, PT, R21, R36, RZ ;  /* 0x0000002415248210 */ /* 0x001fc80007f3e0ff */
[----:B------:R-:W-:-:S05]  /*0bf0*/  @!P0 IADD3.X R37, PT, PT, R34, R37, RZ, P1, !PT ;  /* 0x0000002522258210 */ /* 0x000fca0000ffe4ff */
[----:B------:R0:W2:Y:S01]  /*0c00*/  @!P0 LDG.E.64 R24, desc[UR6][R36.64] ;  /* 0x0000000624188981 */ /* 0x0000a2000c1e1b00 */
[----:B-1----:R-:W-:-:S04]  /*0c10*/  @!P0 IADD3 R32, P1, PT, R21, R32, RZ ;  /* 0x0000002015208210 */ /* 0x002fc80007f3e0ff */
[----:B------:R-:W-:Y:S02]  /*0c20*/  @!P0 IADD3.X R33, PT, PT, R34, R33, RZ, P1, !PT ;  /* 0x0000002122218210 */ /* 0x000fe40000ffe4ff */
[----:B------:R-:W-:Y:S01]  /*0c30*/  CS2R R34, SRZ ;  /* 0x0000000000227805 */ /* 0x000fe2000001ff00 */
[----:B0-----:R-:W-:Y:S02]  /*0c40*/  FFMA.FTZ R36, R17, R15, R16 ;  /* 0x0000000f11247223 */ /* 0x001fe40000010010 */
[----:B------:R-:W0:Y:S01]  /*0c50*/  @!P0 LDC.64 R16, c[0x0][0x3f8] ;  /* 0x0000fe00ff108b82 */ /* 0x000e220000000a00 */
[----:B---3--:R-:W-:Y:S02]  /*0c60*/  FADD.FTZ R30, -R20, R30 ;  /* 0x0000001e141e7221 */ /* 0x008fe40000010100 */
[----:B------:R1:W3:Y:S01]  /*0c70*/  @!P0 LDG.E.64 R34, desc[UR6][R32.64] ;  /* 0x0000000620228981 */ /* 0x0002e2000c1e1b00 */
[----:B------:R-:W-:Y:S01]  /*0c80*/  FADD.FTZ R38, R15, R14 ;  /* 0x0000000e0f267221 */ /* 0x000fe20000010000 */
[----:B------:R-:W-:Y:S01]  /*0c90*/  FMUL.FTZ R15, R28, R22 ;  /* 0x000000161c0f7220 */ /* 0x000fe20000410000 */
[----:B------:R-:W-:Y:S01]  /*0ca0*/  FMUL.FTZ R30, R30, R3 ;  /* 0x000000031e1e7220 */ /* 0x000fe20000410000 */
[----:B------:R-:W-:-:S03]  /*0cb0*/  FADD.FTZ R11, R11, R28 ;  /* 0x0000001c0b0b7221 */ /* 0x000fc60000010000 */
[C---:B------:R-:W-:Y:S01]  /*0cc0*/  FFMA.FTZ R39, R30.reuse, R28, R13 ;  /* 0x0000001c1e277223 */ /* 0x040fe2000001000d */
[----:B------:R-:W-:Y:S01]  /*0cd0*/  FFMA.FTZ R21, R30, R15, R36 ;  /* 0x0000000f1e157223 */ /* 0x000fe20000010024 */
[----:B-1----:R-:W-:Y:S01]  /*0ce0*/  @!P0 VIADD R33, R5, 0x2 ;  /* 0x0000000205218836 */ /* 0x002fe20000000000 */
[----:B------:R-:W1:Y:S04]  /*0cf0*/  @!P0 LDC.64 R36, c[0x0][0x3a0] ;  /* 0x0000e800ff248b82 */ /* 0x000e680000000a00 */
[----:B------:R-:W-:-:S05]  /*0d00*/  @!P0 SHF.R.S32.HI R13, RZ, 0x1f, R33 ;  /* 0x0000001fff0d8819 */ /* 0x000fca0000011421 */
[----:B0-----:R-:W-:Y:S02]  /*0d10*/  @!P0 IMAD R14, R13, R16, RZ ;  /* 0x000000100d0e8224 */ /* 0x001fe400078e02ff */
[----:B------:R-:W-:Y:S01]  /*0d20*/  FADD.FTZ R13, R38, R15 ;  /* 0x0000000f260d7221 */ /* 0x000fe20000010000 */
[----:B------:R-:W-:Y:S01]  /*0d30*/  @!P0 MOV R15, R7 ;  /* 0x00000007000f8202 */ /* 0x000fe20000000f00 */
[----:B------:R-:W-:Y:S01]  /*0d40*/  @!P0 IMAD R41, R33, R17, R14 ;  /* 0x0000001121298224 */ /* 0x000fe200078e020e */
[----:B------:R-:W-:-:S05]  /*0d50*/  @!P0 MOV R14, R26 ;  /* 0x0000001a000e8202 */ /* 0x000fca0000000f00 */
[----:B------:R-:W-:Y:S01]  /*0d60*/  @!P0 IMAD.WIDE.U32 R16, R33, R16, R14 ;  /* 0x0000001021108225 */ /* 0x000fe200078e000e */
[----:B------:R-:W-:-:S03]  /*0d70*/  CS2R R32, SRZ ;  /* 0x0000000000207805 */ /* 0x000fc6000001ff00 */
[----:B------:R-:W-:Y:S01]  /*0d80*/  @!P0 IMAD.IADD R17, R17, 0x1, R41 ;  /* 0x0000000111118824 */ /* 0x000fe200078e0229 */
[----:B------:R-:W-:-:S04]  /*0d90*/  @!P0 SHF.L.U32 R15, R16, 0x2, RZ ;  /* 0x00000002100f8819 */ /* 0x000fc800000006ff */
[----:B------:R-:W-:Y:S02]  /*0da0*/  @!P0 SHF.L.U64.HI R14, R16, 0x2, R17 ;  /* 0x00000002100e8819 */ /* 0x000fe40000010211 */
[----:B------:R-:W0:Y:S01]  /*0db0*/  @!P0 LDC.64 R16, c[0x0][0x398] ;  /* 0x0000e600ff108b82 */ /* 0x000e220000000a00 */
[----:B-1----:R-:W-:-:S04]  /*0dc0*/  @!P0 IADD3 R36, P1, PT, R15, R36, RZ ;  /* 0x000000240f248210 */ /* 0x002fc80007f3e0ff */
[----:B------:R-:W-:-:S05]  /*0dd0*/  @!P0 IADD3.X R37, PT, PT, R14, R37, RZ, P1, !PT ;  /* 0x000000250e258210 */ /* 0x000fca0000ffe4ff */
[----:B------:R-:W4:Y:S01]  /*0de0*/  @!P0 LDG.E.64 R32, desc[UR6][R36.64] ;  /* 0x0000000624208981 */ /* 0x000f22000c1e1b00 */
[----:B0-----:R-:W-:-:S05]  /*0df0*/  @!P0 IADD3 R16, P1, PT, R15, R16, RZ ;  /* 0x000000100f108210 */ /* 0x001fca0007f3e0ff */
[----:B------:R-:W-:Y:S01]  /*0e00*/  @!P0 IMAD.X R17, R14, 0x1, R17, P1 ;  /* 0x000000010e118824 */ /* 0x000fe200008e0611 */
[----:B------:R-:W-:-:S06]  /*0e10*/  CS2R R14, SRZ ;  /* 0x00000000000e7805 */ /* 0x000fcc000001ff00 */
[----:B------:R2:W5:Y:S01]  /*0e20*/  @!P0 LDG.E.64 R14, desc[UR6][R16.64] ;  /* 0x00000006100e8981 */ /* 0x000562000c1e1b00 */
[----:B------:R-:W-:Y:S01]  /*0e30*/  FADD.FTZ R28, -R20, R31 ;  /* 0x0000001f141c7221 */ /* 0x000fe20000010100 */
[----:B------:R-:W-:Y:S01]  /*0e40*/  IADD3 R10, PT, PT, R10, 0x4, RZ ;  /* 0x000000040a0a7810 */ /* 0x000fe20007ffe0ff */
[----:B------:R-:W-:Y:S01]  /*0e50*/  FADD.FTZ R6, R6, R29 ;  /* 0x0000001d06067221 */ /* 0x000fe20000010000 */
[----:B------:R-:W-:Y:S01]  /*0e60*/  IADD3 R5, PT, PT, R5, 0x4, RZ ;  /* 0x0000000405057810 */ /* 0x000fe20007ffe0ff */
[----:B------:R-:W-:Y:S01]  /*0e70*/  FMUL.FTZ R31, R28, R3 ;  /* 0x000000031c1f7220 */ /* 0x000fe20000410000 */
[----:B------:R-:W-:Y:S01]  /*0e80*/  FMUL.FTZ R28, R29, R23 ;  /* 0x000000171d1c7220 */ /* 0x000fe20000410000 */
[----:B------:R-:W-:Y:S02]  /*0e90*/  ISETP.NE.AND P1, PT, R10, RZ, PT ;  /* 0x000000ff0a00720c */ /* 0x000fe40003f25270 */
[C---:B------:R-:W-:Y:S01]  /*0ea0*/  FFMA.FTZ R12, R31.reuse, R29, R12 ;  /* 0x0000001d1f0c7223 */ /* 0x040fe2000001000c */
[----:B------:R-:W-:Y:S01]  /*0eb0*/  FFMA.FTZ R30, R31, R28, R21 ;  /* 0x0000001c1f1e7223 */ /* 0x000fe20000010015 */
[----:B------:R-:W-:Y:S01]  /*0ec0*/  FADD.FTZ R28, R28, R13 ;  /* 0x0000000d1c1c7221 */ /* 0x000fe20000010000 */
[C---:B--2---:R-:W-:Y:S01]  /*0ed0*/  FADD.FTZ R16, -R20.reuse, R25 ;  /* 0x0000001914107221 */ /* 0x044fe20000010100 */
[----:B------:R-:W-:-:S04]  /*0ee0*/  FADD.FTZ R24, -R20, R24 ;  /* 0x0000001814187221 */ /* 0x000fc80000010100 */
[-C--:B------:R-:W-:Y:S01]  /*0ef0*/  FMUL.FTZ R24, R24, R3.reuse ;  /* 0x0000000318187220 */ /* 0x080fe20000410000 */
[----:B---3--:R-:W-:Y:S01]  /*0f00*/  FMUL.FTZ R13, R34, R22 ;  /* 0x00000016220d7220 */ /* 0x008fe20000410000 */
[----:B------:R-:W-:Y:S01]  /*0f10*/  FADD.FTZ R21, R11, R34 ;  /* 0x000000220b157221 */ /* 0x000fe20000010000 */
[----:B------:R-:W-:Y:S01]  /*0f20*/  FMUL.FTZ R11, R16, R3 ;  /* 0x00000003100b7220 */ /* 0x000fe20000410000 */
[----:B------:R-:W-:Y:S01]  /*0f30*/  FMUL.FTZ R16, R35, R23 ;  /* 0x0000001723107220 */ /* 0x000fe20000410000 */
[----:B------:R-:W-:Y:S01]  /*0f40*/  FADD.FTZ R17, R28, R13 ;  /* 0x0000000d1c117221 */ /* 0x000fe20000010000 */
[C---:B------:R-:W-:Y:S01]  /*0f50*/  FFMA.FTZ R13, R24.reuse, R13, R30 ;  /* 0x0000000d180d7223 */ /* 0x040fe2000001001e */
[----:B------:R-:W-:Y:S01]  /*0f60*/  FFMA.FTZ R34, R24, R34, R39 ;  /* 0x0000002218227223 */ /* 0x000fe20000010027 */
[----:B------:R-:W-:Y:S01]  /*0f70*/  FADD.FTZ R24, R6, R35 ;  /* 0x0000002306187221 */ /* 0x000fe20000010000 */
[----:B------:R-:W-:Y:S01]  /*0f80*/  FADD.FTZ R29, R16, R17 ;  /* 0x00000011101d7221 */ /* 0x000fe20000010000 */
[C---:B------:R-:W-:Y:S01]  /*0f90*/  FFMA.FTZ R35, R11.reuse, R35, R12 ;  /* 0x000000230b237223 */ /* 0x040fe2000001000c */
[----:B------:R-:W-:Y:S01]  /*0fa0*/  FFMA.FTZ R12, R11, R16, R13 ;  /* 0x000000100b0c7223 */ /* 0x000fe2000001000d */
[C---:B----4-:R-:W-:Y:S01]  /*0fb0*/  FADD.FTZ R32, -R20.reuse, R32 ;  /* 0x0000002014207221 */ /* 0x050fe20000010100 */
[----:B------:R-:W-:-:S03]  /*0fc0*/  FADD.FTZ R6, -R20, R33 ;  /* 0x0000002114067221 */ /* 0x000fc60000010100 */
[----:B------:R-:W-:Y:S01]  /*0fd0*/  FMUL.FTZ R17, R32, R3 ;  /* 0x0000000320117220 */ /* 0x000fe20000410000 */
[----:B-----5:R-:W-:-:S03]  /*0fe0*/  FADD.FTZ R11, R21, R14 ;  /* 0x0000000e150b7221 */ /* 0x020fc60000010000 */
[----:B------:R-:W-:Y:S01]  /*0ff0*/  FFMA.FTZ R13, R17, R14, R34 ;  /* 0x0000000e110d7223 */ /* 0x000fe20000010022 */
[----:B------:R-:W-:Y:S01]  /*1000*/  FMUL.FTZ R14, R14, R22 ;  /* 0x000000160e0e7220 */ /* 0x000fe20000410000 */
[----:B------:R-:W-:Y:S01]  /*1010*/  FMUL.FTZ R34, R6, R3 ;  /* 0x0000000306227220 */ /* 0x000fe20000410000 */
[----:B------:R-:W-:Y:S01]  /*1020*/  FMUL.FTZ R25, R15, R23 ;  /* 0x000000170f197220 */ /* 0x000fe20000410000 */
[----:B------:R-:W-:Y:S01]  /*1030*/  FADD.FTZ R6, R24, R15 ;  /* 0x0000000f18067221 */ /* 0x000fe20000010000 */
[----:B------:R-:W-:Y:S01]  /*1040*/  FADD.FTZ R16, R29, R14 ;  /* 0x0000000e1d107221 */ /* 0x000fe20000010000 */
[----:B------:R-:W-:Y:S01]  /*1050*/  FFMA.FTZ R14, R17, R14, R12 ;  /* 0x0000000e110e7223 */ /* 0x000fe2000001000c */
[C---:B------:R-:W-:Y:S02]  /*1060*/  FFMA.FTZ R12, R34.reuse, R15, R35 ;  /* 0x0000000f220c7223 */ /* 0x040fe40000010023 */
[----:B------:R-:W-:Y:S01]  /*1070*/  FADD.FTZ R21, R25, R16 ;  /* 0x0000001019157221 */ /* 0x000fe20000010000 */
[----:B------:R-:W-:Y:S01]  /*1080*/  FFMA.FTZ R34, R34, R25, R14 ;  /* 0x0000001922227223 */ /* 0x000fe2000001000e */
[----:B------:R-:W-:Y:S06]  /*1090*/  @P1 BRA `(.L_x_1103) ;  /* 0xfffffff400c41947 */ /* 0x000fec000383ffff */
[----:B------:R-:W-:-:S07]  /*10a0*/  VIADD R5, R5, 0xffffffff ;  /* 0xffffffff05057836 */ /* 0x000fce0000000000 */
.L_x_1102:
        /* <DEDUP_REMOVED lines=9> */
[----:B------:R-:W-:Y:S01]  /*1140*/  @!P0 SHF.R.S32.HI R8, RZ, 0x1f, R5 ;  /* 0x0000001fff088819 */ /* 0x000fe20000011405 */
[----:B------:R-:W0:Y:S01]  /*1150*/  @!P0 LDC.64 R30, c[0x0][0x3a0] ;  /* 0x0000e800ff1e8b82 */ /* 0x000e220000000a00 */
[C---:B------:R-:W-:Y:S01]  /*1160*/  @!P0 IADD3 R35, PT, PT, R5.reuse, 0x1, RZ ;  /* 0x0000000105238810 */ /* 0x040fe20007ffe0ff */
[----:B------:R-:W-:Y:S02]  /*1170*/  @!P0 IMAD.MOV.U32 R9, RZ, RZ, R7 ;  /* 0x000000ffff098224 */ /* 0x000fe400078e0007 */
[----:B------:R-:W-:Y:S01]  /*1180*/  @!P0 IMAD R14, R8, UR8, RZ ;  /* 0x00000008080e8c24 */ /* 0x000fe2000f8e02ff */
[----:B------:R-:W-:Y:S02]  /*1190*/  @!P0 MOV R8, R26 ;  /* 0x0000001a00088202 */ /* 0x000fe40000000f00 */
[----:B------:R-:W-:Y:S01]  /*11a0*/  @!P0 SHF.R.S32.HI R10, RZ, 0x1f, R35 ;  /* 0x0000001fff0a8819 */ /* 0x000fe20000011423 */
[----:B------:R-:W2:Y:S01]  /*11b0*/  @!P0 LDC.64 R16, c[0x0][0x398] ;  /* 0x0000e600ff108b82 */ /* 0x000ea20000000a00 */
[----:B------:R-:W-:-:S02]  /*11c0*/  @!P0 IMAD R33, R5, UR9, R14 ;  /* 0x0000000905218c24 */ /* 0x000fc4000f8e020e */
[----:B------:R-:W-:-:S04]  /*11d0*/  @!P0 IMAD.WIDE.U32 R28, R5, UR8, R8 ;  /* 0x00000008051c8c25 */ /* 0x000fc8000f8e0008 */
[----:B------:R-:W-:Y:S01]  /*11e0*/  @!P0 IMAD.WIDE.U32 R24, R35, UR8, R8 ;  /* 0x0000000823188c25 */ /* 0x000fe2000f8e0008 */
[----:B------:R-:W3:Y:S01]  /*11f0*/  @!P0 LDC.64 R14, c[0x0][0x3a0] ;  /* 0x0000e800ff0e8b82 */ /* 0x000ee20000000a00 */
[----:B------:R-:W-:Y:S02]  /*1200*/  @!P0 IADD3 R29, PT, PT, R29, R33, RZ ;  /* 0x000000211d1d8210 */ /* 0x000fe40007ffe0ff */
[----:B------:R-:W-:Y:S01]  /*1210*/  @!P0 IMAD R10, R10, UR8, RZ ;  /* 0x000000080a0a8c24 */ /* 0x000fe2000f8e02ff */
[----:B------:R-:W-:Y:S02]  /*1220*/  @!P0 SHF.L.U32 R33, R24, 0x2, RZ ;  /* 0x0000000218218819 */ /* 0x000fe400000006ff */
[C---:B------:R-:W-:Y:S01]  /*1230*/  @!P0 SHF.L.U64.HI R32, R28.reuse, 0x2, R29 ;  /* 0x000000021c208819 */ /* 0x040fe2000001021d */
[----:B------:R-:W-:Y:S01]  /*1240*/  @!P0 IMAD R35, R35, UR9, R10 ;  /* 0x0000000923238c24 */ /* 0x000fe2000f8e020a */
[----:B------:R-:W4:Y:S01]  /*1250*/  @!P0 LDC.64 R8, c[0x0][0x398] ;  /* 0x0000e600ff088b82 */ /* 0x000f220000000a00 */
[----:B------:R-:W-:-:S02]  /*1260*/  @!P0 SHF.L.U32 R29, R28, 0x2, RZ ;  /* 0x000000021c1d8819 */ /* 0x000fc400000006ff */
[----:B------:R-:W-:Y:S02]  /*1270*/  @!P0 IMAD.IADD R25, R25, 0x1, R35 ;  /* 0x0000000119198824 */ /* 0x000fe400078e0223 */
[----:B0-----:R-:W-:-:S03]  /*1280*/  @!P0 IADD3 R30, P2, PT, R29, R30, RZ ;  /* 0x0000001e1d1e8210 */ /* 0x001fc60007f5e0ff */
[----:B------:R-:W-:Y:S02]  /*1290*/  @!P0 SHF.L.U64.HI R10, R24, 0x2, R25 ;  /* 0x00000002180a8819 */ /* 0x000fe40000010219 */
[----:B------:R-:W-:Y:S02]  /*12a0*/  CS2R R24, SRZ ;  /* 0x0000000000187805 */ /* 0x000fe4000001ff00 */
[----:B--2---:R-:W-:Y:S02]  /*12b0*/  @!P0 IADD3 R16, P3, PT, R29, R16, RZ ;  /* 0x000000101d108210 */ /* 0x004fe40007f7e0ff */
[C---:B------:R-:W-:Y:S02]  /*12c0*/  @!P0 IADD3.X R31, PT, PT, R32.reuse, R31, RZ, P2, !PT ;  /* 0x0000001f201f8210 */ /* 0x040fe400017fe4ff */
[----:B------:R-:W-:Y:S01]  /*12d0*/  CS2R R28, SRZ ;  /* 0x00000000001c7805 */ /* 0x000fe2000001ff00 */
[----:B------:R-:W-:Y:S01]  /*12e0*/  @!P0 IMAD.X R17, R32, 0x1, R17, P3 ;  /* 0x0000000120118824 */ /* 0x000fe200018e0611 */
[C---:B---3--:R-:W-:Y:S01]  /*12f0*/  @!P0 IADD3 R14, P2, PT, R33.reuse, R14, RZ ;  /* 0x0000000e210e8210 */ /* 0x048fe20007f5e0ff */
[----:B------:R0:W2:Y:S03]  /*1300*/  @!P0 LDG.E.64 R24, desc[UR6][R30.64] ;  /* 0x000000061e188981 */ /* 0x0000a6000c1e1b00 */
[----:B------:R-:W-:Y:S01]  /*1310*/  @!P0 IADD3.X R15, PT, PT, R10, R15, RZ, P2, !PT ;  /* 0x0000000f0a0f8210 */ /* 0x000fe200017fe4ff */
[----:B------:R-:W3:Y:S01]  /*1320*/  @!P0 LDG.E.64 R28, desc[UR6][R16.64] ;  /* 0x00000006101c8981 */ /* 0x000ee2000c1e1b00 */
[----:B----4-:R-:W-:-:S02]  /*1330*/  @!P0 IADD3 R8, P3, PT, R33, R8, RZ ;  /* 0x0000000821088210 */ /* 0x010fc40007f7e0ff */
[----:B------:R-:W-:Y:S02]  /*1340*/  CS2R R32, SRZ ;  /* 0x0000000000207805 */ /* 0x000fe4000001ff00 */
[----:B0-----:R-:W-:Y:S02]  /*1350*/  CS2R R30, SRZ ;  /* 0x00000000001e7805 */ /* 0x001fe4000001ff00 */
[----:B------:R-:W-:Y:S02]  /*1360*/  @!P0 IADD3.X R9, PT, PT, R10, R9, RZ, P3, !PT ;  /* 0x000000090a098210 */ /* 0x000fe40001ffe4ff */
[----:B------:R0:W4:Y:S04]  /*1370*/  @!P0 LDG.E.64 R32, desc[UR6][R14.64] ;  /* 0x000000060e208981 */ /* 0x000128000c1e1b00 */
[----:B------:R-:W5:Y:S01]  /*1380*/  @!P0 LDG.E.64 R30, desc[UR6][R8.64] ;  /* 0x00000006081e8981 */ /* 0x000f62000c1e1b00 */
[----:B------:R-:W-:-:S02]  /*1390*/  VIADD R5, R5, 0x2 ;  /* 0x0000000205057836 */ /* 0x000fc40000000000 */
[C---:B--2---:R-:W-:Y:S01]  /*13a0*/  FADD.FTZ R24, -R20.reuse, R24 ;  /* 0x0000001814187221 */ /* 0x044fe20000010100 */
[----:B------:R-:W-:Y:S01]  /*13b0*/  FADD.FTZ R10, -R20, R25 ;  /* 0x00000019140a7221 */ /* 0x000fe20000010100 */
[-C--:B---3--:R-:W-:Y:S02]  /*13c0*/  FMUL.FTZ R17, R28, R22.reuse ;  /* 0x000000161c117220 */ /* 0x088fe40000410000 */
[-C--:B-1----:R-:W-:Y:S01]  /*13d0*/  FMUL.FTZ R24, R24, R3.reuse ;  /* 0x0000000318187220 */ /* 0x082fe20000410000 */
[----:B------:R-:W-:Y:S01]  /*13e0*/  FADD.FTZ R25, R11, R28 ;  /* 0x0000001c0b197221 */ /* 0x000fe20000010000 */
[----:B------:R-:W-:Y:S01]  /*13f0*/  FMUL.FTZ R11, R10, R3 ;  /* 0x000000030a0b7220 */ /* 0x000fe20000410000 */
[----:B------:R-:W-:Y:S01]  /*1400*/  FADD.FTZ R21, R21, R17 ;  /* 0x0000001115157221 */ /* 0x000fe20000010000 */
[----:B------:R-:W-:Y:S01]  /*1410*/  FMUL.FTZ R10, R29, R23 ;  /* 0x000000171d0a7220 */ /* 0x000fe20000410000 */
[----:B------:R-:W-:Y:S01]  /*1420*/  FFMA.FTZ R17, R24, R17, R34 ;  /* 0x0000001118117223 */ /* 0x000fe20000010022 */
[----:B0-----:R-:W-:Y:S01]  /*1430*/  FADD.FTZ R14, R6, R29 ;  /* 0x0000001d060e7221 */ /* 0x001fe20000010000 */
[----:B----4-:R-:W-:Y:S01]  /*1440*/  FADD.FTZ R32, -R20, R32 ;  /* 0x0000002014207221 */ /* 0x010fe20000010100 */
[C---:B------:R-:W-:Y:S01]  /*1450*/  FFMA.FTZ R29, R11.reuse, R29, R12 ;  /* 0x0000001d0b1d7223 */ /* 0x040fe2000001000c */
[----:B------:R-:W-:Y:S01]  /*1460*/  FADD.FTZ R21, R10, R21 ;  /* 0x000000150a157221 */ /* 0x000fe20000010000 */
[----:B------:R-:W-:Y:S01]  /*1470*/  FADD.FTZ R6, -R20, R33 ;  /* 0x0000002114067221 */ /* 0x000fe20000010100 */
[----:B-----5:R-:W-:Y:S01]  /*1480*/  FMUL.FTZ R8, R30, R22 ;  /* 0x000000161e087220 */ /* 0x020fe20000410000 */
[----:B------:R-:W-:Y:S01]  /*1490*/  FFMA.FTZ R12, R11, R10, R17 ;  /* 0x0000000a0b0c7223 */ /* 0x000fe20000010011 */
[-C--:B------:R-:W-:Y:S01]  /*14a0*/  FMUL.FTZ R9, R32, R3.reuse ;  /* 0x0000000320097220 */ /* 0x080fe20000410000 */
[----:B------:R-:W-:Y:S01]  /*14b0*/  FMUL.FTZ R34, R6, R3 ;  /* 0x0000000306227220 */ /* 0x000fe20000410000 */
[----:B------:R-:W-:Y:S01]  /*14c0*/  FADD.FTZ R10, R21, R8 ;  /* 0x00000008150a7221 */ /* 0x000fe20000010000 */
[----:B------:R-:W-:Y:S01]  /*14d0*/  FFMA.FTZ R28, R24, R28, R13 ;  /* 0x0000001c181c7223 */ /* 0x000fe2000001000d */
[----:B------:R-:W-:Y:S01]  /*14e0*/  FMUL.FTZ R15, R31, R23 ;  /* 0x000000171f0f7220 */ /* 0x000fe20000410000 */
[----:B------:R-:W-:Y:S01]  /*14f0*/  FFMA.FTZ R8, R9, R8, R12 ;  /* 0x0000000809087223 */ /* 0x000fe2000001000c */
[----:B------:R-:W-:Y:S01]  /*1500*/  FFMA.FTZ R12, R34, R31, R29 ;  /* 0x0000001f220c7223 */ /* 0x000fe2000001001d */
[----:B------:R-:W-:Y:S01]  /*1510*/  FADD.FTZ R11, R25, R30 ;  /* 0x0000001e190b7221 */ /* 0x000fe20000010000 */
[----:B------:R-:W-:Y:S01]  /*1520*/  FFMA.FTZ R13, R9, R30, R28 ;  /* 0x0000001e090d7223 */ /* 0x000fe2000001001c */
[----:B------:R-:W-:Y:S01]  /*1530*/  FADD.FTZ R6, R14, R31 ;  /* 0x0000001f0e067221 */ /* 0x000fe20000010000 */
[----:B------:R-:W-:Y:S01]  /*1540*/  FADD.FTZ R21, R15, R10 ;  /* 0x0000000a0f157221 */ /* 0x000fe20000010000 */
[----:B------:R-:W-:-:S07]  /*1550*/  FFMA.FTZ R34, R34, R15, R8 ;  /* 0x0000000f22227223 */ /* 0x000fce0000010008 */
.L_x_1104:
[----:B------:R-:W-:Y:S05]  /*1560*/  @P1 BRA `(.L_x_1100) ;  /* 0x0000000c00501947 */ /* 0x000fea0003800000 */
[----:B------:R-:W0:Y:S01]  /*1570*/  LDCU.64 UR8, c[0x0][0x3f8] ;  /* 0x00007f00ff0877ac */ /* 0x000e220008000a00 */
[----:B------:R-:W-:Y:S01]  /*1580*/  SHF.R.S32.HI R8, RZ, 0x1f, R5 ;  /* 0x0000001fff087819 */ /* 0x000fe20000011405 */
[----:B------:R-:W-:Y:S01]  /*1590*/  BSSY.RECONVERGENT B0, `(.L_x_1105) ;  /* 0x0000016000007945 */ /* 0x000fe20003800200 */
[----:B------:R-:W-:Y:S02]  /*15a0*/  MOV R14, R26 ;  /* 0x0000001a000e7202 */ /* 0x000fe40000000f00 */
[----:B------:R-:W-:Y:S02]  /*15b0*/  CS2R R16, SRZ ;  /* 0x0000000000107805 */ /* 0x000fe4000001ff00 */
[----:B------:R-:W-:Y:S02]  /*15c0*/  MOV R15, R7 ;  /* 0x00000007000f7202 */ /* 0x000fe40000000f00 */
[----:B0-----:R-:W-:Y:S01]  /*15d0*/  ISETP.GE.U32.AND P0, PT, R18, UR8, PT ;  /* 0x0000000812007c0c */ /* 0x001fe2000bf06070 */
[----:B------:R-:W-:-:S02]  /*15e0*/  IMAD R8, R8, UR8, RZ ;  /* 0x0000000808087c24 */ /* 0x000fc4000f8e02ff */
[----:B------:R-:W-:Y:S01]  /*15f0*/  IMAD.WIDE.U32 R14, R5, UR8, R14 ;  /* 0x00000008050e7c25 */ /* 0x000fe2000f8e000e */
[----:B------:R-:W-:-:S03]  /*1600*/  ISETP.GE.AND.EX P0, PT, R19, UR9, PT, P0 ;  /* 0x0000000913007c0c */ /* 0x000fc6000bf06300 */
[----:B------:R-:W-:Y:S01]  /*1610*/  IMAD R5, R5, UR9, R8 ;  /* 0x0000000905057c24 */ /* 0x000fe2000f8e0208 */
[----:B------:R-:W-:-:S09]  /*1620*/  CS2R R8, SRZ ;  /* 0x0000000000087805 */ /* 0x000fd2000001ff00 */
[----:B------:R-:W-:Y:S05]  /*1630*/  @P0 BRA `(.L_x_1106) ;  /* 0x00000000002c0947 */ /* 0x000fea0003800000 */
        /* <DEDUP_REMOVED lines=11> */
.L_x_1106:
[----:B------:R-:W-:Y:S05]  /*16f0*/  BSYNC.RECONVERGENT B0 ;  /* 0x0000000000007941 */ /* 0x000fea0003800200 */
.L_x_1105:
[----:B-----5:R-:W-:Y:S01]  /*1700*/  FADD.FTZ R16, -R20, R16 ;  /* 0x0000001014107221 */ /* 0x020fe20000010100 */
[----:B------:R-:W-:Y:S01]  /*1710*/  FMUL.FTZ R5, R8, R22 ;  /* 0x0000001608057220 */ /* 0x000fe20000410000 */
[----:B------:R-:W-:Y:S01]  /*1720*/  FADD.FTZ R20, -R20, R17 ;  /* 0x0000001114147221 */ /* 0x000fe20000010100 */
[----:B------:R-:W-:Y:S01]  /*1730*/  FADD.FTZ R11, R11, R8 ;  /* 0x000000080b0b7221 */ /* 0x000fe20000010000 */
[-C--:B-1----:R-:W-:Y:S01]  /*1740*/  FMUL.FTZ R16, R16, R3.reuse ;  /* 0x0000000310107220 */ /* 0x082fe20000410000 */
[----:B------:R-:W-:Y:S01]  /*1750*/  FADD.FTZ R21, R21, R5 ;  /* 0x0000000515157221 */ /* 0x000fe20000010000 */
[----:B------:R-:W-:Y:S01]  /*1760*/  FMUL.FTZ R3, R20, R3 ;  /* 0x0000000314037220 */ /* 0x000fe20000410000 */
        /* <DEDUP_REMOVED lines=8> */
.L_x_1101:
[C---:B------:R-:W-:Y:S01]  /*17f0*/  IADD3 R6, PT, PT, -R5.reuse, R10, RZ ;  /* 0x0000000a05067210 */ /* 0x040fe20007ffe1ff */
[----:B------:R-:W-:Y:S02]  /*1800*/  VIADD R12, R10, 0xffffffff ;  /* 0xffffffff0a0c7836 */ /* 0x000fe40000000000 */
[----:B------:R-:W-:Y:S01]  /*1810*/  HFMA2 R21, -RZ, RZ, 0, 0 ;  /* 0x00000000ff157431 */ /* 0x000fe200000001ff */
[----:B------:R-:W-:Y:S01]  /*1820*/  MOV R34, RZ ;  /* 0x000000ff00227202 */ /* 0x000fe20000000f00 */
[----:B------:R-:W-:Y:S01]  /*1830*/  IMAD.MOV.U32 R11, RZ, RZ, RZ ;  /* 0x000000ffff0b7224 */ /* 0x000fe200078e00ff */
[----:B------:R-:W-:Y:S02]  /*1840*/  LOP3.LUT R6, R6, 0x1, RZ, 0xc0, !PT ;  /* 0x0000000106067812 */ /* 0x000fe400078ec0ff */
[----:B------:R-:W-:Y:S02]  /*1850*/  ISETP.NE.AND P2, PT, R5, R12, PT ;  /* 0x0000000c0500720c */ /* 0x000fe40003f45270 */
[----:B------:R-:W-:-:S02]  /*1860*/  CS2R R12, SRZ ;  /* 0x00000000000c7805 */ /* 0x000fc4000001ff00 */
[----:B------:R-:W-:Y:S01]  /*1870*/  ISETP.NE.U32.AND P1, PT, R6, 0x1, PT ;  /* 0x000000010600780c */ /* 0x000fe20003f25070 */
[----:B------:R-:W-:-:S12]  /*1880*/  HFMA2 R6, -RZ, RZ, 0, 0 ;  /* 0x00000000ff067431 */ /* 0x000fd800000001ff */
[----:B------:R-:W-:Y:S05]  /*1890*/  @P1 BRA `(.L_x_1107) ;  /* 0x0000000000c81947 */ /* 0x000fea0003800000 */
[----:B------:R-:W0:Y:S01]  /*18a0*/  @!P0 LDC.64 R12, c[0x0][0x3a0] ;  /* 0x0000e800ff0c8b82 */ /* 0x000e220000000a00 */
[----:B------:R-:W-:Y:S01]  /*18b0*/  @!P0 IMAD R14, R14, UR10, RZ ;  /* 0x0000000a0e0e8c24 */ /* 0x000fe2000f8e02ff */
[----:B------:R-:W-:Y:S02]  /*18c0*/  @!P0 MOV R6, R26 ;  /* 0x0000001a00068202 */ /* 0x000fe40000000f00 */
[----:B------:R-:W-:Y:S01]  /*18d0*/  CS2R R24, SRZ ;  /* 0x0000000000187805 */ /* 0x000fe2000001ff00 */
[C---:B------:R-:W-:Y:S02]  /*18e0*/  @!P0 IMAD R11, R15.reuse, UR11, R14 ;  /* 0x0000000b0f0b8c24 */ /* 0x040fe4000f8e020e */
[----:B------:R-:W-:-:S04]  /*18f0*/  @!P0 IMAD.WIDE.U32 R14, R15, UR10, R6 ;  /* 0x0000000a0f0e8c25 */ /* 0x000fc8000f8e0006 */
[----:B------:R-:W-:Y:S01]  /*1900*/  @!P0 IMAD.IADD R11, R15, 0x1, R11 ;  /* 0x000000010f0b8824 */ /* 0x000fe200078e020b */
[----:B------:R-:W-:-:S04]  /*1910*/  @!P0 SHF.L.U32 R19, R14, 0x2, RZ ;  /* 0x000000020e138819 */ /* 0x000fc800000006ff */
[----:B------:R-:W-:Y:S02]  /*1920*/  @!P0 SHF.L.U64.HI R14, R14, 0x2, R11 ;  /* 0x000000020e0e8819 */ /* 0x000fe4000001020b */
        /* <DEDUP_REMOVED lines=8> */
[----:B------:R-:W-:Y:S01]  /*19b0*/  IADD3 R5, PT, PT, R5, 0x1, RZ ;  /* 0x0000000105057810 */ /* 0x000fe20007ffe0ff */
[C---:B--2---:R-:W-:Y:S01]  /*19c0*/  FADD.FTZ R24, -R20.reuse, R24 ;  /* 0x0000001814187221 */ /* 0x044fe20000010100 */
        /* <DEDUP_REMOVED lines=14> */
[----:B---3--:R-:W-:-:S03]  /*1ab0*/  FMUL.FTZ R14, R17, R14 ;  /* 0x0000000e110e7220 */ /* 0x008fc60000410000 */
[----:B------:R-:W-:Y:S01]  /*1ac0*/  FFMA.FTZ R19, R6, R19, 1 ;  /* 0x3f80000006137423 */ /* 0x000fe20000010013 */
[C---:B-1----:R-:W-:Y:S01]  /*1ad0*/  FADD.FTZ R24, -R18.reuse, 1 ;  /* 0x3f80000012187421 */ /* 0x042fe20000010100 */
        /* <DEDUP_REMOVED lines=8> */
[----:B------:R-:W-:-:S03]  /*1b60*/  FFMA.FTZ R13, R13, R14, RZ ;  /* 0x0000000e0d0d7223 */ /* 0x000fc600000100ff */
[C---:B------:R-:W-:Y:S01]  /*1b70*/  FFMA.FTZ R34, R12.reuse, R21, R11 ;  /* 0x000000150c227223 */ /* 0x040fe2000001000b */
[----:B------:R-:W-:Y:S01]  /*1b80*/  FADD.FTZ R21, R21, R6 ;  /* 0x0000000615157221 */ /* 0x000fe20000010000 */
[----:B------:R-:W-:Y:S01]  /*1b90*/  FADD.FTZ R11, RZ, R14 ;  /* 0x0000000eff0b7221 */ /* 0x000fe20000010000 */
[----:B------:R-:W-:Y:S01]  /*1ba0*/  FFMA.FTZ R12, R12, R15, RZ ;  /* 0x0000000f0c0c7223 */ /* 0x000fe200000100ff */
[----:B------:R-:W-:-:S07]  /*1bb0*/  FADD.FTZ R6, RZ, R15 ;  /* 0x0000000fff067221 */ /* 0x000fce0000010000 */
.L_x_1107:
[----:B------:R-:W-:Y:S05]  /*1bc0*/  @!P2 BRA `(.L_x_1100) ;  /* 0x0000000400b8a947 */ /* 0x000fea0003800000 */
[----:B------:R-:W-:-:S07]  /*1bd0*/  IADD3 R10, PT, PT, R5, -R10, RZ ;  /* 0x8000000a050a7210 */ /* 0x000fce0007ffe0ff */
.L_x_1108:
[----:B------:R-:W0:Y:S01]  /*1be0*/  @!P0 LDC.64 R14, c[0x0][0x3f8] ;  /* 0x0000fe00ff0e8b82 */ /* 0x000e220000000a00 */
[----:B------:R-:W-:Y:S01]  /*1bf0*/  @!P0 SHF.R.S32.HI R19, RZ, 0x1f, R5 ;  /* 0x0000001fff138819 */ /* 0x000fe20000011405 */
[----:B------:R-:W-:-:S06]  /*1c00*/  @!P0 IMAD.MOV.U32 R18, RZ, RZ, R26 ;  /* 0x000000ffff128224 */ /* 0x000fcc00078e001a */
[----:B------:R-:W2:Y:S01]  /*1c10*/  @!P0 LDC.64 R16, c[0x0][0x3a0] ;  /* 0x0000e800ff108b82 */ /* 0x000ea20000000a00 */
[----:B0-----:R-:W-:Y:S01]  /*1c20*/  @!P0 IMAD R24, R19, R14, RZ ;  /* 0x0000000e13188224 */ /* 0x001fe200078e02ff */
[----:B------:R-:W-:-:S03]  /*1c30*/  @!P0 MOV R19, R7 ;  /* 0x0000000700138202 */ /* 0x000fc60000000f00 */
[C---:B------:R-:W-:Y:S02]  /*1c40*/  @!P0 IMAD R15, R5.reuse, R15, R24 ;  /* 0x0000000f050f8224 */ /* 0x040fe400078e0218 */
[----:B------:R-:W-:Y:S01]  /*1c50*/  @!P0 IMAD.WIDE.U32 R30, R5, R14, R18 ;  /* 0x0000000e051e8225 */ /* 0x000fe200078e0012 */
[----:B------:R-:W0:Y:S03]  /*1c60*/  @!P0 LDC.64 R24, c[0x0][0x3f8] ;  /* 0x0000fe00ff188b82 */ /* 0x000e260000000a00 */
[----:B------:R-:W-:Y:S01]  /*1c70*/  @!P0 IMAD.IADD R15, R31, 0x1, R15 ;  /* 0x000000011f0f8824 */ /* 0x000fe200078e020f */
[----:B------:R-:W-:-:S04]  /*1c80*/  @!P0 SHF.L.U32 R33, R30, 0x2, RZ ;  /* 0x000000021e218819 */ /* 0x000fc800000006ff */
[----:B--2---:R-:W-:Y:S01]  /*1c90*/  @!P0 IADD3 R28, P1, PT, R33, R16, RZ ;  /* 0x00000010211c8210 */ /* 0x004fe20007f3e0ff */
[----:B------:R-:W2:Y:S01]  /*1ca0*/  @!P0 LDC.64 R18, c[0x0][0x3a0] ;  /* 0x0000e800ff128b82 */ /* 0x000ea20000000a00 */
[----:B------:R-:W-:Y:S02]  /*1cb0*/  @!P0 SHF.L.U64.HI R30, R30, 0x2, R15 ;  /* 0x000000021e1e8819 */ /* 0x000fe4000001020f */
[----:B------:R-:W-:Y:S02]  /*1cc0*/  CS2R R14, SRZ ;  /* 0x00000000000e7805 */ /* 0x000fe4000001ff00 */
[----:B------:R-:W-:Y:S02]  /*1cd0*/  @!P0 IADD3.X R29, PT, PT, R30, R17, RZ, P1, !PT ;  /* 0x000000111e1d8210 */ /* 0x000fe40000ffe4ff */
[----:B------:R-:W-:Y:S01]  /*1ce0*/  @!P0 IADD3 R31, PT, PT, R5, 0x1, RZ ;  /* 0x00000001051f8810 */ /* 0x000fe20007ffe0ff */
[----:B------:R-:W3:Y:S02]  /*1cf0*/  @!P0 LDC.64 R16, c[0x0][0x398] ;  /* 0x0000e600ff108b82 */ /* 0x000ee40000000a00 */
[----:B------:R4:W5:Y:S01]  /*1d00*/  @!P0 LDG.E.64 R14, desc[UR6][R28.64] ;  /* 0x000000061c0e8981 */ /* 0x000962000c1e1b00 */
[----:B------:R-:W-:-:S05]  /*1d10*/  @!P0 SHF.R.S32.HI R35, RZ, 0x1f, R31 ;  /* 0x0000001fff238819 */ /* 0x000fca000001141f */
[-C--:B0-----:R-:W-:Y:S01]  /*1d20*/  @!P0 IMAD R32, R35, R24.reuse, RZ ;  /* 0x0000001823208224 */ /* 0x081fe200078e02ff */
[----:B----4-:R-:W-:Y:S01]  /*1d30*/  @!P0 MOV R29, R7 ;  /* 0x00000007001d8202 */ /* 0x010fe20000000f00 */
[----:B------:R-:W-:Y:S02]  /*1d40*/  @!P0 IMAD.MOV.U32 R28, RZ, RZ, R26 ;  /* 0x000000ffff1c8224 */ /* 0x000fe400078e001a */
[C---:B------:R-:W-:Y:S02]  /*1d50*/  @!P0 IMAD R35, R31.reuse, R25, R32 ;  /* 0x000000191f238224 */ /* 0x040fe400078e0220 */
[----:B------:R-:W-:Y:S01]  /*1d60*/  @!P0 IMAD.WIDE.U32 R24, R31, R24, R28 ;  /* 0x000000181f188225 */ /* 0x000fe200078e001c */
[----:B------:R-:W-:-:S03]  /*1d70*/  CS2R R28, SRZ ;  /* 0x00000000001c7805 */ /* 0x000fc6000001ff00 */
[C---:B------:R-:W-:Y:S01]  /*1d80*/  @!P0 IMAD.SHL.U32 R31, R24.reuse, 0x4, RZ ;  /* 0x00000004181f8824 */ /* 0x040fe200078e00ff */
[----:B------:R-:W-:Y:S02]  /*1d90*/  @!P0 IADD3 R25, PT, PT, R25, R35, RZ ;  /* 0x0000002319198210 */ /* 0x000fe40007ffe0ff */
[----:B---3--:R-:W-:Y:S02]  /*1da0*/  @!P0 IADD3 R16, P1, PT, R33, R16, RZ ;  /* 0x0000001021108210 */ /* 0x008fe40007f3e0ff */
[----:B------:R-:W-:Y:S02]  /*1db0*/  @!P0 SHF.L.U64.HI R36, R24, 0x2, R25 ;  /* 0x0000000218248819 */ /* 0x000fe40000010219 */
[----:B------:R-:W-:Y:S02]  /*1dc0*/  CS2R R24, SRZ ;  /* 0x0000000000187805 */ /* 0x000fe4000001ff00 */
[----:B--2---:R-:W-:Y:S01]  /*1dd0*/  @!P0 IADD3 R18, P2, PT, R31, R18, RZ ;  /* 0x000000121f128210 */ /* 0x004fe20007f5e0ff */
[----:B------:R-:W0:Y:S01]  /*1de0*/  @!P0 LDC.64 R32, c[0x0][0x398] ;  /* 0x0000e600ff208b82 */ /* 0x000e220000000a00 */
[----:B------:R-:W-:-:S02]  /*1df0*/  @!P0 IADD3.X R17, PT, PT, R30, R17, RZ, P1, !PT ;  /* 0x000000111e118210 */ /* 0x000fc40000ffe4ff */
[----:B------:R-:W-:-:S03]  /*1e00*/  @!P0 IADD3.X R19, PT, PT, R36, R19, RZ, P2, !PT ;  /* 0x0000001324138210 */ /* 0x000fc600017fe4ff */
[----:B------:R2:W3:Y:S04]  /*1e10*/  @!P0 LDG.E.64 R24, desc[UR6][R16.64] ;  /* 0x0000000610188981 */ /* 0x0004e8000c1e1b00 */
[----:B------:R4:W3:Y:S01]  /*1e20*/  @!P0 LDG.E.64 R28, desc[UR6][R18.64] ;  /* 0x00000006121c8981 */ /* 0x0008e2000c1e1b00 */
[----:B0-----:R-:W-:Y:S02]  /*1e30*/  @!P0 IADD3 R32, P1, PT, R31, R32, RZ ;  /* 0x000000201f208210 */ /* 0x001fe40007f3e0ff */
[----:B------:R-:W-:-:S03]  /*1e40*/  CS2R R30, SRZ ;  /* 0x00000000001e7805 */ /* 0x000fc6000001ff00 */
[----:B------:R-:W-:-:S05]  /*1e50*/  @!P0 IMAD.X R33, R36, 0x1, R33, P1 ;  /* 0x0000000124218824 */ /* 0x000fca00008e0621 */
[----:B------:R0:W3:Y:S01]  /*1e60*/  @!P0 LDG.E.64 R30, desc[UR6][R32.64] ;  /* 0x00000006201e8981 */ /* 0x0000e2000c1e1b00 */
[----:B------:R-:W-:Y:S02]  /*1e70*/  IADD3 R10, PT, PT, R10, 0x2, RZ ;  /* 0x000000020a0a7810 */ /* 0x000fe40007ffe0ff */
[----:B------:R-:W-:Y:S02]  /*1e80*/  IADD3 R5, PT, PT, R5, 0x2, RZ ;  /* 0x0000000205057810 */ /* 0x000fe40007ffe0ff */
[----:B------:R-:W-:Y:S01]  /*1e90*/  ISETP.NE.AND P1, PT, R10, RZ, PT ;  /* 0x000000ff0a00720c */ /* 0x000fe20003f25270 */
[----:B-----5:R-:W-:-:S04]  /*1ea0*/  FADD.FTZ R14, -R20, R14 ;  /* 0x0000000e140e7221 */ /* 0x020fc80000010100 */
[----:B-1----:R-:W-:Y:S01]  /*1eb0*/  FMUL.FTZ R35, R14, R3 ;  /* 0x000000030e237220 */ /* 0x002fe20000410000 */
[----:B------:R-:W-:-:S03]  /*1ec0*/  FADD.FTZ R14, -R20, R15 ;  /* 0x0000000f140e7221 */ /* 0x000fc60000010100 */
[----:B--2---:R-:W-:Y:S01]  /*1ed0*/  FFMA.FTZ R16, R35, R22, R8 ;  /* 0x0000001623107223 */ /* 0x004fe20000010008 */
[----:B------:R-:W-:-:S03]  /*1ee0*/  FMUL.FTZ R14, R14, R3 ;  /* 0x000000030e0e7220 */ /* 0x000fc60000410000 */
[----:B------:R-:W-:Y:S01]  /*1ef0*/  FMUL.FTZ R15, R16, -1.4426950216293334961 ;  /* 0xbfb8aa3b100f7820 */ /* 0x000fe20000410000 */
[----:B------:R-:W-:-:S04]  /*1f00*/  FFMA.FTZ R17, R14, R23, R9 ;  /* 0x000000170e117223 */ /* 0x000fc80000010009 */
[----:B----4-:R-:W-:Y:S01]  /*1f10*/  FMUL.FTZ R19, R17, -1.4426950216293334961 ;  /* 0xbfb8aa3b11137820 */ /* 0x010fe20000410000 */
[----:B------:R-:W1:Y:S05]  /*1f20*/  MUFU.EX2 R15, R15 ;  /* 0x0000000f000f7308 */ /* 0x000e6a0000000800 */
[----:B------:R-:W2:Y:S01]  /*1f30*/  MUFU.EX2 R19, R19 ;  /* 0x0000001300137308 */ /* 0x000ea20000000800 */
[----:B-1----:R-:W-:-:S04]  /*1f40*/  FADD.FTZ R18, R15, 1 ;  /* 0x3f8000000f127421 */ /* 0x002fc80000010000 */
[----:B0-----:R-:W0:Y:S01]  /*1f50*/  MUFU.RCP R33, R18 ;  /* 0x0000001200217308 */ /* 0x001e220000001000 */
[----:B--2---:R-:W-:Y:S01]  /*1f60*/  FADD.FTZ R32, R19, 1 ;  /* 0x3f80000013207421 */ /* 0x004fe20000010000 */
[----:B---3--:R-:W-:-:S04]  /*1f70*/  FADD.FTZ R28, -R20, R28 ;  /* 0x0000001c141c7221 */ /* 0x008fc80000010100 */
[----:B------:R-:W-:Y:S02]  /*1f80*/  FMUL.FTZ R15, R28, R3 ;  /* 0x000000031c0f7220 */ /* 0x000fe40000410000 */
[----:B------:R-:W1:Y:S02]  /*1f90*/  MUFU.RCP R32, R32 ;  /* 0x0000002000207308 */ /* 0x000e640000001000 */
[----:B------:R-:W-:Y:S01]  /*1fa0*/  FFMA.FTZ R19, R15, R22, R8 ;  /* 0x000000160f137223 */ /* 0x000fe20000010008 */
[C---:B0-----:R-:W-:Y:S01]  /*1fb0*/  FADD.FTZ R37, -R33.reuse, 1 ;  /* 0x3f80000021257421 */ /* 0x041fe20000010100 */
[----:B------:R-:W-:-:S03]  /*1fc0*/  FMUL.FTZ R33, R33, R24 ;  /* 0x0000001821217220 */ /* 0x000fc60000410000 */
[----:B------:R-:W-:Y:S01]  /*1fd0*/  FFMA.FTZ R16, R16, R37, 1 ;  /* 0x3f80000010107423 */ /* 0x000fe20000010025 */
[C---:B-1----:R-:W-:Y:S01]  /*1fe0*/  FADD.FTZ R24, -R32.reuse, 1 ;  /* 0x3f80000020187421 */ /* 0x042fe20000010100 */
[----:B------:R-:W-:Y:S01]  /*1ff0*/  FMUL.FTZ R25, R32, R25 ;  /* 0x0000001920197220 */ /* 0x000fe20000410000 */
[----:B------:R-:W-:Y:S01]  /*2000*/  FMUL.FTZ R32, R19, -1.4426950216293334961 ;  /* 0xbfb8aa3b13207820 */ /* 0x000fe20000410000 */
[----:B------:R-:W-:Y:S01]  /*2010*/  FMUL.FTZ R16, R33, R16 ;  /* 0x0000001021107220 */ /* 0x000fe20000410000 */
[----:B------:R-:W-:Y:S01]  /*2020*/  FFMA.FTZ R28, R17, R24, 1 ;  /* 0x3f800000111c7423 */ /* 0x000fe20000010018 */
[----:B------:R-:W-:Y:S02]  /*2030*/  FADD.FTZ R24, -R20, R29 ;  /* 0x0000001d14187221 */ /* 0x000fe40000010100 */
[----:B------:R-:W-:Y:S01]  /*2040*/  FMUL.FTZ R29, R16, R22 ;  /* 0x00000016101d7220 */ /* 0x000fe20000410000 */
[----:B------:R-:W0:Y:S01]  /*2050*/  MUFU.EX2 R32, R32 ;  /* 0x0000002000207308 */ /* 0x000e220000000800 */
[----:B------:R-:W-:Y:S01]  /*2060*/  FMUL.FTZ R18, R24, R3 ;  /* 0x0000000318127220 */ /* 0x000fe20000410000 */
[----:B------:R-:W-:Y:S01]  /*2070*/  FMUL.FTZ R25, R25, R28 ;  /* 0x0000001c19197220 */ /* 0x000fe20000410000 */
[----:B------:R-:W-:Y:S01]  /*2080*/  FADD.FTZ R11, R16, R11 ;  /* 0x0000000b100b7221 */ /* 0x000fe20000010000 */
[C---:B------:R-:W-:Y:S01]  /*2090*/  FFMA.FTZ R16, R35.reuse, R16, R13 ;  /* 0x0000001023107223 */ /* 0x040fe2000001000d */
[----:B------:R-:W-:Y:S01]  /*20a0*/  FFMA.FTZ R17, R18, R23, R9 ;  /* 0x0000001712117223 */ /* 0x000fe20000010009 */
[----:B------:R-:W-:Y:S01]  /*20b0*/  FFMA.FTZ R35, R35, R29, R34 ;  /* 0x0000001d23237223 */ /* 0x000fe20000010022 */
[----:B------:R-:W-:Y:S01]  /*20c0*/  FADD.FTZ R28, R29, R21 ;  /* 0x000000151d1c7221 */ /* 0x000fe20000010000 */
[----:B------:R-:W-:Y:S01]  /*20d0*/  FFMA.FTZ R29, R14, R25, R12 ;  /* 0x000000190e1d7223 */ /* 0x000fe2000001000c */
[----:B------:R-:W-:Y:S01]  /*20e0*/  FMUL.FTZ R38, R17, -1.4426950216293334961 ;  /* 0xbfb8aa3b11267820 */ /* 0x000fe20000410000 */
[----:B0-----:R-:W-:-:S05]  /*20f0*/  FADD.FTZ R36, R32, 1 ;  /* 0x3f80000020247421 */ /* 0x001fca0000010000 */
[----:B------:R-:W0:Y:S04]  /*2100*/  MUFU.EX2 R38, R38 ;  /* 0x0000002600267308 */ /* 0x000e280000000800 */
[----:B------:R1:W2:Y:S02]  /*2110*/  MUFU.RCP R37, R36 ;  /* 0x0000002400257308 */ /* 0x0002a40000001000 */
[C---:B-1----:R-:W-:Y:S01]  /*2120*/  FADD.FTZ R36, R25.reuse, R6 ;  /* 0x0000000619247221 */ /* 0x042fe20000010000 */
[----:B0-----:R-:W-:Y:S01]  /*2130*/  FADD.FTZ R24, R38, 1 ;  /* 0x3f80000026187421 */ /* 0x001fe20000010000 */
[----:B------:R-:W-:-:S04]  /*2140*/  FMUL.FTZ R25, R25, R23 ;  /* 0x0000001719197220 */ /* 0x000fc80000410000 */
[----:B------:R-:W-:Y:S01]  /*2150*/  FFMA.FTZ R35, R14, R25, R35 ;  /* 0x000000190e237223 */ /* 0x000fe20000010023 */
[----:B------:R-:W0:Y:S01]  /*2160*/  MUFU.RCP R24, R24 ;  /* 0x0000001800187308 */ /* 0x000e220000001000 */
[----:B------:R-:W-:Y:S01]  /*2170*/  FADD.FTZ R25, R25, R28 ;  /* 0x0000001c19197221 */ /* 0x000fe20000010000 */
[C---:B--2---:R-:W-:Y:S01]  /*2180*/  FADD.FTZ R32, -R37.reuse, 1 ;  /* 0x3f80000025207421 */ /* 0x044fe20000010100 */
[----:B------:R-:W-:-:S03]  /*2190*/  FMUL.FTZ R30, R37, R30 ;  /* 0x0000001e251e7220 */ /* 0x000fc60000410000 */
[----:B------:R-:W-:-:S04]  /*21a0*/  FFMA.FTZ R19, R19, R32, 1 ;  /* 0x3f80000013137423 */ /* 0x000fc80000010020 */
[----:B------:R-:W-:-:S04]  /*21b0*/  FMUL.FTZ R19, R30, R19 ;  /* 0x000000131e137220 */ /* 0x000fc80000410000 */
[----:B------:R-:W-:Y:S01]  /*21c0*/  FMUL.FTZ R6, R19, R22 ;  /* 0x0000001613067220 */ /* 0x000fe20000410000 */
[----:B------:R-:W-:Y:S01]  /*21d0*/  FADD.FTZ R11, R11, R19 ;  /* 0x000000130b0b7221 */ /* 0x000fe20000010000 */
[C---:B------:R-:W-:Y:S01]  /*21e0*/  FFMA.FTZ R13, R15.reuse, R19, R16 ;  /* 0x000000130f0d7223 */ /* 0x040fe20000010010 */
[C---:B0-----:R-:W-:Y:S01]  /*21f0*/  FADD.FTZ R32, -R24.reuse, 1 ;  /* 0x3f80000018207421 */ /* 0x041fe20000010100 */
[----:B------:R-:W-:Y:S01]  /*2200*/  FMUL.FTZ R31, R24, R31 ;  /* 0x0000001f181f7220 */ /* 0x000fe20000410000 */
[----:B------:R-:W-:Y:S01]  /*2210*/  FFMA.FTZ R34, R15, R6, R35 ;  /* 0x000000060f227223 */ /* 0x000fe20000010023 */
[----:B------:R-:W-:Y:S01]  /*2220*/  FADD.FTZ R14, R25, R6 ;  /* 0x00000006190e7221 */ /* 0x000fe20000010000 */
[----:B------:R-:W-:-:S04]  /*2230*/  FFMA.FTZ R32, R17, R32, 1 ;  /* 0x3f80000011207423 */ /* 0x000fc80000010020 */
[----:B------:R-:W-:-:S04]  /*2240*/  FMUL.FTZ R31, R31, R32 ;  /* 0x000000201f1f7220 */ /* 0x000fc80000410000 */
[----:B------:R-:W-:Y:S01]  /*2250*/  FMUL.FTZ R21, R31, R23 ;  /* 0x000000171f157220 */ /* 0x000fe20000410000 */
[----:B------:R-:W-:Y:S01]  /*2260*/  FADD.FTZ R6, R36, R31 ;  /* 0x0000001f24067221 */ /* 0x000fe20000010000 */
[C---:B------:R-:W-:Y:S02]  /*2270*/  FFMA.FTZ R12, R18.reuse, R31, R29 ;  /* 0x0000001f120c7223 */ /* 0x040fe4000001001d */
[----:B------:R-:W-:Y:S01]  /*2280*/  FFMA.FTZ R34, R18, R21, R34 ;  /* 0x0000001512227223 */ /* 0x000fe20000010022 */
[----:B------:R-:W-:Y:S01]  /*2290*/  FADD.FTZ R21, R21, R14 ;  /* 0x0000000e15157221 */ /* 0x000fe20000010000 */
[----:B------:R-:W-:Y:S06]  /*22a0*/  @P1 BRA `(.L_x_1108) ;  /* 0xfffffff8004c1947 */ /* 0x000fec000383ffff */
.L_x_1100:
[----:B------:R-:W2:Y:S01]  /*22b0*/  S2R R8, SR_CgaCtaId ;  /* 0x0000000000087919 */ /* 0x000ea20000008800 */
[----:B------:R-:W-:Y:S02]  /*22c0*/  MOV R5, 0x400 ;  /* 0x0000040000057802 */ /* 0x000fe40000000f00 */
[----:B-1----:R-:W-:Y:S02]  /*22d0*/  LEA.HI R3, R0, R0, RZ, 0x1d ;  /* 0x0000000000037211 */ /* 0x002fe400078fe8ff */
[----:B------:R-:W-:Y:S02]  /*22e0*/  ISETP.NE.AND P0, PT, R4, RZ, PT ;  /* 0x000000ff0400720c */ /* 0x000fe40003f05270 */
[----:B--2---:R-:W-:-:S05]  /*22f0*/  LEA R5, R8, R5, 0x18 ;  /* 0x0000000508057211 */ /* 0x004fca00078ec0ff */
        /* <DEDUP_REMOVED lines=11> */
[----:B-1----:R-:W-:Y:S04]  /*23b0*/  LDS R4, [R30+0x14] ;  /* 0x000014001e047984 */ /* 0x002fe80000000800 */
[----:B------:R-:W1:Y:S04]  /*23c0*/  LDS R5, [R30+0x20] ;  /* 0x000020001e057984 */ /* 0x000e680000000800 */
[----:B------:R-:W-:Y:S04]  /*23d0*/  LDS R7, [R30+0x18] ;  /* 0x000018001e077984 */ /* 0x000fe80000000800 */
[----:B------:R-:W3:Y:S04]  /*23e0*/  LDS R8, [R30+0x24] ;  /* 0x000024001e087984 */ /* 0x000ee80000000800 */
[----:B------:R-:W4:Y:S04]  /*23f0*/  LDS R3, [R30+0x1c] ;  /* 0x00001c001e037984 */ /* 0x000f280000000800 */
[----:B0-----:R-:W0:Y:S04]  /*2400*/  LDS R14, [R30+0x2c] ;  /* 0x00002c001e0e7984 */ /* 0x001e280000000800 */
[----:B------:R-:W5:Y:S04]  /*2410*/  LDS R9, [R30+0x30] ;  /* 0x000030001e097984 */ /* 0x000f680000000800 */
[----:B------:R-:W2:Y:S04]  /*2420*/  LDS R10, [R30+0x28] ;  /* 0x000028001e0a7984 */ /* 0x000ea80000000800 */
[----:B------:R-:W2:Y:S04]  /*2430*/  LDS R17, [R30+0x38] ;  /* 0x000038001e117984 */ /* 0x000ea80000000800 */
[----:B------:R-:W-:Y:S04]  /*2440*/  LDS R16, [R30+0x3c] ;  /* 0x00003c001e107984 */ /* 0x000fe80000000800 */
[----:B------:R-:W2:Y:S04]  /*2450*/  LDS R15, [R30+0x34] ;  /* 0x000034001e0f7984 */ /* 0x000ea80000000800 */
[----:B------:R-:W-:Y:S01]  /*2460*/  LDS R20, [R30+0x44] ;  /* 0x000044001e147984 */ /* 0x000fe20000000800 */
[----:B-1----:R-:W-:-:S03]  /*2470*/  FADD.FTZ R24, R4, R5 ;  /* 0x0000000504187221 */ /* 0x002fc60000010000 */
[----:B------:R-:W1:Y:S04]  /*2480*/  LDS R18, [R30+0x40] ;  /* 0x000040001e127984 */ /* 0x000e680000000800 */
[----:B------:R-:W1:Y:S01]  /*2490*/  LDS R19, [R30+0x48] ;  /* 0x000048001e137984 */ /* 0x000e620000000800 */
[----:B---3--:R-:W-:-:S03]  /*24a0*/  FADD.FTZ R25, R7, R8 ;  /* 0x0000000807197221 */ /* 0x008fc60000010000 */
[----:B------:R-:W3:Y:S01]  /*24b0*/  LDS R23, [R30+0x50] ;  /* 0x000050001e177984 */ /* 0x000ee20000000800 */
[----:B----4-:R-:W-:-:S03]  /*24c0*/  ISETP.NE.AND P0, PT, R3, RZ, PT ;  /* 0x000000ff0300720c */ /* 0x010fc60003f05270 */
[----:B------:R-:W4:Y:S01]  /*24d0*/  LDS R21, [R30+0x4c] ;  /* 0x00004c001e157984 */ /* 0x000f220000000800 */
[----:B------:R-:W-:Y:S02]  /*24e0*/  FSEL R27, R24, R5, !P0 ;  /* 0x00000005181b7208 */ /* 0x000fe40004000000 */
[----:B------:R-:W-:Y:S01]  /*24f0*/  FSEL R26, R25, R8, !P0 ;  /* 0x00000008191a7208 */ /* 0x000fe20004000000 */
[----:B------:R-:W4:Y:S01]  /*2500*/  LDS R22, [R30+0x54] ;  /* 0x000054001e167984 */ /* 0x000f220000000800 */
[----:B------:R-:W-:Y:S01]  /*2510*/  P2R R39, PR, RZ, 0x1 ;  /* 0x00000001ff277803 */ /* 0x000fe20000000000 */
[----:B0-----:R-:W-:Y:S02]  /*2520*/  FADD.FTZ R27, R14, R27 ;  /* 0x0000001b0e1b7221 */ /* 0x001fe40000010000 */
[----:B------:R-:W0:Y:S01]  /*2530*/  LDS R24, [R30+0x5c] ;  /* 0x00005c001e187984 */ /* 0x000e220000000800 */
[----:B-----5:R-:W-:Y:S01]  /*2540*/  FADD.FTZ R32, R9, R26 ;  /* 0x0000001a09207221 */ /* 0x020fe20000010000 */
[----:B--2---:R-:W-:-:S02]  /*2550*/  ISETP.NE.AND P6, PT, R10, RZ, PT ;  /* 0x000000ff0a00720c */ /* 0x004fc40003fc5270 */
[----:B------:R-:W2:Y:S02]  /*2560*/  LDS R0, [R30+0x58] ;  /* 0x000058001e007984 */ /* 0x000ea40000000800 */
[----:B------:R-:W-:Y:S02]  /*2570*/  FSEL R28, R27, R14, !P6 ;  /* 0x0000000e1b1c7208 */ /* 0x000fe40007000000 */
[----:B------:R-:W5:Y:S01]  /*2580*/  LDS R25, [R30+0x60] ;  /* 0x000060001e197984 */ /* 0x000f620000000800 */
[----:B------:R-:W-:Y:S02]  /*2590*/  FSEL R29, R32, R9, !P6 ;  /* 0x00000009201d7208 */ /* 0x000fe40007000000 */
[----:B------:R-:W-:Y:S01]  /*25a0*/  FADD.FTZ R32, R17, R28 ;  /* 0x0000001c11207221 */ /* 0x000fe20000010000 */
[----:B------:R-:W5:Y:S01]  /*25b0*/  LDS R26, [R30+0x10] ;  /* 0x000010001e1a7984 */ /* 0x000f620000000800 */
[----:B------:R-:W-:Y:S01]  /*25c0*/  ISETP.NE.AND P5, PT, R15, RZ, PT ;  /* 0x000000ff0f00720c */ /* 0x000fe20003fa5270 */
[----:B------:R-:W-:-:S02]  /*25d0*/  FADD.FTZ R33, R16, R29 ;  /* 0x0000001d10217221 */ /* 0x000fc40000010000 */
[----:B------:R-:W5:Y:S01]  /*25e0*/  LDS R29, [R30+0x68] ;  /* 0x000068001e1d7984 */ /* 0x000f620000000800 */
[----:B------:R-:W-:Y:S02]  /*25f0*/  FSEL R31, R32, R17, !P5 ;  /* 0x00000011201f7208 */ /* 0x000fe40006800000 */
[----:B------:R-:W-:Y:S01]  /*2600*/  FSEL R32, R33, R16, !P5 ;  /* 0x0000001021207208 */ /* 0x000fe20006800000 */
[----:B------:R-:W5:Y:S01]  /*2610*/  LDS R28, [R30+0x6c] ;  /* 0x00006c001e1c7984 */ /* 0x000f620000000800 */
[----:B-1----:R-:W-:Y:S01]  /*2620*/  ISETP.NE.AND P4, PT, R18, RZ, PT ;  /* 0x000000ff1200720c */ /* 0x002fe20003f85270 */
[----:B------:R-:W-:Y:S02]  /*2630*/  FADD.FTZ R31, R20, R31 ;  /* 0x0000001f141f7221 */ /* 0x000fe40000010000 */
[----:B------:R1:W5:Y:S01]  /*2640*/  LDS R27, [R30+0x64] ;  /* 0x000064001e1b7984 */ /* 0x0003620000000800 */
[----:B------:R-:W-:Y:S02]  /*2650*/  FADD.FTZ R34, R19, R32 ;  /* 0x0000002013227221 */ /* 0x000fe40000010000 */
[----:B------:R-:W-:Y:S01]  /*2660*/  FSEL R32, R31, R20, !P4 ;  /* 0x000000141f207208 */ /* 0x000fe20006000000 */
[----:B------:R-:W5:Y:S02]  /*2670*/  S2R R38, SR_LANEID ;  /* 0x0000000000267919 */ /* 0x000f640000000000 */
[----:B------:R-:W-:-:S02]  /*2680*/  FSEL R31, R34, R19, !P4 ;  /* 0x00000013221f7208 */ /* 0x000fc40006000000 */
[----:B---3--:R-:W-:Y:S01]  /*2690*/  FADD.FTZ R32, R23, R32 ;  /* 0x0000002017207221 */ /* 0x008fe20000010000 */
[----:B----4-:R-:W-:Y:S02]  /*26a0*/  ISETP.NE.AND P3, PT, R21, RZ, PT ;  /* 0x000000ff1500720c */ /* 0x010fe40003f65270 */
[----:B------:R-:W-:Y:S02]  /*26b0*/  FADD.FTZ R33, R22, R31 ;  /* 0x0000001f16217221 */ /* 0x000fe40000010000 */
[----:B------:R-:W-:-:S03]  /*26c0*/  FSEL R31, R32, R23, !P3 ;  /* 0x00000017201f7208 */ /* 0x000fc60005800000 */
[----:B-1----:R-:W-:Y:S02]  /*26d0*/  FSEL R30, R33, R22, !P3 ;  /* 0x00000016211e7208 */ /* 0x002fe40005800000 */
[----:B0-----:R-:W-:Y:S01]  /*26e0*/  FADD.FTZ R31, R24, R31 ;  /* 0x0000001f181f7221 */ /* 0x001fe20000010000 */
[----:B--2---:R-:W-:Y:S02]  /*26f0*/  ISETP.NE.AND P2, PT, R0, RZ, PT ;  /* 0x000000ff0000720c */ /* 0x004fe40003f45270 */
[----:B-----5:R-:W-:Y:S02]  /*2700*/  FADD.FTZ R34, R25, R30 ;  /* 0x0000001e19227221 */ /* 0x020fe40000010000 */
[----:B------:R-:W-:Y:S02]  /*2710*/  FSEL R32, R31, R24, !P2 ;  /* 0x000000181f207208 */ /* 0x000fe40005000000 */
[----:B------:R-:W-:Y:S02]  /*2720*/  IADD3 R30, PT, PT, R10, R3, R26 ;  /* 0x000000030a1e7210 */ /* 0x000fe40007ffe01a */
[----:B------:R-:W-:-:S02]  /*2730*/  FSEL R31, R34, R25, !P2 ;  /* 0x00000019221f7208 */ /* 0x000fc40005000000 */
[----:B------:R-:W-:Y:S01]  /*2740*/  IADD3 R30, PT, PT, R18, R30, R15 ;  /* 0x0000001e121e7210 */ /* 0x000fe20007ffe00f */
[----:B------:R-:W-:-:S03]  /*2750*/  FADD.FTZ R32, R29, R32 ;  /* 0x000000201d207221 */ /* 0x000fc60000010000 */
[----:B------:R-:W-:Y:S01]  /*2760*/  IADD3 R30, PT, PT, R0, R30, R21 ;  /* 0x0000001e001e7210 */ /* 0x000fe20007ffe015 */
[----:B------:R-:W-:Y:S01]  /*2770*/  FADD.FTZ R31, R28, R31 ;  /* 0x0000001f1c1f7221 */ /* 0x000fe20000010000 */
[----:B------:R-:W-:-:S03]  /*2780*/  ISETP.NE.AND P1, PT, R27, RZ, PT ;  /* 0x000000ff1b00720c */ /* 0x000fc60003f25270 */
[----:B------:R-:W-:Y:S01]  /*2790*/  IMAD.IADD R36, R27, 0x1, R30 ;  /* 0x000000011b247824 */ /* 0x000fe200078e021e */
[----:B------:R-:W-:Y:S02]  /*27a0*/  FSEL R34, R32, R29, !P1 ;  /* 0x0000001d20227208 */ /* 0x000fe40004800000 */
        /* <DEDUP_REMOVED lines=8> */
[----:B-1----:R-:W-:-:S09]  /*2830*/  SEL R35, R35, RZ, P1 ;  /* 0x000000ff23237207 */ /* 0x002fd20000800000 */
[----:B------:R-:W-:Y:S02]  /*2840*/  @P1 FSEL R34, R37, R34, !P0 ;  /* 0x0000002225221208 */ /* 0x000fe40004000000 */
[----:B------:R-:W0:Y:S01]  /*2850*/  SHFL.UP PT, R37, R30, 0x1, RZ ;  /* 0x042000001e257989 */ /* 0x000e2200000e00ff */
[----:B------:R-:W-:-:S03]  /*2860*/  IADD3 R35, PT, PT, R36, R35, RZ ;  /* 0x0000002324237210 */ /* 0x000fc60007ffe0ff */
[----:B------:R-:W1:Y:S01]  /*2870*/  SHFL.UP PT, R43, R34, 0x2, RZ ;  /* 0x04400000222b7989 */ /* 0x000e6200000e00ff */
[----:B0-----:R-:W-:Y:S01]  /*2880*/  FADD.FTZ R37, R30, R37 ;  /* 0x000000251e257221 */ /* 0x001fe20000010000 */
[----:B-1----:R-:W-:-:S04]  /*2890*/  FADD.FTZ R43, R34, R43 ;  /* 0x0000002b222b7221 */ /* 0x002fc80000010000 */
[----:B------:R-:W-:Y:S02]  /*28a0*/  @P1 FSEL R30, R37, R30, !P0 ;  /* 0x0000001e251e1208 */ /* 0x000fe40004000000 */
[----:B------:R-:W-:Y:S01]  /*28b0*/  ISETP.GE.AND P1, PT, R38, 0x2, PT ;  /* 0x000000022600780c */ /* 0x000fe20003f26270 */
[----:B------:R-:W0:Y:S01]  /*28c0*/  SHFL.UP PT, R37, R35, 0x2, RZ ;  /* 0x0440000023257989 */ /* 0x000e2200000e00ff */
[----:B------:R-:W-:-:S11]  /*28d0*/  ISETP.NE.AND P0, PT, R35, RZ, PT ;  /* 0x000000ff2300720c */ /* 0x000fd60003f05270 */
[----:B------:R-:W-:Y:S02]  /*28e0*/  @P1 FSEL R34, R43, R34, !P0 ;  /* 0x000000222b221208 */ /* 0x000fe40004000000 */
[----:B------:R-:W1:Y:S01]  /*28f0*/  SHFL.UP PT, R43, R30, 0x2, RZ ;  /* 0x044000001e2b7989 */ /* 0x000e6200000e00ff */
[----:B0-----:R-:W-:-:S04]  /*2900*/  SEL R32, R37, RZ, P1 ;  /* 0x000000ff25207207 */ /* 0x001fc80000800000 */
[----:B------:R-:W-:-:S05]  /*2910*/  IADD3 R37, PT, PT, R35, R32, RZ ;  /* 0x0000002023257210 */ /* 0x000fca0007ffe0ff */
[----:B------:R-:W0:Y:S01]  /*2920*/  SHFL.UP PT, R35, R37, 0x4, RZ ;  /* 0x0480000025237989 */ /* 0x000e2200000e00ff */
[----:B-1----:R-:W-:-:S05]  /*2930*/  FADD.FTZ R43, R30, R43 ;  /* 0x0000002b1e2b7221 */ /* 0x002fca0000010000 */
[----:B------:R-:W-:Y:S02]  /*2940*/  @P1 FSEL R30, R43, R30, !P0 ;  /* 0x0000001e2b1e1208 */ /* 0x000fe40004000000 */
[----:B------:R-:W1:Y:S01]  /*2950*/  SHFL.UP PT, R43, R34, 0x4, RZ ;  /* 0x04800000222b7989 */ /* 0x000e6200000e00ff */
[----:B------:R-:W-:Y:S02]  /*2960*/  ISETP.GE.AND P1, PT, R38, 0x4, PT ;  /* 0x000000042600780c */ /* 0x000fe40003f26270 */
[----:B------:R-:W-:Y:S02]  /*2970*/  ISETP.NE.AND P0, PT, R37, RZ, PT ;  /* 0x000000ff2500720c */ /* 0x000fe40003f05270 */
[----:B0-----:R-:W-:-:S05]  /*2980*/  SEL R32, R35, RZ, P1 ;  /* 0x000000ff23207207 */ /* 0x001fca0000800000 */
[----:B------:R-:W-:-:S05]  /*2990*/  IMAD.IADD R35, R37, 0x1, R32 ;  /* 0x0000000125237824 */ /* 0x000fca00078e0220 */
[----:B------:R-:W-:Y:S01]  /*29a0*/  SHFL.UP PT, R37, R35, 0x8, RZ ;  /* 0x0500000023257989 */ /* 0x000fe200000e00ff */
[----:B-1----:R-:W-:-:S05]  /*29b0*/  FADD.FTZ R43, R34, R43 ;  /* 0x0000002b222b7221 */ /* 0x002fca0000010000 */
[----:B------:R-:W-:Y:S02]  /*29c0*/  @P1 FSEL R34, R43, R34, !P0 ;  /* 0x000000222b221208 */ /* 0x000fe40004000000 */
[----:B------:R-:W0:Y:S02]  /*29d0*/  SHFL.UP PT, R43, R30, 0x4, RZ ;  /* 0x048000001e2b7989 */ /* 0x000e2400000e00ff */
[----:B0-----:R-:W-:-:S05]  /*29e0*/  FADD.FTZ R43, R30, R43 ;  /* 0x0000002b1e2b7221 */ /* 0x001fca0000010000 */
[----:B------:R-:W-:Y:S02]  /*29f0*/  @P1 FSEL R30, R43, R30, !P0 ;  /* 0x0000001e2b1e1208 */ /* 0x000fe40004000000 */
[----:B------:R-:W0:Y:S01]  /*2a00*/  SHFL.UP PT, R43, R34, 0x8, RZ ;  /* 0x05000000222b7989 */ /* 0x000e2200000e00ff */
[----:B------:R-:W-:Y:S02]  /*2a10*/  ISETP.GE.AND P1, PT, R38, 0x8, PT ;  /* 0x000000082600780c */ /* 0x000fe40003f26270 */
[----:B------:R-:W-:Y:S02]  /*2a20*/  ISETP.NE.AND P0, PT, R35, RZ, PT ;  /* 0x000000ff2300720c */ /* 0x000fe40003f05270 */
[----:B------:R-:W-:-:S04]  /*2a30*/  SEL R32, R37, RZ, P1 ;  /* 0x000000ff25207207 */ /* 0x000fc80000800000 */
[----:B------:R-:W-:-:S05]  /*2a40*/  IADD3 R37, PT, PT, R35, R32, RZ ;  /* 0x0000002023257210 */ /* 0x000fca0007ffe0ff */
[----:B------:R-:W-:Y:S01]  /*2a50*/  SHFL.UP PT, R35, R37, 0x10, RZ ;  /* 0x0600000025237989 */ /* 0x000fe200000e00ff */
[----:B0-----:R-:W-:-:S05]  /*2a60*/  FADD.FTZ R43, R34, R43 ;  /* 0x0000002b222b7221 */ /* 0x001fca0000010000 */
[----:B------:R-:W-:Y:S02]  /*2a70*/  @P1 FSEL R34, R43, R34, !P0 ;  /* 0x000000222b221208 */ /* 0x000fe40004000000 */
[----:B------:R-:W0:Y:S02]  /*2a80*/  SHFL.UP PT, R43, R30, 0x8, RZ ;  /* 0x050000001e2b7989 */ /* 0x000e2400000e00ff */
[----:B0-----:R-:W-:-:S05]  /*2a90*/  FADD.FTZ R43, R30, R43 ;  /* 0x0000002b1e2b7221 */ /* 0x001fca0000010000 */
[----:B------:R-:W-:Y:S02]  /*2aa0*/  @P1 FSEL R30, R43, R30, !P0 ;  /* 0x0000001e2b1e1208 */ /* 0x000fe40004000000 */
[----:B------:R-:W0:Y:S01]  /*2ab0*/  SHFL.UP PT, R43, R34, 0x10, RZ ;  /* 0x06000000222b7989 */ /* 0x000e2200000e00ff */
[----:B------:R-:W-:Y:S02]  /*2ac0*/  ISETP.GE.AND P1, PT, R38, 0x10, PT ;  /* 0x000000102600780c */ /* 0x000fe40003f26270 */
[----:B------:R-:W-:Y:S01]  /*2ad0*/  ISETP.NE.AND P0, PT, R37, RZ, PT ;  /* 0x000000ff2500720c */ /* 0x000fe20003f05270 */
[----:B0-----:R-:W-:-:S10]  /*2ae0*/  FADD.FTZ R43, R34, R43 ;  /* 0x0000002b222b7221 */ /* 0x001fd40000010000 */
[----:B------:R-:W-:Y:S02]  /*2af0*/  @P1 FSEL R34, R43, R34, !P0 ;  /* 0x000000222b221208 */ /* 0x000fe40004000000 */
[----:B------:R-:W0:Y:S02]  /*2b00*/  SHFL.UP PT, R43, R30, 0x10, RZ ;  /* 0x060000001e2b7989 */ /* 0x000e2400000e00ff */
[----:B0-----:R-:W-:-:S05]  /*2b10*/  FADD.FTZ R43, R30, R43 ;  /* 0x0000002b1e2b7221 */ /* 0x001fca0000010000 */
[----:B------:R-:W-:Y:S02]  /*2b20*/  @P1 FSEL R30, R43, R30, !P0 ;  /* 0x0000001e2b1e1208 */ /* 0x000fe40004000000 */
[----:B------:R-:W-:Y:S02]  /*2b30*/  ISETP.GE.AND P0, PT, R38, 0x10, PT ;  /* 0x000000102600780c */ /* 0x000fe40003f06270 */
[----:B------:R0:W1:Y:S01]  /*2b40*/  SHFL.UP PT, R38, R34, 0x1, RZ ;  /* 0x0420000022267989 */ /* 0x00006200000e00ff */
[----:B------:R-:W-:Y:S02]  /*2b50*/  ISETP.NE.AND P1, PT, R31, RZ, PT ;  /* 0x000000ff1f00720c */ /* 0x000fe40003f25270 */
[----:B------:R-:W-:Y:S01]  /*2b60*/  SEL R32, R35, RZ, P0 ;  /* 0x000000ff23207207 */ /* 0x000fe20000000000 */
[----:B------:R0:W2:Y:S03]  /*2b70*/  SHFL.UP PT, R41, R30, 0x1, RZ ;  /* 0x042000001e297989 */ /* 0x0000a600000e00ff */
[----:B------:R-:W-:-:S06]  /*2b80*/  IADD3 R35, PT, PT, R37, R32, RZ ;  /* 0x0000002025237210 */ /* 0x000fcc0007ffe0ff */
[----:B0-----:R-:W3:Y:S02]  /*2b90*/  SHFL.UP PT, R35, R35, 0x1, RZ ;  /* 0x0420000023237989 */ /* 0x001ee400000e00ff */
.L_x_1131:
[----:B------:R-:W-:Y:S01]  /*2ba0*/  P2R R31, PR, RZ, 0x2 ;  /* 0x00000002ff1f7803 */ /* 0x000fe20000000000 */
[----:B------:R-:W0:Y:S01]  /*2bb0*/  S2R R33, SR_CgaCtaId ;  /* 0x0000000000217919 */ /* 0x000e220000008800 */
[----:B------:R-:W-:Y:S02]  /*2bc0*/  ISETP.NE.AND P1, PT, R40, RZ, PT ;  /* 0x000000ff2800720c */ /* 0x000fe40003f25270 */
[----:B------:R-:W-:Y:S02]  /*2bd0*/  P2R R30, PR, RZ, 0x4 ;  /* 0x00000004ff1e7803 */ /* 0x000fe40000000000 */
[----:B------:R-:W-:-:S09]  /*2be0*/  PLOP3.LUT P0, PT, PT, PT, PT, 0x80, 0x8 ;  /* 0x000000000008781c */ /* 0x000fd20003f0f070 */
[----:B------:R-:W-:Y:S01]  /*2bf0*/  @P1 ISETP.NE.AND P2, PT, R26, RZ, PT ;  /* 0x000000ff1a00120c */ /* 0x000fe20003f45270 */
[----:B---3--:R-:W-:-:S03]  /*2c00*/  @P1 IMAD.IADD R26, R35, 0x1, R26 ;  /* 0x00000001231a1824 */ /* 0x008fc600078e021a */
[----:B------:R-:W-:Y:S02]  /*2c10*/  @P1 PLOP3.LUT P0, PT, P2, PT, PT, 0x80, 0x8 ;  /* 0x000000000008181c */ /* 0x000fe4000170f070 */
[----:B------:R-:W-:Y:S02]  /*2c20*/  ISETP.NE.AND P1, PT, R31, RZ, PT ;  /* 0x000000ff1f00720c */ /* 0x000fe40003f25270 */
[----:B------:R-:W3:Y:S01]  /*2c30*/  S2R R31, SR_TID.X ;  /* 0x00000000001f7919 */ /* 0x000ee20000002100 */
[----:B------:R-:W-:Y:S02]  /*2c40*/  IADD3 R3, PT, PT, R3, R26, RZ ;  /* 0x0000001a03037210 */ /* 0x000fe40007ffe0ff */
[----:B------:R-:W-:Y:S02]  /*2c50*/  ISETP.NE.AND P2, PT, R30, RZ, PT ;  /* 0x000000ff1e00720c */ /* 0x000fe40003f45270 */
[----:B------:R-:W-:Y:S02]  /*2c60*/  IADD3 R10, PT, PT, R10, R3, RZ ;  /* 0x000000030a0a7210 */ /* 0x000fe40007ffe0ff */
[----:B------:R-:W-:-:S02]  /*2c70*/  MOV R30, 0x400 ;  /* 0x00000400001e7802 */ /* 0x000fc40000000f00 */
[----:B-1----:R-:W-:Y:S01]  /*2c80*/  @!P0 FADD.FTZ R4, R38, R4 ;  /* 0x0000000426048221 */ /* 0x002fe20000010000 */
[----:B--2---:R-:W-:Y:S01]  /*2c90*/  @!P0 FADD.FTZ R7, R41, R7 ;  /* 0x0000000729078221 */ /* 0x004fe20000010000 */
[----:B------:R-:W-:Y:S01]  /*2ca0*/  ISETP.NE.AND P0, PT, R39, RZ, PT ;  /* 0x000000ff2700720c */ /* 0x000fe20003f05270 */
[----:B------:R-:W-:Y:S01]  /*2cb0*/  IMAD.IADD R15, R15, 0x1, R10 ;  /* 0x000000010f0f7824 */ /* 0x000fe200078e020a */
[----:B0-----:R-:W-:-:S04]  /*2cc0*/  LEA R30, R33, R30, 0x18 ;  /* 0x0000001e211e7211 */ /* 0x001fc800078ec0ff */
[----:B------:R-:W-:-:S04]  /*2cd0*/  IADD3 R18, PT, PT, R18, R15, RZ ;  /* 0x0000000f12127210 */ /* 0x000fc80007ffe0ff */
[----:B------:R-:W-:-:S03]  /*2ce0*/  IADD3 R21, PT, PT, R21, R18, RZ ;  /* 0x0000001215157210 */ /* 0x000fc60007ffe0ff */
[----:B------:R-:W-:Y:S01]  /*2cf0*/  @!P0 FADD.FTZ R5, R5, R4 ;  /* 0x0000000405058221 */ /* 0x000fe20000010000 */
[----:B------:R-:W-:Y:S01]  /*2d00*/  @!P0 FADD.FTZ R8, R8, R7 ;  /* 0x0000000708088221 */ /* 0x000fe20000010000 */
[----:B------:R-:W-:Y:S02]  /*2d10*/  IMAD.IADD R0, R0, 0x1, R21 ;  /* 0x0000000100007824 */ /* 0x000fe400078e0215 */
[----:B------:R-:W-:Y:S01]  /*2d20*/  @!P6 FADD.FTZ R14, R14, R5 ;  /* 0x000000050e0ee221 */ /* 0x000fe20000010000 */
[----:B------:R-:W-:Y:S02]  /*2d30*/  @!P6 FADD.FTZ R9, R9, R8 ;  /* 0x000000080909e221 */ /* 0x000fe40000010000 */
[----:B------:R-:W-:Y:S01]  /*2d40*/  IADD3 R27, PT, PT, R27, R0, RZ ;  /* 0x000000001b1b7210 */ /* 0x000fe20007ffe0ff */
[----:B------:R-:W-:Y:S01]  /*2d50*/  @!P5 FADD.FTZ R17, R17, R14 ;  /* 0x0000000e1111d221 */ /* 0x000fe20000010000 */
[----:B------:R-:W-:Y:S01]  /*2d60*/  @!P5 FADD.FTZ R16, R16, R9 ;  /* 0x000000091010d221 */ /* 0x000fe20000010000 */
[----:B---3--:R-:W-:-:S02]  /*2d70*/  IMAD R30, R31, 0x6c, R30 ;  /* 0x0000006c1f1e7824 */ /* 0x008fc400078e021e */
[----:B------:R-:W-:Y:S01]  /*2d80*/  @!P4 FADD.FTZ R20, R20, R17 ;  /* 0x000000111414c221 */ /* 0x000fe20000010000 */
[----:B------:R-:W-:Y:S02]  /*2d90*/  @!P4 FADD.FTZ R19, R19, R16 ;  /* 0x000000101313c221 */ /* 0x000fe40000010000 */
[----:B------:R2:W-:Y:S01]  /*2da0*/  STS [R30+0x10], R26 ;  /* 0x0000101a1e007388 */ /* 0x0005e20000000800 */
[----:B------:R-:W-:Y:S01]  /*2db0*/  @!P3 FADD.FTZ R23, R23, R20 ;  /* 0x000000141717b221 */ /* 0x000fe20000010000 */
[----:B------:R-:W-:Y:S02]  /*2dc0*/  @!P3 FADD.FTZ R22, R22, R19 ;  /* 0x000000131616b221 */ /* 0x000fe40000010000 */
[----:B------:R2:W-:Y:S01]  /*2dd0*/  STS [R30+0x1c], R3 ;  /* 0x00001c031e007388 */ /* 0x0005e20000000800 */
[----:B------:R-:W-:Y:S01]  /*2de0*/  @!P2 FADD.FTZ R24, R24, R23 ;  /* 0x000000171818a221 */ /* 0x000fe20000010000 */
[----:B------:R-:W-:Y:S02]  /*2df0*/  @!P2 FADD.FTZ R25, R25, R22 ;  /* 0x000000161919a221 */ /* 0x000fe40000010000 */
[----:B------:R2:W-:Y:S01]  /*2e00*/  STS [R30+0x14], R4 ;  /* 0x000014041e007388 */ /* 0x0005e20000000800 */
[----:B------:R-:W-:Y:S01]  /*2e10*/  @!P1 FADD.FTZ R29, R29, R24 ;  /* 0x000000181d1d9221 */ /* 0x000fe20000010000 */
[----:B------:R-:W-:-:S02]  /*2e20*/  @!P1 FADD.FTZ R28, R28, R25 ;  /* 0x000000191c1c9221 */ /* 0x000fc40000010000 */
        /* <DEDUP_REMOVED lines=21> */
.L_x_1109:
[----:B--2---:R-:W2:Y:S01]  /*2f80*/  S2R R17, SR_TID.X ;  /* 0x0000000000117919 */ /* 0x004ea20000002100 */
[----:B------:R-:W-:Y:S01]  /*2f90*/  MOV R10, 0x400 ;  /* 0x00000400000a7802 */ /* 0x000fe20000000f00 */
[----:B------:R-:W-:Y:S05]  /*2fa0*/  WARPSYNC.ALL ;  /* 0x0000000000007948 */ /* 0x000fea0003800000 */
[----:B------:R-:W1:Y:S01]  /*2fb0*/  S2R R9, SR_CgaCtaId ;  /* 0x0000000000097919 */ /* 0x000e620000008800 */
[----:B--2---:R-:W-:Y:S02]  /*2fc0*/  LEA.HI R0, R17, R17, RZ, 0x1d ;  /* 0x0000001111007211 */ /* 0x004fe400078fe8ff */
[----:B-1----:R-:W-:-:S05]  /*2fd0*/  LEA R3, R9, R10, 0x18 ;  /* 0x0000000a09037211 */ /* 0x002fca00078ec0ff */
[----:B------:R-:W-:Y:S01]  /*2fe0*/  IMAD R18, R0, 0xc, R3 ;  /* 0x0000000c00127824 */ /* 0x000fe200078e0203 */
[----:B------:R-:W1:Y:S01]  /*2ff0*/  LDCU UR4, c[0x0][0x424] ;  /* 0x00008480ff0477ac */ /* 0x000e620008000800 */
[----:B------:R-:W2:Y:S01]  /*3000*/  LDC R8, c[0x0][0x420] ;  /* 0x00010800ff087b82 */ /* 0x000ea20000000800 */
[----:B------:R-:W-:Y:S01]  /*3010*/  BSSY.RECONVERGENT B0, `(.L_x_1111) ;  /* 0x0000026000007945 */ /* 0x000fe20003800200 */
[----:B------:R-:W3:Y:S06]  /*3020*/  LDCU.64 UR10, c[0x0][0x3f8] ;  /* 0x00007f00ff0a77ac */ /* 0x000eec0008000a00 */
[----:B0-----:R-:W0:Y:S08]  /*3030*/  LDC R15, c[0x0][0x410] ;  /* 0x00010400ff0f7b82 */ /* 0x001e300000000800 */
[----:B------:R-:W4:Y:S01]  /*3040*/  LDC R14, c[0x0][0x428] ;  /* 0x00010a00ff0e7b82 */ /* 0x000f220000000800 */
[----:B-1----:R-:W-:Y:S01]  /*3050*/  IMAD R0, R2, UR4, RZ ;  /* 0x0000000402007c24 */ /* 0x002fe2000f8e02ff */
[----:B------:R-:W-:-:S04]  /*3060*/  UIADD3 UR4, UPT, UPT, UR4, -0x2, URZ ;  /* 0xfffffffe04047890 */ /* 0x000fc8000fffe0ff */
[----:B------:R-:W-:Y:S01]  /*3070*/  LEA R0, R17, -R0, 0x1 ;  /* 0x8000000011007211 */ /* 0x000fe200078e08ff */
[----:B--2---:R-:W-:Y:S01]  /*3080*/  IMAD R7, R8, UR5, R17 ;  /* 0x0000000508077c24 */ /* 0x004fe2000f8e0211 */
[----:B------:R-:W-:Y:S02]  /*3090*/  BAR.SYNC.DEFER_BLOCKING 0x0 ;  /* 0x0000000000007b1d */ /* 0x000fe40000010000 */
[----:B------:R-:W-:Y:S02]  /*30a0*/  ISETP.NE.AND P2, PT, R0, UR4, PT ;  /* 0x0000000400007c0c */ /* 0x000fe4000bf45270 */
[----:B0-----:R-:W-:-:S04]  /*30b0*/  ISETP.GE.AND P0, PT, R7, R15, PT ;  /* 0x0000000f0700720c */ /* 0x001fc80003f06270 */
[----:B------:R-:W-:-:S07]  /*30c0*/  ISETP.GE.U32.OR P0, PT, R17, R8, P0 ;  /* 0x000000081100720c */ /* 0x000fce0000706470 */
[----:B------:R-:W-:Y:S02]  /*30d0*/  @!P2 VIADD R0, R10, 0xda0 ;  /* 0x00000da00a00a836 */ /* 0x000fe40000000000 */
[----:B----4-:R-:W-:-:S03]  /*30e0*/  IMAD R14, R14, UR5, R17 ;  /* 0x000000050e0e7c24 */ /* 0x010fc6000f8e0211 */
[----:B------:R-:W-:Y:S02]  /*30f0*/  @!P2 LEA R3, R9, R0, 0x18 ;  /* 0x000000000903a211 */ /* 0x000fe400078ec0ff */
[----:B---3--:R-:W-:Y:S02]  /*3100*/  ISETP.GE.U32.AND P1, PT, R14, UR10, PT ;  /* 0x0000000a0e007c0c */ /* 0x008fe4000bf26070 */
[----:B------:R-:W-:Y:S01]  /*3110*/  @!P2 LEA R3, R2, R3, 0x3 ;  /* 0x000000030203a211 */ /* 0x000fe200078e18ff */
[----:B------:R-:W-:Y:S01]  /*3120*/  @!P2 LDS R5, [R18+0x18] ;  /* 0x000018001205a984 */ /* 0x000fe20000000800 */
[----:B------:R-:W-:-:S03]  /*3130*/  SHF.R.S32.HI R16, RZ, 0x1f, R14 ;  /* 0x0000001fff107819 */ /* 0x000fc6000001140e */
[----:B------:R-:W0:Y:S01]  /*3140*/  @!P2 LDS R4, [R18+0x14] ;  /* 0x000014001204a984 */ /* 0x000e220000000800 */
[----:B------:R-:W-:-:S03]  /*3150*/  ISETP.GE.AND.EX P1, PT, R16, UR11, PT, P1 ;  /* 0x0000000b10007c0c */ /* 0x000fc6000bf26310 */
[----:B0-----:R0:W-:Y:S01]  /*3160*/  @!P2 STS.64 [R3], R4 ;  /* 0x000000040300a388 */ /* 0x0011e20000000a00 */
        /* <DEDUP_REMOVED lines=16> */
.L_x_1112:
[----:B------:R-:W-:Y:S05]  /*3270*/  BSYNC.RECONVERGENT B0 ;  /* 0x0000000000007941 */ /* 0x000fea0003800200 */
.L_x_1111:
        /* <DEDUP_REMOVED lines=23> */
.L_x_1110:
[----:B------:R-:W-:Y:S02]  /*33f0*/  HFMA2 R31, -RZ, RZ, 0, 5.9604644775390625e-08 ;  /* 0x00000001ff1f7431 */ /* 0x000fe400000001ff */
[----:B------:R-:W-:Y:S01]  /*3400*/  IMAD.MOV.U32 R32, RZ, RZ, RZ ;  /* 0x000000ffff207224 */ /* 0x000fe200078e00ff */
[----:B------:R-:W-:Y:S02]  /*3410*/  MOV R33, 0xffffffff ;  /* 0xffffffff00217802 */ /* 0x000fe40000000f00 */
[----:B------:R-:W-:Y:S02]  /*3420*/  P2R R41, PR, RZ, 0x2 ;  /* 0x00000002ff297803 */ /* 0x000fe40000000000 */
[----:B------:R-:W-:-:S13]  /*3430*/  ISETP.GE.AND P1, PT, R38, 0x1, PT ;  /* 0x000000012600780c */ /* 0x000fda0003f26270 */
[----:B------:R-:W-:Y:S05]  /*3440*/  WARPSYNC.COLLECTIVE R33, `(.L_x_1113) ;  /* 0x0000000021087348 */ /* 0x000fea0003c00000 */
[----:B------:R0:W1:Y:S02]  /*3450*/  SHFL.UP P0, R43, R36, R31, R32 ;  /* 0x0400001f242b7389 */ /* 0x0000640000000020 */
[----:B01----:R-:W-:Y:S05]  /*3460*/  ENDCOLLECTIVE ;  /* 0x000000000000791b */ /* 0x003fea0003800000 */
.L_x_1113:
[----:B------:R-:W-:Y:S02]  /*3470*/  P2R R42, PR, RZ, 0x4 ;  /* 0x00000004ff2a7803 */ /* 0x000fe40000000000 */
[----:B------:R-:W-:Y:S02]  /*3480*/  ISETP.NE.AND P2, PT, R36, RZ, PT ;  /* 0x000000ff2400720c */ /* 0x000fe40003f45270 */
[----:B------:R-:W-:-:S04]  /*3490*/  MOV R35, R43 ;  /* 0x0000002b00237202 */ /* 0x000fc80000000f00 */
[----:B------:R-:W-:-:S05]  /*34a0*/  SEL R35, R35, RZ, P1 ;  /* 0x000000ff23237207 */ /* 0x000fca0000800000 */
[----:B------:R-:W-:Y:S01]  /*34b0*/  IMAD.IADD R35, R36, 0x1, R35 ;  /* 0x0000000124237824 */ /* 0x000fe200078e0223 */
[----:B------:R-:W-:-:S07]  /*34c0*/  MOV R36, R34 ;  /* 0x0000002200247202 */ /* 0x000fce0000000f00 */
[----:B------:R-:W-:Y:S05]  /*34d0*/  WARPSYNC.COLLECTIVE R33, `(.L_x_1114) ;  /* 0x0000000021087348 */ /* 0x000fea0003c00000 */
[----:B------:R0:W1:Y:S02]  /*34e0*/  SHFL.UP P0, R43, R36, R31, R32 ;  /* 0x0400001f242b7389 */ /* 0x0000640000000020 */
[----:B01----:R-:W-:Y:S05]  /*34f0*/  ENDCOLLECTIVE ;  /* 0x000000000000791b */ /* 0x003fea0003800000 */
.L_x_1114:
[----:B------:R-:W-:Y:S01]  /*3500*/  IMAD.MOV.U32 R36, RZ, RZ, R30 ;  /* 0x000000ffff247224 */ /* 0x000fe200078e001e */
[----:B------:R-:W-:-:S07]  /*3510*/  MOV R37, R43 ;  /* 0x0000002b00257202 */ /* 0x000fce0000000f00 */
[----:B------:R-:W-:Y:S05]  /*3520*/  WARPSYNC.COLLECTIVE R33, `(.L_x_1115) ;  /* 0x0000000021087348 */ /* 0x000fea0003c00000 */
[----:B------:R0:W1:Y:S02]  /*3530*/  SHFL.UP P0, R43, R36, R31, R32 ;  /* 0x0400001f242b7389 */ /* 0x0000640000000020 */
[----:B01----:R-:W-:Y:S05]  /*3540*/  ENDCOLLECTIVE ;  /* 0x000000000000791b */ /* 0x003fea0003800000 */
.L_x_1115:
        /* <DEDUP_REMOVED lines=8> */
.L_x_1116:
[----:B------:R-:W-:-:S05]  /*35d0*/  FADD.FTZ R37, R30, R37 ;  /* 0x000000251e257221 */ /* 0x000fca0000010000 */
[----:B------:R-:W-:Y:S02]  /*35e0*/  @P1 FSEL R30, R37, R30, !P2 ;  /* 0x0000001e251e1208 */ /* 0x000fe40005000000 */
[----:B------:R-:W-:Y:S02]  /*35f0*/  ISETP.GE.AND P2, PT, R38, 0x2, PT ;  /* 0x000000022600780c */ /* 0x000fe40003f46270 */
[----:B------:R-:W-:Y:S01]  /*3600*/  ISETP.NE.AND P1, PT, R35, RZ, PT ;  /* 0x000000ff2300720c */ /* 0x000fe20003f25270 */
[----:B------:R-:W-:Y:S01]  /*3610*/  IMAD.MOV.U32 R36, RZ, RZ, R34 ;  /* 0x000000ffff247224 */ /* 0x000fe200078e0022 */
[----:B------:R-:W-:-:S11]  /*3620*/  MOV R37, R43 ;  /* 0x0000002b00257202 */ /* 0x000fd60000000f00 */
[----:B------:R-:W-:Y:S05]  /*3630*/  WARPSYNC.COLLECTIVE R33, `(.L_x_1117) ;  /* 0x0000000021087348 */ /* 0x000fea0003c00000 */
[----:B------:R0:W1:Y:S02]  /*3640*/  SHFL.UP P0, R43, R36, R31, R32 ;  /* 0x0400001f242b7389 */ /* 0x0000640000000020 */
[----:B01----:R-:W-:Y:S05]  /*3650*/  ENDCOLLECTIVE ;  /* 0x000000000000791b */ /* 0x003fea0003800000 */
.L_x_1117:
[----:B------:R-:W-:-:S04]  /*3660*/  SEL R44, R37, RZ, P2 ;  /* 0x000000ff252c7207 */ /* 0x000fc80001000000 */
[----:B------:R-:W-:Y:S02]  /*3670*/  IADD3 R37, PT, PT, R35, R44, RZ ;  /* 0x0000002c23257210 */ /* 0x000fe40007ffe0ff */
[----:B------:R-:W-:Y:S01]  /*3680*/  MOV R36, R30 ;  /* 0x0000001e00247202 */ /* 0x000fe20000000f00 */
[----:B------:R-:W-:-:S05]  /*3690*/  FADD.FTZ R43, R34, R43 ;  /* 0x0000002b222b7221 */ /* 0x000fca0000010000 */
[----:B------:R-:W-:-:S07]  /*36a0*/  @P2 FSEL R34, R43, R34, !P1 ;  /* 0x000000222b222208 */ /* 0x000fce0004800000 */
[----:B------:R-:W-:Y:S05]  /*36b0*/  WARPSYNC.COLLECTIVE R33, `(.L_x_1118) ;  /* 0x0000000021087348 */ /* 0x000fea0003c00000 */
[----:B------:R0:W1:Y:S02]  /*36c0*/  SHFL.UP P0, R43, R36, R31, R32 ;  /* 0x0400001f242b7389 */ /* 0x0000640000000020 */
[----:B01----:R-:W-:Y:S05]  /*36d0*/  ENDCOLLECTIVE ;  /* 0x000000000000791b */ /* 0x003fea0003800000 */
.L_x_1118:
[----:B------:R-:W-:Y:S01]  /*36e0*/  MOV R36, R37 ;  /* 0x0000002500247202 */ /* 0x000fe20000000f00 */
[----:B------:R-:W-:Y:S02]  /*36f0*/  IMAD.MOV.U32 R31, RZ, RZ, 0x4 ;  /* 0x00000004ff1f7424 */ /* 0x000fe400078e00ff */
[----:B------:R-:W-:-:S05]  /*3700*/  FADD.FTZ R43, R30, R43 ;  /* 0x0000002b1e2b7221 */ /* 0x000fca0000010000 */
[----:B------:R-:W-:-:S07]  /*3710*/  @P2 FSEL R30, R43, R30, !P1 ;  /* 0x0000001e2b1e2208 */ /* 0x000fce0004800000 */
[----:B------:R-:W-:Y:S05]  /*3720*/  WARPSYNC.COLLECTIVE R33, `(.L_x_1119) ;  /* 0x0000000021087348 */ /* 0x000fea0003c00000 */
[----:B------:R0:W1:Y:S02]  /*3730*/  SHFL.UP P0, R43, R36, R31, R32 ;  /* 0x0400001f242b7389 */ /* 0x0000640000000020 */
[----:B01----:R-:W-:Y:S05]  /*3740*/  ENDCOLLECTIVE ;  /* 0x000000000000791b */ /* 0x003fea0003800000 */
.L_x_1119:
[----:B------:R-:W-:Y:S02]  /*3750*/  ISETP.GE.AND P2, PT, R38, 0x4, PT ;  /* 0x000000042600780c */ /* 0x000fe40003f46270 */
[----:B------:R-:W-:Y:S01]  /*3760*/  ISETP.NE.AND P1, PT, R37, RZ, PT ;  /* 0x000000ff2500720c */ /* 0x000fe20003f25270 */
[----:B------:R-:W-:Y:S01]  /*3770*/  IMAD.MOV.U32 R36, RZ, RZ, R34 ;  /* 0x000000ffff247224 */ /* 0x000fe200078e0022 */
[----:B------:R-:W-:-:S11]  /*3780*/  MOV R35, R43 ;  /* 0x0000002b00237202 */ /* 0x000fd60000000f00 */
[----:B------:R-:W-:Y:S05]  /*3790*/  WARPSYNC.COLLECTIVE R33, `(.L_x_1120) ;  /* 0x0000000021087348 */ /* 0x000fea0003c00000 */
[----:B------:R0:W1:Y:S02]  /*37a0*/  SHFL.UP P0, R43, R36, R31, R32 ;  /* 0x0400001f242b7389 */ /* 0x0000640000000020 */
[----:B01----:R-:W-:Y:S05]  /*37b0*/  ENDCOLLECTIVE ;  /* 0x000000000000791b */ /* 0x003fea0003800000 */
.L_x_1120:
        /* <DEDUP_REMOVED lines=8> */
.L_x_1121:
[----:B------:R-:W-:Y:S01]  /*3840*/  MOV R36, R35 ;  /* 0x0000002300247202 */ /* 0x000fe20000000f00 */
[----:B------:R-:W-:Y:S02]  /*3850*/  IMAD.MOV.U32 R31, RZ, RZ, 0x8 ;  /* 0x00000008ff1f7424 */ /* 0x000fe400078e00ff */
[----:B------:R-:W-:-:S05]  /*3860*/  FADD.FTZ R43, R30, R43 ;  /* 0x0000002b1e2b7221 */ /* 0x000fca0000010000 */
[----:B------:R-:W-:-:S07]  /*3870*/  @P2 FSEL R30, R43, R30, !P1 ;  /* 0x0000001e2b1e2208 */ /* 0x000fce0004800000 */
[----:B------:R-:W-:Y:S05]  /*3880*/  WARPSYNC.COLLECTIVE R33, `(.L_x_1122) ;  /* 0x0000000021087348 */ /* 0x000fea0003c00000 */
[----:B------:R0:W1:Y:S02]  /*3890*/  SHFL.UP P0, R43, R36, R31, R32 ;  /* 0x0400001f242b7389 */ /* 0x0000640000000020 */
[----:B01----:R-:W-:Y:S05]  /*38a0*/  ENDCOLLECTIVE ;  /* 0x000000000000791b */ /* 0x003fea0003800000 */
.L_x_1122:
[----:B------:R-:W-:Y:S02]  /*38b0*/  ISETP.NE.AND P2, PT, R35, RZ, PT ;  /* 0x000000ff2300720c */ /* 0x000fe40003f45270 */
[----:B------:R-:W-:Y:S01]  /*38c0*/  ISETP.GE.AND P1, PT, R38, 0x8, PT ;  /* 0x000000082600780c */ /* 0x000fe20003f26270 */
[----:B------:R-:W-:Y:S01]  /*38d0*/  IMAD.MOV.U32 R36, RZ, RZ, R34 ;  /* 0x000000ffff247224 */ /* 0x000fe200078e0022 */
[----:B------:R-:W-:-:S11]  /*38e0*/  MOV R37, R43 ;  /* 0x0000002b00257202 */ /* 0x000fd60000000f00 */
[----:B------:R-:W-:Y:S05]  /*38f0*/  WARPSYNC.COLLECTIVE R33, `(.L_x_1123) ;  /* 0x0000000021087348 */ /* 0x000fea0003c00000 */
[----:B------:R0:W1:Y:S02]  /*3900*/  SHFL.UP P0, R43, R36, R31, R32 ;  /* 0x0400001f242b7389 */ /* 0x0000640000000020 */
[----:B01----:R-:W-:Y:S05]  /*3910*/  ENDCOLLECTIVE ;  /* 0x000000000000791b */ /* 0x003fea0003800000 */
.L_x_1123:
[----:B------:R-:W-:Y:S02]  /*3920*/  SEL R44, R37, RZ, P1 ;  /* 0x000000ff252c7207 */ /* 0x000fe40000800000 */
[C---:B------:R-:W-:Y:S02]  /*3930*/  ISETP.GE.AND P1, PT, R38.reuse, 0x10, PT ;  /* 0x000000102600780c */ /* 0x040fe40003f26270 */
[----:B------:R-:W-:Y:S02]  /*3940*/  IADD3 R37, PT, PT, R35, R44, RZ ;  /* 0x0000002c23257210 */ /* 0x000fe40007ffe0ff */
[----:B------:R-:W-:Y:S02]  /*3950*/  MOV R36, R30 ;  /* 0x0000001e00247202 */ /* 0x000fe40000000f00 */
[----:B------:R-:W-:Y:S01]  /*3960*/  ISETP.GE.AND P0, PT, R38, 0x8, PT ;  /* 0x000000082600780c */ /* 0x000fe20003f06270 */
[----:B------:R-:W-:-:S12]  /*3970*/  FADD.FTZ R43, R34, R43 ;  /* 0x0000002b222b7221 */ /* 0x000fd80000010000 */
[----:B------:R-:W-:-:S07]  /*3980*/  @P0 FSEL R34, R43, R34, !P2 ;  /* 0x000000222b220208 */ /* 0x000fce0005000000 */
[----:B------:R-:W-:Y:S05]  /*3990*/  WARPSYNC.COLLECTIVE R33, `(.L_x_1124) ;  /* 0x0000000021087348 */ /* 0x000fea0003c00000 */
[----:B------:R0:W1:Y:S02]  /*39a0*/  SHFL.UP P0, R43, R36, R31, R32 ;  /* 0x0400001f242b7389 */ /* 0x0000640000000020 */
[----:B01----:R-:W-:Y:S05]  /*39b0*/  ENDCOLLECTIVE ;  /* 0x000000000000791b */ /* 0x003fea0003800000 */
.L_x_1124:
        /* <DEDUP_REMOVED lines=8> */
.L_x_1125:
[----:B------:R-:W-:Y:S01]  /*3a40*/  ISETP.NE.AND P2, PT, R42, RZ, PT ;  /* 0x000000ff2a00720c */ /* 0x000fe20003f45270 */
[----:B------:R-:W-:Y:S01]  /*3a50*/  IMAD.MOV.U32 R36, RZ, RZ, R34 ;  /* 0x000000ffff247224 */ /* 0x000fe200078e0022 */
[----:B------:R-:W-:-:S11]  /*3a60*/  MOV R35, R43 ;  /* 0x0000002b00237202 */ /* 0x000fd60000000f00 */
[----:B------:R-:W-:Y:S05]  /*3a70*/  WARPSYNC.COLLECTIVE R33, `(.L_x_1126) ;  /* 0x0000000021087348 */ /* 0x000fea0003c00000 */
[----:B------:R0:W1:Y:S02]  /*3a80*/  SHFL.UP P0, R43, R36, R31, R32 ;  /* 0x0400001f242b7389 */ /* 0x0000640000000020 */
[----:B01----:R-:W-:Y:S05]  /*3a90*/  ENDCOLLECTIVE ;  /* 0x000000000000791b */ /* 0x003fea0003800000 */
.L_x_1126:
[----:B------:R-:W-:Y:S02]  /*3aa0*/  SEL R42, R35, RZ, P1 ;  /* 0x000000ff232a7207 */ /* 0x000fe40000800000 */
[C---:B------:R-:W-:Y:S02]  /*3ab0*/  ISETP.NE.AND P1, PT, R37.reuse, RZ, PT ;  /* 0x000000ff2500720c */ /* 0x040fe40003f25270 */
        /* <DEDUP_REMOVED lines=8> */
.L_x_1127:
        /* <DEDUP_REMOVED lines=8> */
.L_x_1128:
[----:B------:R-:W-:Y:S02]  /*3bc0*/  ISETP.NE.AND P1, PT, R41, RZ, PT ;  /* 0x000000ff2900720c */ /* 0x000fe40003f25270 */
[----:B------:R-:W-:Y:S02]  /*3bd0*/  MOV R36, R34 ;  /* 0x0000002200247202 */ /* 0x000fe40000000f00 */
[----:B------:R-:W-:-:S09]  /*3be0*/  MOV R35, R43 ;  /* 0x0000002b00237202 */ /* 0x000fd20000000f00 */
[----:B------:R-:W-:Y:S05]  /*3bf0*/  WARPSYNC.COLLECTIVE R33, `(.L_x_1129) ;  /* 0x0000000021087348 */ /* 0x000fea0003c00000 */
[----:B------:R0:W1:Y:S02]  /*3c00*/  SHFL.UP P0, R43, R36, R31, R32 ;  /* 0x0400001f242b7389 */ /* 0x0000640000000020 */
[----:B01----:R-:W-:Y:S05]  /*3c10*/  ENDCOLLECTIVE ;  /* 0x000000000000791b */ /* 0x003fea0003800000 */
.L_x_1129:
[----:B------:R-:W-:Y:S01]  /*3c20*/  MOV R36, R30 ;  /* 0x0000001e00247202 */ /* 0x000fe20000000f00 */
[----:B------:R-:W-:-:S07]  /*3c30*/  IMAD.MOV.U32 R38, RZ, RZ, R43 ;  /* 0x000000ffff267224 */ /* 0x000fce00078e002b */
[----:B------:R-:W-:Y:S05]  /*3c40*/  WARPSYNC.COLLECTIVE R33, `(.L_x_1130) ;  /* 0x0000000021087348 */ /* 0x000fea0003c00000 */
[----:B------:R0:W1:Y:S02]  /*3c50*/  SHFL.UP P0, R43, R36, R31, R32 ;  /* 0x0400001f242b7389 */ /* 0x0000640000000020 */
[----:B01----:R-:W-:Y:S05]  /*3c60*/  ENDCOLLECTIVE ;  /* 0x000000000000791b */ /* 0x003fea0003800000 */
.L_x_1130:
[----:B------:R-:W-:Y:S01]  /*3c70*/  MOV R41, R43 ;  /* 0x0000002b00297202 */ /* 0x000fe20000000f00 */
[----:B------:R-:W-:Y:S06]  /*3c80*/  BRA `(.L_x_1131) ;  /* 0xffffffec00c47947 */ /* 0x000fec000383ffff */
.L_x_1132:
        /* <DEDUP_REMOVED lines=15> */
.L_x_3905:


//--------------------- .text._Z30group_norm_nhwc_bwd_sum_kernelI11Fp32IOFp32WLi120EEv26Group_norm_nhwc_bwd_params --------------------------
	.section	.text._Z30group_norm_nhwc_bwd_sum_kernelI11Fp32IOFp32WLi120EEv26Group_norm_nhwc_bwd_params,"ax",@progbits
	.align	128
        .global         _Z30group_norm_nhwc_bwd_sum_kernelI11Fp32IOFp32WLi120EEv26Group_norm_nhwc_bwd_params
        .type           _Z30group_norm_nhwc_bwd_sum_kernelI11Fp32IOFp32WLi120EEv26Group_norm_nhwc_bwd_params,@function
        .size           _Z30group_norm_nhwc_bwd_sum_kernelI11Fp32IOFp32WLi120EEv26Group_norm_nhwc_bwd_params,(.L_x_3906 - _Z30group_norm_nhwc_bwd_sum_kernelI11Fp32IOFp32WLi120EEv26Group_norm_nhwc_bwd_params)
        .other          _Z30group_norm_nhwc_bwd_sum_kernelI11Fp32IOFp32WLi120EEv26Group_norm_nhwc_bwd_params,@"STO_CUDA_ENTRY STV_DEFAULT"
_Z30group_norm_nhwc_bwd_sum_kernelI11Fp32IOFp32WLi120EEv26Group_norm_nhwc_bwd_params:
.text._Z30group_norm_nhwc_bwd_sum_kernelI11Fp32IOFp32WLi120EEv26Group_norm_nhwc_bwd_params:
        /* <DEDUP_REMOVED lines=70> */
.L_x_1134:
[----:B------:R-:W-:Y:S05]  /*0460*/  BSYNC.RECONVERGENT B0 ;  /* 0x0000000000007941 */ /* 0x000fea0003800200 */
.L_x_1133:
[----:B------:R-:W1:Y:S01]  /*0470*/  S2UR UR4, SR_CTAID.Y ;  /* 0x00000000000479c3 */ /* 0x000e620000002600 */
[----:B------:R-:W-:Y:S01]  /*0480*/  FSETP.GTU.FTZ.AND P1, PT, R9, RZ, PT ;  /* 0x000000ff0900720b */ /* 0x000fe20003f3c000 */
[----:B------:R-:W1:Y:S01]  /*0490*/  LDCU UR5, c[0x0][0x41c] ;  /* 0x00008380ff0577ac */ /* 0x000e620008000800 */
[CC--:B------:R-:W-:Y:S01]  /*04a0*/  ISETP.GE.U32.AND P3, PT, R8.reuse, R5.reuse, PT ;  /* 0x000000050800720c */ /* 0x0c0fe20003f66070 */
[----:B------:R-:W-:Y:S01]  /*04b0*/  HFMA2 R24, -RZ, RZ, 1.875, 0 ;  /* 0x3f800000ff187431 */ /* 0x000fe200000001ff */
[----:B0-----:R-:W-:Y:S01]  /*04c0*/  CS2R R6, SRZ ;  /* 0x0000000000067805 */ /* 0x001fe2000001ff00 */
[----:B------:R-:W0:Y:S08]  /*04d0*/  LDCU.64 UR12, c[0x0][0x400] ;  /* 0x00008000ff0c77ac */ /* 0x000e300008000a00 */
[----:B------:R-:W2:Y:S02]  /*04e0*/  @P1 LDC R14, c[0x0][0x3c0] ;  /* 0x0000f000ff0e1b82 */ /* 0x000ea40000000800 */
[----:B------:R-:W-:-:S02]  /*04f0*/  @P3 IADD3 R8, PT, PT, R8, -R5, RZ ;  /* 0x8000000508083210 */ /* 0x000fc40007ffe0ff */
[----:B------:R-:W-:Y:S02]  /*0500*/  @P3 IADD3 R4, PT, PT, R4, 0x1, RZ ;  /* 0x0000000104043810 */ /* 0x000fe40007ffe0ff */
[----:B------:R-:W-:Y:S02]  /*0510*/  ISETP.GE.U32.AND P2, PT, R8, R5, PT ;  /* 0x000000050800720c */ /* 0x000fe40003f46070 */
[----:B------:R-:W-:Y:S01]  /*0520*/  ISETP.NE.U32.AND P3, PT, R5, RZ, PT ;  /* 0x000000ff0500720c */ /* 0x000fe20003f65070 */
[----:B-1----:R-:W-:-:S04]  /*0530*/  UIMAD UR4, UR4, UR5, URZ ;  /* 0x00000005040472a4 */ /* 0x002fc8000f8e02ff */
[----:B------:R-:W-:Y:S02]  /*0540*/  USHF.R.S32.HI UR7, URZ, 0x1f, UR4 ;  /* 0x0000001fff077899 */ /* 0x000fe40008011404 */
[----:B------:R-:W-:-:S04]  /*0550*/  UIADD3 UR8, UP0, UPT, UR4, UR5, URZ ;  /* 0x0000000504087290 */ /* 0x000fc8000ff1e0ff */
[----:B------:R-:W-:Y:S01]  /*0560*/  @P2 IADD3 R4, PT, PT, R4, 0x1, RZ ;  /* 0x0000000104042810 */ /* 0x000fe20007ffe0ff */
[----:B------:R-:W-:Y:S02]  /*0570*/  ULEA.HI.X.SX32 UR5, UR5, UR7, 0x1, UP0 ;  /* 0x0000000705057291 */ /* 0x000fe400080f0eff */
[----:B0-----:R-:W-:Y:S01]  /*0580*/  UISETP.LT.U32.AND UP0, UPT, UR8, UR12, UPT ;  /* 0x0000000c0800728c */ /* 0x001fe2000bf01070 */
[----:B------:R-:W-:Y:S01]  /*0590*/  SEL R23, R23, R4, !P3 ;  /* 0x0000000417177207 */ /* 0x000fe20005800000 */
[----:B--2---:R-:W-:Y:S01]  /*05a0*/  @P1 FADD.FTZ R14, R9, R14 ;  /* 0x0000000e090e1221 */ /* 0x004fe20000010000 */
[----:B------:R-:W-:Y:S01]  /*05b0*/  CS2R R8, SRZ ;  /* 0x0000000000087805 */ /* 0x000fe2000001ff00 */
[----:B------:R-:W-:Y:S01]  /*05c0*/  UISETP.LT.AND.EX UP0, UPT, UR5, UR13, UPT, UP0 ;  /* 0x0000000d0500728c */ /* 0x000fe2000bf01300 */
[----:B------:R-:W-:Y:S01]  /*05d0*/  IADD3 R3, PT, PT, -R23, RZ, RZ ;  /* 0x000000ff17037210 */ /* 0x000fe20007ffe1ff */
[----:B------:R0:W1:Y:S01]  /*05e0*/  @P1 MUFU.RSQ R24, R14 ;  /* 0x0000000e00181308 */ /* 0x0000620000001400 */
[----:B------:R-:W-:Y:S01]  /*05f0*/  MOV R4, RZ ;  /* 0x000000ff00047202 */ /* 0x000fe20000000f00 */
[----:B------:R-:W-:-:S02]  /*0600*/  USEL UR8, UR8, UR12, UP0 ;  /* 0x0000000c08087287 */ /* 0x000fc40008000000 */
[----:B------:R-:W-:Y:S02]  /*0610*/  IMAD R22, R5, R3, R22 ;  /* 0x0000000305167224 */ /* 0x000fe400078e0216 */
[----:B------:R-:W-:Y:S01]  /*0620*/  UISETP.GT.AND UP0, UPT, UR8, UR4, UPT ;  /* 0x000000040800728c */ /* 0x000fe2000bf04270 */
[----:B------:R-:W-:-:S08]  /*0630*/  IMAD.MOV.U32 R3, RZ, RZ, RZ ;  /* 0x000000ffff037224 */ /* 0x000fd000078e00ff */
        /* <DEDUP_REMOVED lines=8> */
[----:B------:R-:W-:Y:S01]  /*06c0*/  HFMA2 R3, -RZ, RZ, 0, 0 ;  /* 0x00000000ff037431 */ /* 0x000fe200000001ff */
[----:B------:R-:W-:Y:S02]  /*06d0*/  CS2R R8, SRZ ;  /* 0x0000000000087805 */ /* 0x000fe4000001ff00 */
[----:B------:R-:W-:Y:S01]  /*06e0*/  CS2R R6, SRZ ;  /* 0x0000000000067805 */ /* 0x000fe2000001ff00 */
[----:B------:R-:W-:Y:S01]  /*06f0*/  UISETP.GT.U32.AND UP0, UPT, UR5, -0x4, UPT ;  /* 0xfffffffc0500788c */ /* 0x000fe2000bf04070 */
[----:B------:R-:W-:Y:S01]  /*0700*/  MOV R4, RZ ;  /* 0x000000ff00047202 */ /* 0x000fe20000000f00 */
[----:B------:R-:W-:-:S07]  /*0710*/  UIADD3 UR8, UPT, UPT, -UR4, UR8, URZ ;  /* 0x0000000804087290 */ /* 0x000fce000fffe1ff */
[----:B------:R-:W-:Y:S05]  /*0720*/  BRA.U UP0, `(.L_x_1137) ;  /* 0x0000000900607547 */ /* 0x000fea000b800000 */
[----:B------:R-:W-:Y:S01]  /*0730*/  ULOP3.LUT UR5, UR8, 0xfffffffc, URZ, 0xc0, !UPT ;  /* 0xfffffffc08057892 */ /* 0x000fe2000f8ec0ff */
[----:B------:R-:W-:Y:S01]  /*0740*/  MOV R8, RZ ;  /* 0x000000ff00087202 */ /* 0x000fe20000000f00 */
[----:B------:R-:W-:Y:S02]  /*0750*/  UIADD3 UR4, UPT, UPT, UR4, 0x1, URZ ;  /* 0x0000000104047890 */ /* 0x000fe4000fffe0ff */
[----:B------:R-:W-:-:S12]  /*0760*/  UIADD3 UR5, UPT, UPT, -UR5, URZ, URZ ;  /* 0x000000ff05057290 */ /* 0x000fd8000fffe1ff */
.L_x_1138:
        /* <DEDUP_REMOVED lines=10> */
[----:B------:R-:W0:Y:S02]  /*0810*/  @!P0 LDC.64 R14, c[0x0][0x398] ;  /* 0x0000e600ff0e8b82 */ /* 0x000e240000000a00 */
[----:B------:R-:W-:Y:S01]  /*0820*/  @!P0 IMAD.IADD R17, R19, 0x1, R17 ;  /* 0x0000000113118824 */ /* 0x000fe200078e0211 */
[----:B------:R-:W-:Y:S02]  /*0830*/  MOV R25, UR4 ;  /* 0x0000000400197c02 */ /* 0x000fe40008000f00 */
[----:B--2---:R-:W-:Y:S02]  /*0840*/  @!P0 IADD3 R32, P1, PT, R31, R10, RZ ;  /* 0x0000000a1f208210 */ /* 0x004fe40007f3e0ff */
[----:B------:R-:W-:Y:S02]  /*0850*/  @!P0 SHF.L.U64.HI R18, R18, 0x2, R17 ;  /* 0x0000000212128819 */ /* 0x000fe40000010211 */
[----:B------:R-:W2:Y:S01]  /*0860*/  @!P0 LDC.64 R16, c[0x0][0x3f8] ;  /* 0x0000fe00ff108b82 */ /* 0x000ea20000000a00 */
[----:B------:R-:W-:-:S02]  /*0870*/  @!P0 IADD3 R25, PT, PT, R25, -0x1, RZ ;  /* 0xffffffff19198810 */ /* 0x000fc40007ffe0ff */
[----:B------:R-:W-:Y:S02]  /*0880*/  @!P0 IADD3.X R33, PT, PT, R18, R11, RZ, P1, !PT ;  /* 0x0000000b12218210 */ /* 0x000fe40000ffe4ff */
[----:B------:R-:W-:Y:S02]  /*0890*/  CS2R R10, SRZ ;  /* 0x00000000000a7805 */ /* 0x000fe4000001ff00 */
[----:B------:R-:W-:-:S04]  /*08a0*/  @!P0 SHF.R.S32.HI R19, RZ, 0x1f, R25 ;  /* 0x0000001fff138819 */ /* 0x000fc80000011419 */
[----:B------:R3:W4:Y:S01]  /*08b0*/  @!P0 LDG.E.64 R10, desc[UR14][R32.64] ;  /* 0x0000000e200a8981 */ /* 0x000722000c1e1b00 */
[----:B0-----:R-:W-:-:S04]  /*08c0*/  @!P0 IADD3 R30, P1, PT, R31, R14, RZ ;  /* 0x0000000e1f1e8210 */ /* 0x001fc80007f3e0ff */
[----:B------:R-:W-:Y:S02]  /*08d0*/  @!P0 IADD3.X R31, PT, PT, R18, R15, RZ, P1, !PT ;  /* 0x0000000f121f8210 */ /* 0x000fe40000ffe4ff */
[----:B------:R-:W-:Y:S02]  /*08e0*/  CS2R R14, SRZ ;  /* 0x00000000000e7805 */ /* 0x000fe4000001ff00 */
[----:B------:R-:W-:Y:S01]  /*08f0*/  @!P0 MOV R18, R26 ;  /* 0x0000001a00128202 */ /* 0x000fe20000000f00 */
[-C--:B--2---:R-:W-:Y:S01]  /*0900*/  @!P0 IMAD R28, R19, R16.reuse, RZ ;  /* 0x00000010131c8224 */ /* 0x084fe200078e02ff */
[----:B------:R-:W-:Y:S02]  /*0910*/  @!P0 MOV R19, R5 ;  /* 0x0000000500138202 */ /* 0x000fe40000000f00 */
[----:B------:R0:W2:Y:S01]  /*0920*/  @!P0 LDG.E.64 R14, desc[UR14][R30.64] ;  /* 0x0000000e1e0e8981 */ /* 0x0000a2000c1e1b00 */
[C---:B------:R-:W-:Y:S02]  /*0930*/  @!P0 IMAD R17, R25.reuse, R17, R28 ;  /* 0x0000001119118224 */ /* 0x040fe400078e021c */
[----:B------:R-:W-:-:S04]  /*0940*/  @!P0 IMAD.WIDE.U32 R18, R25, R16, R18 ;  /* 0x0000001019128225 */ /* 0x000fc800078e0012 */
[----:B------:R-:W-:Y:S01]  /*0950*/  @!P0 IMAD.IADD R17, R19, 0x1, R17 ;  /* 0x0000000113118824 */ /* 0x000fe200078e0211 */
[----:B------:R-:W-:-:S04]  /*0960*/  @!P0 SHF.L.U32 R25, R18, 0x2, RZ ;  /* 0x0000000212198819 */ /* 0x000fc800000006ff */
[----:B------:R-:W-:Y:S02]  /*0970*/  @!P0 SHF.L.U64.HI R28, R18, 0x2, R17 ;  /* 0x00000002121c8819 */ /* 0x000fe40000010211 */
[----:B------:R-:W3:Y:S08]  /*0980*/  @!P0 LDC.64 R18, c[0x0][0x398] ;  /* 0x0000e600ff128b82 */ /* 0x000ef00000000a00 */
[----:B------:R-:W0:Y:S01]  /*0990*/  @!P0 LDC.64 R16, c[0x0][0x3a0] ;  /* 0x0000e800ff108b82 */ /* 0x000e220000000a00 */
[----:B---3--:R-:W-:-:S04]  /*09a0*/  @!P0 IADD3 R32, P2, PT, R25, R18, RZ ;  /* 0x0000001219208210 */ /* 0x008fc80007f5e0ff */
[----:B------:R-:W-:Y:S02]  /*09b0*/  @!P0 IADD3.X R33, PT, PT, R28, R19, RZ, P2, !PT ;  /* 0x000000131c218210 */ /* 0x000fe400017fe4ff */
[----:B------:R-:W-:Y:S02]  /*09c0*/  CS2R R18, SRZ ;  /* 0x0000000000127805 */ /* 0x000fe4000001ff00 */
[----:B0-----:R-:W-:-:S04]  /*09d0*/  @!P0 IADD3 R30, P1, PT, R25, R16, RZ ;  /* 0x00000010191e8210 */ /* 0x001fc80007f3e0ff */
[----:B------:R-:W-:Y:S02]  /*09e0*/  @!P0 IADD3.X R31, PT, PT, R28, R17, RZ, P1, !PT ;  /* 0x000000111c1f8210 */ /* 0x000fe40000ffe4ff */
[----:B------:R-:W-:-:S03]  /*09f0*/  CS2R R16, SRZ ;  /* 0x0000000000107805 */ /* 0x000fc6000001ff00 */
[----:B------:R-:W3:Y:S04]  /*0a00*/  @!P0 LDG.E.64 R18, desc[UR14][R30.64] ;  /* 0x0000000e1e128981 */ /* 0x000ee8000c1e1b00 */
[----:B------:R-:W4:Y:S01]  /*0a10*/  @!P0 LDG.E.64 R16, desc[UR14][R32.64] ;  /* 0x0000000e20108981 */ /* 0x000f22000c1e1b00 */
[C---:B---3--:R-:W-:Y:S01]  /*0a20*/  FADD.FTZ R25, -R2.reuse, R18 ;  /* 0x0000001202197221 */ /* 0x048fe20000010100 */
        /* <DEDUP_REMOVED lines=18> */
[----:B--2---:R-:W-:Y:S01]  /*0b50*/  FFMA.FTZ R3, R10, R14, R9 ;  /* 0x0000000e0a037223 */ /* 0x004fe20000010009 */
[----:B------:R-:W-:Y:S01]  /*0b60*/  FADD.FTZ R17, R25, R14 ;  /* 0x0000000e19117221 */ /* 0x000fe20000010000 */
[----:B------:R-:W-:Y:S01]  /*0b70*/  FMUL.FTZ R9, R14, R12 ;  /* 0x0000000c0e097220 */ /* 0x000fe20000410000 */
[----:B------:R-:W-:-:S03]  /*0b80*/  @!P0 SHF.R.S32.HI R25, RZ, 0x1f, R19 ;  /* 0x0000001fff198819 */ /* 0x000fc60000011413 */
[----:B------:R-:W-:Y:S01]  /*0b90*/  FFMA.FTZ R18, R10, R9, R18 ;  /* 0x000000090a127223 */ /* 0x000fe20000010012 */
[----:B------:R-:W-:Y:S01]  /*0ba0*/  FADD.FTZ R14, R8, R9 ;  /* 0x00000009080e7221 */ /* 0x000fe20000010000 */
[----:B------:R-:W-:Y:S02]  /*0bb0*/  @!P0 MOV R8, R26 ;  /* 0x0000001a00088202 */ /* 0x000fe40000000f00 */
[----:B------:R-:W-:Y:S01]  /*0bc0*/  @!P0 MOV R9, R5 ;  /* 0x0000000500098202 */ /* 0x000fe20000000f00 */
[----:B0-----:R-:W-:-:S04]  /*0bd0*/  @!P0 IMAD R10, R25, R6, RZ ;  /* 0x00000006190a8224 */ /* 0x001fc800078e02ff */
[C---:B------:R-:W-:Y:S02]  /*0be0*/  @!P0 IMAD R25, R19.reuse, R7, R10 ;  /* 0x0000000713198224 */ /* 0x040fe400078e020a */
[----:B------:R-:W-:Y:S02]  /*0bf0*/  @!P0 IMAD.WIDE.U32 R8, R19, R6, R8 ;  /* 0x0000000613088225 */ /* 0x000fe400078e0008 */
[----:B------:R-:W0:Y:S02]  /*0c00*/  @!P0 LDC.64 R6, c[0x0][0x3a0] ;  /* 0x0000e800ff068b82 */ /* 0x000e240000000a00 */
[----:B------:R-:W-:Y:S01]  /*0c10*/  @!P0 IMAD.IADD R9, R9, 0x1, R25 ;  /* 0x0000000109098824 */ /* 0x000fe200078e0219 */
[----:B------:R-:W-:-:S04]  /*0c20*/  @!P0 SHF.L.U32 R29, R8, 0x2, RZ ;  /* 0x00000002081d8819 */ /* 0x000fc800000006ff */
[----:B------:R-:W-:Y:S02]  /*0c30*/  @!P0 SHF.L.U64.HI R10, R8, 0x2, R9 ;  /* 0x00000002080a8819 */ /* 0x000fe40000010209 */
[----:B------:R-:W1:Y:S01]  /*0c40*/  @!P0 LDC.64 R8, c[0x0][0x398] ;  /* 0x0000e600ff088b82 */ /* 0x000e620000000a00 */
[----:B0-----:R-:W-:-:S04]  /*0c50*/  @!P0 IADD3 R30, P1, PT, R29, R6, RZ ;  /* 0x000000061d1e8210 */ /* 0x001fc80007f3e0ff */
[----:B------:R-:W-:Y:S02]  /*0c60*/  @!P0 IADD3.X R31, PT, PT, R10, R7, RZ, P1, !PT ;  /* 0x000000070a1f8210 */ /* 0x000fe40000ffe4ff */
[----:B------:R-:W-:Y:S02]  /*0c70*/  CS2R R6, SRZ ;  /* 0x0000000000067805 */ /* 0x000fe4000001ff00 */
[----:B-1----:R-:W-:-:S04]  /*0c80*/  @!P0 IADD3 R28, P1, PT, R29, R8, RZ ;  /* 0x000000081d1c8210 */ /* 0x002fc80007f3e0ff */
[----:B------:R-:W2:Y:S01]  /*0c90*/  @!P0 LDG.E.64 R6, desc[UR14][R30.64] ;  /* 0x0000000e1e068981 */ /* 0x000ea2000c1e1b00 */
[----:B------:R-:W-:Y:S02]  /*0ca0*/  @!P0 IADD3.X R29, PT, PT, R10, R9, RZ, P1, !PT ;  /* 0x000000090a1d8210 */ /* 0x000fe40000ffe4ff */
        /* <DEDUP_REMOVED lines=21> */
[----:B------:R-:W-:Y:S02]  /*0e00*/  @!P0 MOV R14, R26 ;  /* 0x0000001a000e8202 */ /* 0x000fe40000000f00 */
[----:B------:R-:W-:Y:S01]  /*0e10*/  @!P0 MOV R15, R5 ;  /* 0x00000005000f8202 */ /* 0x000fe20000000f00 */
[----:B------:R-:W-:-:S02]  /*0e20*/  @!P0 IMAD R19, R29, R11, R18 ;  /* 0x0000000b1d138224 */ /* 0x000fc400078e0212 */
[----:B------:R-:W-:Y:S02]  /*0e30*/  @!P0 IMAD.WIDE.U32 R28, R29, R10, R14 ;  /* 0x0000000a1d1c8225 */ /* 0x000fe400078e000e */
[----:B------:R-:W0:Y:S02]  /*0e40*/  @!P0 LDC.64 R10, c[0x0][0x3a0] ;  /* 0x0000e800ff0a8b82 */ /* 0x000e240000000a00 */
[----:B------:R-:W-:Y:S01]  /*0e50*/  @!P0 IMAD.IADD R15, R29, 0x1, R19 ;  /* 0x000000011d0f8824 */ /* 0x000fe200078e0213 */
[----:B------:R-:W-:-:S04]  /*0e60*/  @!P0 SHF.L.U32 R19, R28, 0x2, RZ ;  /* 0x000000021c138819 */ /* 0x000fc800000006ff */
[----:B------:R-:W-:Y:S02]  /*0e70*/  @!P0 SHF.L.U64.HI R28, R28, 0x2, R15 ;  /* 0x000000021c1c8819 */ /* 0x000fe4000001020f */
[----:B0-----:R-:W-:-:S04]  /*0e80*/  @!P0 IADD3 R30, P1, PT, R19, R10, RZ ;  /* 0x0000000a131e8210 */ /* 0x001fc80007f3e0ff */
[----:B------:R-:W-:Y:S02]  /*0e90*/  @!P0 IADD3.X R31, PT, PT, R28, R11, RZ, P1, !PT ;  /* 0x0000000b1c1f8210 */ /* 0x000fe40000ffe4ff */
[----:B------:R-:W0:Y:S01]  /*0ea0*/  @!P0 LDC.64 R10, c[0x0][0x398] ;  /* 0x0000e600ff0a8b82 */ /* 0x000e220000000a00 */
[----:B------:R-:W-:-:S06]  /*0eb0*/  CS2R R14, SRZ ;  /* 0x00000000000e7805 */ /* 0x000fcc000001ff00 */
[----:B------:R-:W2:Y:S01]  /*0ec0*/  @!P0 LDG.E.64 R14, desc[UR14][R30.64] ;  /* 0x0000000e1e0e8981 */ /* 0x000ea2000c1e1b00 */
[----:B0-----:R-:W-:-:S04]  /*0ed0*/  @!P0 IADD3 R18, P1, PT, R19, R10, RZ ;  /* 0x0000000a13128210 */ /* 0x001fc80007f3e0ff */
[----:B------:R-:W-:Y:S02]  /*0ee0*/  @!P0 IADD3.X R19, PT, PT, R28, R11, RZ, P1, !PT ;  /* 0x0000000b1c138210 */ /* 0x000fe40000ffe4ff */
        /* <DEDUP_REMOVED lines=28> */
.L_x_1137:
        /* <DEDUP_REMOVED lines=16> */
[----:B------:R-:W-:Y:S01]  /*11b0*/  @!UP1 UIMAD UR5, UR5, UR6, URZ ;  /* 0x00000006050592a4 */ /* 0x000fe2000f8e02ff */
[----:B------:R-:W2:Y:S01]  /*11c0*/  @!P0 LDC.64 R16, c[0x0][0x398] ;  /* 0x0000e600ff108b82 */ /* 0x000ea20000000a00 */
[----:B------:R-:W-:Y:S02]  /*11d0*/  @!P0 IMAD.WIDE.U32 R18, R19, UR4, R14 ;  /* 0x0000000413128c25 */ /* 0x000fe4000f8e000e */
[----:B------:R-:W-:-:S06]  /*11e0*/  @!UP1 UIMAD UR5, UR4, UR7, UR5 ;  /* 0x00000007040592a4 */ /* 0x000fcc000f8e0205 */
[----:B------:R-:W-:Y:S01]  /*11f0*/  @!P0 IADD3 R15, PT, PT, R19, UR5, RZ ;  /* 0x00000005130f8c10 */ /* 0x000fe2000fffe0ff */
[----:B------:R-:W-:-:S03]  /*1200*/  @!P0 IMAD.SHL.U32 R19, R18, 0x4, RZ ;  /* 0x0000000412138824 */ /* 0x000fc600078e00ff */
[----:B------:R-:W-:Y:S02]  /*1210*/  @!P0 SHF.L.U64.HI R18, R18, 0x2, R15 ;  /* 0x0000000212128819 */ /* 0x000fe4000001020f */
[----:B------:R-:W-:Y:S02]  /*1220*/  CS2R R14, SRZ ;  /* 0x00000000000e7805 */ /* 0x000fe4000001ff00 */
[----:B0-----:R-:W-:-:S04]  /*1230*/  @!P0 IADD3 R28, P1, PT, R19, R10, RZ ;  /* 0x0000000a131c8210 */ /* 0x001fc80007f3e0ff */
[C---:B------:R-:W-:Y:S02]  /*1240*/  @!P0 IADD3.X R29, PT, PT, R18.reuse, R11, RZ, P1, !PT ;  /* 0x0000000b121d8210 */ /* 0x040fe40000ffe4ff */
[----:B------:R-:W-:Y:S02]  /*1250*/  CS2R R10, SRZ ;  /* 0x00000000000a7805 */ /* 0x000fe4000001ff00 */
[----:B--2---:R-:W-:Y:S01]  /*1260*/  @!P0 IADD3 R16, P1, PT, R19, R16, RZ ;  /* 0x0000001013108210 */ /* 0x004fe20007f3e0ff */
[----:B------:R-:W2:Y:S03]  /*1270*/  @!P0 LDG.E.64 R14, desc[UR14][R28.64] ;  /* 0x0000000e1c0e8981 */ /* 0x000ea6000c1e1b00 */
[----:B------:R-:W-:-:S05]  /*1280*/  @!P0 IADD3.X R17, PT, PT, R18, R17, RZ, P1, !PT ;  /* 0x0000001112118210 */ /* 0x000fca0000ffe4ff */
[----:B------:R0:W3:Y:S01]  /*1290*/  @!P0 LDG.E.64 R10, desc[UR14][R16.64] ;  /* 0x0000000e100a8981 */ /* 0x0000e2000c1e1b00 */
[----:B------:R-:W-:-:S04]  /*12a0*/  MOV R25, UR4 ;  /* 0x0000000400197c02 */ /* 0x000fc80008000f00 */
[----:B------:R-:W-:-:S04]  /*12b0*/  @!P0 IADD3 R25, PT, PT, R25, 0x1, RZ ;  /* 0x0000000119198810 */ /* 0x000fc80007ffe0ff */
[----:B------:R-:W-:Y:S02]  /*12c0*/  @!P0 SHF.R.S32.HI R18, RZ, 0x1f, R25 ;  /* 0x0000001fff128819 */ /* 0x000fe40000011419 */
[----:B0-----:R-:W-:Y:S02]  /*12d0*/  @!P0 MOV R16, R26 ;  /* 0x0000001a00108202 */ /* 0x001fe40000000f00 */
[----:B------:R-:W-:Y:S01]  /*12e0*/  @!P0 MOV R17, R5 ;  /* 0x0000000500118202 */ /* 0x000fe20000000f00 */
[----:B------:R-:W-:Y:S02]  /*12f0*/  @!P0 IMAD R18, R18, UR6, RZ ;  /* 0x0000000612128c24 */ /* 0x000fe4000f8e02ff */
[----:B------:R-:W-:-:S03]  /*1300*/  @!P0 IMAD.WIDE.U32 R28, R25, UR6, R16 ;  /* 0x00000006191c8c25 */ /* 0x000fc6000f8e0010 */
[----:B------:R-:W0:Y:S01]  /*1310*/  @!P0 LDC.64 R16, c[0x0][0x3a0] ;  /* 0x0000e800ff108b82 */ /* 0x000e220000000a00 */
[----:B------:R-:W-:Y:S02]  /*1320*/  @!P0 IMAD R19, R25, UR7, R18 ;  /* 0x0000000719138c24 */ /* 0x000fe4000f8e0212 */
[----:B------:R-:W-:-:S03]  /*1330*/  @!P0 IMAD.SHL.U32 R25, R28, 0x4, RZ ;  /* 0x000000041c198824 */ /* 0x000fc600078e00ff */
[----:B------:R-:W-:-:S04]  /*1340*/  @!P0 IADD3 R19, PT, PT, R29, R19, RZ ;  /* 0x000000131d138210 */ /* 0x000fc80007ffe0ff */
        /* <DEDUP_REMOVED lines=39> */
.L_x_1139:
        /* <DEDUP_REMOVED lines=8> */
[----:B------:R-:W-:Y:S02]  /*1640*/  UIMAD UR5, UR5, UR6, URZ ;  /* 0x00000006050572a4 */ /* 0x000fe4000f8e02ff */
[----:B-----5:R-:W-:-:S02]  /*1650*/  MOV R11, UR6 ;  /* 0x00000006000b7c02 */ /* 0x020fc40008000f00 */
[----:B------:R-:W-:Y:S01]  /*1660*/  ISETP.GE.AND.EX P0, PT, R21, UR7, PT, P0 ;  /* 0x0000000715007c0c */ /* 0x000fe2000bf06300 */
[----:B------:R-:W-:Y:S02]  /*1670*/  UIMAD UR5, UR4, UR7, UR5 ;  /* 0x00000007040572a4 */ /* 0x000fe4000f8e0205 */
[----:B------:R-:W-:Y:S01]  /*1680*/  IMAD.WIDE.U32 R16, R11, UR4, R16 ;  /* 0x000000040b107c25 */ /* 0x000fe2000f8e0010 */
[----:B------:R-:W-:-:S09]  /*1690*/  CS2R R10, SRZ ;  /* 0x00000000000a7805 */ /* 0x000fd2000001ff00 */
        /* <DEDUP_REMOVED lines=12> */
.L_x_1141:
[----:B------:R-:W-:Y:S05]  /*1760*/  BSYNC.RECONVERGENT B0 ;  /* 0x0000000000007941 */ /* 0x000fea0003800200 */
.L_x_1140:
        /* <DEDUP_REMOVED lines=15> */
.L_x_1136:
[----:B------:R-:W-:Y:S01]  /*1860*/  UIADD3 UR5, UPT, UPT, -UR4, UR8, URZ ;  /* 0x0000000804057290 */ /* 0x000fe2000fffe1ff */
[----:B------:R-:W-:Y:S01]  /*1870*/  HFMA2 R4, -RZ, RZ, 0, 0 ;  /* 0x00000000ff047431 */ /* 0x000fe200000001ff */
[----:B------:R-:W-:Y:S01]  /*1880*/  UIADD3 UR9, UPT, UPT, UR8, -0x1, URZ ;  /* 0xffffffff08097890 */ /* 0x000fe2000fffe0ff */
[----:B------:R-:W-:Y:S01]  /*1890*/  CS2R R8, SRZ ;  /* 0x0000000000087805 */ /* 0x000fe2000001ff00 */
[----:B------:R-:W-:Y:S01]  /*18a0*/  ULOP3.LUT UR5, UR5, 0x1, URZ, 0xc0, !UPT ;  /* 0x0000000105057892 */ /* 0x000fe2000f8ec0ff */
[----:B------:R-:W-:Y:S01]  /*18b0*/  IMAD.MOV.U32 R3, RZ, RZ, RZ ;  /* 0x000000ffff037224 */ /* 0x000fe200078e00ff */
[----:B------:R-:W-:Y:S01]  /*18c0*/  CS2R R6, SRZ ;  /* 0x0000000000067805 */ /* 0x000fe2000001ff00 */
        /* <DEDUP_REMOVED lines=8> */
[----:B------:R-:W-:-:S03]  /*1950*/  @!UP1 UIMAD UR7, UR7, UR10, URZ ;  /* 0x0000000a070792a4 */ /* 0x000fc6000f8e02ff */
[----:B------:R-:W-:Y:S01]  /*1960*/  @!P0 IMAD.WIDE.U32 R6, R7, UR4, R4 ;  /* 0x0000000407068c25 */ /* 0x000fe2000f8e0004 */
[----:B------:R-:W-:Y:S02]  /*1970*/  @!UP1 UIMAD UR7, UR4, UR11, UR7 ;  /* 0x0000000b040792a4 */ /* 0x000fe4000f8e0207 */
[----:B------:R-:W-:-:S04]  /*1980*/  @!P0 SHF.L.U32 R19, R6, 0x2, RZ ;  /* 0x0000000206138819 */ /* 0x000fc800000006ff */
        /* <DEDUP_REMOVED lines=44> */
.L_x_1142:
[----:B------:R-:W-:Y:S05]  /*1c50*/  BRA.U !UP0, `(.L_x_1135) ;  /* 0x0000000508c07547 */ /* 0x000fea000b800000 */
[----:B------:R-:W-:-:S12]  /*1c60*/  UIADD3 UR4, UPT, UPT, UR6, -UR8, URZ ;  /* 0x8000000806047290 */ /* 0x000fd8000fffe0ff */
.L_x_1143:
[----:B------:R-:W0:Y:S01]  /*1c70*/  @!P0 LDC.64 R16, c[0x0][0x3f8] ;  /* 0x0000fe00ff108b82 */ /* 0x000e220000000a00 */
[----:B------:R-:W-:Y:S01]  /*1c80*/  IMAD.U32 R19, RZ, RZ, UR6 ;  /* 0x00000006ff137e24 */ /* 0x000fe2000f8e00ff */
[----:B------:R-:W-:-:S04]  /*1c90*/  @!P0 MOV R18, R26 ;  /* 0x0000001a00128202 */ /* 0x000fc80000000f00 */
[----:B------:R-:W-:Y:S02]  /*1ca0*/  @!P0 SHF.R.S32.HI R19, RZ, 0x1f, R19 ;  /* 0x0000001fff138819 */ /* 0x000fe40000011413 */
[----:B------:R-:W2:Y:S03]  /*1cb0*/  @!P0 LDC.64 R14, c[0x0][0x3a0] ;  /* 0x0000e800ff0e8b82 */ /* 0x000ea60000000a00 */
[----:B0-----:R-:W-:Y:S01]  /*1cc0*/  @!P0 IMAD R20, R19, R16, RZ ;  /* 0x0000001013148224 */ /* 0x001fe200078e02ff */
[----:B------:R-:W-:-:S03]  /*1cd0*/  @!P0 MOV R19, R5 ;  /* 0x0000000500138202 */ /* 0x000fc60000000f00 */
        /* <DEDUP_REMOVED lines=10> */
[----:B------:R-:W-:Y:S02]  /*1d80*/  MOV R25, UR6 ;  /* 0x0000000600197c02 */ /* 0x000fe40008000f00 */
[----:B0-----:R-:W-:-:S04]  /*1d90*/  @!P0 IADD3 R30, P1, PT, R31, R14, RZ ;  /* 0x0000000e1f1e8210 */ /* 0x001fc80007f3e0ff */
[----:B------:R-:W-:Y:S02]  /*1da0*/  @!P0 IADD3.X R31, PT, PT, R16, R15, RZ, P1, !PT ;  /* 0x0000000f101f8210 */ /* 0x000fe40000ffe4ff */
[----:B------:R-:W-:Y:S01]  /*1db0*/  CS2R R16, SRZ ;  /* 0x0000000000107805 */ /* 0x000fe2000001ff00 */
[----:B------:R-:W0:Y:S01]  /*1dc0*/  @!P0 LDC.64 R14, c[0x0][0x3f8] ;  /* 0x0000fe00ff0e8b82 */ /* 0x000e220000000a00 */
[----:B------:R-:W-:-:S04]  /*1dd0*/  @!P0 VIADD R25, R25, 0x1 ;  /* 0x0000000119198836 */ /* 0x000fc80000000000 */
[----:B------:R4:W3:Y:S01]  /*1de0*/  @!P0 LDG.E.64 R16, desc[UR14][R30.64] ;  /* 0x0000000e1e108981 */ /* 0x0008e2000c1e1b00 */
[----:B------:R-:W-:Y:S02]  /*1df0*/  @!P0 SHF.R.S32.HI R29, RZ, 0x1f, R25 ;  /* 0x0000001fff1d8819 */ /* 0x000fe40000011419 */
[----:B--2---:R-:W-:Y:S02]  /*1e00*/  @!P0 MOV R20, R26 ;  /* 0x0000001a00148202 */ /* 0x004fe40000000f00 */
[----:B------:R-:W-:Y:S01]  /*1e10*/  @!P0 MOV R21, R5 ;  /* 0x0000000500158202 */ /* 0x000fe20000000f00 */
[-C--:B0-----:R-:W-:Y:S02]  /*1e20*/  @!P0 IMAD R28, R29, R14.reuse, RZ ;  /* 0x0000000e1d1c8224 */ /* 0x081fe400078e02ff */
[----:B------:R-:W-:-:S04]  /*1e30*/  @!P0 IMAD.WIDE.U32 R20, R25, R14, R20 ;  /* 0x0000000e19148225 */ /* 0x000fc800078e0014 */
[----:B------:R-:W-:Y:S01]  /*1e40*/  @!P0 IMAD R15, R25, R15, R28 ;  /* 0x0000000f190f8224 */ /* 0x000fe200078e021c */
[----:B------:R-:W-:-:S04]  /*1e50*/  @!P0 SHF.L.U32 R25, R20, 0x2, RZ ;  /* 0x0000000214198819 */ /* 0x000fc800000006ff */
[----:B------:R-:W-:-:S04]  /*1e60*/  @!P0 IADD3 R15, PT, PT, R21, R15, RZ ;  /* 0x0000000f150f8210 */ /* 0x000fc80007ffe0ff */
        /* <DEDUP_REMOVED lines=79> */
.L_x_1135:
[----:B------:R-:W0:Y:S01]  /*2360*/  S2R R2, SR_CgaCtaId ;  /* 0x0000000000027919 */ /* 0x000e220000008800 */
[----:B------:R-:W-:Y:S02]  /*2370*/  ISETP.NE.AND P0, PT, R22, RZ, PT ;  /* 0x000000ff1600720c */ /* 0x000fe40003f05270 */
[----:B------:R-:W-:Y:S02]  /*2380*/  MOV R5, 0x400 ;  /* 0x0000040000057802 */ /* 0x000fe40000000f00 */
[----:B-----5:R-:W-:Y:S02]  /*2390*/  SEL R13, RZ, 0x1, P0 ;  /* 0x00000001ff0d7807 */ /* 0x020fe40000000000 */
[C---:B------:R-:W-:Y:S02]  /*23a0*/  ISETP.GT.U32.AND P0, PT, R0.reuse, 0x1d, PT ;  /* 0x0000001d0000780c */ /* 0x040fe40003f04070 */
[----:B------:R-:W-:Y:S02]  /*23b0*/  LEA.HI R10, R0, R0, RZ, 0x1e ;  /* 0x00000000000a7211 */ /* 0x000fe400078ff0ff */
[----:B0-----:R-:W-:-:S05]  /*23c0*/  LEA R11, R2, R5, 0x18 ;  /* 0x00000005020b7211 */ /* 0x001fca00078ec0ff */
[----:B------:R-:W-:-:S05]  /*23d0*/  IMAD R10, R10, 0xc, R11 ;  /* 0x0000000c0a0a7824 */ /* 0x000fca00078e020b */
[----:B------:R0:W-:Y:S04]  /*23e0*/  STS [R10+0x234], R3 ;  /* 0x000234030a007388 */ /* 0x0001e80000000800 */
[----:B------:R0:W-:Y:S04]  /*23f0*/  STS [R10+0x238], R8 ;  /* 0x000238080a007388 */ /* 0x0001e80000000800 */
[----:B------:R0:W-:Y:S01]  /*2400*/  STS [R10+0x230], R13 ;  /* 0x0002300d0a007388 */ /* 0x0001e20000000800 */
[----:B------:R-:W-:Y:S06]  /*2410*/  BAR.SYNC.DEFER_BLOCKING 0x0 ;  /* 0x0000000000007b1d */ /* 0x000fec0000010000 */
[----:B------:R-:W-:Y:S05]  /*2420*/  @P0 BRA `(.L_x_1144) ;  /* 0x0000000800880947 */ /* 0x000fea0003800000 */
[----:B0-----:R-:W-:Y:S01]  /*2430*/  IMAD R3, R0, 0x3c, R11 ;  /* 0x0000003c00037824 */ /* 0x001fe200078e020b */
[----:B------:R-:W0:Y:S04]  /*2440*/  S2R R26, SR_LANEID ;  /* 0x00000000001a7919 */ /* 0x000e280000000000 */
[----:B------:R-:W2:Y:S04]  /*2450*/  LDS R19, [R3+0x23c] ;  /* 0x00023c0003137984 */ /* 0x000ea80000000800 */
[----:B------:R-:W3:Y:S04]  /*2460*/  LDS R21, [R3+0x248] ;  /* 0x0002480003157984 */ /* 0x000ee80000000800 */
[----:B-1----:R-:W1:Y:S04]  /*2470*/  LDS R24, [R3+0x254] ;  /* 0x0002540003187984 */ /* 0x002e680000000800 */
[----:B------:R-:W-:Y:S04]  /*2480*/  LDS R16, [R3+0x234] ;  /* 0x0002340003107984 */ /* 0x000fe80000000800 */
[----:B------:R-:W4:Y:S04]  /*2490*/  LDS R18, [R3+0x240] ;  /* 0x0002400003127984 */ /* 0x000f280000000800 */
[----:B------:R-:W-:Y:S04]  /*24a0*/  LDS R17, [R3+0x238] ;  /* 0x0002380003117984 */ /* 0x000fe80000000800 */
[----:B------:R-:W5:Y:S04]  /*24b0*/  LDS R20, [R3+0x244] ;  /* 0x0002440003147984 */ /* 0x000f680000000800 */
[----:B------:R-:W5:Y:S01]  /*24c0*/  LDS R14, [R3+0x230] ;  /* 0x00023000030e7984 */ /* 0x000f620000000800 */
[----:B0-----:R-:W-:-:S03]  /*24d0*/  IMAD.HI.U32 R25, R26, -0x77777777, RZ ;  /* 0x888888891a197827 */ /* 0x001fc600078e00ff */
[----:B------:R-:W0:Y:S02]  /*24e0*/  LDS R13, [R3+0x24c] ;  /* 0x00024c00030d7984 */ /* 0x000e240000000800 */
[----:B------:R-:W-:Y:S02]  /*24f0*/  SHF.R.U32.HI R25, RZ, 0x4, R25 ;  /* 0x00000004ff197819 */ /* 0x000fe40000011619 */
[----:B------:R-:W0:Y:S04]  /*2500*/  LDS R15, [R3+0x250] ;  /* 0x00025000030f7984 */ /* 0x000e280000000800 */
[----:B------:R-:W0:Y:S01]  /*2510*/  LDS R8, [R3+0x258] ;  /* 0x0002580003087984 */ /* 0x000e220000000800 */
[----:B--2---:R-:W-:-:S03]  /*2520*/  ISETP.NE.AND P0, PT, R19, RZ, PT ;  /* 0x000000ff1300720c */ /* 0x004fc60003f05270 */
[----:B------:R-:W2:Y:S01]  /*2530*/  LDS R12, [R3+0x25c] ;  /* 0x00025c00030c7984 */ /* 0x000ea20000000800 */
[----:B---3--:R-:W-:Y:S02]  /*2540*/  ISETP.NE.AND P1, PT, R21, RZ, PT ;  /* 0x000000ff1500720c */ /* 0x008fe40003f25270 */
[----:B-1----:R-:W-:-:S07]  /*2550*/  ISETP.NE.AND P2, PT, R24, RZ, PT ;  /* 0x000000ff1800720c */ /* 0x002fce0003f45270 */
[----:B----4-:R-:W-:Y:S01]  /*2560*/  @!P0 FADD.FTZ R18, R16, R18 ;  /* 0x0000001210128221 */ /* 0x010fe20000010000 */
[----:B-----5:R-:W-:Y:S01]  /*2570*/  @!P0 FADD.FTZ R20, R17, R20 ;  /* 0x0000001411148221 */ /* 0x020fe20000010000 */
[----:B------:R-:W-:Y:S01]  /*2580*/  IADD3 R19, PT, PT, R21, R19, R14 ;  /* 0x0000001315137210 */ /* 0x000fe20007ffe00e */
[----:B------:R-:W-:Y:S02]  /*2590*/  IMAD R14, R25, -0x1e, R26 ;  /* 0xffffffe2190e7824 */ /* 0x000fe400078e021a */
[----:B0-----:R-:W-:Y:S01]  /*25a0*/  @!P1 FADD.FTZ R13, R13, R18 ;  /* 0x000000120d0d9221 */ /* 0x001fe20000010000 */
[----:B------:R-:W-:Y:S01]  /*25b0*/  IADD3 R16, PT, PT, R24, R19, RZ ;  /* 0x0000001318107210 */ /* 0x000fe20007ffe0ff */
[----:B------:R-:W-:Y:S02]  /*25c0*/  IMAD R11, R14, 0xc, R11 ;  /* 0x0000000c0e0b7824 */ /* 0x000fe400078e020b */
[----:B------:R-:W-:-:S03]  /*25d0*/  @!P1 FADD.FTZ R15, R15, R20 ;  /* 0x000000140f0f9221 */ /* 0x000fc60000010000 */
[----:B------:R0:W-:Y:S01]  /*25e0*/  STS [R11+0xc0], R16 ;  /* 0x0000c0100b007388 */ /* 0x0001e20000000800 */
[----:B------:R-:W-:Y:S01]  /*25f0*/  @!P2 FADD.FTZ R8, R8, R13 ;  /* 0x0000000d0808a221 */ /* 0x000fe20000010000 */
[----:B------:R-:W-:Y:S02]  /*2600*/  IMAD.MOV.U32 R13, RZ, RZ, 0x3fffffff ;  /* 0x3fffffffff0d7424 */ /* 0x000fe400078e00ff */
[----:B--2---:R-:W-:Y:S02]  /*2610*/  @!P2 FADD.FTZ R12, R12, R15 ;  /* 0x0000000f0c0ca221 */ /* 0x004fe40000010000 */
[----:B------:R0:W-:Y:S01]  /*2620*/  STS [R11+0xc4], R8 ;  /* 0x0000c4080b007388 */ /* 0x0001e20000000800 */
[----:B------:R-:W-:-:S03]  /*2630*/  R2UR UR4, R13 ;  /* 0x000000000d0472ca */ /* 0x000fc600000e0000 */
[----:B------:R0:W-:Y:S10]  /*2640*/  STS [R11+0xc8], R12 ;  /* 0x0000c80c0b007388 */ /* 0x0001f40000000800 */
[----:B0-----:R-:W-:Y:S05]  /*2650*/  BRA.DIV UR4, `(.L_x_1145) ;  /* 0x0000000a04f47947 */ /* 0x001fea000b800000 */
[C---:B------:R-:W-:Y:S01]  /*2660*/  ISETP.NE.AND P2, PT, R14.reuse, RZ, PT ;  /* 0x000000ff0e00720c */ /* 0x040fe20003f45270 */
[----:B------:R-:W-:Y:S01]  /*2670*/  NOP ;  /* 0x0000000000007918 */ /* 0x000fe20000000000 */
[----:B------:R-:W-:Y:S02]  /*2680*/  PLOP3.LUT P0, PT, PT, PT, PT, 0x80, 0x8 ;  /* 0x000000000008781c */ /* 0x000fe40003f0f070 */
[----:B------:R-:W-:-:S09]  /*2690*/  ISETP.GE.U32.AND P3, PT, R14, 0x10, PT ;  /* 0x000000100e00780c */ /* 0x000fd20003f66070 */
        /* <DEDUP_REMOVED lines=53> */
[----:B0-----:R-:W-:-:S05]  /*29f0*/  @P2 IADD3 R15, PT, PT, R16, R15, RZ ;  /* 0x0000000f100f2210 */ /* 0x001fca0007ffe0ff */
[----:B-1----:R-:W-:Y:S01]  /*2a00*/  @!P0 FADD.FTZ R8, R8, R17 ;  /* 0x0000001108088221 */ /* 0x002fe20000010000 */
[----:B------:R-:W-:Y:S01]  /*2a10*/  @P2 IMAD.MOV.U32 R16, RZ, RZ, R15 ;  /* 0x000000ffff102224 */ /* 0x000fe200078e000f */
[----:B------:R-:W-:Y:S01]  /*2a20*/  NOP ;  /* 0x0000000000007918 */ /* 0x000fe20000000000 */
[----:B--2---:R-:W-:-:S03]  /*2a30*/  @!P0 FADD.FTZ R12, R12, R19 ;  /* 0x000000130c0c8221 */ /* 0x004fc60000010000 */
        /* <DEDUP_REMOVED lines=19> */
.L_x_1159:
[----:B------:R-:W1:Y:S01]  /*2b70*/  LDS R28, [R3+0x230] ;  /* 0x00023000031c7984 */ /* 0x000e620000000800 */
[----:B------:R-:W-:Y:S02]  /*2b80*/  ISETP.NE.AND P1, PT, R0, RZ, PT ;  /* 0x000000ff0000720c */ /* 0x000fe40003f25270 */
[----:B------:R-:W-:Y:S01]  /*2b90*/  PLOP3.LUT P0, PT, PT, PT, PT, 0x80, 0x8 ;  /* 0x000000000008781c */ /* 0x000fe20003f0f070 */
[----:B------:R-:W2:Y:S04]  /*2ba0*/  LDS R14, [R3+0x23c] ;  /* 0x00023c00030e7984 */ /* 0x000ea80000000800 */
[----:B------:R-:W3:Y:S04]  /*2bb0*/  LDS R19, [R3+0x248] ;  /* 0x0002480003137984 */ /* 0x000ee80000000800 */
[----:B------:R-:W4:Y:S04]  /*2bc0*/  LDS R13, [R11+0xb4] ;  /* 0x0000b4000b0d7984 */ /* 0x000f280000000800 */
[----:B------:R-:W-:Y:S04]  /*2bd0*/  LDS R15, [R11+0xb8] ;  /* 0x0000b8000b0f7984 */ /* 0x000fe80000000800 */
[----:B0-----:R-:W0:Y:S04]  /*2be0*/  LDS R12, [R3+0x234] ;  /* 0x00023400030c7984 */ /* 0x001e280000000800 */
[----:B------:R-:W-:Y:S04]  /*2bf0*/  LDS R8, [R3+0x238] ;  /* 0x0002380003087984 */ /* 0x000fe80000000800 */
[----:B------:R-:W5:Y:S04]  /*2c00*/  LDS R17, [R11+0xbc] ;  /* 0x0000bc000b117984 */ /* 0x000f680000000800 */
[----:B------:R-:W5:Y:S04]  /*2c10*/  LDS R24, [R3+0x254] ;  /* 0x0002540003187984 */ /* 0x000f680000000800 */
[----:B------:R-:W5:Y:S04]  /*2c20*/  LDS R16, [R3+0x240] ;  /* 0x0002400003107984 */ /* 0x000f680000000800 */
[----:B------:R-:W5:Y:S01]  /*2c30*/  LDS R18, [R3+0x244] ;  /* 0x0002440003127984 */ /* 0x000f620000000800 */
[----:B-1----:R-:W-:-:S03]  /*2c40*/  @P1 ISETP.NE.AND P2, PT, R28, RZ, PT ;  /* 0x000000ff1c00120c */ /* 0x002fc60003f45270 */
[----:B------:R-:W1:Y:S01]  /*2c50*/  LDS R20, [R3+0x24c] ;  /* 0x00024c0003147984 */ /* 0x000e620000000800 */
[----:B------:R-:W-:Y:S02]  /*2c60*/  @P1 PLOP3.LUT P0, PT, P2, PT, PT, 0x80, 0x8 ;  /* 0x000000000008181c */ /* 0x000fe4000170f070 */
[----:B--2---:R-:W-:Y:S01]  /*2c70*/  ISETP.NE.AND P3, PT, R14, RZ, PT ;  /* 0x000000ff0e00720c */ /* 0x004fe20003f65270 */
[----:B------:R-:W2:Y:S01]  /*2c80*/  LDS R21, [R3+0x250] ;  /* 0x0002500003157984 */ /* 0x000ea20000000800 */
[----:B---3--:R-:W-:-:S03]  /*2c90*/  ISETP.NE.AND P2, PT, R19, RZ, PT ;  /* 0x000000ff1300720c */ /* 0x008fc60003f45270 */
[----:B------:R-:W3:Y:S01]  /*2ca0*/  LDS R25, [R3+0x258] ;  /* 0x0002580003197984 */ /* 0x000ee20000000800 */
[----:B----4-:R-:W-:-:S03]  /*2cb0*/  @P1 IADD3 R28, PT, PT, R13, R28, RZ ;  /* 0x0000001c0d1c1210 */ /* 0x010fc60007ffe0ff */
[----:B------:R-:W4:Y:S01]  /*2cc0*/  LDS R26, [R3+0x25c] ;  /* 0x00025c00031a7984 */ /* 0x000f220000000800 */
[----:B------:R-:W-:Y:S01]  /*2cd0*/  IADD3 R14, PT, PT, R14, R28, RZ ;  /* 0x0000001c0e0e7210 */ /* 0x000fe20007ffe0ff */
[----:B0-----:R-:W-:-:S03]  /*2ce0*/  @!P0 FADD.FTZ R12, R15, R12 ;  /* 0x0000000c0f0c8221 */ /* 0x001fc60000010000 */
[----:B------:R-:W-:Y:S01]  /*2cf0*/  IADD3 R19, PT, PT, R19, R14, RZ ;  /* 0x0000000e13137210 */ /* 0x000fe20007ffe0ff */
[----:B------:R0:W-:Y:S04]  /*2d00*/  STS [R3+0x230], R28 ;  /* 0x0002301c03007388 */ /* 0x0001e80000000800 */
[----:B------:R0:W-:Y:S01]  /*2d10*/  STS [R3+0x23c], R14 ;  /* 0x00023c0e03007388 */ /* 0x0001e20000000800 */
[----:B-----5:R-:W-:-:S03]  /*2d20*/  @!P0 FADD.FTZ R8, R17, R8 ;  /* 0x0000000811088221 */ /* 0x020fc60000010000 */
[----:B------:R0:W-:Y:S01]  /*2d30*/  STS [R3+0x248], R19 ;  /* 0x0002481303007388 */ /* 0x0001e20000000800 */
[C---:B------:R-:W-:Y:S02]  /*2d40*/  ISETP.NE.AND P0, PT, R24.reuse, RZ, PT ;  /* 0x000000ff1800720c */ /* 0x040fe40003f05270 */
[----:B------:R-:W-:Y:S01]  /*2d50*/  IADD3 R24, PT, PT, R24, R19, RZ ;  /* 0x0000001318187210 */ /* 0x000fe20007ffe0ff */
[----:B------:R0:W-:Y:S01]  /*2d60*/  STS [R3+0x234], R12 ;  /* 0x0002340c03007388 */ /* 0x0001e20000000800 */
[----:B------:R-:W-:-:S03]  /*2d70*/  @!P3 FADD.FTZ R16, R16, R12 ;  /* 0x0000000c1010b221 */ /* 0x000fc60000010000 */
[----:B------:R0:W-:Y:S01]  /*2d80*/  STS [R3+0x254], R24 ;  /* 0x0002541803007388 */ /* 0x0001e20000000800 */
[----:B------:R-:W-:-:S03]  /*2d90*/  @!P3 FADD.FTZ R18, R18, R8 ;  /* 0x000000081212b221 */ /* 0x000fc60000010000 */
[----:B------:R0:W-:Y:S01]  /*2da0*/  STS [R3+0x240], R16 ;  /* 0x0002401003007388 */ /* 0x0001e20000000800 */
[----:B-1----:R-:W-:-:S03]  /*2db0*/  @!P2 FADD.FTZ R20, R20, R16 ;  /* 0x000000101414a221 */ /* 0x002fc60000010000 */
[----:B------:R0:W-:Y:S01]  /*2dc0*/  STS [R3+0x238], R8 ;  /* 0x0002380803007388 */ /* 0x0001e20000000800 */
[----:B--2---:R-:W-:-:S03]  /*2dd0*/  @!P2 FADD.FTZ R21, R21, R18 ;  /* 0x000000121515a221 */ /* 0x004fc60000010000 */
[----:B------:R0:W-:Y:S01]  /*2de0*/  STS [R3+0x24c], R20 ;  /* 0x00024c1403007388 */ /* 0x0001e20000000800 */
[----:B---3--:R-:W-:-:S03]  /*2df0*/  @!P0 FADD.FTZ R25, R25, R20 ;  /* 0x0000001419198221 */ /* 0x008fc60000010000 */
[----:B------:R0:W-:Y:S01]  /*2e00*/  STS [R3+0x244], R18 ;  /* 0x0002441203007388 */ /* 0x0001e20000000800 */
[----:B----4-:R-:W-:-:S03]  /*2e10*/  @!P0 FADD.FTZ R26, R26, R21 ;  /* 0x000000151a1a8221 */ /* 0x010fc60000010000 */
[----:B------:R0:W-:Y:S04]  /*2e20*/  STS [R3+0x258], R25 ;  /* 0x0002581903007388 */ /* 0x0001e80000000800 */
[----:B------:R0:W-:Y:S04]  /*2e30*/  STS [R3+0x250], R21 ;  /* 0x0002501503007388 */ /* 0x0001e80000000800 */
[----:B------:R0:W-:Y:S02]  /*2e40*/  STS [R3+0x25c], R26 ;  /* 0x00025c1a03007388 */ /* 0x0001e40000000800 */
.L_x_1144:
[----:B------:R-:W-:Y:S05]  /*2e50*/  WARPSYNC.ALL ;  /* 0x0000000000007948 */ /* 0x000fea0003800000 */
[----:B------:R-:W2:Y:S01]  /*2e60*/  LDCU UR4, c[0x0][0x424] ;  /* 0x00008480ff0477ac */ /* 0x000ea20008000800 */
[----:B------:R-:W3:Y:S01]  /*2e70*/  LDC R17, c[0x0][0x420] ;  /* 0x00010800ff117b82 */ /* 0x000ee20000000800 */
[----:B------:R-:W-:Y:S01]  /*2e80*/  BSSY.RECONVERGENT B0, `(.L_x_1146) ;  /* 0x0000023000007945 */ /* 0x000fe20003800200 */
[----:B------:R-:W4:Y:S06]  /*2e90*/  LDCU.64 UR8, c[0x0][0x3f8] ;  /* 0x00007f00ff0877ac */ /* 0x000f2c0008000a00 */
[----:B0-----:R-:W0:Y:S08]  /*2ea0*/  LDC R14, c[0x0][0x410] ;  /* 0x00010400ff0e7b82 */ /* 0x001e300000000800 */
[----:B------:R-:W5:Y:S01]  /*2eb0*/  LDC R11, c[0x0][0x428] ;  /* 0x00010a00ff0b7b82 */ /* 0x000f620000000800 */
[----:B--2---:R-:W-:-:S07]  /*2ec0*/  UIADD3 UR4, UPT, UPT, UR4, -0x2, URZ ;  /* 0xfffffffe04047890 */ /* 0x004fce000fffe0ff */
[----:B------:R-:W-:Y:S01]  /*2ed0*/  BAR.SYNC.DEFER_BLOCKING 0x0 ;  /* 0x0000000000007b1d */ /* 0x000fe20000010000 */
[----:B------:R-:W-:Y:S01]  /*2ee0*/  ISETP.NE.AND P2, PT, R22, UR4, PT ;  /* 0x0000000416007c0c */ /* 0x000fe2000bf45270 */
[----:B---3--:R-:W-:-:S05]  /*2ef0*/  IMAD R15, R17, UR17, R0 ;  /* 0x00000011110f7c24 */ /* 0x008fca000f8e0200 */
[----:B0-----:R-:W-:-:S07]  /*2f00*/  ISETP.GE.AND P0, PT, R15, R14, PT ;  /* 0x0000000e0f00720c */ /* 0x001fce0003f06270 */
[----:B------:R-:W-:Y:S02]  /*2f10*/  @!P2 IADD3 R3, PT, PT, R5, 0x950, RZ ;  /* 0x000009500503a810 */ /* 0x000fe40007ffe0ff */
[----:B------:R-:W-:Y:S02]  /*2f20*/  ISETP.GE.U32.OR P0, PT, R0, R17, P0 ;  /* 0x000000110000720c */ /* 0x000fe40000706470 */
[----:B------:R-:W-:Y:S01]  /*2f30*/  @!P2 LEA R16, R2, R3, 0x18 ;  /* 0x000000030210a211 */ /* 0x000fe200078ec0ff */
[----:B-----5:R-:W-:Y:S01]  /*2f40*/  IMAD R11, R11, UR17, R0 ;  /* 0x000000110b0b7c24 */ /* 0x020fe2000f8e0200 */
[----:B------:R-:W-:Y:S03]  /*2f50*/  @!P2 LDS R13, [R10+0x238] ;  /* 0x000238000a0da984 */ /* 0x000fe60000000800 */
[----:B------:R-:W-:Y:S01]  /*2f60*/  @!P2 IMAD R16, R23, 0x8, R16 ;  /* 0x000000081710a824 */ /* 0x000fe200078e0210 */
[----:B------:R-:W0:Y:S01]  /*2f70*/  @!P2 LDS R12, [R10+0x234] ;  /* 0x000234000a0ca984 */ /* 0x000e220000000800 */
[----:B----4-:R-:W-:-:S02]  /*2f80*/  ISETP.GE.U32.AND P1, PT, R11, UR8, PT ;  /* 0x000000080b007c0c */ /* 0x010fc4000bf26070 */
        /* <DEDUP_REMOVED lines=18> */
.L_x_1147:
[----:B------:R-:W-:Y:S05]  /*30b0*/  BSYNC.RECONVERGENT B0 ;  /* 0x0000000000007941 */ /* 0x000fea0003800200 */
.L_x_1146:
[----:B------:R-:W-:Y:S05]  /*30c0*/  @P1 EXIT ;  /* 0x000000000000194d */ /* 0x000fea0003800000 */
[----:B------:R-:W3:Y:S01]  /*30d0*/  LDCU UR4, c[0x0][0x3e0] ;  /* 0x00007c00ff0477ac */ /* 0x000ee20008000800 */
[----:B------:R-:W4:Y:S01]  /*30e0*/  LDC R5, c[0x0][0x360] ;  /* 0x0000d800ff057b82 */ /* 0x000f220000000800 */
        /* <DEDUP_REMOVED lines=9> */
[----:B----4-:R-:W-:Y:S02]  /*3180*/  LEA R10, P0, R5, R2, 0x2 ;  /* 0x00000002050a7211 */ /* 0x010fe400078010ff */
[----:B0-----:R-:W-:Y:S01]  /*3190*/  IADD3 R12, P1, PT, R2, UR4, RZ ;  /* 0x00000004020c7c10 */ /* 0x001fe2000ff3e0ff */
        /* <DEDUP_REMOVED lines=9> */
.L_x_1145:
[----:B------:R-:W-:Y:S05]  /*3230*/  WARPSYNC.COLLECTIVE R13, `(.L_x_1148) ;  /* 0x000000000d087348 */ /* 0x000fea0003c00000 */
[----:B------:R-:W-:Y:S01]  /*3240*/  NOP ;  /* 0x0000000000007918 */ /* 0x000fe20000000000 */
[----:B------:R-:W-:Y:S05]  /*3250*/  ENDCOLLECTIVE ;  /* 0x000000000000791b */ /* 0x000fea0003800000 */
.L_x_1148:
[C---:B------:R-:W-:Y:S02]  /*3260*/  ISETP.NE.AND P2, PT, R14.reuse, RZ, PT ;  /* 0x000000ff0e00720c */ /* 0x040fe40003f45270 */
[----:B------:R-:W-:Y:S02]  /*3270*/  PLOP3.LUT P0, PT, PT, PT, PT, 0x80, 0x8 ;  /* 0x000000000008781c */ /* 0x000fe40003f0f070 */
[----:B------:R-:W-:-:S09]  /*3280*/  ISETP.GE.U32.AND P3, PT, R14, 0x10, PT ;  /* 0x000000100e00780c */ /* 0x000fd20003f66070 */
        /* <DEDUP_REMOVED lines=11> */
.L_x_1149:
        /* <DEDUP_REMOVED lines=9> */
.L_x_1150:
        /* <DEDUP_REMOVED lines=11> */
.L_x_1151:
        /* <DEDUP_REMOVED lines=9> */
.L_x_1152:
        /* <DEDUP_REMOVED lines=11> */
.L_x_1153:
        /* <DEDUP_REMOVED lines=9> */
.L_x_1154:
        /* <DEDUP_REMOVED lines=11> */
.L_x_1155:
        /* <DEDUP_REMOVED lines=10> */
.L_x_1156:
        /* <DEDUP_REMOVED lines=9> */
.L_x_1157:
[----:B------:R-:W-:Y:S01]  /*3830*/  @!P0 FADD.FTZ R12, R12, R19 ;  /* 0x000000130c0c8221 */ /* 0x000fe20000010000 */
[----:B------:R0:W-:Y:S04]  /*3840*/  STS [R11+0xc0], R16 ;  /* 0x0000c0100b007388 */ /* 0x0001e80000000800 */
[----:B------:R0:W-:Y:S04]  /*3850*/  STS [R11+0xc4], R8 ;  /* 0x0000c4080b007388 */ /* 0x0001e80000000800 */
[----:B------:R0:W-:Y:S02]  /*3860*/  STS [R11+0xc8], R12 ;  /* 0x0000c80c0b007388 */ /* 0x0001e40000000800 */
[----:B0-----:R-:W-:Y:S05]  /*3870*/  WARPSYNC.COLLECTIVE R13, `(.L_x_1158) ;  /* 0x000000000d087348 */ /* 0x001fea0003c00000 */
[----:B------:R-:W-:Y:S01]  /*3880*/  NOP ;  /* 0x0000000000007918 */ /* 0x000fe20000000000 */
[----:B0-----:R-:W-:Y:S05]  /*3890*/  ENDCOLLECTIVE ;  /* 0x000000000000791b */ /* 0x001fea0003800000 */
.L_x_1158:
[----:B------:R-:W-:Y:S05]  /*38a0*/  BRA `(.L_x_1159) ;  /* 0xfffffff000b07947 */ /* 0x000fea000383ffff */
.L_x_1160:
        /* <DEDUP_REMOVED lines=13> */
.L_x_3906:


//--------------------- .text._Z30group_norm_nhwc_bwd_sum_kernelI11Fp32IOFp32WLi140EEv26Group_norm_nhwc_bwd_params --------------------------
	.section	.text._Z30group_norm_nhwc_bwd_sum_kernelI11Fp32IOFp32WLi140EEv26Group_norm_nhwc_bwd_params,"ax",@progbits
	.align	128
        .global         _Z30group_norm_nhwc_bwd_sum_kernelI11Fp32IOFp32WLi140EEv26Group_norm_nhwc_bwd_params
        .type           _Z30group_norm_nhwc_bwd_sum_kernelI11Fp32IOFp32WLi140EEv26Group_norm_nhwc_bwd_params,@function
        .size           _Z30group_norm_nhwc_bwd_sum_kernelI11Fp32IOFp32WLi140EEv26Group_norm_nhwc_bwd_params,(.L_x_3907 - _Z30group_norm_nhwc_bwd_sum_kernelI11Fp32IOFp32WLi140EEv26Group_norm_nhwc_bwd_params)
        .other          _Z30group_norm_nhwc_bwd_sum_kernelI11Fp32IOFp32WLi140EEv26Group_norm_nhwc_bwd_params,@"STO_CUDA_ENTRY STV_DEFAULT"
_Z30group_norm_nhwc_bwd_sum_kernelI11Fp32IOFp32WLi140EEv26Group_norm_nhwc_bwd_params:
.text._Z30group_norm_nhwc_bwd_sum_kernelI11Fp32IOFp32WLi140EEv26Group_norm_nhwc_bwd_params:
        /* <DEDUP_REMOVED lines=32> */
[----:B------:R-:W-:Y:S02]  /*0200*/  @P0 IADD3 R4, PT, PT, R4, 0x1, RZ ;  /* 0x0000000104040810 */ /* 0x000fe40007ffe0ff */
[----:B------:R-:W-:-:S04]  /*0210*/  ISETP.NE.AND P0, PT, R5, RZ, PT ;  /* 0x000000ff0500720c */ /* 0x000fc80003f05270 */
        /* <DEDUP_REMOVED lines=36> */
.L_x_1162:
[----:B------:R-:W-:Y:S05]  /*0460*/  BSYNC.RECONVERGENT B0 ;  /* 0x0000000000007941 */ /* 0x000fea0003800200 */
.L_x_1161:
[----:B------:R-:W1:Y:S01]  /*0470*/  S2UR UR4, SR_CTAID.Y ;  /* 0x00000000000479c3 */ /* 0x000e620000002600 */
[----:B------:R-:W-:Y:S01]  /*0480*/  FSETP.GTU.FTZ.AND P1, PT, R9, RZ, PT ;  /* 0x000000ff0900720b */ /* 0x000fe20003f3c000 */
[----:B------:R-:W1:Y:S01]  /*0490*/  LDCU UR5, c[0x0][0x41c] ;  /* 0x00008380ff0577ac */ /* 0x000e620008000800 */
[CC--:B------:R-:W-:Y:S01]  /*04a0*/  ISETP.GE.U32.AND P3, PT, R8.reuse, R5.reuse, PT ;  /* 0x000000050800720c */ /* 0x0c0fe20003f66070 */
[----:B------:R-:W-:Y:S01]  /*04b0*/  IMAD.MOV.U32 R24, RZ, RZ, 0x3f800000 ;  /* 0x3f800000ff187424 */ /* 0x000fe200078e00ff */
        /* <DEDUP_REMOVED lines=15> */
[----:B------:R-:W-:Y:S01]  /*05b0*/  HFMA2 R4, -RZ, RZ, 0, 0 ;  /* 0x00000000ff047431 */ /* 0x000fe200000001ff */
[----:B------:R-:W-:Y:S01]  /*05c0*/  UISETP.LT.AND.EX UP0, UPT, UR5, UR13, UPT, UP0 ;  /* 0x0000000d0500728c */ /* 0x000fe2000bf01300 */
[----:B------:R-:W-:Y:S01]  /*05d0*/  IADD3 R3, PT, PT, -R23, RZ, RZ ;  /* 0x000000ff17037210 */ /* 0x000fe20007ffe1ff */
[----:B------:R0:W1:Y:S01]  /*05e0*/  @P1 MUFU.RSQ R24, R14 ;  /* 0x0000000e00181308 */ /* 0x0000620000001400 */
[----:B------:R-:W-:Y:S01]  /*05f0*/  CS2R R8, SRZ ;  /* 0x0000000000087805 */ /* 0x000fe2000001ff00 */
[----:B------:R-:W-:-:S02]  /*0600*/  USEL UR8, UR8, UR12, UP0 ;  /* 0x0000000c08087287 */ /* 0x000fc40008000000 */
[----:B------:R-:W-:Y:S01]  /*0610*/  IMAD R22, R5, R3, R22 ;  /* 0x0000000305167224 */ /* 0x000fe200078e0216 */
[----:B------:R-:W-:Y:S01]  /*0620*/  MOV R3, RZ ;  /* 0x000000ff00037202 */ /* 0x000fe20000000f00 */
[----:B------:R-:W-:-:S09]  /*0630*/  UISETP.GT.AND UP0, UPT, UR8, UR4, UPT ;  /* 0x000000040800728c */ /* 0x000fd2000bf04270 */
        /* <DEDUP_REMOVED lines=19> */
.L_x_1166:
        /* <DEDUP_REMOVED lines=25> */
[-C--:B---3--:R-:W-:Y:S01]  /*0900*/  @!P0 IMAD R28, R19, R16.reuse, RZ ;  /* 0x00000010131c8224 */ /* 0x088fe200078e02ff */
[----:B------:R-:W-:Y:S02]  /*0910*/  @!P0 MOV R19, R5 ;  /* 0x0000000500138202 */ /* 0x000fe40000000f00 */
[----:B------:R0:W3:Y:S01]  /*0920*/  @!P0 LDG.E.64 R14, desc[UR14][R30.64] ;  /* 0x0000000e1e0e8981 */ /* 0x0000e2000c1e1b00 */
[C---:B------:R-:W-:Y:S02]  /*0930*/  @!P0 IMAD R17, R25.reuse, R17, R28 ;  /* 0x0000001119118224 */ /* 0x040fe400078e021c */
[----:B------:R-:W-:-:S04]  /*0940*/  @!P0 IMAD.WIDE.U32 R18, R25, R16, R18 ;  /* 0x0000001019128225 */ /* 0x000fc800078e0012 */
[----:B------:R-:W-:Y:S01]  /*0950*/  @!P0 IMAD.IADD R17, R19, 0x1, R17 ;  /* 0x0000000113118824 */ /* 0x000fe200078e0211 */
[----:B------:R-:W-:-:S04]  /*0960*/  @!P0 SHF.L.U32 R25, R18, 0x2, RZ ;  /* 0x0000000212198819 */ /* 0x000fc800000006ff */
[----:B------:R-:W-:Y:S02]  /*0970*/  @!P0 SHF.L.U64.HI R28, R18, 0x2, R17 ;  /* 0x00000002121c8819 */ /* 0x000fe40000010211 */
[----:B------:R-:W2:Y:S08]  /*0980*/  @!P0 LDC.64 R18, c[0x0][0x398] ;  /* 0x0000e600ff128b82 */ /* 0x000eb00000000a00 */
[----:B------:R-:W0:Y:S01]  /*0990*/  @!P0 LDC.64 R16, c[0x0][0x3a0] ;  /* 0x0000e800ff108b82 */ /* 0x000e220000000a00 */
[----:B--2---:R-:W-:-:S04]  /*09a0*/  @!P0 IADD3 R32, P2, PT, R25, R18, RZ ;  /* 0x0000001219208210 */ /* 0x004fc80007f5e0ff */
[----:B------:R-:W-:Y:S02]  /*09b0*/  @!P0 IADD3.X R33, PT, PT, R28, R19, RZ, P2, !PT ;  /* 0x000000131c218210 */ /* 0x000fe400017fe4ff */
[----:B------:R-:W-:Y:S02]  /*09c0*/  CS2R R18, SRZ ;  /* 0x0000000000127805 */ /* 0x000fe4000001ff00 */
[----:B0-----:R-:W-:-:S04]  /*09d0*/  @!P0 IADD3 R30, P1, PT, R25, R16, RZ ;  /* 0x00000010191e8210 */ /* 0x001fc80007f3e0ff */
        /* <DEDUP_REMOVED lines=34> */
[----:B------:R-:W0:Y:S03]  /*0c00*/  @!P0 LDC.64 R6, c[0x0][0x3a0] ;  /* 0x0000e800ff068b82 */ /* 0x000e260000000a00 */
[----:B------:R-:W-:Y:S01]  /*0c10*/  @!P0 IADD3 R9, PT, PT, R9, R25, RZ ;  /* 0x0000001909098210 */ /* 0x000fe20007ffe0ff */
[----:B------:R-:W-:-:S03]  /*0c20*/  @!P0 IMAD.SHL.U32 R29, R8, 0x4, RZ ;  /* 0x00000004081d8824 */ /* 0x000fc600078e00ff */
        /* <DEDUP_REMOVED lines=33> */
[----:B------:R-:W0:Y:S03]  /*0e40*/  @!P0 LDC.64 R10, c[0x0][0x3a0] ;  /* 0x0000e800ff0a8b82 */ /* 0x000e260000000a00 */
[----:B------:R-:W-:Y:S02]  /*0e50*/  @!P0 IADD3 R15, PT, PT, R29, R19, RZ ;  /* 0x000000131d0f8210 */ /* 0x000fe40007ffe0ff */
[C---:B------:R-:W-:Y:S02]  /*0e60*/  @!P0 SHF.L.U32 R19, R28.reuse, 0x2, RZ ;  /* 0x000000021c138819 */ /* 0x040fe400000006ff */
[----:B------:R-:W-:Y:S02]  /*0e70*/  @!P0 SHF.L.U64.HI R28, R28, 0x2, R15 ;  /* 0x000000021c1c8819 */ /* 0x000fe4000001020f */
[----:B0-----:R-:W-:-:S05]  /*0e80*/  @!P0 IADD3 R30, P1, PT, R19, R10, RZ ;  /* 0x0000000a131e8210 */ /* 0x001fca0007f3e0ff */
[----:B------:R-:W-:Y:S02]  /*0e90*/  @!P0 IMAD.X R31, R28, 0x1, R11, P1 ;  /* 0x000000011c1f8824 */ /* 0x000fe400008e060b */
        /* <DEDUP_REMOVED lines=33> */
.L_x_1165:
        /* <DEDUP_REMOVED lines=40> */
[----:B------:R-:W-:-:S04]  /*1330*/  @!P0 SHF.L.U32 R25, R28, 0x2, RZ ;  /* 0x000000021c198819 */ /* 0x000fc800000006ff */
        /* <DEDUP_REMOVED lines=40> */
.L_x_1167:
[----:B------:R-:W-:Y:S05]  /*15c0*/  BRA.U UP0, `(.L_x_1163) ;  /* 0x0000000d00647547 */ /* 0x000fea000b800000 */
[----:B------:R-:W0:Y:S01]  /*15d0*/  LDCU.64 UR6, c[0x0][0x3f8] ;  /* 0x00007f00ff0677ac */ /* 0x000e220008000a00 */
[----:B------:R-:W-:Y:S01]  /*15e0*/  MOV R17, R5 ;  /* 0x0000000500117202 */ /* 0x000fe20000000f00 */
[----:B------:R-:W-:Y:S01]  /*15f0*/  IMAD.MOV.U32 R16, RZ, RZ, R26 ;  /* 0x000000ffff107224 */ /* 0x000fe200078e001a */
[----:B------:R-:W-:Y:S01]  /*1600*/  BSSY.RECONVERGENT B0, `(.L_x_1168) ;  /* 0x0000016000007945 */ /* 0x000fe20003800200 */
        /* <DEDUP_REMOVED lines=21> */
.L_x_1169:
[----:B------:R-:W-:Y:S05]  /*1760*/  BSYNC.RECONVERGENT B0 ;  /* 0x0000000000007941 */ /* 0x000fea0003800200 */
.L_x_1168:
        /* <DEDUP_REMOVED lines=15> */
.L_x_1164:
        /* <DEDUP_REMOVED lines=22> */
[----:B0-----:R-:W-:-:S05]  /*19c0*/  @!P0 IADD3 R16, P1, PT, R19, R8, RZ ;  /* 0x0000000813108210 */ /* 0x001fca0007f3e0ff */
[----:B------:R-:W-:Y:S02]  /*19d0*/  @!P0 IMAD.X R17, R4, 0x1, R9, P1 ;  /* 0x0000000104118824 */ /* 0x000fe400008e0609 */
        /* <DEDUP_REMOVED lines=39> */
.L_x_1170:
[----:B------:R-:W-:Y:S05]  /*1c50*/  BRA.U !UP0, `(.L_x_1163) ;  /* 0x0000000508c07547 */ /* 0x000fea000b800000 */
[----:B------:R-:W-:-:S12]  /*1c60*/  UIADD3 UR4, UPT, UPT, UR6, -UR8, URZ ;  /* 0x8000000806047290 */ /* 0x000fd8000fffe0ff */
.L_x_1171:
        /* <DEDUP_REMOVED lines=111> */
.L_x_1163:
[----:B------:R-:W0:Y:S01]  /*2360*/  S2UR UR6, SR_CgaCtaId ;  /* 0x00000000000679c3 */ /* 0x000e220000008800 */
[----:B------:R-:W-:Y:S01]  /*2370*/  ISETP.NE.AND P0, PT, R22, RZ, PT ;  /* 0x000000ff1600720c */ /* 0x000fe20003f05270 */
[----:B------:R-:W-:Y:S01]  /*2380*/  UMOV UR5, 0x400 ;  /* 0x0000040000057882 */ /* 0x000fe20000000000 */
[----:B------:R-:W-:Y:S02]  /*2390*/  MOV R5, 0xc ;  /* 0x0000000c00057802 */ /* 0x000fe40000000f00 */
[----:B------:R-:W-:Y:S02]  /*23a0*/  SEL R2, RZ, 0x1, P0 ;  /* 0x00000001ff027807 */ /* 0x000fe40000000000 */
[----:B------:R-:W-:Y:S01]  /*23b0*/  ISETP.GT.U32.AND P0, PT, R0, 0x1b, PT ;  /* 0x0000001b0000780c */ /* 0x000fe20003f04070 */
[----:B0-----:R-:W-:-:S06]  /*23c0*/  ULEA UR4, UR6, UR5, 0x18 ;  /* 0x0000000506047291 */ /* 0x001fcc000f8ec0ff */
[----:B------:R-:W-:-:S05]  /*23d0*/  IMAD R5, R0, R5, UR4 ;  /* 0x0000000400057e24 */ /* 0x000fca000f8e0205 */
[----:B------:R0:W-:Y:S04]  /*23e0*/  STS [R5+0x214], R3 ;  /* 0x0002140305007388 */ /* 0x0001e80000000800 */
[----:B------:R0:W-:Y:S04]  /*23f0*/  STS [R5+0x218], R8 ;  /* 0x0002180805007388 */ /* 0x0001e80000000800 */
[----:B------:R0:W-:Y:S01]  /*2400*/  STS [R5+0x210], R2 ;  /* 0x0002100205007388 */ /* 0x0001e20000000800 */
[----:B------:R-:W-:Y:S06]  /*2410*/  BAR.SYNC.DEFER_BLOCKING 0x0 ;  /* 0x0000000000007b1d */ /* 0x000fec0000010000 */
[----:B------:R-:W-:Y:S05]  /*2420*/  @P0 BRA `(.L_x_1172) ;  /* 0x0000000800dc0947 */ /* 0x000fea0003800000 */
[----:B-1----:R-:W-:Y:S01]  /*2430*/  IMAD R24, R0, 0x30, R5 ;  /* 0x0000003000187824 */ /* 0x002fe200078e0205 */
[----:B------:R-:W1:Y:S04]  /*2440*/  S2R R25, SR_LANEID ;  /* 0x0000000000197919 */ /* 0x000e680000000000 */
[----:B------:R-:W2:Y:S04]  /*2450*/  LDS R19, [R24+0x21c] ;  /* 0x00021c0018137984 */ /* 0x000ea80000000800 */
[----:B------:R-:W3:Y:S04]  /*2460*/  LDS R20, [R24+0x228] ;  /* 0x0002280018147984 */ /* 0x000ee80000000800 */
[----:B------:R-:W4:Y:S04]  /*2470*/  LDS R14, [R24+0x234] ;  /* 0x00023400180e7984 */ /* 0x000f280000000800 */
[----:B------:R-:W-:Y:S04]  /*2480*/  LDS R16, [R24+0x214] ;  /* 0x0002140018107984 */ /* 0x000fe80000000800 */
[----:B------:R-:W1:Y:S04]  /*2490*/  LDS R21, [R24+0x220] ;  /* 0x0002200018157984 */ /* 0x000e680000000800 */
[----:B-----5:R-:W1:Y:S04]  /*24a0*/  LDS R11, [R24+0x240] ;  /* 0x00024000180b7984 */ /* 0x020e680000000800 */
[----:B------:R-:W-:Y:S04]  /*24b0*/  LDS R17, [R24+0x218] ;  /* 0x0002180018117984 */ /* 0x000fe80000000800 */
[----:B------:R-:W1:Y:S04]  /*24c0*/  LDS R18, [R24+0x224] ;  /* 0x0002240018127984 */ /* 0x000e680000000800 */
[----:B------:R-:W1:Y:S04]  /*24d0*/  LDS R10, [R24+0x210] ;  /* 0x00021000180a7984 */ /* 0x000e680000000800 */
[----:B------:R-:W1:Y:S04]  /*24e0*/  LDS R12, [R24+0x22c] ;  /* 0x00022c00180c7984 */ /* 0x000e680000000800 */
[----:B------:R-:W1:Y:S01]  /*24f0*/  LDS R15, [R24+0x230] ;  /* 0x00023000180f7984 */ /* 0x000e620000000800 */
[----:B--2---:R-:W-:-:S03]  /*2500*/  ISETP.NE.AND P0, PT, R19, RZ, PT ;  /* 0x000000ff1300720c */ /* 0x004fc60003f05270 */
[----:B------:R-:W2:Y:S01]  /*2510*/  LDS R13, [R24+0x238] ;  /* 0x00023800180d7984 */ /* 0x000ea20000000800 */
[----:B---3--:R-:W-:-:S03]  /*2520*/  ISETP.NE.AND P1, PT, R20, RZ, PT ;  /* 0x000000ff1400720c */ /* 0x008fc60003f25270 */
[----:B0-----:R-:W0:Y:S01]  /*2530*/  LDS R8, [R24+0x23c] ;  /* 0x00023c0018087984 */ /* 0x001e220000000800 */
[----:B----4-:R-:W-:-:S03]  /*2540*/  ISETP.NE.AND P2, PT, R14, RZ, PT ;  /* 0x000000ff0e00720c */ /* 0x010fc60003f45270 */
[----:B------:R-:W3:Y:S04]  /*2550*/  LDS R2, [R24+0x244] ;  /* 0x0002440018027984 */ /* 0x000ee80000000800 */
[----:B------:R-:W4:Y:S01]  /*2560*/  LDS R3, [R24+0x248] ;  /* 0x0002480018037984 */ /* 0x000f220000000800 */
[----:B-1----:R-:W-:Y:S01]  /*2570*/  @!P0 FADD.FTZ R21, R16, R21 ;  /* 0x0000001510158221 */ /* 0x002fe20000010000 */
[----:B------:R-:W-:Y:S02]  /*2580*/  SHF.R.U32.HI R16, RZ, 0x2, R25 ;  /* 0x00000002ff107819 */ /* 0x000fe40000011619 */
[----:B------:R-:W-:Y:S01]  /*2590*/  ISETP.NE.AND P3, PT, R11, RZ, PT ;  /* 0x000000ff0b00720c */ /* 0x000fe20003f65270 */
[----:B------:R-:W-:Y:S01]  /*25a0*/  @!P0 FADD.FTZ R18, R17, R18 ;  /* 0x0000001211128221 */ /* 0x000fe20000010000 */
[----:B------:R-:W-:Y:S01]  /*25b0*/  HFMA2 R17, -RZ, RZ, 0, 7.152557373046875e-07 ;  /* 0x0000000cff117431 */ /* 0x000fe200000001ff */
[----:B------:R-:W-:Y:S01]  /*25c0*/  IADD3 R19, PT, PT, R20, R19, R10 ;  /* 0x0000001314137210 */ /* 0x000fe20007ffe00a */
[----:B------:R-:W-:-:S04]  /*25d0*/  IMAD.HI.U32 R10, R16, 0x24924925, RZ ;  /* 0x24924925100a7827 */ /* 0x000fc800078e00ff */
[----:B------:R-:W-:Y:S01]  /*25e0*/  @!P1 FADD.FTZ R12, R12, R21 ;  /* 0x000000150c0c9221 */ /* 0x000fe20000010000 */
[----:B------:R-:W-:Y:S02]  /*25f0*/  IMAD R10, R10, -0x1c, R25 ;  /* 0xffffffe40a0a7824 */ /* 0x000fe400078e0219 */
[----:B------:R-:W-:Y:S01]  /*2600*/  @!P1 FADD.FTZ R15, R15, R18 ;  /* 0x000000120f0f9221 */ /* 0x000fe20000010000 */
[----:B--2---:R-:W-:Y:S01]  /*2610*/  @!P2 FADD.FTZ R13, R13, R12 ;  /* 0x0000000c0d0da221 */ /* 0x004fe20000010000 */
[----:B------:R-:W-:Y:S01]  /*2620*/  IADD3 R12, PT, PT, R11, R19, R14 ;  /* 0x000000130b0c7210 */ /* 0x000fe20007ffe00e */
[----:B------:R-:W-:Y:S02]  /*2630*/  IMAD R11, R10, R17, UR4 ;  /* 0x000000040a0b7e24 */ /* 0x000fe4000f8e0211 */
[----:B0-----:R-:W-:Y:S01]  /*2640*/  @!P2 FADD.FTZ R8, R8, R15 ;  /* 0x0000000f0808a221 */ /* 0x001fe20000010000 */
[----:B------:R-:W-:Y:S02]  /*2650*/  VIADD R15, R5, 0x210 ;  /* 0x00000210050f7836 */ /* 0x000fe40000000000 */
[----:B------:R0:W-:Y:S01]  /*2660*/  STS [R11+0xc0], R12 ;  /* 0x0000c00c0b007388 */ /* 0x0001e20000000800 */
[----:B---3--:R-:W-:Y:S01]  /*2670*/  @!P3 FADD.FTZ R2, R2, R13 ;  /* 0x0000000d0202b221 */ /* 0x008fe20000010000 */
[----:B------:R-:W-:Y:S01]  /*2680*/  MOV R13, 0xfffffff ;  /* 0x0fffffff000d7802 */ /* 0x000fe20000000f00 */
[----:B----4-:R-:W-:-:S03]  /*2690*/  @!P3 FADD.FTZ R3, R3, R8 ;  /* 0x000000080303b221 */ /* 0x010fc60000010000 */
[----:B------:R0:W-:Y:S01]  /*26a0*/  STS [R11+0xc4], R2 ;  /* 0x0000c4020b007388 */ /* 0x0001e20000000800 */
[----:B------:R-:W-:Y:S01]  /*26b0*/  R2UR UR7, R13 ;  /* 0x000000000d0772ca */ /* 0x000fe200000e0000 */
[----:B------:R-:W-:Y:S02]  /*26c0*/  IMAD R8, R0, 0x30, R15 ;  /* 0x0000003000087824 */ /* 0x000fe400078e020f */
        /* <DEDUP_REMOVED lines=83> */
.L_x_1187:
[----:B------:R-:W1:Y:S01]  /*2c00*/  LDS R19, [R8] ;  /* 0x0000000008137984 */ /* 0x000e620000000800 */
[----:B------:R-:W-:Y:S02]  /*2c10*/  ISETP.NE.AND P1, PT, R0, RZ, PT ;  /* 0x000000ff0000720c */ /* 0x000fe40003f25270 */
[----:B------:R-:W-:Y:S01]  /*2c20*/  PLOP3.LUT P0, PT, PT, PT, PT, 0x80, 0x8 ;  /* 0x000000000008781c */ /* 0x000fe20003f0f070 */
[----:B------:R-:W2:Y:S01]  /*2c30*/  LDS R24, [R8+0xc] ;  /* 0x00000c0008187984 */ /* 0x000ea20000000800 */
[----:B------:R-:W-:-:S03]  /*2c40*/  IADD3 R27, PT, PT, R5, 0x210, RZ ;  /* 0x00000210051b7810 */ /* 0x000fc60007ffe0ff */
[----:B------:R-:W3:Y:S02]  /*2c50*/  LDS R26, [R11+0xb4] ;  /* 0x0000b4000b1a7984 */ /* 0x000ee40000000800 */
[----:B------:R-:W-:Y:S02]  /*2c60*/  IMAD R27, R0, 0x30, R27 ;  /* 0x00000030001b7824 */ /* 0x000fe400078e021b */
[----:B------:R-:W-:Y:S04]  /*2c70*/  LDS R28, [R11+0xb8] ;  /* 0x0000b8000b1c7984 */ /* 0x000fe80000000800 */
[----:B0-----:R-:W0:Y:S04]  /*2c80*/  LDS R3, [R8+0x4] ;  /* 0x0000040008037984 */ /* 0x001e280000000800 */
[----:B------:R-:W-:Y:S04]  /*2c90*/  LDS R2, [R8+0x8] ;  /* 0x0000080008027984 */ /* 0x000fe80000000800 */
[----:B------:R-:W4:Y:S04]  /*2ca0*/  LDS R25, [R11+0xbc] ;  /* 0x0000bc000b197984 */ /* 0x000f280000000800 */
        /* <DEDUP_REMOVED lines=9> */
[----:B---3--:R-:W-:-:S03]  /*2d40*/  @P1 IADD3 R19, PT, PT, R26, R19, RZ ;  /* 0x000000131a131210 */ /* 0x008fc60007ffe0ff */
[----:B------:R-:W3:Y:S01]  /*2d50*/  LDS R10, [R8+0x20] ;  /* 0x00002000080a7984 */ /* 0x000ee20000000800 */
[----:B------:R-:W-:-:S03]  /*2d60*/  IADD3 R24, PT, PT, R24, R19, RZ ;  /* 0x0000001318187210 */ /* 0x000fc60007ffe0ff */
[----:B------:R-:W3:Y:S02]  /*2d70*/  LDS R14, [R8+0x28] ;  /* 0x00002800080e7984 */ /* 0x000ee40000000800 */
[----:B0-----:R-:W-:Y:S02]  /*2d80*/  @!P0 FADD.FTZ R3, R28, R3 ;  /* 0x000000031c038221 */ /* 0x001fe40000010000 */
[----:B------:R-:W0:Y:S04]  /*2d90*/  LDS R13, [R8+0x2c] ;  /* 0x00002c00080d7984 */ /* 0x000e280000000800 */
[----:B------:R-:W0:Y:S01]  /*2da0*/  LDS R11, [R8+0x34] ;  /* 0x00003400080b7984 */ /* 0x000e220000000800 */
[----:B----4-:R-:W-:-:S03]  /*2db0*/  @!P0 FADD.FTZ R2, R25, R2 ;  /* 0x0000000219028221 */ /* 0x010fc60000010000 */
[----:B------:R-:W4:Y:S01]  /*2dc0*/  LDS R18, [R8+0x38] ;  /* 0x0000380008127984 */ /* 0x000f220000000800 */
[C---:B-----5:R-:W-:Y:S02]  /*2dd0*/  ISETP.NE.AND P0, PT, R21.reuse, RZ, PT ;  /* 0x000000ff1500720c */ /* 0x060fe40003f05270 */
[----:B------:R-:W-:Y:S01]  /*2de0*/  IADD3 R21, PT, PT, R21, R24, RZ ;  /* 0x0000001815157210 */ /* 0x000fe20007ffe0ff */
[----:B------:R0:W-:Y:S01]  /*2df0*/  STS [R27], R19 ;  /* 0x000000131b007388 */ /* 0x0001e20000000800 */
[C---:B------:R-:W-:Y:S02]  /*2e00*/  ISETP.NE.AND P1, PT, R20.reuse, RZ, PT ;  /* 0x000000ff1400720c */ /* 0x040fe40003f25270 */
[----:B------:R-:W-:Y:S01]  /*2e10*/  IADD3 R20, PT, PT, R20, R21, RZ ;  /* 0x0000001514147210 */ /* 0x000fe20007ffe0ff */
[----:B------:R-:W-:Y:S01]  /*2e20*/  @!P2 FADD.FTZ R16, R16, R3 ;  /* 0x000000031010a221 */ /* 0x000fe20000010000 */
[----:B------:R0:W-:Y:S01]  /*2e30*/  STS [R27+0xc], R24 ;  /* 0x00000c181b007388 */ /* 0x0001e20000000800 */
[----:B------:R-:W-:-:S03]  /*2e40*/  @!P2 FADD.FTZ R17, R17, R2 ;  /* 0x000000021111a221 */ /* 0x000fc60000010000 */
[----:B------:R0:W-:Y:S01]  /*2e50*/  STS [R27+0x4], R3 ;  /* 0x000004031b007388 */ /* 0x0001e20000000800 */
[----:B-1----:R-:W-:-:S03]  /*2e60*/  ISETP.NE.AND P2, PT, R15, RZ, PT ;  /* 0x000000ff0f00720c */ /* 0x002fc60003f45270 */
[----:B------:R1:W-:Y:S01]  /*2e70*/  STS [R27+0x8], R2 ;  /* 0x000008021b007388 */ /* 0x0003e20000000800 */
[----:B------:R-:W-:Y:S01]  /*2e80*/  IADD3 R15, PT, PT, R15, R20, RZ ;  /* 0x000000140f0f7210 */ /* 0x000fe20007ffe0ff */
[----:B--2---:R-:W-:Y:S02]  /*2e90*/  @!P0 FADD.FTZ R12, R12, R16 ;  /* 0x000000100c0c8221 */ /* 0x004fe40000010000 */
[----:B------:R1:W-:Y:S01]  /*2ea0*/  STS [R27+0x18], R21 ;  /* 0x000018151b007388 */ /* 0x0003e20000000800 */
[----:B---3--:R-:W-:-:S03]  /*2eb0*/  @!P0 FADD.FTZ R10, R10, R17 ;  /* 0x000000110a0a8221 */ /* 0x008fc60000010000 */
[----:B------:R1:W-:Y:S01]  /*2ec0*/  STS [R27+0x10], R16 ;  /* 0x000010101b007388 */ /* 0x0003e20000000800 */
[----:B------:R-:W-:-:S03]  /*2ed0*/  @!P1 FADD.FTZ R14, R14, R12 ;  /* 0x0000000c0e0e9221 */ /* 0x000fc60000010000 */
[----:B------:R1:W-:Y:S01]  /*2ee0*/  STS [R27+0x14], R17 ;  /* 0x000014111b007388 */ /* 0x0003e20000000800 */
[----:B0-----:R-:W-:-:S03]  /*2ef0*/  @!P1 FADD.FTZ R13, R13, R10 ;  /* 0x0000000a0d0d9221 */ /* 0x001fc60000010000 */
[----:B------:R1:W-:Y:S01]  /*2f00*/  STS [R27+0x24], R20 ;  /* 0x000024141b007388 */ /* 0x0003e20000000800 */
[----:B------:R-:W-:-:S03]  /*2f10*/  @!P2 FADD.FTZ R11, R11, R14 ;  /* 0x0000000e0b0ba221 */ /* 0x000fc60000010000 */
[----:B------:R1:W-:Y:S01]  /*2f20*/  STS [R27+0x1c], R12 ;  /* 0x00001c0c1b007388 */ /* 0x0003e20000000800 */
[----:B----4-:R-:W-:-:S03]  /*2f30*/  @!P2 FADD.FTZ R18, R18, R13 ;  /* 0x0000000d1212a221 */ /* 0x010fc60000010000 */
[----:B------:R1:W-:Y:S04]  /*2f40*/  STS [R27+0x20], R10 ;  /* 0x0000200a1b007388 */ /* 0x0003e80000000800 */
[----:B------:R1:W-:Y:S04]  /*2f50*/  STS [R27+0x30], R15 ;  /* 0x0000300f1b007388 */ /* 0x0003e80000000800 */
[----:B------:R1:W-:Y:S04]  /*2f60*/  STS [R27+0x28], R14 ;  /* 0x0000280e1b007388 */ /* 0x0003e80000000800 */
[----:B------:R1:W-:Y:S04]  /*2f70*/  STS [R27+0x2c], R13 ;  /* 0x00002c0d1b007388 */ /* 0x0003e80000000800 */
[----:B------:R1:W-:Y:S04]  /*2f80*/  STS [R27+0x34], R11 ;  /* 0x0000340b1b007388 */ /* 0x0003e80000000800 */
[----:B------:R1:W-:Y:S02]  /*2f90*/  STS [R27+0x38], R18 ;  /* 0x000038121b007388 */ /* 0x0003e40000000800 */
.L_x_1172:
[----:B------:R-:W-:Y:S05]  /*2fa0*/  WARPSYNC.ALL ;  /* 0x0000000000007948 */ /* 0x000fea0003800000 */
[----:B------:R-:W2:Y:S01]  /*2fb0*/  LDCU UR4, c[0x0][0x424] ;  /* 0x00008480ff0477ac */ /* 0x000ea20008000800 */
[----:B-1---5:R-:W0:Y:S01]  /*2fc0*/  LDC R13, c[0x0][0x420] ;  /* 0x00010800ff0d7b82 */ /* 0x022e220000000800 */
[----:B------:R-:W-:Y:S01]  /*2fd0*/  BSSY.RECONVERGENT B0, `(.L_x_1174) ;  /* 0x0000024000007945 */ /* 0x000fe20003800200 */
[----:B------:R-:W1:Y:S06]  /*2fe0*/  LDCU.64 UR8, c[0x0][0x3f8] ;  /* 0x00007f00ff0877ac */ /* 0x000e6c0008000a00 */
[----:B------:R-:W3:Y:S08]  /*2ff0*/  LDC R16, c[0x0][0x410] ;  /* 0x00010400ff107b82 */ /* 0x000ef00000000800 */
[----:B------:R-:W4:Y:S01]  /*3000*/  LDC R15, c[0x0][0x428] ;  /* 0x00010a00ff0f7b82 */ /* 0x000f220000000800 */
[----:B--2---:R-:W-:-:S07]  /*3010*/  UIADD3 UR4, UPT, UPT, UR4, -0x2, URZ ;  /* 0xfffffffe04047890 */ /* 0x004fce000fffe0ff */
[----:B------:R-:W-:Y:S01]  /*3020*/  BAR.SYNC.DEFER_BLOCKING 0x0 ;  /* 0x0000000000007b1d */ /* 0x000fe20000010000 */
[----:B------:R-:W-:Y:S01]  /*3030*/  ISETP.NE.AND P2, PT, R22, UR4, PT ;  /* 0x0000000416007c0c */ /* 0x000fe2000bf45270 */
[----:B0-----:R-:W-:-:S05]  /*3040*/  IMAD R3, R13, UR17, R0 ;  /* 0x000000110d037c24 */ /* 0x001fca000f8e0200 */
[----:B---3--:R-:W-:-:S07]  /*3050*/  ISETP.GE.AND P0, PT, R3, R16, PT ;  /* 0x000000100300720c */ /* 0x008fce0003f06270 */
[----:B------:R-:W-:Y:S01]  /*3060*/  VOTEU.ALL UP0, P2 ;  /* 0x0000000000ff7886 */ /* 0x000fe20001000000 */
[----:B------:R-:W-:Y:S01]  /*3070*/  ISETP.GE.U32.OR P0, PT, R0, R13, P0 ;  /* 0x0000000d0000720c */ /* 0x000fe20000706470 */
[----:B----4-:R-:W-:-:S03]  /*3080*/  IMAD R8, R15, UR17, R0 ;  /* 0x000000110f087c24 */ /* 0x010fc6000f8e0200 */
[----:B------:R-:W-:Y:S01]  /*3090*/  @!UP0 UIADD3 UR4, UPT, UPT, UR5, 0x8b0, URZ ;  /* 0x000008b005048890 */ /* 0x000fe2000fffe0ff */
[----:B------:R-:W-:Y:S03]  /*30a0*/  @!P2 LDS R11, [R5+0x218] ;  /* 0x00021800050ba984 */ /* 0x000fe60000000800 */
[----:B------:R-:W-:Y:S01]  /*30b0*/  @!UP0 ULEA UR4, UR6, UR4, 0x18 ;  /* 0x0000000406048291 */ /* 0x000fe2000f8ec0ff */
[----:B------:R-:W0:Y:S01]  /*30c0*/  @!P2 LDS R10, [R5+0x214] ;  /* 0x00021400050aa984 */ /* 0x000e220000000800 */
[----:B-1----:R-:W-:Y:S02]  /*30d0*/  ISETP.GE.U32.AND P1, PT, R8, UR8, PT ;  /* 0x0000000808007c0c */ /* 0x002fe4000bf26070 */
[----:B------:R-:W-:Y:S02]  /*30e0*/  SHF.R.S32.HI R2, RZ, 0x1f, R8 ;  /* 0x0000001fff027819 */ /* 0x000fe40000011408 */
[----:B------:R-:W-:-:S02]  /*30f0*/  @!P2 LEA R23, R23, UR4, 0x3 ;  /* 0x000000041717ac11 */ /* 0x000fc4000f8e18ff */
[----:B------:R-:W-:-:S03]  /*3100*/  ISETP.GE.AND.EX P1, PT, R2, UR9, PT, P1 ;  /* 0x0000000902007c0c */ /* 0x000fc6000bf26310 */
[----:B0-----:R0:W-:Y:S01]  /*3110*/  @!P2 STS.64 [R23], R10 ;  /* 0x0000000a1700a388 */ /* 0x0011e20000000a00 */
[----:B------:R-:W-:Y:S06]  /*3120*/  BAR.SYNC.DEFER_BLOCKING 0x0 ;  /* 0x0000000000007b1d */ /* 0x000fec0000010000 */
[----:B------:R-:W-:Y:S05]  /*3130*/  @P0 BRA `(.L_x_1175) ;  /* 0x0000000000340947 */ /* 0x000fea0003800000 */
[----:B------:R-:W-:Y:S01]  /*3140*/  UIADD3 UR4, UPT, UPT, UR5, 0x8b0, URZ ;  /* 0x000008b005047890 */ /* 0x000fe2000fffe0ff */
[----:B------:R-:W1:Y:S03]  /*3150*/  LDC.64 R14, c[0x0][0x3d8] ;  /* 0x0000f600ff0e7b82 */ /* 0x000e660000000a00 */
[----:B------:R-:W-:-:S06]  /*3160*/  ULEA UR4, UR6, UR4, 0x18 ;  /* 0x0000000406047291 */ /* 0x000fcc000f8ec0ff */
[----:B0-----:R-:W-:Y:S01]  /*3170*/  LEA R10, R0, UR4, 0x3 ;  /* 0x00000004000a7c11 */ /* 0x001fe2000f8e18ff */
[----:B------:R-:W-:-:S05]  /*3180*/  USHF.L.U32 UR4, UR16, 0x1, URZ ;  /* 0x0000000110047899 */ /* 0x000fca00080006ff */
[----:B------:R-:W0:Y:S01]  /*3190*/  LDS.64 R10, [R10] ;  /* 0x000000000a0a7984 */ /* 0x000e220000000a00 */
[C---:B------:R-:W-:Y:S02]  /*31a0*/  IMAD R0, R16.reuse, UR4, R16 ;  /* 0x0000000410007c24 */ /* 0x040fe4000f8e0210 */
[----:B------:R-:W-:-:S03]  /*31b0*/  IMAD R13, R16, UR4, R3 ;  /* 0x00000004100d7c24 */ /* 0x000fc6000f8e0203 */
[----:B------:R-:W-:Y:S01]  /*31c0*/  IADD3 R5, PT, PT, R3, R0, RZ ;  /* 0x0000000003057210 */ /* 0x000fe20007ffe0ff */
[----:B-1----:R-:W-:-:S04]  /*31d0*/  IMAD.WIDE R12, R13, 0x4, R14 ;  /* 0x000000040d0c7825 */ /* 0x002fc800078e020e */
[----:B------:R-:W-:Y:S01]  /*31e0*/  IMAD.WIDE R14, R5, 0x4, R14 ;  /* 0x00000004050e7825 */ /* 0x000fe200078e020e */
[----:B0-----:R1:W-:Y:S04]  /*31f0*/  REDG.E.ADD.F32.FTZ.RN.STRONG.GPU desc[UR14][R12.64], R10 ;  /* 0x0000000a0c0079a6 */ /* 0x0013e8000c12f30e */
[----:B------:R1:W-:Y:S02]  /*3200*/  REDG.E.ADD.F32.FTZ.RN.STRONG.GPU desc[UR14][R14.64], R11 ;  /* 0x0000000b0e0079a6 */ /* 0x0003e4000c12f30e */
.L_x_1175:
[----:B------:R-:W-:Y:S05]  /*3210*/  BSYNC.RECONVERGENT B0 ;  /* 0x0000000000007941 */ /* 0x000fea0003800200 */
.L_x_1174:
        /* <DEDUP_REMOVED lines=23> */
.L_x_1173:
[----:B------:R-:W-:Y:S05]  /*3390*/  WARPSYNC.COLLECTIVE R13, `(.L_x_1176) ;  /* 0x000000000d087348 */ /* 0x000fea0003c00000 */
[----:B------:R-:W-:Y:S01]  /*33a0*/  NOP ;  /* 0x0000000000007918 */ /* 0x000fe20000000000 */
[----:B------:R-:W-:Y:S05]  /*33b0*/  ENDCOLLECTIVE ;  /* 0x000000000000791b */ /* 0x000fea0003800000 */
.L_x_1176:
        /* <DEDUP_REMOVED lines=14> */
.L_x_1177:
        /* <DEDUP_REMOVED lines=9> */
.L_x_1178:
        /* <DEDUP_REMOVED lines=11> */
.L_x_1179:
        /* <DEDUP_REMOVED lines=9> */
.L_x_1180:
        /* <DEDUP_REMOVED lines=11> */
.L_x_1181:
        /* <DEDUP_REMOVED lines=9> */
.L_x_1182:
        /* <DEDUP_REMOVED lines=11> */
.L_x_1183:
        /* <DEDUP_REMOVED lines=10> */
.L_x_1184:
        /* <DEDUP_REMOVED lines=9> */
.L_x_1185:
[----:B------:R-:W-:Y:S01]  /*3990*/  @!P0 FADD.FTZ R3, R3, R10 ;  /* 0x0000000a03038221 */ /* 0x000fe20000010000 */
[----:B------:R0:W-:Y:S04]  /*39a0*/  STS [R11+0xc0], R12 ;  /* 0x0000c00c0b007388 */ /* 0x0001e80000000800 */
[----:B------:R0:W-:Y:S04]  /*39b0*/  STS [R11+0xc4], R2 ;  /* 0x0000c4020b007388 */ /* 0x0001e80000000800 */
[----:B------:R0:W-:Y:S02]  /*39c0*/  STS [R11+0xc8], R3 ;  /* 0x0000c8030b007388 */ /* 0x0001e40000000800 */
[----:B0-----:R-:W-:Y:S05]  /*39d0*/  WARPSYNC.COLLECTIVE R13, `(.L_x_1186) ;  /* 0x000000000d087348 */ /* 0x001fea0003c00000 */
[----:B------:R-:W-:Y:S01]  /*39e0*/  NOP ;  /* 0x0000000000007918 */ /* 0x000fe20000000000 */
[----:B0-----:R-:W-:Y:S05]  /*39f0*/  ENDCOLLECTIVE ;  /* 0x000000000000791b */ /* 0x001fea0003800000 */
.L_x_1186:
[----:B------:R-:W-:Y:S05]  /*3a00*/  BRA `(.L_x_1187) ;  /* 0xfffffff0007c7947 */ /* 0x000fea000383ffff */
.L_x_1188:
        /* <DEDUP_REMOVED lines=15> */
.L_x_3907:


//--------------------- .text._Z30group_norm_nhwc_bwd_sum_kernelI11Fp32IOFp32WLi160EEv26Group_norm_nhwc_bwd_params --------------------------
	.section	.text._Z30group_norm_nhwc_bwd_sum_kernelI11Fp32IOFp32WLi160EEv26Group_norm_nhwc_bwd_params,"ax",@progbits
	.align	128
        .global         _Z30group_norm_nhwc_bwd_sum_kernelI11Fp32IOFp32WLi160EEv26Group_norm_nhwc_bwd_params
        .type           _Z30group_norm_nhwc_bwd_sum_kernelI11Fp32IOFp32WLi160EEv26Group_norm_nhwc_bwd_params,@function
        .size           _Z30group_norm_nhwc_bwd_sum_kernelI11Fp32IOFp32WLi160EEv26Group_norm_nhwc_bwd_params,(.L_x_3908 - _Z30group_norm_nhwc_bwd_sum_kernelI11Fp32IOFp32WLi160EEv26Group_norm_nhwc_bwd_params)
        .other          _Z30group_norm_nhwc_bwd_sum_kernelI11Fp32IOFp32WLi160EEv26Group_norm_nhwc_bwd_params,@"STO_CUDA_ENTRY STV_DEFAULT"
_Z30group_norm_nhwc_bwd_sum_kernelI11Fp32IOFp32WLi160EEv26Group_norm_nhwc_bwd_params:
.text._Z30group_norm_nhwc_bwd_sum_kernelI11Fp32IOFp32WLi160EEv26Group_norm_nhwc_bwd_params:
        /* <DEDUP_REMOVED lines=12> */
[----:B----4-:R-:W-:-:S07]  /*00c0*/  IMAD R30, R31, UR8, R0 ;  /* 0x000000081f1e7c24 */ /* 0x010fce000f8e0200 */
[----:B------:R-:W4:Y:S01]  /*00d0*/  LDC R18, c[0x0][0x41c] ;  /* 0x00010700ff127b82 */ /* 0x000f220000000800 */
[----:B-----5:R-:W5:Y:S02]  /*00e0*/  MUFU.RCP R2, R2 ;  /* 0x0000000200027308 */ /* 0x020f640000001000 */
[----:B-----5:R-:W-:Y:S02]  /*00f0*/  IADD3 R4, PT, PT, R2, 0xffffffe, RZ ;  /* 0x0ffffffe02047810 */ /* 0x020fe40007ffe0ff */
        /* <DEDUP_REMOVED lines=21> */
[----:B0-----:R-:W-:-:S04]  /*0250*/  IMAD R5, R4, UR5, R5 ;  /* 0x0000000504057c24 */ /* 0x001fc8000f8e0205 */
[----:B-1----:R-:W-:-:S06]  /*0260*/  IMAD.WIDE R12, R5, 0x8, R12 ;  /* 0x00000008050c7825 */ /* 0x002fcc00078e020c */
[----:B------:R-:W2:Y:S01]  /*0270*/  LDG.E.64 R12, desc[UR6][R12.64] ;  /* 0x000000060c0c7981 */ /* 0x000ea2000c1e1b00 */
[----:B------:R-:W0:Y:S01]  /*0280*/  I2F.U32.RP R6, R3 ;  /* 0x0000000300067306 */ /* 0x000e220000209000 */
[----:B---3--:R-:W-:Y:S01]  /*0290*/  ISETP.GE.U32.AND P0, PT, R30, UR10, PT ;  /* 0x0000000a1e007c0c */ /* 0x008fe2000bf06070 */
[----:B------:R-:W-:Y:S01]  /*02a0*/  BSSY.RECONVERGENT B0, `(.L_x_1189) ;  /* 0x000001a000007945 */ /* 0x000fe20003800200 */
[----:B------:R-:W-:Y:S02]  /*02b0*/  SHF.R.S32.HI R31, RZ, 0x1f, R30 ;  /* 0x0000001fff1f7819 */ /* 0x000fe4000001141e */
[----:B------:R-:W-:Y:S02]  /*02c0*/  CS2R R10, SRZ ;  /* 0x00000000000a7805 */ /* 0x000fe4000001ff00 */
[----:B------:R-:W-:Y:S01]  /*02d0*/  ISETP.GE.AND.EX P0, PT, R31, UR11, PT, P0 ;  /* 0x0000000b1f007c0c */ /* 0x000fe2000bf06300 */
[----:B0-----:R-:W0:Y:S02]  /*02e0*/  MUFU.RCP R6, R6 ;  /* 0x0000000600067308 */ /* 0x001e240000001000 */
[----:B0-----:R-:W-:-:S06]  /*02f0*/  IADD3 R4, PT, PT, R6, 0xffffffe, RZ ;  /* 0x0ffffffe06047810 */ /* 0x001fcc0007ffe0ff */
[----:B------:R0:W1:Y:S02]  /*0300*/  F2I.FTZ.U32.TRUNC.NTZ R5, R4 ;  /* 0x0000000400057305 */ /* 0x000064000021f000 */
[----:B0-----:R-:W-:Y:S01]  /*0310*/  IMAD.MOV.U32 R4, RZ, RZ, RZ ;  /* 0x000000ffff047224 */ /* 0x001fe200078e00ff */
[----:B-1----:R-:W-:-:S05]  /*0320*/  IADD3 R8, PT, PT, RZ, -R5, RZ ;  /* 0x80000005ff087210 */ /* 0x002fca0007ffe0ff */
[----:B------:R-:W-:Y:S01]  /*0330*/  IMAD R7, R8, R3, RZ ;  /* 0x0000000308077224 */ /* 0x000fe200078e02ff */
[----:B------:R-:W-:-:S03]  /*0340*/  CS2R R8, SRZ ;  /* 0x0000000000087805 */ /* 0x000fc6000001ff00 */
[----:B------:R-:W-:-:S04]  /*0350*/  IMAD.HI.U32 R7, R5, R7, R4 ;  /* 0x0000000705077227 */ /* 0x000fc800078e0004 */
[----:B--2---:R-:W-:Y:S01]  /*0360*/  FFMA.FTZ R20, -R12, R12, R13 ;  /* 0x0000000c0c147223 */ /* 0x004fe2000001010d */
        /* <DEDUP_REMOVED lines=13> */
.L_x_1190:
[----:B------:R-:W-:Y:S05]  /*0440*/  BSYNC.RECONVERGENT B0 ;  /* 0x0000000000007941 */ /* 0x000fea0003800200 */
.L_x_1189:
[----:B------:R-:W1:Y:S01]  /*0450*/  S2UR UR4, SR_CTAID.Y ;  /* 0x00000000000479c3 */ /* 0x000e620000002600 */
[----:B------:R-:W-:Y:S01]  /*0460*/  FSETP.GTU.FTZ.AND P2, PT, R20, RZ, PT ;  /* 0x000000ff1400720b */ /* 0x000fe20003f5c000 */
[----:B------:R-:W-:Y:S01]  /*0470*/  IMAD.HI.U32 R7, R7, R0, RZ ;  /* 0x0000000007077227 */ /* 0x000fe200078e00ff */
[----:B------:R-:W-:-:S03]  /*0480*/  CS2R R28, SRZ ;  /* 0x00000000001c7805 */ /* 0x000fc6000001ff00 */
[----:B0-----:R-:W-:Y:S02]  /*0490*/  IMAD.MOV R4, RZ, RZ, -R7 ;  /* 0x000000ffff047224 */ /* 0x001fe400078e0a07 */
[----:B------:R-:W0:Y:S01]  /*04a0*/  LDC.64 R14, c[0x0][0x400] ;  /* 0x00010000ff0e7b82 */ /* 0x000e220000000a00 */
[----:B------:R-:W-:Y:S02]  /*04b0*/  IMAD.MOV.U32 R27, RZ, RZ, RZ ;  /* 0x000000ffff1b7224 */ /* 0x000fe400078e00ff */
[----:B------:R-:W-:-:S05]  /*04c0*/  IMAD R0, R3, R4, R0 ;  /* 0x0000000403007224 */ /* 0x000fca00078e0200 */
[----:B------:R-:W2:Y:S01]  /*04d0*/  @P2 LDC R5, c[0x0][0x3c0] ;  /* 0x0000f000ff052b82 */ /* 0x000ea20000000800 */
[----:B------:R-:W-:Y:S01]  /*04e0*/  ISETP.GE.U32.AND P4, PT, R0, R3, PT ;  /* 0x000000030000720c */ /* 0x000fe20003f86070 */
[----:B-1----:R-:W-:-:S05]  /*04f0*/  IMAD R17, R18, UR4, RZ ;  /* 0x0000000412117c24 */ /* 0x002fca000f8e02ff */
[----:B------:R-:W-:-:S07]  /*0500*/  SHF.R.S32.HI R16, RZ, 0x1f, R17 ;  /* 0x0000001fff107819 */ /* 0x000fce0000011411 */
[----:B------:R-:W-:Y:S01]  /*0510*/  @P4 VIADD R7, R7, 0x1 ;  /* 0x0000000107074836 */ /* 0x000fe20000000000 */
[----:B------:R-:W-:Y:S02]  /*0520*/  IADD3 R13, P1, PT, R17, R18, RZ ;  /* 0x00000012110d7210 */ /* 0x000fe40007f3e0ff */
[-C--:B------:R-:W-:Y:S02]  /*0530*/  @P4 IADD3 R0, PT, PT, R0, -R3.reuse, RZ ;  /* 0x8000000300004210 */ /* 0x080fe40007ffe0ff */
[----:B------:R-:W-:Y:S02]  /*0540*/  LEA.HI.X.SX32 R4, R18, R16, 0x1, P1 ;  /* 0x0000001012047211 */ /* 0x000fe400008f0eff */
[----:B0-----:R-:W-:Y:S02]  /*0550*/  ISETP.LT.U32.AND P1, PT, R13, R14, PT ;  /* 0x0000000e0d00720c */ /* 0x001fe40003f21070 */
[----:B------:R-:W-:Y:S01]  /*0560*/  ISETP.GE.U32.AND P3, PT, R0, R3, PT ;  /* 0x000000030000720c */ /* 0x000fe20003f66070 */
[----:B--2---:R-:W-:Y:S01]  /*0570*/  @P2 FADD.FTZ R5, R20, R5 ;  /* 0x0000000514052221 */ /* 0x004fe20000010000 */
[----:B------:R-:W-:Y:S01]  /*0580*/  ISETP.LT.AND.EX P1, PT, R4, R15, PT, P1 ;  /* 0x0000000f0400720c */ /* 0x000fe20003f21310 */
[----:B------:R-:W-:Y:S01]  /*0590*/  HFMA2 R4, -RZ, RZ, 0, 0 ;  /* 0x00000000ff047431 */ /* 0x000fe200000001ff */
[----:B------:R-:W-:-:S02]  /*05a0*/  MOV R0, 0x3f800000 ;  /* 0x3f80000000007802 */ /* 0x000fc40000000f00 */
[----:B------:R-:W-:Y:S02]  /*05b0*/  SEL R6, R13, R14, P1 ;  /* 0x0000000e0d067207 */ /* 0x000fe40000800000 */
[----:B------:R-:W-:Y:S01]  /*05c0*/  ISETP.NE.U32.AND P4, PT, R3, RZ, PT ;  /* 0x000000ff0300720c */ /* 0x000fe20003f85070 */
[----:B------:R-:W-:Y:S01]  /*05d0*/  HFMA2 R3, -RZ, RZ, 0, 0 ;  /* 0x00000000ff037431 */ /* 0x000fe200000001ff */
[----:B------:R-:W-:Y:S01]  /*05e0*/  ISETP.GT.AND P1, PT, R6, R17, PT ;  /* 0x000000110600720c */ /* 0x000fe20003f24270 */
[----:B------:R0:W1:Y:S01]  /*05f0*/  @P2 MUFU.RSQ R0, R5 ;  /* 0x0000000500002308 */ /* 0x0000620000001400 */
[----:B------:R-:W-:Y:S02]  /*0600*/  MOV R13, RZ ;  /* 0x000000ff000d7202 */ /* 0x000fe40000000f00 */
[----:B------:R-:W-:-:S04]  /*0610*/  @P3 IADD3 R7, PT, PT, R7, 0x1, RZ ;  /* 0x0000000107073810 */ /* 0x000fc80007ffe0ff */
[----:B------:R-:W-:-:S05]  /*0620*/  SEL R2, R2, R7, !P4 ;  /* 0x0000000702027207 */ /* 0x000fca0006000000 */
        /* <DEDUP_REMOVED lines=12> */
[----:B------:R-:W-:Y:S02]  /*06f0*/  ISETP.GT.U32.AND P1, PT, R4, -0x4, PT ;  /* 0xfffffffc0400780c */ /* 0x000fe40003f24070 */
[----:B------:R-:W-:Y:S02]  /*0700*/  CS2R R28, SRZ ;  /* 0x00000000001c7805 */ /* 0x000fe4000001ff00 */
[----:B------:R-:W-:Y:S01]  /*0710*/  MOV R13, RZ ;  /* 0x000000ff000d7202 */ /* 0x000fe20000000f00 */
[----:B------:R-:W-:Y:S01]  /*0720*/  IMAD.MOV.U32 R4, RZ, RZ, RZ ;  /* 0x000000ffff047224 */ /* 0x000fe200078e00ff */
[----:B-----5:R-:W-:-:S07]  /*0730*/  LOP3.LUT R8, R6, 0x3, RZ, 0xc0, !PT ;  /* 0x0000000306087812 */ /* 0x020fce00078ec0ff */
[----:B------:R-:W-:Y:S05]  /*0740*/  @P1 BRA `(.L_x_1193) ;  /* 0x0000000800501947 */ /* 0x000fea0003800000 */
[----:B------:R-:W-:Y:S02]  /*0750*/  LOP3.LUT R9, R6, 0xfffffffc, RZ, 0xc0, !PT ;  /* 0xfffffffc06097812 */ /* 0x000fe400078ec0ff */
[----:B------:R-:W-:Y:S02]  /*0760*/  IADD3 R5, PT, PT, R5, 0x1, RZ ;  /* 0x0000000105057810 */ /* 0x000fe40007ffe0ff */
[----:B------:R-:W-:Y:S01]  /*0770*/  MOV R3, RZ ;  /* 0x000000ff00037202 */ /* 0x000fe20000000f00 */
[----:B------:R-:W-:-:S07]  /*0780*/  IMAD.MOV R9, RZ, RZ, -R9 ;  /* 0x000000ffff097224 */ /* 0x000fce00078e0a09 */
.L_x_1194:
        /* <DEDUP_REMOVED lines=9> */
[----:B------:R-:W-:Y:S02]  /*0820*/  @!P0 IMAD.WIDE.U32 R20, R23, R14, R20 ;  /* 0x0000000e17148225 */ /* 0x000fe400078e0014 */
[----:B------:R-:W0:Y:S01]  /*0830*/  @!P0 LDC.64 R22, c[0x0][0x3a0] ;  /* 0x0000e800ff168b82 */ /* 0x000e220000000a00 */
[C---:B------:R-:W-:Y:S02]  /*0840*/  @!P0 SHF.L.U32 R33, R20.reuse, 0x2, RZ ;  /* 0x0000000214218819 */ /* 0x040fe400000006ff */
[----:B------:R-:W-:Y:S02]  /*0850*/  @!P0 IADD3 R15, PT, PT, R21, R15, RZ ;  /* 0x0000000f150f8210 */ /* 0x000fe40007ffe0ff */
[----:B--2---:R-:W-:Y:S02]  /*0860*/  @!P0 IADD3 R24, P1, PT, R33, R16, RZ ;  /* 0x0000001021188210 */ /* 0x004fe40007f3e0ff */
[----:B------:R-:W-:-:S02]  /*0870*/  @!P0 SHF.L.U64.HI R20, R20, 0x2, R15 ;  /* 0x0000000214148819 */ /* 0x000fc4000001020f */
[----:B------:R-:W-:-:S03]  /*0880*/  CS2R R14, SRZ ;  /* 0x00000000000e7805 */ /* 0x000fc6000001ff00 */
[C---:B------:R-:W-:Y:S01]  /*0890*/  @!P0 IMAD.X R25, R20.reuse, 0x1, R17, P1 ;  /* 0x0000000114198824 */ /* 0x040fe200008e0611 */
[----:B---3--:R-:W-:Y:S02]  /*08a0*/  @!P0 IADD3 R32, P1, PT, R33, R18, RZ ;  /* 0x0000001221208210 */ /* 0x008fe40007f3e0ff */
[----:B------:R-:W-:Y:S02]  /*08b0*/  CS2R R16, SRZ ;  /* 0x0000000000107805 */ /* 0x000fe4000001ff00 */
[----:B------:R2:W3:Y:S01]  /*08c0*/  @!P0 LDG.E.64 R14, desc[UR6][R24.64] ;  /* 0x00000006180e8981 */ /* 0x0004e2000c1e1b00 */
[----:B------:R-:W-:Y:S02]  /*08d0*/  @!P0 IADD3.X R33, PT, PT, R20, R19, RZ, P1, !PT ;  /* 0x0000001314218210 */ /* 0x000fe40000ffe4ff */
[----:B------:R-:W4:Y:S03]  /*08e0*/  @!P0 LDC.64 R18, c[0x0][0x3f8] ;  /* 0x0000fe00ff128b82 */ /* 0x000f260000000a00 */
[----:B------:R0:W5:Y:S01]  /*08f0*/  @!P0 LDG.E.64 R16, desc[UR6][R32.64] ;  /* 0x0000000620108981 */ /* 0x000162000c1e1b00 */
[----:B------:R-:W-:-:S02]  /*0900*/  @!P0 SHF.R.S32.HI R37, RZ, 0x1f, R5 ;  /* 0x0000001fff258819 */ /* 0x000fc40000011405 */
[----:B--2---:R-:W-:Y:S01]  /*0910*/  @!P0 MOV R24, R34 ;  /* 0x0000002200188202 */ /* 0x004fe20000000f00 */
[----:B------:R-:W-:Y:S01]  /*0920*/  @!P0 IMAD.MOV.U32 R25, RZ, RZ, R7 ;  /* 0x000000ffff198224 */ /* 0x000fe200078e0007 */
[----:B------:R-:W2:Y:S01]  /*0930*/  @!P0 LDC.64 R20, c[0x0][0x398] ;  /* 0x0000e600ff148b82 */ /* 0x000ea20000000a00 */
[----:B----4-:R-:W-:-:S04]  /*0940*/  @!P0 IMAD R26, R37, R18, RZ ;  /* 0x00000012251a8224 */ /* 0x010fc800078e02ff */
[C---:B------:R-:W-:Y:S02]  /*0950*/  @!P0 IMAD R37, R5.reuse, R19, R26 ;  /* 0x0000001305258224 */ /* 0x040fe400078e021a */
[----:B------:R-:W-:-:S05]  /*0960*/  @!P0 IMAD.WIDE.U32 R18, R5, R18, R24 ;  /* 0x0000001205128225 */ /* 0x000fca00078e0018 */
[----:B------:R-:W-:Y:S02]  /*0970*/  @!P0 IADD3 R19, PT, PT, R19, R37, RZ ;  /* 0x0000002513138210 */ /* 0x000fe40007ffe0ff */
[C---:B------:R-:W-:Y:S02]  /*0980*/  @!P0 SHF.L.U32 R25, R18.reuse, 0x2, RZ ;  /* 0x0000000212198819 */ /* 0x040fe400000006ff */
[----:B------:R-:W-:Y:S02]  /*0990*/  @!P0 SHF.L.U64.HI R26, R18, 0x2, R19 ;  /* 0x00000002121a8819 */ /* 0x000fe40000010213 */
[----:B------:R-:W-:Y:S02]  /*09a0*/  CS2R R18, SRZ ;  /* 0x0000000000127805 */ /* 0x000fe4000001ff00 */
[C---:B0-----:R-:W-:Y:S02]  /*09b0*/  @!P0 IADD3 R32, P1, PT, R25.reuse, R22, RZ ;  /* 0x0000001619208210 */ /* 0x041fe40007f3e0ff */
[----:B--2---:R-:W-:-:S03]  /*09c0*/  @!P0 IADD3 R24, P2, PT, R25, R20, RZ ;  /* 0x0000001419188210 */ /* 0x004fc60007f5e0ff */
[C---:B------:R-:W-:Y:S02]  /*09d0*/  @!P0 IMAD.X R33, R26.reuse, 0x1, R23, P1 ;  /* 0x000000011a218824 */ /* 0x040fe400008e0617 */
[----:B------:R-:W0:Y:S01]  /*09e0*/  @!P0 LDC.64 R22, c[0x0][0x3f8] ;  /* 0x0000fe00ff168b82 */ /* 0x000e220000000a00 */
[----:B------:R-:W-:Y:S02]  /*09f0*/  @!P0 IADD3 R37, PT, PT, R5, 0x1, RZ ;  /* 0x0000000105258810 */ /* 0x000fe40007ffe0ff */
[----:B------:R-:W-:Y:S02]  /*0a00*/  @!P0 IADD3.X R25, PT, PT, R26, R21, RZ, P2, !PT ;  /* 0x000000151a198210 */ /* 0x000fe400017fe4ff */
[----:B------:R-:W-:Y:S02]  /*0a10*/  CS2R R20, SRZ ;  /* 0x0000000000147805 */ /* 0x000fe4000001ff00 */
[----:B------:R-:W-:Y:S01]  /*0a20*/  @!P0 SHF.R.S32.HI R26, RZ, 0x1f, R37 ;  /* 0x0000001fff1a8819 */ /* 0x000fe20000011425 */
[----:B------:R-:W2:Y:S04]  /*0a30*/  @!P0 LDG.E.64 R18, desc[UR6][R32.64] ;  /* 0x0000000620128981 */ /* 0x000ea8000c1e1b00 */
[----:B------:R4:W2:Y:S02]  /*0a40*/  @!P0 LDG.E.64 R20, desc[UR6][R24.64] ;  /* 0x0000000618148981 */ /* 0x0008a4000c1e1b00 */
[----:B----4-:R-:W-:Y:S01]  /*0a50*/  @!P0 MOV R25, R7 ;  /* 0x0000000700198202 */ /* 0x010fe20000000f00 */
[----:B------:R-:W-:-:S02]  /*0a60*/  @!P0 IMAD.MOV.U32 R24, RZ, RZ, R34 ;  /* 0x000000ffff188224 */ /* 0x000fc400078e0022 */
[----:B0-----:R-:W-:-:S04]  /*0a70*/  @!P0 IMAD R26, R26, R22, RZ ;  /* 0x000000161a1a8224 */ /* 0x001fc800078e02ff */
[C---:B------:R-:W-:Y:S02]  /*0a80*/  @!P0 IMAD R26, R37.reuse, R23, R26 ;  /* 0x00000017251a8224 */ /* 0x040fe400078e021a */
[----:B------:R-:W-:Y:S02]  /*0a90*/  @!P0 IMAD.WIDE.U32 R36, R37, R22, R24 ;  /* 0x0000001625248225 */ /* 0x000fe400078e0018 */
[----:B------:R-:W0:Y:S03]  /*0aa0*/  @!P0 LDC.64 R22, c[0x0][0x3a0] ;  /* 0x0000e800ff168b82 */ /* 0x000e260000000a00 */
[----:B------:R-:W-:Y:S01]  /*0ab0*/  @!P0 IADD3 R33, PT, PT, R37, R26, RZ ;  /* 0x0000001a25218210 */ /* 0x000fe20007ffe0ff */
[----:B------:R-:W-:-:S03]  /*0ac0*/  @!P0 IMAD.SHL.U32 R37, R36, 0x4, RZ ;  /* 0x0000000424258824 */ /* 0x000fc600078e00ff */
[----:B------:R-:W-:Y:S01]  /*0ad0*/  @!P0 SHF.L.U64.HI R26, R36, 0x2, R33 ;  /* 0x00000002241a8819 */ /* 0x000fe20000010221 */
[----:B------:R-:W4:Y:S01]  /*0ae0*/  @!P0 LDC.64 R24, c[0x0][0x398] ;  /* 0x0000e600ff188b82 */ /* 0x000f220000000a00 */
[----:B0-----:R-:W-:-:S04]  /*0af0*/  @!P0 IADD3 R32, P1, PT, R37, R22, RZ ;  /* 0x0000001625208210 */ /* 0x001fc80007f3e0ff */
[----:B------:R-:W-:Y:S02]  /*0b00*/  @!P0 IADD3.X R33, PT, PT, R26, R23, RZ, P1, !PT ;  /* 0x000000171a218210 */ /* 0x000fe40000ffe4ff */
[----:B------:R-:W-:Y:S02]  /*0b10*/  CS2R R22, SRZ ;  /* 0x0000000000167805 */ /* 0x000fe4000001ff00 */
[----:B----4-:R-:W-:-:S04]  /*0b20*/  @!P0 IADD3 R36, P1, PT, R37, R24, RZ ;  /* 0x0000001825248210 */ /* 0x010fc80007f3e0ff */
[----:B------:R5:W4:Y:S01]  /*0b30*/  @!P0 LDG.E.64 R22, desc[UR6][R32.64] ;  /* 0x0000000620168981 */ /* 0x000b22000c1e1b00 */
[----:B------:R-:W-:Y:S02]  /*0b40*/  @!P0 IADD3.X R37, PT, PT, R26, R25, RZ, P1, !PT ;  /* 0x000000191a258210 */ /* 0x000fe40000ffe4ff */
[----:B------:R-:W-:-:S06]  /*0b50*/  CS2R R24, SRZ ;  /* 0x0000000000187805 */ /* 0x000fcc000001ff00 */
[----:B------:R0:W4:Y:S01]  /*0b60*/  @!P0 LDG.E.64 R24, desc[UR6][R36.64] ;  /* 0x0000000624188981 */ /* 0x000122000c1e1b00 */
[C---:B---3--:R-:W-:Y:S01]  /*0b70*/  FADD.FTZ R14, -R12.reuse, R14 ;  /* 0x0000000e0c0e7221 */ /* 0x048fe20000010100 */
[----:B------:R-:W-:-:S03]  /*0b80*/  FADD.FTZ R15, -R12, R15 ;  /* 0x0000000f0c0f7221 */ /* 0x000fc60000010100 */
[-C--:B-1----:R-:W-:Y:S01]  /*0b90*/  FMUL.FTZ R14, R14, R0.reuse ;  /* 0x000000000e0e7220 */ /* 0x082fe20000410000 */
[----:B------:R-:W-:Y:S01]  /*0ba0*/  FMUL.FTZ R15, R15, R0 ;  /* 0x000000000f0f7220 */ /* 0x000fe20000410000 */
[----:B-----5:R-:W-:Y:S01]  /*0bb0*/  FADD.FTZ R33, R16, R27 ;  /* 0x0000001b10217221 */ /* 0x020fe20000010000 */
[----:B------:R-:W-:Y:S01]  /*0bc0*/  FADD.FTZ R28, R17, R28 ;  /* 0x0000001c111c7221 */ /* 0x000fe20000010000 */
[----:B------:R-:W0:Y:S01]  /*0bd0*/  @!P0 LDC.64 R26, c[0x0][0x3f8] ;  /* 0x0000fe00ff1a8b82 */ /* 0x000e220000000a00 */
[----:B------:R-:W-:Y:S01]  /*0be0*/  FFMA.FTZ R29, R14, R16, R29 ;  /* 0x000000100e1d7223 */ /* 0x000fe2000001001d */
[----:B------:R-:W-:Y:S01]  /*0bf0*/  FMUL.FTZ R16, R16, R10 ;  /* 0x0000000a10107220 */ /* 0x000fe20000410000 */
[----:B------:R-:W-:-:S03]  /*0c00*/  FFMA.FTZ R32, R15, R17, R4 ;  /* 0x000000110f207223 */ /* 0x000fc60000010004 */
[----:B------:R-:W-:Y:S01]  /*0c10*/  FFMA.FTZ R13, R14, R16, R13 ;  /* 0x000000100e0d7223 */ /* 0x000fe2000001000d */
[----:B------:R-:W-:Y:S01]  /*0c20*/  FADD.FTZ R14, R16, R3 ;  /* 0x00000003100e7221 */ /* 0x000fe20000010000 */
[----:B------:R-:W-:-:S04]  /*0c30*/  FMUL.FTZ R16, R17, R11 ;  /* 0x0000000b11107220 */ /* 0x000fc80000410000 */
[----:B------:R-:W-:Y:S01]  /*0c40*/  FFMA.FTZ R3, R15, R16, R13 ;  /* 0x000000100f037223 */ /* 0x000fe2000001000d */
[----:B------:R-:W-:Y:S02]  /*0c50*/  @!P0 VIADD R13, R5, 0x2 ;  /* 0x00000002050d8836 */ /* 0x000fe40000000000 */
[----:B------:R-:W-:Y:S01]  /*0c60*/  FADD.FTZ R4, R16, R14 ;  /* 0x0000000e10047221 */ /* 0x000fe20000010000 */
[----:B------:R-:W-:Y:S02]  /*0c70*/  @!P0 MOV R14, R34 ;  /* 0x00000022000e8202 */ /* 0x000fe40000000f00 */
[----:B------:R-:W-:-:S05]  /*0c80*/  @!P0 SHF.R.S32.HI R15, RZ, 0x1f, R13 ;  /* 0x0000001fff0f8819 */ /* 0x000fca000001140d */
[----:B0-----:R-:W-:Y:S01]  /*0c90*/  @!P0 IMAD R36, R15, R26, RZ ;  /* 0x0000001a0f248224 */ /* 0x001fe200078e02ff */
[----:B------:R-:W-:-:S03]  /*0ca0*/  @!P0 MOV R15, R7 ;  /* 0x00000007000f8202 */ /* 0x000fc60000000f00 */
[C---:B------:R-:W-:Y:S02]  /*0cb0*/  @!P0 IMAD R17, R13.reuse, R27, R36 ;  /* 0x0000001b0d118224 */ /* 0x040fe400078e0224 */
[----:B------:R-:W-:Y:S02]  /*0cc0*/  @!P0 IMAD.WIDE.U32 R26, R13, R26, R14 ;  /* 0x0000001a0d1a8225 */ /* 0x000fe400078e000e */
[----:B------:R-:W0:Y:S02]  /*0cd0*/  @!P0 LDC.64 R14, c[0x0][0x3a0] ;  /* 0x0000e800ff0e8b82 */ /* 0x000e240000000a00 */
[----:B------:R-:W-:Y:S01]  /*0ce0*/  @!P0 IMAD.IADD R13, R27, 0x1, R17 ;  /* 0x000000011b0d8824 */ /* 0x000fe200078e0211 */
[C---:B------:R-:W-:Y:S02]  /*0cf0*/  @!P0 SHF.L.U32 R27, R26.reuse, 0x2, RZ ;  /* 0x000000021a1b8819 */ /* 0x040fe400000006ff */
[----:B------:R-:W-:Y:S02]  /*0d00*/  CS2R R16, SRZ ;  /* 0x0000000000107805 */ /* 0x000fe4000001ff00 */
[----:B------:R-:W-:-:S02]  /*0d10*/  @!P0 SHF.L.U64.HI R36, R26, 0x2, R13 ;  /* 0x000000021a248819 */ /* 0x000fc4000001020d */
[----:B0-----:R-:W-:-:S04]  /*0d20*/  @!P0 IADD3 R14, P1, PT, R27, R14, RZ ;  /* 0x0000000e1b0e8210 */ /* 0x001fc80007f3e0ff */
[----:B------:R-:W-:-:S05]  /*0d30*/  @!P0 IADD3.X R15, PT, PT, R36, R15, RZ, P1, !PT ;  /* 0x0000000f240f8210 */ /* 0x000fca0000ffe4ff */
[----:B------:R0:W3:Y:S02]  /*0d40*/  @!P0 LDG.E.64 R16, desc[UR6][R14.64] ;  /* 0x000000060e108981 */ /* 0x0000e4000c1e1b00 */
[----:B0-----:R-:W0:Y:S02]  /*0d50*/  @!P0 LDC.64 R14, c[0x0][0x398] ;  /* 0x0000e600ff0e8b82 */ /* 0x001e240000000a00 */
[----:B0-----:R-:W-:-:S05]  /*0d60*/  @!P0 IADD3 R26, P1, PT, R27, R14, RZ ;  /* 0x0000000e1b1a8210 */ /* 0x001fca0007f3e0ff */
[----:B------:R-:W-:Y:S01]  /*0d70*/  @!P0 IMAD.X R27, R36, 0x1, R15, P1 ;  /* 0x00000001241b8824 */ /* 0x000fe200008e060f */
[----:B------:R-:W-:-:S06]  /*0d80*/  CS2R R14, SRZ ;  /* 0x00000000000e7805 */ /* 0x000fcc000001ff00 */
[----:B------:R0:W5:Y:S01]  /*0d90*/  @!P0 LDG.E.64 R14, desc[UR6][R26.64] ;  /* 0x000000061a0e8981 */ /* 0x000162000c1e1b00 */
[C---:B--2---:R-:W-:Y:S01]  /*0da0*/  FADD.FTZ R13, -R12.reuse, R18 ;  /* 0x000000120c0d7221 */ /* 0x044fe20000010100 */
[----:B------:R-:W-:Y:S01]  /*0db0*/  FADD.FTZ R33, R33, R20 ;  /* 0x0000001421217221 */ /* 0x000fe20000010000 */
[C---:B------:R-:W-:Y:S01]  /*0dc0*/  FADD.FTZ R19, -R12.reuse, R19 ;  /* 0x000000130c137221 */ /* 0x040fe20000010100 */
[----:B------:R-:W-:Y:S01]  /*0dd0*/  IADD3 R9, PT, PT, R9, 0x4, RZ ;  /* 0x0000000409097810 */ /* 0x000fe20007ffe0ff */
[-C--:B------:R-:W-:Y:S01]  /*0de0*/  FMUL.FTZ R18, R13, R0.reuse ;  /* 0x000000000d127220 */ /* 0x080fe20000410000 */
[----:B----4-:R-:W-:Y:S01]  /*0df0*/  FADD.FTZ R23, -R12, R23 ;  /* 0x000000170c177221 */ /* 0x010fe20000010100 */
[----:B------:R-:W-:Y:S01]  /*0e00*/  FMUL.FTZ R19, R19, R0 ;  /* 0x0000000013137220 */ /* 0x000fe20000410000 */
[----:B------:R-:W-:Y:S01]  /*0e10*/  ISETP.NE.AND P1, PT, R9, RZ, PT ;  /* 0x000000ff0900720c */ /* 0x000fe20003f25270 */
[----:B------:R-:W-:Y:S01]  /*0e20*/  FFMA.FTZ R29, R18, R20, R29 ;  /* 0x00000014121d7223 */ /* 0x000fe2000001001d */
[----:B------:R-:W-:Y:S01]  /*0e30*/  FMUL.FTZ R20, R20, R10 ;  /* 0x0000000a14147220 */ /* 0x000fe20000410000 */
[----:B0-----:R-:W-:Y:S01]  /*0e40*/  FADD.FTZ R27, -R12, R22 ;  /* 0x000000160c1b7221 */ /* 0x001fe20000010100 */
[----:B------:R-:W-:Y:S01]  /*0e50*/  FFMA.FTZ R32, R19, R21, R32 ;  /* 0x0000001513207223 */ /* 0x000fe20000010020 */
[----:B------:R-:W-:Y:S01]  /*0e60*/  FMUL.FTZ R23, R23, R0 ;  /* 0x0000000017177220 */ /* 0x000fe20000410000 */
[----:B------:R-:W-:Y:S01]  /*0e70*/  FADD.FTZ R13, R4, R20 ;  /* 0x00000014040d7221 */ /* 0x000fe20000010000 */
[----:B------:R-:W-:Y:S01]  /*0e80*/  FFMA.FTZ R3, R18, R20, R3 ;  /* 0x0000001412037223 */ /* 0x000fe20000010003 */
[----:B------:R-:W-:Y:S01]  /*0e90*/  FMUL.FTZ R4, R21, R11 ;  /* 0x0000000b15047220 */ /* 0x000fe20000410000 */
[----:B------:R-:W-:Y:S01]  /*0ea0*/  FADD.FTZ R33, R33, R24 ;  /* 0x0000001821217221 */ /* 0x000fe20000010000 */
[----:B------:R-:W-:Y:S01]  /*0eb0*/  FADD.FTZ R28, R28, R21 ;  /* 0x000000151c1c7221 */ /* 0x000fe20000010000 */
[----:B------:R-:W-:Y:S01]  /*0ec0*/  FFMA.FTZ R32, R23, R25, R32 ;  /* 0x0000001917207223 */ /* 0x000fe20000010020 */
[----:B------:R-:W-:Y:S01]  /*0ed0*/  FFMA.FTZ R18, R19, R4, R3 ;  /* 0x0000000413127223 */ /* 0x000fe20000010003 */
[----:B------:R-:W-:Y:S01]  /*0ee0*/  FADD.FTZ R20, R4, R13 ;  /* 0x0000000d04147221 */ /* 0x000fe20000010000 */
[----:B------:R-:W-:Y:S01]  /*0ef0*/  FMUL.FTZ R3, R24, R10 ;  /* 0x0000000a18037220 */ /* 0x000fe20000410000 */
[----:B------:R-:W-:Y:S01]  /*0f00*/  FMUL.FTZ R4, R27, R0 ;  /* 0x000000001b047220 */ /* 0x000fe20000410000 */
[----:B------:R-:W-:Y:S01]  /*0f10*/  FADD.FTZ R28, R28, R25 ;  /* 0x000000191c1c7221 */ /* 0x000fe20000010000 */
[----:B------:R-:W-:Y:S01]  /*0f20*/  IADD3 R5, PT, PT, R5, 0x4, RZ ;  /* 0x0000000405057810 */ /* 0x000fe20007ffe0ff */
[----:B------:R-:W-:Y:S01]  /*0f30*/  FADD.FTZ R13, R20, R3 ;  /* 0x00000003140d7221 */ /* 0x000fe20000010000 */
[C---:B------:R-:W-:Y:S01]  /*0f40*/  FFMA.FTZ R29, R4.reuse, R24, R29 ;  /* 0x00000018041d7223 */ /* 0x040fe2000001001d */
[----:B------:R-:W-:Y:S01]  /*0f50*/  FFMA.FTZ R3, R4, R3, R18 ;  /* 0x0000000304037223 */ /* 0x000fe20000010012 */
[----:B------:R-:W-:Y:S01]  /*0f60*/  FMUL.FTZ R4, R25, R11 ;  /* 0x0000000b19047220 */ /* 0x000fe20000410000 */
[----:B---3--:R-:W-:-:S03]  /*0f70*/  FADD.FTZ R19, -R12, R16 ;  /* 0x000000100c137221 */ /* 0x008fc60000010100 */
[----:B------:R-:W-:Y:S01]  /*0f80*/  FADD.FTZ R16, R4, R13 ;  /* 0x0000000d04107221 */ /* 0x000fe20000010000 */
[----:B------:R-:W-:Y:S01]  /*0f90*/  FFMA.FTZ R13, R23, R4, R3 ;  /* 0x00000004170d7223 */ /* 0x000fe20000010003 */
[----:B------:R-:W-:Y:S01]  /*0fa0*/  FADD.FTZ R17, -R12, R17 ;  /* 0x000000110c117221 */ /* 0x000fe20000010100 */
[----:B------:R-:W-:-:S03]  /*0fb0*/  FMUL.FTZ R4, R19, R0 ;  /* 0x0000000013047220 */ /* 0x000fc60000410000 */
[----:B------:R-:W-:Y:S01]  /*0fc0*/  FMUL.FTZ R17, R17, R0 ;  /* 0x0000000011117220 */ /* 0x000fe20000410000 */
[----:B-----5:R-:W-:Y:S01]  /*0fd0*/  FMUL.FTZ R3, R14, R10 ;  /* 0x0000000a0e037220 */ /* 0x020fe20000410000 */
        /* <DEDUP_REMOVED lines=9> */
[----:B------:R-:W-:Y:S06]  /*1070*/  @P1 BRA `(.L_x_1194) ;  /* 0xfffffff400c41947 */ /* 0x000fec000383ffff */
[----:B------:R-:W-:-:S07]  /*1080*/  VIADD R5, R5, 0xffffffff ;  /* 0xffffffff05057836 */ /* 0x000fce0000000000 */
.L_x_1193:
        /* <DEDUP_REMOVED lines=11> */
[----:B------:R-:W-:-:S03]  /*1140*/  @!P0 IADD3 R23, PT, PT, R5, 0x1, RZ ;  /* 0x0000000105178810 */ /* 0x000fc60007ffe0ff */
[----:B------:R-:W-:Y:S01]  /*1150*/  @!P0 IMAD R8, R6, UR10, RZ ;  /* 0x0000000a06088c24 */ /* 0x000fe2000f8e02ff */
[----:B------:R-:W-:-:S03]  /*1160*/  @!P0 MOV R6, R34 ;  /* 0x0000002200068202 */ /* 0x000fc60000000f00 */
[----:B------:R-:W2:Y:S01]  /*1170*/  @!P0 LDC.64 R16, c[0x0][0x398] ;  /* 0x0000e600ff108b82 */ /* 0x000ea20000000a00 */
[C---:B------:R-:W-:Y:S02]  /*1180*/  @!P0 IMAD R25, R5.reuse, UR11, R8 ;  /* 0x0000000b05198c24 */ /* 0x040fe4000f8e0208 */
[----:B------:R-:W-:Y:S01]  /*1190*/  @!P0 IMAD.WIDE.U32 R20, R5, UR10, R6 ;  /* 0x0000000a05148c25 */ /* 0x000fe2000f8e0006 */
[----:B------:R-:W-:-:S03]  /*11a0*/  @!P0 SHF.R.S32.HI R6, RZ, 0x1f, R23 ;  /* 0x0000001fff068819 */ /* 0x000fc60000011417 */
[----:B------:R-:W-:Y:S01]  /*11b0*/  @!P0 IMAD.IADD R25, R21, 0x1, R25 ;  /* 0x0000000115198824 */ /* 0x000fe200078e0219 */
[----:B------:R-:W3:Y:S01]  /*11c0*/  @!P0 LDC.64 R18, c[0x0][0x3a0] ;  /* 0x0000e800ff128b82 */ /* 0x000ee20000000a00 */
[----:B------:R-:W-:Y:S01]  /*11d0*/  @!P0 IMAD R6, R6, UR10, RZ ;  /* 0x0000000a06068c24 */ /* 0x000fe2000f8e02ff */
[C---:B------:R-:W-:Y:S02]  /*11e0*/  @!P0 SHF.L.U32 R21, R20.reuse, 0x2, RZ ;  /* 0x0000000214158819 */ /* 0x040fe400000006ff */
[----:B------:R-:W-:Y:S01]  /*11f0*/  @!P0 SHF.L.U64.HI R24, R20, 0x2, R25 ;  /* 0x0000000214188819 */ /* 0x000fe20000010219 */
[----:B------:R-:W-:Y:S02]  /*1200*/  @!P0 IMAD R25, R23, UR11, R6 ;  /* 0x0000000b17198c24 */ /* 0x000fe4000f8e0206 */
[----:B------:R-:W-:Y:S01]  /*1210*/  @!P0 IMAD.MOV.U32 R6, RZ, RZ, R34 ;  /* 0x000000ffff068224 */ /* 0x000fe200078e0022 */
[----:B------:R-:W4:Y:S01]  /*1220*/  @!P0 LDC.64 R8, c[0x0][0x398] ;  /* 0x0000e600ff088b82 */ /* 0x000f220000000a00 */
[----:B0-----:R-:W-:-:S04]  /*1230*/  @!P0 IADD3 R32, P2, PT, R21, R14, RZ ;  /* 0x0000000e15208210 */ /* 0x001fc80007f5e0ff */
[----:B------:R-:W-:Y:S02]  /*1240*/  @!P0 IADD3.X R33, PT, PT, R24, R15, RZ, P2, !PT ;  /* 0x0000000f18218210 */ /* 0x000fe400017fe4ff */
[----:B------:R-:W-:Y:S02]  /*1250*/  CS2R R14, SRZ ;  /* 0x00000000000e7805 */ /* 0x000fe4000001ff00 */
[----:B--2---:R-:W-:Y:S01]  /*1260*/  @!P0 IADD3 R22, P3, PT, R21, R16, RZ ;  /* 0x0000001015168210 */ /* 0x004fe20007f7e0ff */
[----:B------:R-:W-:-:S03]  /*1270*/  @!P0 IMAD.WIDE.U32 R20, R23, UR10, R6 ;  /* 0x0000000a17148c25 */ /* 0x000fc6000f8e0006 */
[----:B------:R-:W-:Y:S01]  /*1280*/  @!P0 IADD3.X R23, PT, PT, R24, R17, RZ, P3, !PT ;  /* 0x0000001118178210 */ /* 0x000fe20001ffe4ff */
[----:B------:R-:W2:Y:S01]  /*1290*/  @!P0 LDG.E.64 R14, desc[UR6][R32.64] ;  /* 0x00000006200e8981 */ /* 0x000ea2000c1e1b00 */
[----:B------:R-:W-:Y:S01]  /*12a0*/  @!P0 IADD3 R25, PT, PT, R21, R25, RZ ;  /* 0x0000001915198210 */ /* 0x000fe20007ffe0ff */
[C---:B------:R-:W-:Y:S01]  /*12b0*/  @!P0 IMAD.SHL.U32 R21, R20.reuse, 0x4, RZ ;  /* 0x0000000414158824 */ /* 0x040fe200078e00ff */
[----:B------:R-:W-:Y:S02]  /*12c0*/  CS2R R16, SRZ ;  /* 0x0000000000107805 */ /* 0x000fe4000001ff00 */
[----:B------:R-:W-:Y:S02]  /*12d0*/  @!P0 SHF.L.U64.HI R20, R20, 0x2, R25 ;  /* 0x0000000214148819 */ /* 0x000fe40000010219 */
[C---:B---3--:R-:W-:Y:S02]  /*12e0*/  @!P0 IADD3 R24, P2, PT, R21.reuse, R18, RZ ;  /* 0x0000001215188210 */ /* 0x048fe40007f5e0ff */
[----:B------:R-:W3:Y:S01]  /*12f0*/  @!P0 LDG.E.64 R16, desc[UR6][R22.64] ;  /* 0x0000000616108981 */ /* 0x000ee2000c1e1b00 */
[----:B----4-:R-:W-:-:S02]  /*1300*/  @!P0 IADD3 R8, P3, PT, R21, R8, RZ ;  /* 0x0000000815088210 */ /* 0x010fc40007f7e0ff */
[C---:B------:R-:W-:Y:S02]  /*1310*/  @!P0 IADD3.X R25, PT, PT, R20.reuse, R19, RZ, P2, !PT ;  /* 0x0000001314198210 */ /* 0x040fe400017fe4ff */
[----:B------:R-:W-:Y:S02]  /*1320*/  CS2R R18, SRZ ;  /* 0x0000000000127805 */ /* 0x000fe4000001ff00 */
[----:B------:R-:W-:Y:S02]  /*1330*/  @!P0 IADD3.X R9, PT, PT, R20, R9, RZ, P3, !PT ;  /* 0x0000000914098210 */ /* 0x000fe40001ffe4ff */
[----:B------:R-:W-:Y:S02]  /*1340*/  CS2R R20, SRZ ;  /* 0x0000000000147805 */ /* 0x000fe4000001ff00 */
[----:B------:R-:W4:Y:S04]  /*1350*/  @!P0 LDG.E.64 R18, desc[UR6][R24.64] ;  /* 0x0000000618128981 */ /* 0x000f28000c1e1b00 */
[----:B------:R4:W5:Y:S01]  /*1360*/  @!P0 LDG.E.64 R20, desc[UR6][R8.64] ;  /* 0x0000000608148981 */ /* 0x000962000c1e1b00 */
[----:B------:R-:W-:-:S02]  /*1370*/  VIADD R5, R5, 0x2 ;  /* 0x0000000205057836 */ /* 0x000fc40000000000 */
[C---:B--2---:R-:W-:Y:S01]  /*1380*/  FADD.FTZ R33, -R12.reuse, R14 ;  /* 0x0000000e0c217221 */ /* 0x044fe20000010100 */
[----:B------:R-:W-:-:S03]  /*1390*/  FADD.FTZ R15, -R12, R15 ;  /* 0x0000000f0c0f7221 */ /* 0x000fc60000010100 */
[----:B-1----:R-:W-:Y:S01]  /*13a0*/  FMUL.FTZ R6, R33, R0 ;  /* 0x0000000021067220 */ /* 0x002fe20000410000 */
[----:B---3--:R-:W-:-:S03]  /*13b0*/  FMUL.FTZ R14, R16, R10 ;  /* 0x0000000a100e7220 */ /* 0x008fc60000410000 */
[C---:B------:R-:W-:Y:S01]  /*13c0*/  FFMA.FTZ R29, R6.reuse, R16, R29 ;  /* 0x00000010061d7223 */ /* 0x040fe2000001001d */
[----:B------:R-:W-:Y:S01]  /*13d0*/  FMUL.FTZ R15, R15, R0 ;  /* 0x000000000f0f7220 */ /* 0x000fe20000410000 */
[----:B------:R-:W-:Y:S01]  /*13e0*/  FFMA.FTZ R13, R6, R14, R13 ;  /* 0x0000000e060d7223 */ /* 0x000fe2000001000d */
[----:B------:R-:W-:Y:S01]  /*13f0*/  FADD.FTZ R3, R3, R14 ;  /* 0x0000000e03037221 */ /* 0x000fe20000010000 */
[----:B------:R-:W-:Y:S01]  /*1400*/  FMUL.FTZ R6, R17, R11 ;  /* 0x0000000b11067220 */ /* 0x000fe20000410000 */
[----:B------:R-:W-:Y:S01]  /*1410*/  FADD.FTZ R28, R28, R17 ;  /* 0x000000111c1c7221 */ /* 0x000fe20000010000 */
[C---:B------:R-:W-:Y:S01]  /*1420*/  FFMA.FTZ R17, R15.reuse, R17, R4 ;  /* 0x000000110f117223 */ /* 0x040fe20000010004 */
[----:B----4-:R-:W-:Y:S01]  /*1430*/  FADD.FTZ R9, -R12, R18 ;  /* 0x000000120c097221 */ /* 0x010fe20000010100 */
[----:B------:R-:W-:Y:S01]  /*1440*/  FADD.FTZ R14, R6, R3 ;  /* 0x00000003060e7221 */ /* 0x000fe20000010000 */
[----:B------:R-:W-:Y:S01]  /*1450*/  FFMA.FTZ R15, R15, R6, R13 ;  /* 0x000000060f0f7223 */ /* 0x000fe2000001000d */
[----:B------:R-:W-:Y:S01]  /*1460*/  FADD.FTZ R19, -R12, R19 ;  /* 0x000000130c137221 */ /* 0x000fe20000010100 */
[----:B-----5:R-:W-:Y:S01]  /*1470*/  FMUL.FTZ R3, R20, R10 ;  /* 0x0000000a14037220 */ /* 0x020fe20000410000 */
[-C--:B------:R-:W-:Y:S01]  /*1480*/  FMUL.FTZ R4, R9, R0.reuse ;  /* 0x0000000009047220 */ /* 0x080fe20000410000 */
[----:B------:R-:W-:Y:S01]  /*1490*/  FMUL.FTZ R13, R21, R11 ;  /* 0x0000000b150d7220 */ /* 0x000fe20000410000 */
[----:B------:R-:W-:Y:S01]  /*14a0*/  FADD.FTZ R27, R27, R16 ;  /* 0x000000101b1b7221 */ /* 0x000fe20000010000 */
[----:B------:R-:W-:Y:S01]  /*14b0*/  FADD.FTZ R14, R14, R3 ;  /* 0x000000030e0e7221 */ /* 0x000fe20000010000 */
[----:B------:R-:W-:Y:S01]  /*14c0*/  FMUL.FTZ R6, R19, R0 ;  /* 0x0000000013067220 */ /* 0x000fe20000410000 */
[C---:B------:R-:W-:Y:S01]  /*14d0*/  FFMA.FTZ R8, R4.reuse, R3, R15 ;  /* 0x0000000304087223 */ /* 0x040fe2000001000f */
[----:B------:R-:W-:Y:S01]  /*14e0*/  FFMA.FTZ R29, R4, R20, R29 ;  /* 0x00000014041d7223 */ /* 0x000fe2000001001d */
[----:B------:R-:W-:Y:S01]  /*14f0*/  FADD.FTZ R3, R13, R14 ;  /* 0x0000000e0d037221 */ /* 0x000fe20000010000 */
[----:B------:R-:W-:Y:S01]  /*1500*/  FADD.FTZ R27, R27, R20 ;  /* 0x000000141b1b7221 */ /* 0x000fe20000010000 */
[----:B------:R-:W-:Y:S01]  /*1510*/  FADD.FTZ R28, R28, R21 ;  /* 0x000000151c1c7221 */ /* 0x000fe20000010000 */
[C---:B------:R-:W-:Y:S01]  /*1520*/  FFMA.FTZ R4, R6.reuse, R21, R17 ;  /* 0x0000001506047223 */ /* 0x040fe20000010011 */
[----:B------:R-:W-:-:S07]  /*1530*/  FFMA.FTZ R13, R6, R13, R8 ;  /* 0x0000000d060d7223 */ /* 0x000fce0000010008 */
.L_x_1195:
[----:B------:R-:W-:Y:S05]  /*1540*/  @P1 BRA `(.L_x_1191) ;  /* 0x0000000c00501947 */ /* 0x000fea0003800000 */
[----:B------:R-:W0:Y:S01]  /*1550*/  LDCU.64 UR10, c[0x0][0x3f8] ;  /* 0x00007f00ff0a77ac */ /* 0x000e220008000a00 */
[----:B------:R-:W-:Y:S01]  /*1560*/  SHF.R.S32.HI R6, RZ, 0x1f, R5 ;  /* 0x0000001fff067819 */ /* 0x000fe20000011405 */
[----:B------:R-:W-:Y:S01]  /*1570*/  BSSY.RECONVERGENT B0, `(.L_x_1196) ;  /* 0x0000015000007945 */ /* 0x000fe20003800200 */
[----:B0-----:R-:W-:-:S03]  /*1580*/  ISETP.GE.U32.AND P0, PT, R30, UR10, PT ;  /* 0x0000000a1e007c0c */ /* 0x001fc6000bf06070 */
[----:B------:R-:W-:Y:S01]  /*1590*/  IMAD R14, R6, UR10, RZ ;  /* 0x0000000a060e7c24 */ /* 0x000fe2000f8e02ff */
[----:B------:R-:W-:Y:S02]  /*15a0*/  MOV R6, R34 ;  /* 0x0000002200067202 */ /* 0x000fe40000000f00 */
[----:B------:R-:W-:-:S03]  /*15b0*/  ISETP.GE.AND.EX P0, PT, R31, UR11, PT, P0 ;  /* 0x0000000b1f007c0c */ /* 0x000fc6000bf06300 */
[----:B------:R-:W-:Y:S01]  /*15c0*/  IMAD.WIDE.U32 R8, R5, UR10, R6 ;  /* 0x0000000a05087c25 */ /* 0x000fe2000f8e0006 */
[----:B------:R-:W-:-:S03]  /*15d0*/  CS2R R6, SRZ ;  /* 0x0000000000067805 */ /* 0x000fc6000001ff00 */
[----:B------:R-:W-:Y:S01]  /*15e0*/  IMAD R5, R5, UR11, R14 ;  /* 0x0000000b05057c24 */ /* 0x000fe2000f8e020e */
[----:B------:R-:W-:-:S05]  /*15f0*/  CS2R R14, SRZ ;  /* 0x00000000000e7805 */ /* 0x000fca000001ff00 */
[----:B------:R-:W-:Y:S05]  /*1600*/  @P0 BRA `(.L_x_1197) ;  /* 0x00000000002c0947 */ /* 0x000fea0003800000 */
[----:B------:R-:W0:Y:S01]  /*1610*/  LDCU.64 UR10, c[0x0][0x3a0] ;  /* 0x00007400ff0a77ac */ /* 0x000e220008000a00 */
[----:B------:R-:W-:Y:S01]  /*1620*/  IADD3 R5, PT, PT, R9, R5, RZ ;  /* 0x0000000509057210 */ /* 0x000fe20007ffe0ff */
[C---:B------:R-:W-:Y:S01]  /*1630*/  IMAD.SHL.U32 R6, R8.reuse, 0x4, RZ ;  /* 0x0000000408067824 */ /* 0x040fe200078e00ff */
[----:B------:R-:W2:Y:S02]  /*1640*/  LDCU.64 UR12, c[0x0][0x398] ;  /* 0x00007300ff0c77ac */ /* 0x000ea40008000a00 */
[----:B------:R-:W-:Y:S02]  /*1650*/  SHF.L.U64.HI R5, R8, 0x2, R5 ;  /* 0x0000000208057819 */ /* 0x000fe40000010205 */
[C---:B0-----:R-:W-:Y:S02]  /*1660*/  IADD3 R8, P0, PT, R6.reuse, UR10, RZ ;  /* 0x0000000a06087c10 */ /* 0x041fe4000ff1e0ff */
[----:B--2---:R-:W-:Y:S02]  /*1670*/  IADD3 R6, P1, PT, R6, UR12, RZ ;  /* 0x0000000c06067c10 */ /* 0x004fe4000ff3e0ff */
[----:B------:R-:W-:-:S02]  /*1680*/  IADD3.X R9, PT, PT, R5, UR11, RZ, P0, !PT ;  /* 0x0000000b05097c10 */ /* 0x000fc400087fe4ff */
[----:B------:R-:W-:-:S03]  /*1690*/  IADD3.X R7, PT, PT, R5, UR13, RZ, P1, !PT ;  /* 0x0000000d05077c10 */ /* 0x000fc60008ffe4ff */
[----:B------:R0:W5:Y:S04]  /*16a0*/  LDG.E.64 R14, desc[UR6][R8.64] ;  /* 0x00000006080e7981 */ /* 0x000168000c1e1b00 */
[----:B------:R-:W5:Y:S02]  /*16b0*/  LDG.E.64 R6, desc[UR6][R6.64] ;  /* 0x0000000606067981 */ /* 0x000f64000c1e1b00 */
.L_x_1197:
[----:B------:R-:W-:Y:S05]  /*16c0*/  BSYNC.RECONVERGENT B0 ;  /* 0x0000000000007941 */ /* 0x000fea0003800200 */
.L_x_1196:
[C---:B-----5:R-:W-:Y:S01]  /*16d0*/  FADD.FTZ R5, -R12.reuse, R14 ;  /* 0x0000000e0c057221 */ /* 0x060fe20000010100 */
[----:B------:R-:W-:Y:S01]  /*16e0*/  FADD.FTZ R15, -R12, R15 ;  /* 0x0000000f0c0f7221 */ /* 0x000fe20000010100 */
[----:B------:R-:W-:Y:S01]  /*16f0*/  FMUL.FTZ R10, R6, R10 ;  /* 0x0000000a060a7220 */ /* 0x000fe20000410000 */
[----:B------:R-:W-:Y:S01]  /*1700*/  FADD.FTZ R27, R27, R6 ;  /* 0x000000061b1b7221 */ /* 0x000fe20000010000 */
[-C--:B01----:R-:W-:Y:S01]  /*1710*/  FMUL.FTZ R8, R5, R0.reuse ;  /* 0x0000000005087220 */ /* 0x083fe20000410000 */
        /* <DEDUP_REMOVED lines=10> */
.L_x_1192:
[----:B------:R-:W-:Y:S01]  /*17c0*/  IADD3 R3, PT, PT, -R5, R6, RZ ;  /* 0x0000000605037210 */ /* 0x000fe20007ffe1ff */
[----:B------:R-:W-:Y:S01]  /*17d0*/  IMAD.MOV.U32 R13, RZ, RZ, RZ ;  /* 0x000000ffff0d7224 */ /* 0x000fe200078e00ff */
[----:B------:R-:W-:Y:S02]  /*17e0*/  IADD3 R4, PT, PT, R6, -0x1, RZ ;  /* 0xffffffff06047810 */ /* 0x000fe40007ffe0ff */
[----:B------:R-:W-:Y:S02]  /*17f0*/  CS2R R28, SRZ ;  /* 0x00000000001c7805 */ /* 0x000fe4000001ff00 */
[----:B------:R-:W-:Y:S02]  /*1800*/  LOP3.LUT R3, R3, 0x1, RZ, 0xc0, !PT ;  /* 0x0000000103037812 */ /* 0x000fe400078ec0ff */
[----:B------:R-:W-:Y:S01]  /*1810*/  ISETP.NE.AND P2, PT, R5, R4, PT ;  /* 0x000000040500720c */ /* 0x000fe20003f45270 */
[----:B------:R-:W-:Y:S01]  /*1820*/  HFMA2 R4, -RZ, RZ, 0, 0 ;  /* 0x00000000ff047431 */ /* 0x000fe200000001ff */
[----:B------:R-:W-:Y:S01]  /*1830*/  ISETP.NE.U32.AND P1, PT, R3, 0x1, PT ;  /* 0x000000010300780c */ /* 0x000fe20003f25070 */
[----:B------:R-:W-:Y:S01]  /*1840*/  HFMA2 R3, -RZ, RZ, 0, 0 ;  /* 0x00000000ff037431 */ /* 0x000fe200000001ff */
[----:B------:R-:W-:-:S11]  /*1850*/  MOV R27, RZ ;  /* 0x000000ff001b7202 */ /* 0x000fd60000000f00 */
[----:B------:R-:W-:Y:S05]  /*1860*/  @P1 BRA `(.L_x_1198) ;  /* 0x0000000000cc1947 */ /* 0x000fea0003800000 */
[----:B------:R-:W0:Y:S01]  /*1870*/  @!P0 LDC.64 R14, c[0x0][0x3a0] ;  /* 0x0000e800ff0e8b82 */ /* 0x000e220000000a00 */
[----:B------:R-:W-:Y:S01]  /*1880*/  @!P0 IMAD R16, R16, UR10, RZ ;  /* 0x0000000a10108c24 */ /* 0x000fe2000f8e02ff */
[----:B------:R-:W-:Y:S01]  /*1890*/  @!P0 MOV R18, R34 ;  /* 0x0000002200128202 */ /* 0x000fe20000000f00 */
[----:B------:R-:W-:Y:S02]  /*18a0*/  @!P0 IMAD.MOV.U32 R19, RZ, RZ, R7 ;  /* 0x000000ffff138224 */ /* 0x000fe400078e0007 */
[C---:B------:R-:W-:Y:S02]  /*18b0*/  @!P0 IMAD R3, R17.reuse, UR11, R16 ;  /* 0x0000000b11038c24 */ /* 0x040fe4000f8e0210 */
[----:B------:R-:W-:Y:S01]  /*18c0*/  @!P0 IMAD.WIDE.U32 R16, R17, UR10, R18 ;  /* 0x0000000a11108c25 */ /* 0x000fe2000f8e0012 */
[----:B------:R-:W2:Y:S04]  /*18d0*/  @!P0 LDC.64 R22, c[0x0][0x398] ;  /* 0x0000e600ff168b82 */ /* 0x000ea80000000a00 */
[----:B------:R-:W-:-:S02]  /*18e0*/  @!P0 IADD3 R3, PT, PT, R17, R3, RZ ;  /* 0x0000000311038210 */ /* 0x000fc40007ffe0ff */
[C---:B------:R-:W-:Y:S02]  /*18f0*/  @!P0 SHF.L.U32 R21, R16.reuse, 0x2, RZ ;  /* 0x0000000210158819 */ /* 0x040fe400000006ff */
[----:B------:R-:W-:Y:S02]  /*1900*/  @!P0 SHF.L.U64.HI R4, R16, 0x2, R3 ;  /* 0x0000000210048819 */ /* 0x000fe40000010203 */
[----:B------:R-:W-:Y:S02]  /*1910*/  CS2R R16, SRZ ;  /* 0x0000000000107805 */ /* 0x000fe4000001ff00 */
[----:B0-----:R-:W-:-:S04]  /*1920*/  @!P0 IADD3 R18, P1, PT, R21, R14, RZ ;  /* 0x0000000e15128210 */ /* 0x001fc80007f3e0ff */
[----:B------:R-:W-:-:S05]  /*1930*/  @!P0 IADD3.X R19, PT, PT, R4, R15, RZ, P1, !PT ;  /* 0x0000000f04138210 */ /* 0x000fca0000ffe4ff */
[----:B------:R-:W3:Y:S01]  /*1940*/  @!P0 LDG.E.64 R16, desc[UR6][R18.64] ;  /* 0x0000000612108981 */ /* 0x000ee2000c1e1b00 */
[----:B--2---:R-:W-:Y:S02]  /*1950*/  @!P0 IADD3 R20, P1, PT, R21, R22, RZ ;  /* 0x0000001615148210 */ /* 0x004fe40007f3e0ff */
[----:B------:R-:W-:-:S03]  /*1960*/  CS2R R14, SRZ ;  /* 0x00000000000e7805 */ /* 0x000fc6000001ff00 */
[----:B------:R-:W-:-:S05]  /*1970*/  @!P0 IMAD.X R21, R4, 0x1, R23, P1 ;  /* 0x0000000104158824 */ /* 0x000fca00008e0617 */
[----:B------:R0:W2:Y:S01]  /*1980*/  @!P0 LDG.E.64 R14, desc[UR6][R20.64] ;  /* 0x00000006140e8981 */ /* 0x0000a2000c1e1b00 */
[----:B------:R-:W-:Y:S01]  /*1990*/  IADD3 R5, PT, PT, R5, 0x1, RZ ;  /* 0x0000000105057810 */ /* 0x000fe20007ffe0ff */
        /* <DEDUP_REMOVED lines=32> */
.L_x_1198:
[----:B------:R-:W-:Y:S05]  /*1ba0*/  @!P2 BRA `(.L_x_1191) ;  /* 0x0000000400b8a947 */ /* 0x000fea0003800000 */
[----:B------:R-:W-:-:S07]  /*1bb0*/  IADD3 R6, PT, PT, R5, -R6, RZ ;  /* 0x8000000605067210 */ /* 0x000fce0007ffe0ff */
.L_x_1199:
[----:B------:R-:W0:Y:S01]  /*1bc0*/  @!P0 LDC.64 R18, c[0x0][0x3f8] ;  /* 0x0000fe00ff128b82 */ /* 0x000e220000000a00 */
[----:B------:R-:W-:Y:S02]  /*1bd0*/  @!P0 SHF.R.S32.HI R17, RZ, 0x1f, R5 ;  /* 0x0000001fff118819 */ /* 0x000fe40000011405 */
[----:B------:R-:W-:-:S05]  /*1be0*/  @!P0 MOV R16, R34 ;  /* 0x0000002200108202 */ /* 0x000fca0000000f00 */
[----:B------:R-:W2:Y:S01]  /*1bf0*/  @!P0 LDC.64 R14, c[0x0][0x3a0] ;  /* 0x0000e800ff0e8b82 */ /* 0x000ea20000000a00 */
[-C--:B0-----:R-:W-:Y:S02]  /*1c00*/  @!P0 IMAD R20, R17, R18.reuse, RZ ;  /* 0x0000001211148224 */ /* 0x081fe400078e02ff */
[----:B------:R-:W-:Y:S02]  /*1c10*/  @!P0 IMAD.MOV.U32 R17, RZ, RZ, R7 ;  /* 0x000000ffff118224 */ /* 0x000fe400078e0007 */
[C---:B------:R-:W-:Y:S02]  /*1c20*/  @!P0 IMAD R19, R5.reuse, R19, R20 ;  /* 0x0000001305138224 */ /* 0x040fe400078e0214 */
[----:B------:R-:W-:-:S03]  /*1c30*/  @!P0 IMAD.WIDE.U32 R16, R5, R18, R16 ;  /* 0x0000001205108225 */ /* 0x000fc600078e0010 */
[C---:B------:R-:W-:Y:S02]  /*1c40*/  @!P0 SHF.L.U32 R25, R16.reuse, 0x2, RZ ;  /* 0x0000000210198819 */ /* 0x040fe400000006ff */
[----:B------:R-:W-:Y:S02]  /*1c50*/  @!P0 IADD3 R17, PT, PT, R17, R19, RZ ;  /* 0x0000001311118210 */ /* 0x000fe40007ffe0ff */
[----:B--2---:R-:W-:Y:S01]  /*1c60*/  @!P0 IADD3 R32, P1, PT, R25, R14, RZ ;  /* 0x0000000e19208210 */ /* 0x004fe20007f3e0ff */
[----:B------:R-:W-:Y:S01]  /*1c70*/  @!P0 VIADD R23, R5, 0x1 ;  /* 0x0000000105178836 */ /* 0x000fe20000000000 */
[----:B------:R-:W-:Y:S02]  /*1c80*/  @!P0 SHF.L.U64.HI R24, R16, 0x2, R17 ;  /* 0x0000000210188819 */ /* 0x000fe40000010211 */
[----:B------:R-:W-:Y:S01]  /*1c90*/  CS2R R16, SRZ ;  /* 0x0000000000107805 */ /* 0x000fe2000001ff00 */
[----:B------:R-:W0:Y:S01]  /*1ca0*/  @!P0 LDC.64 R18, c[0x0][0x3a0] ;  /* 0x0000e800ff128b82 */ /* 0x000e220000000a00 */
[----:B------:R-:W-:-:S02]  /*1cb0*/  @!P0 IADD3.X R33, PT, PT, R24, R15, RZ, P1, !PT ;  /* 0x0000000f18218210 */ /* 0x000fc40000ffe4ff */
[----:B------:R-:W-:-:S03]  /*1cc0*/  @!P0 SHF.R.S32.HI R21, RZ, 0x1f, R23 ;  /* 0x0000001fff158819 */ /* 0x000fc60000011417 */
[----:B------:R2:W3:Y:S02]  /*1cd0*/  @!P0 LDG.E.64 R16, desc[UR6][R32.64] ;  /* 0x0000000620108981 */ /* 0x0004e4000c1e1b00 */
[----:B------:R-:W4:Y:S01]  /*1ce0*/  @!P0 LDC.64 R14, c[0x0][0x3f8] ;  /* 0x0000fe00ff0e8b82 */ /* 0x000f220000000a00 */
[----:B------:R-:W-:Y:S01]  /*1cf0*/  @!P0 MOV R20, R34 ;  /* 0x0000002200148202 */ /* 0x000fe20000000f00 */
[----:B----4-:R-:W-:Y:S01]  /*1d00*/  @!P0 IMAD R22, R21, R14, RZ ;  /* 0x0000000e15168224 */ /* 0x010fe200078e02ff */
[----:B------:R-:W-:-:S03]  /*1d10*/  @!P0 MOV R21, R7 ;  /* 0x0000000700158202 */ /* 0x000fc60000000f00 */
[C---:B------:R-:W-:Y:S02]  /*1d20*/  @!P0 IMAD R15, R23.reuse, R15, R22 ;  /* 0x0000000f170f8224 */ /* 0x040fe400078e0216 */
[----:B------:R-:W-:-:S04]  /*1d30*/  @!P0 IMAD.WIDE.U32 R20, R23, R14, R20 ;  /* 0x0000000e17148225 */ /* 0x000fc800078e0014 */
[----:B------:R-:W-:Y:S01]  /*1d40*/  @!P0 IMAD.IADD R15, R21, 0x1, R15 ;  /* 0x00000001150f8824 */ /* 0x000fe200078e020f */
[----:B------:R-:W-:-:S04]  /*1d50*/  @!P0 SHF.L.U32 R31, R20, 0x2, RZ ;  /* 0x00000002141f8819 */ /* 0x000fc800000006ff */
[----:B0-----:R-:W-:Y:S02]  /*1d60*/  @!P0 IADD3 R22, P1, PT, R31, R18, RZ ;  /* 0x000000121f168210 */ /* 0x001fe40007f3e0ff */
[----:B------:R-:W-:Y:S02]  /*1d70*/  @!P0 SHF.L.U64.HI R26, R20, 0x2, R15 ;  /* 0x00000002141a8819 */ /* 0x000fe4000001020f */
[----:B------:R-:W-:Y:S01]  /*1d80*/  CS2R R14, SRZ ;  /* 0x00000000000e7805 */ /* 0x000fe2000001ff00 */
[----:B------:R-:W2:Y:S01]  /*1d90*/  @!P0 LDC.64 R20, c[0x0][0x398] ;  /* 0x0000e600ff148b82 */ /* 0x000ea20000000a00 */
[----:B------:R-:W-:-:S05]  /*1da0*/  @!P0 IADD3.X R23, PT, PT, R26, R19, RZ, P1, !PT ;  /* 0x000000131a178210 */ /* 0x000fca0000ffe4ff */
[----:B------:R3:W4:Y:S02]  /*1db0*/  @!P0 LDG.E.64 R14, desc[UR6][R22.64] ;  /* 0x00000006160e8981 */ /* 0x000724000c1e1b00 */
[----:B------:R-:W0:Y:S01]  /*1dc0*/  @!P0 LDC.64 R18, c[0x0][0x398] ;  /* 0x0000e600ff128b82 */ /* 0x000e220000000a00 */
[----:B--2---:R-:W-:-:S04]  /*1dd0*/  @!P0 IADD3 R32, P1, PT, R25, R20, RZ ;  /* 0x0000001419208210 */ /* 0x004fc80007f3e0ff */
[----:B------:R-:W-:Y:S02]  /*1de0*/  @!P0 IADD3.X R33, PT, PT, R24, R21, RZ, P1, !PT ;  /* 0x0000001518218210 */ /* 0x000fe40000ffe4ff */
[----:B------:R-:W-:-:S06]  /*1df0*/  CS2R R20, SRZ ;  /* 0x0000000000147805 */ /* 0x000fcc000001ff00 */
[----:B------:R-:W2:Y:S01]  /*1e00*/  @!P0 LDG.E.64 R20, desc[UR6][R32.64] ;  /* 0x0000000620148981 */ /* 0x000ea2000c1e1b00 */
[----:B0-----:R-:W-:-:S04]  /*1e10*/  @!P0 IADD3 R24, P1, PT, R31, R18, RZ ;  /* 0x000000121f188210 */ /* 0x001fc80007f3e0ff */
[----:B------:R-:W-:Y:S02]  /*1e20*/  @!P0 IADD3.X R25, PT, PT, R26, R19, RZ, P1, !PT ;  /* 0x000000131a198210 */ /* 0x000fe40000ffe4ff */
[----:B------:R-:W-:-:S06]  /*1e30*/  CS2R R18, SRZ ;  /* 0x0000000000127805 */ /* 0x000fcc000001ff00 */
[----:B------:R4:W2:Y:S01]  /*1e40*/  @!P0 LDG.E.64 R18, desc[UR6][R24.64] ;  /* 0x0000000618128981 */ /* 0x0008a2000c1e1b00 */
[----:B------:R-:W-:-:S05]  /*1e50*/  VIADD R6, R6, 0x2 ;  /* 0x0000000206067836 */ /* 0x000fca0000000000 */
[----:B------:R-:W-:Y:S02]  /*1e60*/  ISETP.NE.AND P1, PT, R6, RZ, PT ;  /* 0x000000ff0600720c */ /* 0x000fe40003f25270 */
[----:B------:R-:W-:Y:S01]  /*1e70*/  IADD3 R5, PT, PT, R5, 0x2, RZ ;  /* 0x0000000205057810 */ /* 0x000fe20007ffe0ff */
[----:B---3--:R-:W-:-:S04]  /*1e80*/  FADD.FTZ R23, -R12, R16 ;  /* 0x000000100c177221 */ /* 0x008fc80000010100 */
[----:B-1----:R-:W-:-:S04]  /*1e90*/  FMUL.FTZ R16, R23, R0 ;  /* 0x0000000017107220 */ /* 0x002fc80000410000 */
[----:B-----5:R-:W-:-:S04]  /*1ea0*/  FFMA.FTZ R26, R16, R10, R8 ;  /* 0x0000000a101a7223 */ /* 0x020fc80000010008 */
[----:B------:R-:W-:Y:S01]  /*1eb0*/  FMUL.FTZ R31, R26, -1.4426950216293334961 ;  /* 0xbfb8aa3b1a1f7820 */ /* 0x000fe20000410000 */
[----:B------:R-:W-:-:S05]  /*1ec0*/  FADD.FTZ R17, -R12, R17 ;  /* 0x000000110c117221 */ /* 0x000fca0000010100 */
[----:B------:R-:W0:Y:S01]  /*1ed0*/  MUFU.EX2 R31, R31 ;  /* 0x0000001f001f7308 */ /* 0x000e220000000800 */
[----:B------:R-:W-:-:S04]  /*1ee0*/  FMUL.FTZ R22, R17, R0 ;  /* 0x0000000011167220 */ /* 0x000fc80000410000 */
[----:B------:R-:W-:-:S04]  /*1ef0*/  FFMA.FTZ R17, R22, R11, R9 ;  /* 0x0000000b16117223 */ /* 0x000fc80000010009 */
[----:B------:R-:W-:Y:S01]  /*1f00*/  FMUL.FTZ R30, R17, -1.4426950216293334961 ;  /* 0xbfb8aa3b111e7820 */ /* 0x000fe20000410000 */
[----:B0-----:R-:W-:-:S05]  /*1f10*/  FADD.FTZ R23, R31, 1 ;  /* 0x3f8000001f177421 */ /* 0x001fca0000010000 */
[----:B------:R-:W0:Y:S04]  /*1f20*/  MUFU.EX2 R30, R30 ;  /* 0x0000001e001e7308 */ /* 0x000e280000000800 */
[----:B------:R-:W1:Y:S01]  /*1f30*/  MUFU.RCP R23, R23 ;  /* 0x0000001700177308 */ /* 0x000e620000001000 */
[C---:B----4-:R-:W-:Y:S01]  /*1f40*/  FADD.FTZ R25, -R12.reuse, R14 ;  /* 0x0000000e0c197221 */ /* 0x050fe20000010100 */
[----:B------:R-:W-:-:S03]  /*1f50*/  FADD.FTZ R33, -R12, R15 ;  /* 0x0000000f0c217221 */ /* 0x000fc60000010100 */
[----:B------:R-:W-:-:S04]  /*1f60*/  FMUL.FTZ R25, R25, R0 ;  /* 0x0000000019197220 */ /* 0x000fc80000410000 */
[----:B------:R-:W-:Y:S01]  /*1f70*/  FFMA.FTZ R15, R25, R10, R8 ;  /* 0x0000000a190f7223 */ /* 0x000fe20000010008 */
[----:B------:R-:W-:-:S03]  /*1f80*/  FMUL.FTZ R14, R33, R0 ;  /* 0x00000000210e7220 */ /* 0x000fc60000410000 */
[----:B------:R-:W-:Y:S01]  /*1f90*/  FMUL.FTZ R36, R15, -1.4426950216293334961 ;  /* 0xbfb8aa3b0f247820 */ /* 0x000fe20000410000 */
[----:B------:R-:W-:-:S05]  /*1fa0*/  FFMA.FTZ R24, R14, R11, R9 ;  /* 0x0000000b0e187223 */ /* 0x000fca0000010009 */
[----:B------:R-:W3:Y:S01]  /*1fb0*/  MUFU.EX2 R36, R36 ;  /* 0x0000002400247308 */ /* 0x000ee20000000800 */
[----:B------:R-:W-:Y:S01]  /*1fc0*/  FMUL.FTZ R37, R24, -1.4426950216293334961 ;  /* 0xbfb8aa3b18257820 */ /* 0x000fe20000410000 */
[----:B0-----:R-:W-:-:S03]  /*1fd0*/  FADD.FTZ R33, R30, 1 ;  /* 0x3f8000001e217421 */ /* 0x001fc60000010000 */
[----:B------:R-:W0:Y:S01]  /*1fe0*/  MUFU.EX2 R32, R37 ;  /* 0x0000002500207308 */ /* 0x000e220000000800 */
[----:B-1----:R-:W-:-:S03]  /*1ff0*/  FADD.FTZ R31, -R23, 1 ;  /* 0x3f800000171f7421 */ /* 0x002fc60000010100 */
[----:B------:R0:W1:Y:S01]  /*2000*/  MUFU.RCP R30, R33 ;  /* 0x00000021001e7308 */ /* 0x0000620000001000 */
[----:B------:R-:W-:Y:S01]  /*2010*/  FFMA.FTZ R26, R26, R31, 1 ;  /* 0x3f8000001a1a7423 */ /* 0x000fe2000001001f */
[----:B---3--:R-:W-:Y:S01]  /*2020*/  FADD.FTZ R31, R36, 1 ;  /* 0x3f800000241f7421 */ /* 0x008fe20000010000 */
[----:B--2---:R-:W-:Y:S01]  /*2030*/  FMUL.FTZ R23, R23, R20 ;  /* 0x0000001417177220 */ /* 0x004fe20000410000 */
[----:B0-----:R-:W-:-:S04]  /*2040*/  FADD.FTZ R33, R32, 1 ;  /* 0x3f80000020217421 */ /* 0x001fc80000010000 */
[----:B------:R-:W0:Y:S08]  /*2050*/  MUFU.RCP R31, R31 ;  /* 0x0000001f001f7308 */ /* 0x000e300000001000 */
[----:B------:R-:W2:Y:S01]  /*2060*/  MUFU.RCP R20, R33 ;  /* 0x0000002100147308 */ /* 0x000ea20000001000 */
[----:B-1----:R-:W-:-:S04]  /*2070*/  FADD.FTZ R32, -R30, 1 ;  /* 0x3f8000001e207421 */ /* 0x002fc80000010100 */
[----:B------:R-:W-:Y:S01]  /*2080*/  FFMA.FTZ R32, R17, R32, 1 ;  /* 0x3f80000011207423 */ /* 0x000fe20000010020 */
[----:B------:R-:W-:Y:S01]  /*2090*/  FMUL.FTZ R17, R30, R21 ;  /* 0x000000151e117220 */ /* 0x000fe20000410000 */
[----:B------:R-:W-:-:S03]  /*20a0*/  FMUL.FTZ R26, R23, R26 ;  /* 0x0000001a171a7220 */ /* 0x000fc60000410000 */
[----:B------:R-:W-:Y:S01]  /*20b0*/  FMUL.FTZ R17, R17, R32 ;  /* 0x0000002011117220 */ /* 0x000fe20000410000 */
[C---:B0-----:R-:W-:Y:S01]  /*20c0*/  FADD.FTZ R32, -R31.reuse, 1 ;  /* 0x3f8000001f207421 */ /* 0x041fe20000010100 */
[----:B------:R-:W-:Y:S01]  /*20d0*/  FMUL.FTZ R30, R26, R10 ;  /* 0x0000000a1a1e7220 */ /* 0x000fe20000410000 */
[----:B------:R-:W-:Y:S02]  /*20e0*/  FMUL.FTZ R18, R31, R18 ;  /* 0x000000121f127220 */ /* 0x000fe40000410000 */
[----:B------:R-:W-:Y:S01]  /*20f0*/  FFMA.FTZ R21, R15, R32, 1 ;  /* 0x3f8000000f157423 */ /* 0x000fe20000010020 */
[----:B------:R-:W-:Y:S01]  /*2100*/  FFMA.FTZ R15, R22, R17, R4 ;  /* 0x00000011160f7223 */ /* 0x000fe20000010004 */
[----:B--2---:R-:W-:Y:S01]  /*2110*/  FADD.FTZ R23, -R20, 1 ;  /* 0x3f80000014177421 */ /* 0x004fe20000010100 */
[----:B------:R-:W-:Y:S01]  /*2120*/  FFMA.FTZ R13, R16, R30, R13 ;  /* 0x0000001e100d7223 */ /* 0x000fe2000001000d */
[----:B------:R-:W-:Y:S01]  /*2130*/  FADD.FTZ R3, R30, R3 ;  /* 0x000000031e037221 */ /* 0x000fe20000010000 */
[C---:B------:R-:W-:Y:S01]  /*2140*/  FMUL.FTZ R4, R17.reuse, R11 ;  /* 0x0000000b11047220 */ /* 0x040fe20000410000 */
[----:B------:R-:W-:Y:S01]  /*2150*/  FFMA.FTZ R24, R24, R23, 1 ;  /* 0x3f80000018187423 */ /* 0x000fe20000010017 */
[----:B------:R-:W-:Y:S01]  /*2160*/  FMUL.FTZ R19, R20, R19 ;  /* 0x0000001314137220 */ /* 0x000fe20000410000 */
[----:B------:R-:W-:Y:S01]  /*2170*/  FMUL.FTZ R18, R18, R21 ;  /* 0x0000001512127220 */ /* 0x000fe20000410000 */
[----:B------:R-:W-:Y:S01]  /*2180*/  FADD.FTZ R28, R17, R28 ;  /* 0x0000001c111c7221 */ /* 0x000fe20000010000 */
[----:B------:R-:W-:Y:S01]  /*2190*/  FADD.FTZ R27, R26, R27 ;  /* 0x0000001b1a1b7221 */ /* 0x000fe20000010000 */
[----:B------:R-:W-:Y:S01]  /*21a0*/  FFMA.FTZ R13, R22, R4, R13 ;  /* 0x00000004160d7223 */ /* 0x000fe2000001000d */
[----:B------:R-:W-:Y:S01]  /*21b0*/  FADD.FTZ R17, R4, R3 ;  /* 0x0000000304117221 */ /* 0x000fe20000010000 */
[----:B------:R-:W-:Y:S01]  /*21c0*/  FFMA.FTZ R26, R16, R26, R29 ;  /* 0x0000001a101a7223 */ /* 0x000fe2000001001d */
[----:B------:R-:W-:Y:S01]  /*21d0*/  FMUL.FTZ R19, R19, R24 ;  /* 0x0000001813137220 */ /* 0x000fe20000410000 */
[----:B------:R-:W-:Y:S01]  /*21e0*/  FMUL.FTZ R4, R18, R10 ;  /* 0x0000000a12047220 */ /* 0x000fe20000410000 */
[----:B------:R-:W-:Y:S01]  /*21f0*/  FADD.FTZ R27, R27, R18 ;  /* 0x000000121b1b7221 */ /* 0x000fe20000010000 */
[----:B------:R-:W-:Y:S01]  /*2200*/  FFMA.FTZ R29, R25, R18, R26 ;  /* 0x00000012191d7223 */ /* 0x000fe2000001001a */
[----:B------:R-:W-:Y:S01]  /*2210*/  FMUL.FTZ R3, R19, R11 ;  /* 0x0000000b13037220 */ /* 0x000fe20000410000 */
[----:B------:R-:W-:Y:S01]  /*2220*/  FFMA.FTZ R16, R25, R4, R13 ;  /* 0x0000000419107223 */ /* 0x000fe2000001000d */
[----:B------:R-:W-:Y:S01]  /*2230*/  FADD.FTZ R18, R17, R4 ;  /* 0x0000000411127221 */ /* 0x000fe20000010000 */
[----:B------:R-:W-:Y:S01]  /*2240*/  FADD.FTZ R28, R28, R19 ;  /* 0x000000131c1c7221 */ /* 0x000fe20000010000 */
[C---:B------:R-:W-:Y:S01]  /*2250*/  FFMA.FTZ R4, R14.reuse, R19, R15 ;  /* 0x000000130e047223 */ /* 0x040fe2000001000f */
[----:B------:R-:W-:Y:S01]  /*2260*/  FFMA.FTZ R13, R14, R3, R16 ;  /* 0x000000030e0d7223 */ /* 0x000fe20000010010 */
[----:B------:R-:W-:Y:S01]  /*2270*/  FADD.FTZ R3, R3, R18 ;  /* 0x0000001203037221 */ /* 0x000fe20000010000 */
[----:B------:R-:W-:Y:S06]  /*2280*/  @P1 BRA `(.L_x_1199) ;  /* 0xfffffff8004c1947 */ /* 0x000fec000383ffff */
.L_x_1191:
[----:B-1----:R-:W0:Y:S01]  /*2290*/  S2R R0, SR_TID.X ;  /* 0x0000000000007919 */ /* 0x002e220000002100 */
[----:B------:R-:W1:Y:S01]  /*22a0*/  LDCU UR4, c[0x0][0x424] ;  /* 0x00008480ff0477ac */ /* 0x000e620008000800 */
[----:B------:R-:W-:Y:S01]  /*22b0*/  IADD3 R5, PT, PT, -R2, RZ, RZ ;  /* 0x000000ff02057210 */ /* 0x000fe20007ffe1ff */
[----:B------:R-:W2:Y:S01]  /*22c0*/  S2R R7, SR_CgaCtaId ;  /* 0x0000000000077919 */ /* 0x000ea20000008800 */
[----:B------:R-:W-:Y:S02]  /*22d0*/  MOV R6, 0x400 ;  /* 0x0000040000067802 */ /* 0x000fe40000000f00 */
[----:B0----5:R-:W-:Y:S02]  /*22e0*/  SHF.L.U32 R8, R0, 0x1, RZ ;  /* 0x0000000100087819 */ /* 0x021fe400000006ff */
[----:B--2---:R-:W-:-:S03]  /*22f0*/  LEA R7, R7, R6, 0x18 ;  /* 0x0000000607077211 */ /* 0x004fc600078ec0ff */
[----:B-1----:R-:W-:Y:S02]  /*2300*/  IMAD R5, R5, UR4, R8 ;  /* 0x0000000405057c24 */ /* 0x002fe4000f8e0208 */
[----:B------:R-:W-:-:S03]  /*2310*/  IMAD R6, R0, 0xc, R7 ;  /* 0x0000000c00067824 */ /* 0x000fc600078e0207 */
[----:B------:R-:W-:-:S04]  /*2320*/  ISETP.NE.AND P0, PT, R5, RZ, PT ;  /* 0x000000ff0500720c */ /* 0x000fc80003f05270 */
[----:B------:R-:W-:Y:S01]  /*2330*/  SEL R5, RZ, 0x1, P0 ;  /* 0x00000001ff057807 */ /* 0x000fe20000000000 */
[----:B------:R0:W-:Y:S01]  /*2340*/  STS [R6+0x14], R13 ;  /* 0x0000140d06007388 */ /* 0x0001e20000000800 */
[----:B------:R-:W-:-:S03]  /*2350*/  ISETP.GT.U32.AND P0, PT, R0, 0x1f, PT ;  /* 0x0000001f0000780c */ /* 0x000fc60003f04070 */
[----:B------:R0:W-:Y:S04]  /*2360*/  STS [R6+0x18], R3 ;  /* 0x0000180306007388 */ /* 0x0001e80000000800 */
[----:B------:R0:W-:Y:S01]  /*2370*/  STS [R6+0x10], R5 ;  /* 0x0000100506007388 */ /* 0x0001e20000000800 */
[----:B------:R-:W-:Y:S06]  /*2380*/  BAR.SYNC.DEFER_BLOCKING 0x0 ;  /* 0x0000000000007b1d */ /* 0x000fec0000010000 */
[----:B------:R-:W-:Y:S05]  /*2390*/  @P0 BRA `(.L_x_1200) ;  /* 0x00000008001c0947 */ /* 0x000fea0003800000 */
[----:B------:R-:W-:Y:S01]  /*23a0*/  IMAD R21, R0, 0x30, R6 ;  /* 0x0000003000157824 */ /* 0x000fe200078e0206 */
[----:B------:R-:W1:Y:S01]  /*23b0*/  S2R R20, SR_LANEID ;  /* 0x0000000000147919 */ /* 0x000e620000000000 */
[----:B------:R-:W-:-:S03]  /*23c0*/  UMOV UR4, 0xffffffff ;  /* 0xffffffff00047882 */ /* 0x000fc60000000000 */
[----:B0-----:R-:W-:Y:S04]  /*23d0*/  LDS R5, [R21+0x14] ;  /* 0x0000140015057984 */ /* 0x001fe80000000800 */
[----:B------:R-:W0:Y:S04]  /*23e0*/  LDS R8, [R21+0x20] ;  /* 0x0000200015087984 */ /* 0x000e280000000800 */
[----:B------:R-:W2:Y:S04]  /*23f0*/  LDS R3, [R21+0x1c] ;  /* 0x00001c0015037984 */ /* 0x000ea80000000800 */
[----:B------:R-:W-:Y:S04]  /*2400*/  LDS R7, [R21+0x18] ;  /* 0x0000180015077984 */ /* 0x000fe80000000800 */
[----:B------:R-:W3:Y:S04]  /*2410*/  LDS R10, [R21+0x24] ;  /* 0x00002400150a7984 */ /* 0x000ee80000000800 */
[----:B------:R-:W4:Y:S04]  /*2420*/  LDS R9, [R21+0x2c] ;  /* 0x00002c0015097984 */ /* 0x000f280000000800 */
[----:B------:R-:W5:Y:S04]  /*2430*/  LDS R12, [R21+0x28] ;  /* 0x00002800150c7984 */ /* 0x000f680000000800 */
[----:B------:R-:W1:Y:S04]  /*2440*/  LDS R11, [R21+0x30] ;  /* 0x00003000150b7984 */ /* 0x000e680000000800 */
[----:B------:R-:W1:Y:S04]  /*2450*/  LDS R14, [R21+0x38] ;  /* 0x00003800150e7984 */ /* 0x000e680000000800 */
[----:B------:R-:W1:Y:S04]  /*2460*/  LDS R13, [R21+0x34] ;  /* 0x00003400150d7984 */ /* 0x000e680000000800 */
[----:B------:R-:W1:Y:S04]  /*2470*/  LDS R16, [R21+0x3c] ;  /* 0x00003c0015107984 */ /* 0x000e680000000800 */
[----:B------:R-:W1:Y:S01]  /*2480*/  LDS R17, [R21+0x44] ;  /* 0x0000440015117984 */ /* 0x000e620000000800 */
[----:B0-----:R-:W-:-:S03]  /*2490*/  FADD.FTZ R23, R5, R8 ;  /* 0x0000000805177221 */ /* 0x001fc60000010000 */
[----:B------:R-:W0:Y:S01]  /*24a0*/  LDS R18, [R21+0x40] ;  /* 0x0000400015127984 */ /* 0x000e220000000800 */
[----:B--2---:R-:W-:-:S03]  /*24b0*/  ISETP.NE.AND P1, PT, R3, RZ, PT ;  /* 0x000000ff0300720c */ /* 0x004fc60003f25270 */
[----:B------:R-:W2:Y:S01]  /*24c0*/  LDS R19, [R21+0x48] ;  /* 0x0000480015137984 */ /* 0x000ea20000000800 */
[----:B------:R-:W-:-:S03]  /*24d0*/  FSEL R22, R23, R8, !P1 ;  /* 0x0000000817167208 */ /* 0x000fc60004800000 */
[----:B------:R1:W2:Y:S01]  /*24e0*/  LDS R15, [R21+0x10] ;  /* 0x00001000150f7984 */ /* 0x0002a20000000800 */
[----:B---3--:R-:W-:Y:S01]  /*24f0*/  FADD.FTZ R25, R7, R10 ;  /* 0x0000000a07197221 */ /* 0x008fe20000010000 */
[----:B----4-:R-:W-:-:S04]  /*2500*/  FADD.FTZ R22, R9, R22 ;  /* 0x0000001609167221 */ /* 0x010fc80000010000 */
[----:B------:R-:W-:Y:S02]  /*2510*/  FSEL R24, R25, R10, !P1 ;  /* 0x0000000a19187208 */ /* 0x000fe40004800000 */
[----:B-----5:R-:W-:-:S03]  /*2520*/  ISETP.NE.AND P2, PT, R12, RZ, PT ;  /* 0x000000ff0c00720c */ /* 0x020fc60003f45270 */
[----:B-1----:R-:W-:Y:S01]  /*2530*/  FADD.FTZ R24, R11, R24 ;  /* 0x000000180b187221 */ /* 0x002fe20000010000 */
[----:B------:R-:W-:-:S04]  /*2540*/  FSEL R23, R22, R9, !P2 ;  /* 0x0000000916177208 */ /* 0x000fc80005000000 */
[----:B------:R-:W-:Y:S01]  /*2550*/  FSEL R21, R24, R11, !P2 ;  /* 0x0000000b18157208 */ /* 0x000fe20005000000 */
[----:B------:R-:W-:Y:S01]  /*2560*/  FADD.FTZ R23, R14, R23 ;  /* 0x000000170e177221 */ /* 0x000fe20000010000 */
[----:B------:R-:W-:-:S03]  /*2570*/  ISETP.NE.AND P3, PT, R13, RZ, PT ;  /* 0x000000ff0d00720c */ /* 0x000fc60003f65270 */
[----:B------:R-:W-:Y:S01]  /*2580*/  FADD.FTZ R21, R16, R21 ;  /* 0x0000001510157221 */ /* 0x000fe20000010000 */
[----:B------:R-:W-:-:S04]  /*2590*/  FSEL R22, R23, R14, !P3 ;  /* 0x0000000e17167208 */ /* 0x000fc80005800000 */
[----:B------:R-:W-:Y:S01]  /*25a0*/  FSEL R26, R21, R16, !P3 ;  /* 0x00000010151a7208 */ /* 0x000fe20005800000 */
[----:B------:R-:W-:Y:S01]  /*25b0*/  FADD.FTZ R22, R17, R22 ;  /* 0x0000001611167221 */ /* 0x000fe20000010000 */
[----:B0-----:R-:W-:-:S03]  /*25c0*/  ISETP.NE.AND P4, PT, R18, RZ, PT ;  /* 0x000000ff1200720c */ /* 0x001fc60003f85270 */
[----:B--2---:R-:W-:Y:S01]  /*25d0*/  FADD.FTZ R26, R19, R26 ;  /* 0x0000001a131a7221 */ /* 0x004fe20000010000 */
[----:B------:R-:W-:Y:S02]  /*25e0*/  FSEL R21, R22, R17, !P4 ;  /* 0x0000001116157208 */ /* 0x000fe40006000000 */
[----:B------:R-:W-:Y:S02]  /*25f0*/  IADD3 R24, PT, PT, R12, R3, R15 ;  /* 0x000000030c187210 */ /* 0x000fe40007ffe00f */
[----:B------:R-:W-:Y:S02]  /*2600*/  FSEL R22, R26, R19, !P4 ;  /* 0x000000131a167208 */ /* 0x000fe40006000000 */
[----:B------:R-:W-:Y:S01]  /*2610*/  IADD3 R24, PT, PT, R18, R24, R13 ;  /* 0x0000001812187210 */ /* 0x000fe20007ffe00d */
[----:B------:R-:W-:Y:S06]  /*2620*/  BRA.DIV UR4, `(.L_x_1201) ;  /* 0x0000000a04887947 */ /* 0x000fec000b800000 */
        /* <DEDUP_REMOVED lines=53> */
[----:B------:R-:W-:Y:S02]  /*2980*/  @P5 FSEL R22, R25, R22, !P0 ;  /* 0x0000001619165208 */ /* 0x000fe40004000000 */
[----:B------:R-:W0:Y:S01]  /*2990*/  SHFL.UP PT, R21, R21, 0x1, RZ ;  /* 0x0420000015157989 */ /* 0x000e2200000e00ff */
[----:B------:R-:W-:-:S03]  /*29a0*/  IMAD.IADD R23, R24, 0x1, R23 ;  /* 0x0000000118177824 */ /* 0x000fc600078e0217 */
[----:B------:R-:W1:Y:S04]  /*29b0*/  SHFL.UP PT, R22, R22, 0x1, RZ ;  /* 0x0420000016167989 */ /* 0x000e6800000e00ff */
[----:B------:R-:W2:Y:S02]  /*29c0*/  SHFL.UP PT, R23, R23, 0x1, RZ ;  /* 0x0420000017177989 */ /* 0x000ea400000e00ff */
.L_x_1222:
[----:B------:R-:W-:Y:S01]  /*29d0*/  ISETP.NE.AND P5, PT, R0, RZ, PT ;  /* 0x000000ff0000720c */ /* 0x000fe20003fa5270 */
[----:B------:R-:W3:Y:S01]  /*29e0*/  S2R R25, SR_TID.X ;  /* 0x0000000000197919 */ /* 0x000ee20000002100 */
[----:B------:R-:W-:-:S11]  /*29f0*/  PLOP3.LUT P0, PT, PT, PT, PT, 0x80, 0x8 ;  /* 0x000000000008781c */ /* 0x000fd60003f0f070 */
[----:B------:R-:W-:Y:S02]  /*2a00*/  @P5 ISETP.NE.AND P6, PT, R15, RZ, PT ;  /* 0x000000ff0f00520c */ /* 0x000fe40003fc5270 */
[----:B--2---:R-:W-:Y:S02]  /*2a10*/  @P5 IADD3 R15, PT, PT, R23, R15, RZ ;  /* 0x0000000f170f5210 */ /* 0x004fe40007ffe0ff */
[----:B------:R-:W-:Y:S02]  /*2a20*/  @P5 PLOP3.LUT P0, PT, P6, PT, PT, 0x80, 0x8 ;  /* 0x000000000008581c */ /* 0x000fe4000370f070 */
[----:B------:R-:W-:-:S04]  /*2a30*/  IADD3 R3, PT, PT, R3, R15, RZ ;  /* 0x0000000f03037210 */ /* 0x000fc80007ffe0ff */
[----:B------:R-:W-:-:S05]  /*2a40*/  IADD3 R12, PT, PT, R12, R3, RZ ;  /* 0x000000030c0c7210 */ /* 0x000fca0007ffe0ff */
[----:B------:R-:W-:Y:S02]  /*2a50*/  IMAD.IADD R13, R13, 0x1, R12 ;  /* 0x000000010d0d7824 */ /* 0x000fe400078e020c */
[----:B0-----:R-:W-:Y:S01]  /*2a60*/  @!P0 FADD.FTZ R5, R21, R5 ;  /* 0x0000000515058221 */ /* 0x001fe20000010000 */
[----:B-1----:R-:W-:Y:S01]  /*2a70*/  @!P0 FADD.FTZ R7, R22, R7 ;  /* 0x0000000716078221 */ /* 0x002fe20000010000 */
[----:B---3--:R-:W-:Y:S02]  /*2a80*/  IMAD R0, R25, 0x30, R6 ;  /* 0x0000003019007824 */ /* 0x008fe400078e0206 */
[----:B------:R-:W-:Y:S01]  /*2a90*/  @!P1 FADD.FTZ R8, R8, R5 ;  /* 0x0000000508089221 */ /* 0x000fe20000010000 */
[----:B------:R-:W-:Y:S01]  /*2aa0*/  @!P1 FADD.FTZ R10, R10, R7 ;  /* 0x000000070a0a9221 */ /* 0x000fe20000010000 */
[----:B------:R-:W-:Y:S02]  /*2ab0*/  IADD3 R18, PT, PT, R18, R13, RZ ;  /* 0x0000000d12127210 */ /* 0x000fe40007ffe0ff */
        /* <DEDUP_REMOVED lines=21> */
.L_x_1200:
[----:B-1----:R-:W1:Y:S01]  /*2c10*/  S2R R11, SR_TID.X ;  /* 0x00000000000b7919 */ /* 0x002e620000002100 */
[----:B------:R-:W2:Y:S01]  /*2c20*/  LDC R0, c[0x0][0x424] ;  /* 0x00010900ff007b82 */ /* 0x000ea20000000800 */
[----:B0-----:R-:W-:Y:S01]  /*2c30*/  IADD3 R5, PT, PT, -R2, RZ, RZ ;  /* 0x000000ff02057210 */ /* 0x001fe20007ffe1ff */
[----:B------:R-:W-:Y:S05]  /*2c40*/  WARPSYNC.ALL ;  /* 0x0000000000007948 */ /* 0x000fea0003800000 */
[----:B------:R-:W0:Y:S01]  /*2c50*/  S2R R15, SR_CgaCtaId ;  /* 0x00000000000f7919 */ /* 0x000e220000008800 */
[----:B------:R-:W-:Y:S02]  /*2c60*/  MOV R13, 0x400 ;  /* 0x00000400000d7802 */ /* 0x000fe40000000f00 */
[----:B-1----:R-:W-:-:S05]  /*2c70*/  SHF.L.U32 R3, R11, 0x1, RZ ;  /* 0x000000010b037819 */ /* 0x002fca00000006ff */
[C---:B--2---:R-:W-:Y:S01]  /*2c80*/  IMAD R3, R0.reuse, R5, R3 ;  /* 0x0000000500037224 */ /* 0x044fe200078e0203 */
[----:B------:R-:W-:Y:S01]  /*2c90*/  BAR.SYNC.DEFER_BLOCKING 0x0 ;  /* 0x0000000000007b1d */ /* 0x000fe20000010000 */
[----:B------:R-:W-:-:S05]  /*2ca0*/  VIADD R0, R0, 0xfffffffe ;  /* 0xfffffffe00007836 */ /* 0x000fca0000000000 */
[----:B------:R-:W-:Y:S02]  /*2cb0*/  ISETP.NE.AND P2, PT, R3, R0, PT ;  /* 0x000000000300720c */ /* 0x000fe40003f45270 */
[----:B------:R-:W1:Y:S01]  /*2cc0*/  LDC R7, c[0x0][0x420] ;  /* 0x00010800ff077b82 */ /* 0x000e620000000800 */
[----:B------:R-:W2:Y:S01]  /*2cd0*/  LDCU.64 UR10, c[0x0][0x3f8] ;  /* 0x00007f00ff0a77ac */ /* 0x000ea20008000a00 */
[----:B------:R-:W-:Y:S06]  /*2ce0*/  BSSY.RECONVERGENT B0, `(.L_x_1202) ;  /* 0x000001f000007945 */ /* 0x000fec0003800200 */
[----:B------:R-:W3:Y:S03]  /*2cf0*/  LDC R14, c[0x0][0x410] ;  /* 0x00010400ff0e7b82 */ /* 0x000ee60000000800 */
[----:B------:R-:W-:-:S05]  /*2d00*/  @!P2 IADD3 R0, PT, PT, R13, 0x7a0, RZ ;  /* 0x000007a00d00a810 */ /* 0x000fca0007ffe0ff */
[----:B------:R-:W4:Y:S01]  /*2d10*/  LDC R10, c[0x0][0x428] ;  /* 0x00010a00ff0a7b82 */ /* 0x000f220000000800 */
[----:B------:R-:W-:Y:S01]  /*2d20*/  @!P2 LDS R9, [R6+0x18] ;  /* 0x000018000609a984 */ /* 0x000fe20000000800 */
[----:B0-----:R-:W-:-:S03]  /*2d30*/  @!P2 LEA R3, R15, R0, 0x18 ;  /* 0x000000000f03a211 */ /* 0x001fc600078ec0ff */
[----:B------:R-:W0:Y:S01]  /*2d40*/  @!P2 LDS R8, [R6+0x14] ;  /* 0x000014000608a984 */ /* 0x000e220000000800 */
[----:B------:R-:W-:Y:S01]  /*2d50*/  @!P2 LEA R3, R2, R3, 0x3 ;  /* 0x000000030203a211 */ /* 0x000fe200078e18ff */
[----:B-1----:R-:W-:-:S05]  /*2d60*/  IMAD R5, R7, UR8, R11 ;  /* 0x0000000807057c24 */ /* 0x002fca000f8e020b */
[----:B---3--:R-:W-:-:S04]  /*2d70*/  ISETP.GE.AND P0, PT, R5, R14, PT ;  /* 0x0000000e0500720c */ /* 0x008fc80003f06270 */
[----:B------:R-:W-:Y:S01]  /*2d80*/  ISETP.GE.U32.OR P0, PT, R11, R7, P0 ;  /* 0x000000070b00720c */ /* 0x000fe20000706470 */
[----:B----4-:R-:W-:-:S05]  /*2d90*/  IMAD R10, R10, UR8, R11 ;  /* 0x000000080a0a7c24 */ /* 0x010fca000f8e020b */
[----:B--2---:R-:W-:Y:S02]  /*2da0*/  ISETP.GE.U32.AND P1, PT, R10, UR10, PT ;  /* 0x0000000a0a007c0c */ /* 0x004fe4000bf26070 */
[----:B------:R-:W-:-:S04]  /*2db0*/  SHF.R.S32.HI R12, RZ, 0x1f, R10 ;  /* 0x0000001fff0c7819 */ /* 0x000fc8000001140a */
[----:B------:R-:W-:Y:S01]  /*2dc0*/  ISETP.GE.AND.EX P1, PT, R12, UR11, PT, P1 ;  /* 0x0000000b0c007c0c */ /* 0x000fe2000bf26310 */
[----:B0-----:R0:W-:Y:S01]  /*2dd0*/  @!P2 STS.64 [R3], R8 ;  /* 0x000000080300a388 */ /* 0x0011e20000000a00 */
[----:B------:R-:W-:Y:S06]  /*2de0*/  BAR.SYNC.DEFER_BLOCKING 0x0 ;  /* 0x0000000000007b1d */ /* 0x000fec0000010000 */
[----:B------:R-:W-:Y:S05]  /*2df0*/  @P0 BRA `(.L_x_1203) ;  /* 0x0000000000340947 */ /* 0x000fea0003800000 */
[----:B------:R-:W-:Y:S01]  /*2e00*/  IADD3 R0, PT, PT, R13, 0x7a0, RZ ;  /* 0x000007a00d007810 */ /* 0x000fe20007ffe0ff */
[----:B------:R-:W1:Y:S01]  /*2e10*/  LDC.64 R6, c[0x0][0x3d8] ;  /* 0x0000f600ff067b82 */ /* 0x000e620000000a00 */
[----:B------:R-:W-:Y:S02]  /*2e20*/  USHF.L.U32 UR4, UR5, 0x1, URZ ;  /* 0x0000000105047899 */ /* 0x000fe400080006ff */
[----:B------:R-:W-:-:S04]  /*2e30*/  LEA R0, R15, R0, 0x18 ;  /* 0x000000000f007211 */ /* 0x000fc800078ec0ff */
[C---:B------:R-:W-:Y:S02]  /*2e40*/  IMAD R2, R14.reuse, UR4, R14 ;  /* 0x000000040e027c24 */ /* 0x040fe4000f8e020e */
[----:B------:R-:W-:Y:S02]  /*2e50*/  IMAD R0, R11, 0x8, R0 ;  /* 0x000000080b007824 */ /* 0x000fe400078e0200 */
[----:B0-----:R-:W-:Y:S01]  /*2e60*/  IMAD R3, R14, UR4, R5 ;  /* 0x000000040e037c24 */ /* 0x001fe2000f8e0205 */
[----:B------:R-:W-:Y:S02]  /*2e70*/  IADD3 R11, PT, PT, R5, R2, RZ ;  /* 0x00000002050b7210 */ /* 0x000fe40007ffe0ff */
[----:B------:R-:W0:Y:S01]  /*2e80*/  LDS.64 R8, [R0] ;  /* 0x0000000000087984 */ /* 0x000e220000000a00 */
[----:B-1----:R-:W-:-:S04]  /*2e90*/  IMAD.WIDE R2, R3, 0x4, R6 ;  /* 0x0000000403027825 */ /* 0x002fc800078e0206 */
[----:B------:R-:W-:Y:S01]  /*2ea0*/  IMAD.WIDE R6, R11, 0x4, R6 ;  /* 0x000000040b067825 */ /* 0x000fe200078e0206 */
[----:B0-----:R1:W-:Y:S04]  /*2eb0*/  REDG.E.ADD.F32.FTZ.RN.STRONG.GPU desc[UR6][R2.64], R8 ;  /* 0x00000008020079a6 */ /* 0x0013e8000c12f306 */
[----:B------:R1:W-:Y:S02]  /*2ec0*/  REDG.E.ADD.F32.FTZ.RN.STRONG.GPU desc[UR6][R6.64], R9 ;  /* 0x00000009060079a6 */ /* 0x0003e4000c12f306 */
.L_x_1203:
[----:B------:R-:W-:Y:S05]  /*2ed0*/  BSYNC.RECONVERGENT B0 ;  /* 0x0000000000007941 */ /* 0x000fea0003800200 */
.L_x_1202:
[----:B------:R-:W-:Y:S05]  /*2ee0*/  @P1 EXIT ;  /* 0x000000000000194d */ /* 0x000fea0003800000 */
[----:B------:R-:W2:Y:S01]  /*2ef0*/  LDCU UR4, c[0x0][0x3e0] ;  /* 0x00007c00ff0477ac */ /* 0x000ea20008000800 */
[----:B-1----:R-:W1:Y:S01]  /*2f00*/  LDC R7, c[0x0][0x360] ;  /* 0x0000d800ff077b82 */ /* 0x002e620000000800 */
[----:B------:R-:W3:Y:S01]  /*2f10*/  LDCU.64 UR8, c[0x0][0x3d8] ;  /* 0x00007b00ff0877ac */ /* 0x000ee20008000a00 */
[----:B------:R-:W-:Y:S01]  /*2f20*/  USHF.L.U64.HI UR5, UR10, 0x2, UR11 ;  /* 0x000000020a057899 */ /* 0x000fe2000801020b */
[----:B--2---:R-:W-:Y:S01]  /*2f30*/  IMAD R0, R14, UR4, RZ ;  /* 0x000000040e007c24 */ /* 0x004fe2000f8e02ff */
[----:B------:R-:W-:-:S04]  /*2f40*/  USHF.L.U32 UR4, UR10, 0x2, URZ ;  /* 0x000000020a047899 */ /* 0x000fc800080006ff */
[----:B0-----:R-:W-:-:S04]  /*2f50*/  SHF.L.U32 R3, R0, 0x1, RZ ;  /* 0x0000000100037819 */ /* 0x001fc800000006ff */
[----:B------:R-:W-:-:S04]  /*2f60*/  IADD3 R10, P0, PT, R10, R3, RZ ;  /* 0x000000030a0a7210 */ /* 0x000fc80007f1e0ff */
[----:B------:R-:W-:Y:S02]  /*2f70*/  LEA.HI.X.SX32 R3, R3, R12, 0x1, P0 ;  /* 0x0000000c03037211 */ /* 0x000fe400000f0eff */
[----:B---3--:R-:W-:-:S04]  /*2f80*/  LEA R2, P0, R10, UR8, 0x2 ;  /* 0x000000080a027c11 */ /* 0x008fc8000f8010ff */
[----:B------:R-:W-:Y:S02]  /*2f90*/  LEA.HI.X R3, R10, UR9, R3, 0x2, P0 ;  /* 0x000000090a037c11 */ /* 0x000fe400080f1403 */
[----:B-1----:R-:W-:Y:S02]  /*2fa0*/  LEA R6, P0, R7, R2, 0x2 ;  /* 0x0000000207067211 */ /* 0x002fe400078010ff */
        /* <DEDUP_REMOVED lines=10> */
.L_x_1201:
[----:B------:R-:W-:Y:S02]  /*3050*/  IMAD.MOV.U32 R31, RZ, RZ, R24 ;  /* 0x000000ffff1f7224 */ /* 0x000fe400078e0018 */
        /* <DEDUP_REMOVED lines=8> */
.L_x_1204:
[----:B------:R-:W-:Y:S01]  /*30e0*/  MOV R31, R21 ;  /* 0x00000015001f7202 */ /* 0x000fe20000000f00 */
[----:B------:R-:W-:-:S07]  /*30f0*/  IMAD.MOV.U32 R23, RZ, RZ, R25 ;  /* 0x000000ffff177224 */ /* 0x000fce00078e0019 */
[----:B------:R-:W-:Y:S05]  /*3100*/  WARPSYNC.COLLECTIVE R30, `(.L_x_1205) ;  /* 0x000000001e087348 */ /* 0x000fea0003c00000 */
[----:B------:R0:W1:Y:S02]  /*3110*/  SHFL.UP P0, R25, R31, R32, R33 ;  /* 0x040000201f197389 */ /* 0x0000640000000021 */
[----:B01----:R-:W-:Y:S05]  /*3120*/  ENDCOLLECTIVE ;  /* 0x000000000000791b */ /* 0x003fea0003800000 */
.L_x_1205:
[----:B------:R-:W-:-:S04]  /*3130*/  SEL R23, R23, RZ, P6 ;  /* 0x000000ff17177207 */ /* 0x000fc80003000000 */
[----:B------:R-:W-:Y:S01]  /*3140*/  IADD3 R23, PT, PT, R24, R23, RZ ;  /* 0x0000001718177210 */ /* 0x000fe20007ffe0ff */
[----:B------:R-:W-:Y:S01]  /*3150*/  IMAD.MOV.U32 R31, RZ, RZ, R22 ;  /* 0x000000ffff1f7224 */ /* 0x000fe200078e0016 */
[----:B------:R-:W-:-:S07]  /*3160*/  MOV R26, R25 ;  /* 0x00000019001a7202 */ /* 0x000fce0000000f00 */
[----:B------:R-:W-:Y:S05]  /*3170*/  WARPSYNC.COLLECTIVE R30, `(.L_x_1206) ;  /* 0x000000001e087348 */ /* 0x000fea0003c00000 */
[----:B------:R0:W1:Y:S02]  /*3180*/  SHFL.UP P0, R25, R31, R32, R33 ;  /* 0x040000201f197389 */ /* 0x0000640000000021 */
[----:B01----:R-:W-:Y:S05]  /*3190*/  ENDCOLLECTIVE ;  /* 0x000000000000791b */ /* 0x003fea0003800000 */
.L_x_1206:
[----:B------:R-:W-:-:S05]  /*31a0*/  FADD.FTZ R26, R21, R26 ;  /* 0x0000001a151a7221 */ /* 0x000fca0000010000 */
[----:B------:R-:W-:Y:S02]  /*31b0*/  @P6 FSEL R21, R26, R21, !P5 ;  /* 0x000000151a156208 */ /* 0x000fe40006800000 */
[----:B------:R-:W-:Y:S01]  /*31c0*/  MOV R31, R23 ;  /* 0x00000017001f7202 */ /* 0x000fe20000000f00 */
[----:B------:R-:W-:Y:S02]  /*31d0*/  HFMA2 R32, -RZ, RZ, 0, 1.1920928955078125e-07 ;  /* 0x00000002ff207431 */ /* 0x000fe400000001ff */
[----:B------:R-:W-:-:S05]  /*31e0*/  FADD.FTZ R25, R22, R25 ;  /* 0x0000001916197221 */ /* 0x000fca0000010000 */
[----:B------:R-:W-:-:S07]  /*31f0*/  @P6 FSEL R22, R25, R22, !P5 ;  /* 0x0000001619166208 */ /* 0x000fce0006800000 */
[----:B------:R-:W-:Y:S05]  /*3200*/  WARPSYNC.COLLECTIVE R30, `(.L_x_1207) ;  /* 0x000000001e087348 */ /* 0x000fea0003c00000 */
[----:B------:R0:W1:Y:S02]  /*3210*/  SHFL.UP P0, R25, R31, R32, R33 ;  /* 0x040000201f197389 */ /* 0x0000640000000021 */
[----:B01----:R-:W-:Y:S05]  /*3220*/  ENDCOLLECTIVE ;  /* 0x000000000000791b */ /* 0x003fea0003800000 */
.L_x_1207:
[----:B------:R-:W-:Y:S02]  /*3230*/  ISETP.GE.AND P6, PT, R20, 0x2, PT ;  /* 0x000000021400780c */ /* 0x000fe40003fc6270 */
[----:B------:R-:W-:Y:S02]  /*3240*/  ISETP.NE.AND P5, PT, R23, RZ, PT ;  /* 0x000000ff1700720c */ /* 0x000fe40003fa5270 */
[----:B------:R-:W-:Y:S02]  /*3250*/  MOV R31, R21 ;  /* 0x00000015001f7202 */ /* 0x000fe40000000f00 */
[----:B------:R-:W-:-:S09]  /*3260*/  MOV R24, R25 ;  /* 0x0000001900187202 */ /* 0x000fd20000000f00 */
[----:B------:R-:W-:Y:S05]  /*3270*/  WARPSYNC.COLLECTIVE R30, `(.L_x_1208) ;  /* 0x000000001e087348 */ /* 0x000fea0003c00000 */
[----:B------:R0:W1:Y:S02]  /*3280*/  SHFL.UP P0, R25, R31, R32, R33 ;  /* 0x040000201f197389 */ /* 0x0000640000000021 */
[----:B01----:R-:W-:Y:S05]  /*3290*/  ENDCOLLECTIVE ;  /* 0x000000000000791b */ /* 0x003fea0003800000 */
.L_x_1208:
[----:B------:R-:W-:-:S05]  /*32a0*/  SEL R24, R24, RZ, P6 ;  /* 0x000000ff18187207 */ /* 0x000fca0003000000 */
[----:B------:R-:W-:Y:S01]  /*32b0*/  IMAD.IADD R24, R23, 0x1, R24 ;  /* 0x0000000117187824 */ /* 0x000fe200078e0218 */
[----:B------:R-:W-:Y:S02]  /*32c0*/  MOV R31, R22 ;  /* 0x00000016001f7202 */ /* 0x000fe40000000f00 */
[----:B------:R-:W-:-:S07]  /*32d0*/  MOV R26, R25 ;  /* 0x00000019001a7202 */ /* 0x000fce0000000f00 */
[----:B------:R-:W-:Y:S05]  /*32e0*/  WARPSYNC.COLLECTIVE R30, `(.L_x_1209) ;  /* 0x000000001e087348 */ /* 0x000fea0003c00000 */
[----:B------:R0:W1:Y:S02]  /*32f0*/  SHFL.UP P0, R25, R31, R32, R33 ;  /* 0x040000201f197389 */ /* 0x0000640000000021 */
[----:B01----:R-:W-:Y:S05]  /*3300*/  ENDCOLLECTIVE ;  /* 0x000000000000791b */ /* 0x003fea0003800000 */
.L_x_1209:
[----:B------:R-:W-:-:S05]  /*3310*/  FADD.FTZ R26, R21, R26 ;  /* 0x0000001a151a7221 */ /* 0x000fca0000010000 */
[----:B------:R-:W-:Y:S01]  /*3320*/  @P6 FSEL R21, R26, R21, !P5 ;  /* 0x000000151a156208 */ /* 0x000fe20006800000 */
[----:B------:R-:W-:Y:S02]  /*3330*/  IMAD.MOV.U32 R31, RZ, RZ, R24 ;  /* 0x000000ffff1f7224 */ /* 0x000fe400078e0018 */
[----:B------:R-:W-:Y:S02]  /*3340*/  HFMA2 R32, -RZ, RZ, 0, 2.384185791015625e-07 ;  /* 0x00000004ff207431 */ /* 0x000fe400000001ff */
[----:B------:R-:W-:-:S05]  /*3350*/  FADD.FTZ R25, R22, R25 ;  /* 0x0000001916197221 */ /* 0x000fca0000010000 */
[----:B------:R-:W-:-:S07]  /*3360*/  @P6 FSEL R22, R25, R22, !P5 ;  /* 0x0000001619166208 */ /* 0x000fce0006800000 */
[----:B------:R-:W-:Y:S05]  /*3370*/  WARPSYNC.COLLECTIVE R30, `(.L_x_1210) ;  /* 0x000000001e087348 */ /* 0x000fea0003c00000 */
[----:B------:R0:W1:Y:S02]  /*3380*/  SHFL.UP P0, R25, R31, R32, R33 ;  /* 0x040000201f197389 */ /* 0x0000640000000021 */
[----:B01----:R-:W-:Y:S05]  /*3390*/  ENDCOLLECTIVE ;  /* 0x000000000000791b */ /* 0x003fea0003800000 */
.L_x_1210:
[----:B------:R-:W-:Y:S02]  /*33a0*/  ISETP.GE.AND P6, PT, R20, 0x4, PT ;  /* 0x000000041400780c */ /* 0x000fe40003fc6270 */
[----:B------:R-:W-:Y:S01]  /*33b0*/  ISETP.NE.AND P5, PT, R24, RZ, PT ;  /* 0x000000ff1800720c */ /* 0x000fe20003fa5270 */
[----:B------:R-:W-:Y:S01]  /*33c0*/  IMAD.MOV.U32 R31, RZ, RZ, R21 ;  /* 0x000000ffff1f7224 */ /* 0x000fe200078e0015 */
[----:B------:R-:W-:-:S11]  /*33d0*/  MOV R23, R25 ;  /* 0x0000001900177202 */ /* 0x000fd60000000f00 */
[----:B------:R-:W-:Y:S05]  /*33e0*/  WARPSYNC.COLLECTIVE R30, `(.L_x_1211) ;  /* 0x000000001e087348 */ /* 0x000fea0003c00000 */
[----:B------:R0:W1:Y:S02]  /*33f0*/  SHFL.UP P0, R25, R31, R32, R33 ;  /* 0x040000201f197389 */ /* 0x0000640000000021 */
[----:B01----:R-:W-:Y:S05]  /*3400*/  ENDCOLLECTIVE ;  /* 0x000000000000791b */ /* 0x003fea0003800000 */
.L_x_1211:
[----:B------:R-:W-:-:S04]  /*3410*/  SEL R23, R23, RZ, P6 ;  /* 0x000000ff17177207 */ /* 0x000fc80003000000 */
[----:B------:R-:W-:Y:S02]  /*3420*/  IADD3 R23, PT, PT, R24, R23, RZ ;  /* 0x0000001718177210 */ /* 0x000fe40007ffe0ff */
[----:B------:R-:W-:Y:S02]  /*3430*/  MOV R31, R22 ;  /* 0x00000016001f7202 */ /* 0x000fe40000000f00 */
[----:B------:R-:W-:-:S07]  /*3440*/  MOV R26, R25 ;  /* 0x00000019001a7202 */ /* 0x000fce0000000f00 */
[----:B------:R-:W-:Y:S05]  /*3450*/  WARPSYNC.COLLECTIVE R30, `(.L_x_1212) ;  /* 0x000000001e087348 */ /* 0x000fea0003c00000 */
[----:B------:R0:W1:Y:S02]  /*3460*/  SHFL.UP P0, R25, R31, R32, R33 ;  /* 0x040000201f197389 */ /* 0x0000640000000021 */
[----:B01----:R-:W-:Y:S05]  /*3470*/  ENDCOLLECTIVE ;  /* 0x000000000000791b */ /* 0x003fea0003800000 */
.L_x_1212:
        /* <DEDUP_REMOVED lines=9> */
.L_x_1213:
[C---:B------:R-:W-:Y:S02]  /*3510*/  ISETP.GE.AND P6, PT, R20.reuse, 0x8, PT ;  /* 0x000000081400780c */ /* 0x040fe40003fc6270 */
[----:B------:R-:W-:Y:S02]  /*3520*/  ISETP.GE.AND P5, PT, R20, 0x10, PT ;  /* 0x000000101400780c */ /* 0x000fe40003fa6270 */
[----:B------:R-:W-:Y:S02]  /*3530*/  MOV R31, R21 ;  /* 0x00000015001f7202 */ /* 0x000fe40000000f00 */
[----:B------:R-:W-:-:S09]  /*3540*/  MOV R24, R25 ;  /* 0x0000001900187202 */ /* 0x000fd20000000f00 */
[----:B------:R-:W-:Y:S05]  /*3550*/  WARPSYNC.COLLECTIVE R30, `(.L_x_1214) ;  /* 0x000000001e087348 */ /* 0x000fea0003c00000 */
[----:B------:R0:W1:Y:S02]  /*3560*/  SHFL.UP P0, R25, R31, R32, R33 ;  /* 0x040000201f197389 */ /* 0x0000640000000021 */
[----:B01----:R-:W-:Y:S05]  /*3570*/  ENDCOLLECTIVE ;  /* 0x000000000000791b */ /* 0x003fea0003800000 */
.L_x_1214:
        /* <DEDUP_REMOVED lines=11> */
.L_x_1215:
        /* <DEDUP_REMOVED lines=8> */
.L_x_1216:
[----:B------:R-:W-:Y:S02]  /*36b0*/  ISETP.NE.AND P6, PT, R24, RZ, PT ;  /* 0x000000ff1800720c */ /* 0x000fe40003fc5270 */
[----:B------:R-:W-:Y:S01]  /*36c0*/  MOV R31, R21 ;  /* 0x00000015001f7202 */ /* 0x000fe20000000f00 */
[----:B------:R-:W-:-:S10]  /*36d0*/  IMAD.MOV.U32 R23, RZ, RZ, R25 ;  /* 0x000000ffff177224 */ /* 0x000fd400078e0019 */
[----:B------:R-:W-:Y:S05]  /*36e0*/  WARPSYNC.COLLECTIVE R30, `(.L_x_1217) ;  /* 0x000000001e087348 */ /* 0x000fea0003c00000 */
[----:B------:R0:W1:Y:S02]  /*36f0*/  SHFL.UP P0, R25, R31, R32, R33 ;  /* 0x040000201f197389 */ /* 0x0000640000000021 */
[----:B01----:R-:W-:Y:S05]  /*3700*/  ENDCOLLECTIVE ;  /* 0x000000000000791b */ /* 0x003fea0003800000 */
.L_x_1217:
[----:B------:R-:W-:-:S04]  /*3710*/  SEL R23, R23, RZ, P5 ;  /* 0x000000ff17177207 */ /* 0x000fc80002800000 */
[----:B------:R-:W-:Y:S01]  /*3720*/  IADD3 R23, PT, PT, R24, R23, RZ ;  /* 0x0000001718177210 */ /* 0x000fe20007ffe0ff */
[----:B------:R-:W-:Y:S01]  /*3730*/  IMAD.MOV.U32 R31, RZ, RZ, R22 ;  /* 0x000000ffff1f7224 */ /* 0x000fe200078e0016 */
[----:B------:R-:W-:-:S07]  /*3740*/  MOV R26, R25 ;  /* 0x00000019001a7202 */ /* 0x000fce0000000f00 */
[----:B------:R-:W-:Y:S05]  /*3750*/  WARPSYNC.COLLECTIVE R30, `(.L_x_1218) ;  /* 0x000000001e087348 */ /* 0x000fea0003c00000 */
[----:B------:R0:W1:Y:S02]  /*3760*/  SHFL.UP P0, R25, R31, R32, R33 ;  /* 0x040000201f197389 */ /* 0x0000640000000021 */
[----:B01----:R-:W-:Y:S05]  /*3770*/  ENDCOLLECTIVE ;  /* 0x000000000000791b */ /* 0x003fea0003800000 */
.L_x_1218:
        /* <DEDUP_REMOVED lines=9> */
.L_x_1219:
[----:B------:R-:W-:Y:S01]  /*3810*/  IMAD.MOV.U32 R31, RZ, RZ, R21 ;  /* 0x000000ffff1f7224 */ /* 0x000fe200078e0015 */
[----:B------:R-:W-:-:S07]  /*3820*/  MOV R23, R25 ;  /* 0x0000001900177202 */ /* 0x000fce0000000f00 */
[----:B------:R-:W-:Y:S05]  /*3830*/  WARPSYNC.COLLECTIVE R30, `(.L_x_1220) ;  /* 0x000000001e087348 */ /* 0x000fea0003c00000 */
[----:B------:R0:W1:Y:S02]  /*3840*/  SHFL.UP P0, R25, R31, R32, R33 ;  /* 0x040000201f197389 */ /* 0x0000640000000021 */
[----:B01----:R-:W-:Y:S05]  /*3850*/  ENDCOLLECTIVE ;  /* 0x000000000000791b */ /* 0x003fea0003800000 */
.L_x_1220:
[----:B------:R-:W-:Y:S02]  /*3860*/  MOV R31, R22 ;  /* 0x00000016001f7202 */ /* 0x000fe40000000f00 */
[----:B------:R-:W-:-:S07]  /*3870*/  MOV R21, R25 ;  /* 0x0000001900157202 */ /* 0x000fce0000000f00 */
[----:B------:R-:W-:Y:S05]  /*3880*/  WARPSYNC.COLLECTIVE R30, `(.L_x_1221) ;  /* 0x000000001e087348 */ /* 0x000fea0003c00000 */
[----:B------:R0:W1:Y:S02]  /*3890*/  SHFL.UP P0, R25, R31, R32, R33 ;  /* 0x040000201f197389 */ /* 0x0000640000000021 */
[----:B01----:R-:W-:Y:S05]  /*38a0*/  ENDCOLLECTIVE ;  /* 0x000000000000791b */ /* 0x003fea0003800000 */
.L_x_1221:
[----:B------:R-:W-:Y:S01]  /*38b0*/  MOV R22, R25 ;  /* 0x0000001900167202 */ /* 0x000fe20000000f00 */
[----:B------:R-:W-:Y:S06]  /*38c0*/  BRA `(.L_x_1222) ;  /* 0xfffffff000407947 */ /* 0x000fec000383ffff */
.L_x_1223:
        /* <DEDUP_REMOVED lines=11> */
.L_x_3908:


//--------------------- .text._Z30group_norm_nhwc_bwd_sum_kernelI11Fp32IOBf16WLi196EEv26Group_norm_nhwc_bwd_params --------------------------
	.section	.text._Z30group_norm_nhwc_bwd_sum_kernelI11Fp32IOBf16WLi196EEv26Group_norm_nhwc_bwd_params,"ax",@progbits
	.align	128
        .global         _Z30group_norm_nhwc_bwd_sum_kernelI11Fp32IOBf16WLi196EEv26Group_norm_nhwc_bwd_params
        .type           _Z30group_norm_nhwc_bwd_sum_kernelI11Fp32IOBf16WLi196EEv26Group_norm_nhwc_bwd_params,@function
        .size           _Z30group_norm_nhwc_bwd_sum_kernelI11Fp32IOBf16WLi196EEv26Group_norm_nhwc_bwd_params,(.L_x_3909 - _Z30group_norm_nhwc_bwd_sum_kernelI11Fp32IOBf16WLi196EEv26Group_norm_nhwc_bwd_params)
        .other          _Z30group_norm_nhwc_bwd_sum_kernelI11Fp32IOBf16WLi196EEv26Group_norm_nhwc_bwd_params,@"STO_CUDA_ENTRY STV_DEFAULT"
_Z30group_norm_nhwc_bwd_sum_kernelI11Fp32IOBf16WLi196EEv26Group_norm_nhwc_bwd_params:
.text._Z30group_norm_nhwc_bwd_sum_kernelI11Fp32IOBf16WLi196EEv26Group_norm_nhwc_bwd_params:
        /* <DEDUP_REMOVED lines=31> */
[----:B------:R-:W0:Y:S01]  /*01f0*/  LDC R2, c[0x0][0x410] ;  /* 0x00010400ff027b82 */ /* 0x000e220000000800 */
[----:B------:R-:W2:Y:S01]  /*0200*/  I2F.U32.RP R7, R9 ;  /* 0x0000000900077306 */ /* 0x000ea20000209000 */
[----:B------:R-:W-:-:S06]  /*0210*/  SHF.R.S32.HI R33, RZ, 0x1f, R32 ;  /* 0x0000001fff217819 */ /* 0x000fcc0000011420 */
[----:B------:R-:W4:Y:S03]  /*0220*/  LDC R5, c[0x0][0x41c] ;  /* 0x00010700ff057b82 */ /* 0x000f260000000800 */
[----:B------:R-:W-:Y:S02]  /*0230*/  @P0 IADD3 R3, PT, PT, R3, 0x1, RZ ;  /* 0x0000000103030810 */ /* 0x000fe40007ffe0ff */
[----:B------:R-:W-:Y:S02]  /*0240*/  ISETP.NE.AND P0, PT, R9, RZ, PT ;  /* 0x000000ff0900720c */ /* 0x000fe40003f05270 */
[----:B------:R-:W-:-:S04]  /*0250*/  @!P2 IADD3 R3, PT, PT, -R3, RZ, RZ ;  /* 0x000000ff0303a210 */ /* 0x000fc80007ffe1ff */
[----:B------:R-:W-:-:S05]  /*0260*/  SEL R3, R4, R3, !P0 ;  /* 0x0000000304037207 */ /* 0x000fca0004000000 */
[----:B0-----:R-:W-:-:S04]  /*0270*/  IMAD R3, R2, UR5, R3 ;  /* 0x0000000502037c24 */ /* 0x001fc8000f8e0203 */
[----:B-1----:R-:W-:-:S06]  /*0280*/  IMAD.WIDE R16, R3, 0x8, R16 ;  /* 0x0000000803107825 */ /* 0x002fcc00078e0210 */
[----:B------:R-:W5:Y:S01]  /*0290*/  LDG.E.64 R16, desc[UR6][R16.64] ;  /* 0x0000000610107981 */ /* 0x000f62000c1e1b00 */
[----:B--2---:R-:W0:Y:S01]  /*02a0*/  MUFU.RCP R7, R7 ;  /* 0x0000000700077308 */ /* 0x004e220000001000 */
[----:B---3--:R-:W-:Y:S01]  /*02b0*/  ISETP.GE.U32.AND P0, PT, R32, UR10, PT ;  /* 0x0000000a20007c0c */ /* 0x008fe2000bf06070 */
[----:B------:R-:W-:Y:S01]  /*02c0*/  BSSY.RECONVERGENT B0, `(.L_x_1224) ;  /* 0x0000020000007945 */ /* 0x000fe20003800200 */
[----:B------:R-:W-:Y:S02]  /*02d0*/  MOV R20, RZ ;  /* 0x000000ff00147202 */ /* 0x000fe40000000f00 */
[----:B------:R-:W-:Y:S01]  /*02e0*/  ISETP.GE.AND.EX P0, PT, R33, UR11, PT, P0 ;  /* 0x0000000b21007c0c */ /* 0x000fe2000bf06300 */
[----:B0-----:R-:W-:Y:S02]  /*02f0*/  VIADD R2, R7, 0xffffffe ;  /* 0x0ffffffe07027836 */ /* 0x001fe40000000000 */
[----:B------:R-:W-:Y:S02]  /*0300*/  HFMA2 R7, -RZ, RZ, 0, 0 ;  /* 0x00000000ff077431 */ /* 0x000fe400000001ff */
[----:B------:R0:W1:Y:S02]  /*0310*/  F2I.FTZ.U32.TRUNC.NTZ R3, R2 ;  /* 0x0000000200037305 */ /* 0x000064000021f000 */
[----:B0-----:R-:W-:-:S02]  /*0320*/  MOV R2, RZ ;  /* 0x000000ff00027202 */ /* 0x001fc40000000f00 */
[----:B-1----:R-:W-:-:S05]  /*0330*/  IADD3 R8, PT, PT, RZ, -R3, RZ ;  /* 0x80000003ff087210 */ /* 0x002fca0007ffe0ff */
[----:B------:R-:W-:-:S04]  /*0340*/  IMAD R11, R8, R9, RZ ;  /* 0x00000009080b7224 */ /* 0x000fc800078e02ff */
[----:B------:R-:W-:-:S06]  /*0350*/  IMAD.HI.U32 R3, R3, R11, R2 ;  /* 0x0000000b03037227 */ /* 0x000fcc00078e0002 */
[----:B------:R-:W-:Y:S01]  /*0360*/  IMAD.HI.U32 R19, R3, R6, RZ ;  /* 0x0000000603137227 */ /* 0x000fe200078e00ff */
[----:B------:R-:W-:-:S03]  /*0370*/  CS2R R2, SRZ ;  /* 0x0000000000027805 */ /* 0x000fc6000001ff00 */
[----:B------:R-:W-:Y:S01]  /*0380*/  IMAD.MOV R18, RZ, RZ, -R19 ;  /* 0x000000ffff127224 */ /* 0x000fe200078e0a13 */
        /* <DEDUP_REMOVED lines=9> */
[----:B------:R-:W2:Y:S01]  /*0420*/  LDG.E.U16 R3, desc[UR6][R10.64] ;  /* 0x000000060a037981 */ /* 0x000ea2000c1e1500 */
[----:B0-----:R-:W-:-:S04]  /*0430*/  @P1 IADD3 R12, P3, PT, R13, R14, RZ ;  /* 0x0000000e0d0c1210 */ /* 0x001fc80007f7e0ff */
[----:B------:R-:W-:Y:S02]  /*0440*/  @P1 IADD3.X R13, PT, PT, R2, R15, RZ, P3, !PT ;  /* 0x0000000f020d1210 */ /* 0x000fe40001ffe4ff */
[----:B------:R-:W3:Y:S04]  /*0450*/  LDG.E.U16 R2, desc[UR6][R10.64+0x2] ;  /* 0x000002060a027981 */ /* 0x000ee8000c1e1500 */
[----:B------:R-:W4:Y:S04]  /*0460*/  @P1 LDG.E.U16 R14, desc[UR6][R12.64] ;  /* 0x000000060c0e1981 */ /* 0x000f28000c1e1500 */
[----:B------:R-:W4:Y:S01]  /*0470*/  @P1 LDG.E.U16 R8, desc[UR6][R12.64+0x2] ;  /* 0x000002060c081981 */ /* 0x000f22000c1e1500 */
[----:B--2---:R-:W-:Y:S01]  /*0480*/  IMAD.U32 R3, R3, 0x10000, RZ ;  /* 0x0001000003037824 */ /* 0x004fe200078e00ff */
[----:B---3--:R-:W-:-:S02]  /*0490*/  SHF.L.U32 R2, R2, 0x10, RZ ;  /* 0x0000001002027819 */ /* 0x008fc400000006ff */
[----:B----4-:R-:W-:Y:S02]  /*04a0*/  @P1 SHF.L.U32 R20, R14, 0x10, RZ ;  /* 0x000000100e141819 */ /* 0x010fe400000006ff */
[----:B------:R-:W-:-:S07]  /*04b0*/  @P1 SHF.L.U32 R7, R8, 0x10, RZ ;  /* 0x0000001008071819 */ /* 0x000fce00000006ff */
.L_x_1225:
[----:B------:R-:W-:Y:S05]  /*04c0*/  BSYNC.RECONVERGENT B0 ;  /* 0x0000000000007941 */ /* 0x000fea0003800200 */
.L_x_1224:
[----:B------:R-:W0:Y:S01]  /*04d0*/  S2UR UR4, SR_CTAID.Y ;  /* 0x00000000000479c3 */ /* 0x000e220000002600 */
[----:B-----5:R-:W-:Y:S01]  /*04e0*/  FFMA.FTZ R17, -R16, R16, R17 ;  /* 0x0000001010117223 */ /* 0x020fe20000010111 */
[C---:B------:R-:W-:Y:S01]  /*04f0*/  IMAD R8, R9.reuse, R18, R6 ;  /* 0x0000001209087224 */ /* 0x040fe200078e0206 */
[----:B------:R-:W-:Y:S02]  /*0500*/  ISETP.NE.U32.AND P4, PT, R9, RZ, PT ;  /* 0x000000ff0900720c */ /* 0x000fe40003f85070 */
[----:B------:R-:W-:Y:S02]  /*0510*/  CS2R R26, SRZ ;  /* 0x00000000001a7805 */ /* 0x000fe4000001ff00 */
[----:B------:R-:W-:Y:S02]  /*0520*/  CS2R R24, SRZ ;  /* 0x0000000000187805 */ /* 0x000fe4000001ff00 */
[----:B------:R-:W-:Y:S01]  /*0530*/  FSETP.GTU.FTZ.AND P2, PT, R17, RZ, PT ;  /* 0x000000ff1100720b */ /* 0x000fe20003f5c000 */
[----:B------:R-:W1:Y:S01]  /*0540*/  LDC.64 R10, c[0x0][0x400] ;  /* 0x00010000ff0a7b82 */ /* 0x000e620000000a00 */
[----:B------:R-:W-:-:S02]  /*0550*/  ISETP.GE.U32.AND P1, PT, R8, R9, PT ;  /* 0x000000090800720c */ /* 0x000fc40003f26070 */
[----:B------:R-:W-:-:S09]  /*0560*/  MOV R28, RZ ;  /* 0x000000ff001c7202 */ /* 0x000fd20000000f00 */
[----:B------:R-:W2:Y:S02]  /*0570*/  @P2 LDC R12, c[0x0][0x3c0] ;  /* 0x0000f000ff0c2b82 */ /* 0x000ea40000000800 */
[-C--:B------:R-:W-:Y:S01]  /*0580*/  @P1 IADD3 R8, PT, PT, R8, -R9.reuse, RZ ;  /* 0x8000000908081210 */ /* 0x080fe20007ffe0ff */
[----:B0-----:R-:W-:Y:S01]  /*0590*/  IMAD R15, R5, UR4, RZ ;  /* 0x00000004050f7c24 */ /* 0x001fe2000f8e02ff */
[----:B------:R-:W-:Y:S02]  /*05a0*/  @P1 IADD3 R19, PT, PT, R19, 0x1, RZ ;  /* 0x0000000113131810 */ /* 0x000fe40007ffe0ff */
[----:B------:R-:W-:Y:S02]  /*05b0*/  ISETP.GE.U32.AND P3, PT, R8, R9, PT ;  /* 0x000000090800720c */ /* 0x000fe40003f66070 */
[----:B------:R-:W-:Y:S02]  /*05c0*/  SHF.R.S32.HI R14, RZ, 0x1f, R15 ;  /* 0x0000001fff0e7819 */ /* 0x000fe4000001140f */
[----:B------:R-:W-:-:S04]  /*05d0*/  IADD3 R13, P5, PT, R15, R5, RZ ;  /* 0x000000050f0d7210 */ /* 0x000fc80007fbe0ff */
[----:B------:R-:W-:Y:S01]  /*05e0*/  LEA.HI.X.SX32 R8, R5, R14, 0x1, P5 ;  /* 0x0000000e05087211 */ /* 0x000fe200028f0eff */
[----:B------:R-:W-:Y:S01]  /*05f0*/  IMAD.MOV.U32 R5, RZ, RZ, 0x3f800000 ;  /* 0x3f800000ff057424 */ /* 0x000fe200078e00ff */
[----:B-1----:R-:W-:-:S03]  /*0600*/  ISETP.LT.U32.AND P1, PT, R13, R10, PT ;  /* 0x0000000a0d00720c */ /* 0x002fc60003f21070 */
[----:B------:R-:W-:Y:S02]  /*0610*/  @P3 IADD3 R19, PT, PT, R19, 0x1, RZ ;  /* 0x0000000113133810 */ /* 0x000fe40007ffe0ff */
[----:B------:R-:W-:Y:S01]  /*0620*/  ISETP.LT.AND.EX P1, PT, R8, R11, PT, P1 ;  /* 0x0000000b0800720c */ /* 0x000fe20003f21310 */
[----:B--2---:R-:W-:Y:S01]  /*0630*/  @P2 FADD.FTZ R11, R17, R12 ;  /* 0x0000000c110b2221 */ /* 0x004fe20000010000 */
[----:B------:R-:W-:Y:S02]  /*0640*/  SEL R4, R4, R19, !P4 ;  /* 0x0000001304047207 */ /* 0x000fe40006000000 */
[----:B------:R-:W-:Y:S01]  /*0650*/  SEL R10, R13, R10, P1 ;  /* 0x0000000a0d0a7207 */ /* 0x000fe20000800000 */
[----:B------:R0:W1:Y:S01]  /*0660*/  @P2 MUFU.RSQ R5, R11 ;  /* 0x0000000b00052308 */ /* 0x0000620000001400 */
[----:B------:R-:W-:Y:S02]  /*0670*/  IADD3 R8, PT, PT, -R4, RZ, RZ ;  /* 0x000000ff04087210 */ /* 0x000fe40007ffe1ff */
[----:B------:R-:W-:-:S03]  /*0680*/  ISETP.GT.AND P1, PT, R10, R15, PT ;  /* 0x0000000f0a00720c */ /* 0x000fc60003f24270 */
[----:B------:R-:W-:Y:S02]  /*0690*/  IMAD R6, R9, R8, R6 ;  /* 0x0000000809067224 */ /* 0x000fe400078e0206 */
[----:B------:R-:W-:-:S08]  /*06a0*/  HFMA2 R8, -RZ, RZ, 0, 0 ;  /* 0x00000000ff087431 */ /* 0x000fd000000001ff */
[----:B0-----:R-:W-:Y:S05]  /*06b0*/  @!P1 BRA `(.L_x_1226) ;  /* 0x0000001c000c9947 */ /* 0x001fea0003800000 */
[----:B------:R-:W0:Y:S01]  /*06c0*/  LDCU.U8 UR4, c[0x0][0x414] ;  /* 0x00008280ff0477ac */ /* 0x000e220008000000 */
[----:B------:R-:W2:Y:S01]  /*06d0*/  LDC.64 R8, c[0x0][0x408] ;  /* 0x00010200ff087b82 */ /* 0x000ea20000000a00 */
[----:B------:R-:W-:Y:S01]  /*06e0*/  MOV R21, R15 ;  /* 0x0000000f00157202 */ /* 0x000fe20000000f00 */
[----:B0-----:R-:W-:Y:S01]  /*06f0*/  UISETP.NE.AND UP0, UPT, UR4, URZ, UPT ;  /* 0x000000ff0400728c */ /* 0x001fe2000bf05270 */
[----:B--2---:R-:W-:-:S04]  /*0700*/  IMAD.WIDE.U32 R30, R8, UR5, R32 ;  /* 0x00000005081e7c25 */ /* 0x004fc8000f8e0020 */
[----:B------:R-:W-:-:S04]  /*0710*/  IMAD R9, R9, UR5, R31 ;  /* 0x0000000509097c24 */ /* 0x000fc8000f8e021f */
[----:B------:R-:W-:Y:S05]  /*0720*/  BRA.U UP0, `(.L_x_1227) ;  /* 0x0000001100447547 */ /* 0x000fea000b800000 */
[C---:B------:R-:W-:Y:S01]  /*0730*/  IMAD.IADD R7, R21.reuse, 0x1, -R10 ;  /* 0x0000000115077824 */ /* 0x040fe200078e0a0a */
[----:B------:R-:W-:Y:S01]  /*0740*/  IADD3 R10, PT, PT, -R21, R10, RZ ;  /* 0x0000000a150a7210 */ /* 0x000fe20007ffe1ff */
[----:B------:R-:W-:Y:S01]  /*0750*/  HFMA2 R28, -RZ, RZ, 0, 0 ;  /* 0x00000000ff1c7431 */ /* 0x000fe200000001ff */
[----:B------:R-:W-:Y:S02]  /*0760*/  CS2R R24, SRZ ;  /* 0x0000000000187805 */ /* 0x000fe4000001ff00 */
[----:B------:R-:W-:Y:S02]  /*0770*/  MOV R8, RZ ;  /* 0x000000ff00087202 */ /* 0x000fe40000000f00 */
[----:B------:R-:W-:Y:S02]  /*0780*/  CS2R R26, SRZ ;  /* 0x00000000001a7805 */ /* 0x000fe4000001ff00 */
[----:B------:R-:W-:Y:S02]  /*0790*/  ISETP.GT.U32.AND P1, PT, R7, -0x4, PT ;  /* 0xfffffffc0700780c */ /* 0x000fe40003f24070 */
[----:B------:R-:W-:-:S11]  /*07a0*/  LOP3.LUT R11, R10, 0x3, RZ, 0xc0, !PT ;  /* 0x000000030a0b7812 */ /* 0x000fd600078ec0ff */
[----:B------:R-:W-:Y:S05]  /*07b0*/  @P1 BRA `(.L_x_1228) ;  /* 0x0000000800501947 */ /* 0x000fea0003800000 */
[----:B------:R-:W-:Y:S01]  /*07c0*/  LOP3.LUT R17, R10, 0xfffffffc, RZ, 0xc0, !PT ;  /* 0xfffffffc0a117812 */ /* 0x000fe200078ec0ff */
[----:B------:R-:W-:Y:S01]  /*07d0*/  IMAD.MOV.U32 R24, RZ, RZ, RZ ;  /* 0x000000ffff187224 */ /* 0x000fe200078e00ff */
[----:B------:R-:W-:Y:S02]  /*07e0*/  IADD3 R7, PT, PT, R21, 0x1, RZ ;  /* 0x0000000115077810 */ /* 0x000fe40007ffe0ff */
[----:B------:R-:W-:-:S07]  /*07f0*/  IADD3 R17, PT, PT, -R17, RZ, RZ ;  /* 0x000000ff11117210 */ /* 0x000fce0007ffe1ff */
.L_x_1229:
[----:B------:R-:W0:Y:S01]  /*0800*/  @!P0 LDC.64 R14, c[0x0][0x3f8] ;  /* 0x0000fe00ff0e8b82 */ /* 0x000e220000000a00 */
[----:B------:R-:W-:Y:S02]  /*0810*/  @!P0 IADD3 R23, PT, PT, R7, -0x1, RZ ;  /* 0xffffffff07178810 */ /* 0x000fe40007ffe0ff */
[----:B------:R-:W-:Y:S02]  /*0820*/  @!P0 MOV R20, R30 ;  /* 0x0000001e00148202 */ /* 0x000fe40000000f00 */
[----:B------:R-:W-:-:S03]  /*0830*/  @!P0 SHF.R.S32.HI R21, RZ, 0x1f, R23 ;  /* 0x0000001fff158819 */ /* 0x000fc60000011417 */
[----:B------:R-:W2:Y:S08]  /*0840*/  @!P0 LDC.64 R12, c[0x0][0x3a0] ;  /* 0x0000e800ff0c8b82 */ /* 0x000eb00000000a00 */
[----:B------:R-:W3:Y:S01]  /*0850*/  @!P0 LDC.64 R18, c[0x0][0x398] ;  /* 0x0000e600ff128b82 */ /* 0x000ee20000000a00 */
[----:B0-----:R-:W-:Y:S01]  /*0860*/  @!P0 IMAD R22, R21, R14, RZ ;  /* 0x0000000e15168224 */ /* 0x001fe200078e02ff */
[----:B------:R-:W-:-:S03]  /*0870*/  @!P0 MOV R21, R9 ;  /* 0x0000000900158202 */ /* 0x000fc60000000f00 */
[C---:B------:R-:W-:Y:S02]  /*0880*/  @!P0 IMAD R15, R23.reuse, R15, R22 ;  /* 0x0000000f170f8224 */ /* 0x040fe400078e0216 */
[----:B------:R-:W-:-:S04]  /*0890*/  @!P0 IMAD.WIDE.U32 R20, R23, R14, R20 ;  /* 0x0000000e17148225 */ /* 0x000fc800078e0014 */
[----:B------:R-:W-:Y:S01]  /*08a0*/  @!P0 IMAD.SHL.U32 R23, R20, 0x4, RZ ;  /* 0x0000000414178824 */ /* 0x000fe200078e00ff */
[----:B------:R-:W-:-:S04]  /*08b0*/  @!P0 IADD3 R15, PT, PT, R21, R15, RZ ;  /* 0x0000000f150f8210 */ /* 0x000fc80007ffe0ff */
[C---:B--2---:R-:W-:Y:S02]  /*08c0*/  @!P0 IADD3 R34, P1, PT, R23.reuse, R12, RZ ;  /* 0x0000000c17228210 */ /* 0x044fe40007f3e0ff */
[----:B------:R-:W-:Y:S02]  /*08d0*/  @!P0 SHF.L.U64.HI R20, R20, 0x2, R15 ;  /* 0x0000000214148819 */ /* 0x000fe4000001020f */
[----:B------:R-:W-:Y:S02]  /*08e0*/  CS2R R14, SRZ ;  /* 0x00000000000e7805 */ /* 0x000fe4000001ff00 */
[----:B---3--:R-:W-:Y:S02]  /*08f0*/  @!P0 IADD3 R22, P2, PT, R23, R18, RZ ;  /* 0x0000001217168210 */ /* 0x008fe40007f5e0ff */
[----:B------:R-:W-:Y:S02]  /*0900*/  @!P0 IADD3.X R35, PT, PT, R20, R13, RZ, P1, !PT ;  /* 0x0000000d14238210 */ /* 0x000fe40000ffe4ff */
[----:B------:R-:W-:-:S02]  /*0910*/  CS2R R12, SRZ ;  /* 0x00000000000c7805 */ /* 0x000fc4000001ff00 */
[----:B------:R-:W-:Y:S02]  /*0920*/  @!P0 IADD3.X R23, PT, PT, R20, R19, RZ, P2, !PT ;  /* 0x0000001314178210 */ /* 0x000fe400017fe4ff */
[----:B------:R-:W0:Y:S01]  /*0930*/  @!P0 LDC.64 R18, c[0x0][0x3f8] ;  /* 0x0000fe00ff128b82 */ /* 0x000e220000000a00 */
[----:B------:R-:W2:Y:S04]  /*0940*/  @!P0 LDG.E.64 R14, desc[UR6][R34.64] ;  /* 0x00000006220e8981 */ /* 0x000ea8000c1e1b00 */
[----:B------:R3:W4:Y:S01]  /*0950*/  @!P0 LDG.E.64 R12, desc[UR6][R22.64] ;  /* 0x00000006160c8981 */ /* 0x000722000c1e1b00 */
[----:B------:R-:W-:Y:S02]  /*0960*/  @!P0 SHF.R.S32.HI R29, RZ, 0x1f, R7 ;  /* 0x0000001fff1d8819 */ /* 0x000fe40000011407 */
[----:B------:R-:W5:Y:S01]  /*0970*/  @!P0 LDC.64 R20, c[0x0][0x3a0] ;  /* 0x0000e800ff148b82 */ /* 0x000f620000000a00 */
[----:B---3--:R-:W-:Y:S01]  /*0980*/  @!P0 MOV R22, R30 ;  /* 0x0000001e00168202 */ /* 0x008fe20000000f00 */
[----:B------:R-:W-:-:S02]  /*0990*/  @!P0 IMAD.MOV.U32 R23, RZ, RZ, R9 ;  /* 0x000000ffff178224 */ /* 0x000fc400078e0009 */
        /* <DEDUP_REMOVED lines=8> */
[----:B-----5:R-:W-:-:S04]  /*0a20*/  @!P0 IADD3 R36, P1, PT, R35, R20, RZ ;  /* 0x0000001423248210 */ /* 0x020fc80007f3e0ff */
[----:B------:R-:W-:Y:S02]  /*0a30*/  @!P0 IADD3.X R37, PT, PT, R29, R21, RZ, P1, !PT ;  /* 0x000000151d258210 */ /* 0x000fe40000ffe4ff */
[----:B------:R-:W-:-:S03]  /*0a40*/  CS2R R20, SRZ ;  /* 0x0000000000147805 */ /* 0x000fc6000001ff00 */
[----:B------:R3:W5:Y:S01]  /*0a50*/  @!P0 LDG.E.64 R22, desc[UR6][R36.64] ;  /* 0x0000000624168981 */ /* 0x000762000c1e1b00 */
[----:B0-----:R-:W-:-:S04]  /*0a60*/  @!P0 IADD3 R34, P1, PT, R35, R18, RZ ;  /* 0x0000001223228210 */ /* 0x001fc80007f3e0ff */
[----:B------:R-:W-:Y:S02]  /*0a70*/  @!P0 IADD3.X R35, PT, PT, R29, R19, RZ, P1, !PT ;  /* 0x000000131d238210 */ /* 0x000fe40000ffe4ff */
[----:B------:R-:W0:Y:S03]  /*0a80*/  @!P0 LDC.64 R18, c[0x0][0x3f8] ;  /* 0x0000fe00ff128b82 */ /* 0x000e260000000a00 */
[----:B------:R1:W5:Y:S01]  /*0a90*/  @!P0 LDG.E.64 R20, desc[UR6][R34.64] ;  /* 0x0000000622148981 */ /* 0x000362000c1e1b00 */
[----:B---3--:R-:W-:Y:S02]  /*0aa0*/  @!P0 VIADD R37, R7, 0x1 ;  /* 0x0000000107258836 */ /* 0x008fe40000000000 */
[----:B--2---:R-:W-:-:S04]  /*0ab0*/  FADD.FTZ R14, -R16, R14 ;  /* 0x0000000e100e7221 */ /* 0x004fc80000010100 */
[----:B-1----:R-:W-:Y:S01]  /*0ac0*/  FMUL.FTZ R34, R14, R5 ;  /* 0x000000050e227220 */ /* 0x002fe20000410000 */
[C---:B----4-:R-:W-:Y:S01]  /*0ad0*/  FADD.FTZ R29, R12.reuse, R25 ;  /* 0x000000190c1d7221 */ /* 0x050fe20000010000 */
[----:B------:R-:W-:Y:S01]  /*0ae0*/  FMUL.FTZ R14, R12, R3 ;  /* 0x000000030c0e7220 */ /* 0x000fe20000410000 */
[----:B------:R-:W-:Y:S01]  /*0af0*/  @!P0 SHF.R.S32.HI R25, RZ, 0x1f, R37 ;  /* 0x0000001fff198819 */ /* 0x000fe20000011425 */
[C---:B------:R-:W-:Y:S02]  /*0b00*/  FFMA.FTZ R27, R34.reuse, R12, R27 ;  /* 0x0000000c221b7223 */ /* 0x040fe4000001001b */
[----:B------:R-:W-:Y:S01]  /*0b10*/  FFMA.FTZ R28, R34, R14, R28 ;  /* 0x0000000e221c7223 */ /* 0x000fe2000001001c */
[----:B------:R-:W-:Y:S01]  /*0b20*/  FADD.FTZ R14, R14, R24 ;  /* 0x000000180e0e7221 */ /* 0x000fe20000010000 */
[----:B0-----:R-:W-:Y:S01]  /*0b30*/  @!P0 IMAD R12, R25, R18, RZ ;  /* 0x00000012190c8224 */ /* 0x001fe200078e02ff */
        /* <DEDUP_REMOVED lines=8> */
[----:B------:R-:W1:Y:S01]  /*0bc0*/  @!P0 LDC.64 R24, c[0x0][0x398] ;  /* 0x0000e600ff188b82 */ /* 0x000e620000000a00 */
[----:B0-----:R-:W-:-:S05]  /*0bd0*/  @!P0 IADD3 R36, P1, PT, R35, R18, RZ ;  /* 0x0000001223248210 */ /* 0x001fca0007f3e0ff */
[----:B------:R-:W-:Y:S01]  /*0be0*/  @!P0 IMAD.X R37, R12, 0x1, R19, P1 ;  /* 0x000000010c258824 */ /* 0x000fe200008e0613 */
[----:B------:R-:W-:Y:S02]  /*0bf0*/  CS2R R18, SRZ ;  /* 0x0000000000127805 */ /* 0x000fe4000001ff00 */
[----:B-1----:R-:W-:Y:S01]  /*0c00*/  @!P0 IADD3 R34, P1, PT, R35, R24, RZ ;  /* 0x0000001823228210 */ /* 0x002fe20007f3e0ff */
[----:B------:R-:W-:-:S03]  /*0c10*/  FADD.FTZ R8, R13, R8 ;  /* 0x000000080d087221 */ /* 0x000fc60000010000 */
[----:B------:R0:W2:Y:S01]  /*0c20*/  @!P0 LDG.E.64 R18, desc[UR6][R36.64] ;  /* 0x0000000624128981 */ /* 0x0000a2000c1e1b00 */
[----:B------:R-:W-:Y:S01]  /*0c30*/  @!P0 IADD3.X R35, PT, PT, R12, R25, RZ, P1, !PT ;  /* 0x000000190c238210 */ /* 0x000fe20000ffe4ff */
[----:B------:R-:W-:Y:S01]  /*0c40*/  FADD.FTZ R12, -R16, R15 ;  /* 0x0000000f100c7221 */ /* 0x000fe20000010100 */
[----:B------:R-:W-:-:S03]  /*0c50*/  CS2R R24, SRZ ;  /* 0x0000000000187805 */ /* 0x000fc6000001ff00 */
[----:B------:R-:W-:Y:S01]  /*0c60*/  FMUL.FTZ R15, R12, R5 ;  /* 0x000000050c0f7220 */ /* 0x000fe20000410000 */
[----:B-----5:R-:W-:Y:S02]  /*0c70*/  FADD.FTZ R22, -R16, R22 ;  /* 0x0000001610167221 */ /* 0x020fe40000010100 */
[----:B------:R1:W3:Y:S01]  /*0c80*/  @!P0 LDG.E.64 R24, desc[UR6][R34.64] ;  /* 0x0000000622188981 */ /* 0x0002e2000c1e1b00 */
[----:B------:R-:W-:Y:S01]  /*0c90*/  FFMA.FTZ R26, R15, R13, R26 ;  /* 0x0000000d0f1a7223 */ /* 0x000fe2000001001a */
[----:B0-----:R-:W-:Y:S01]  /*0ca0*/  FMUL.FTZ R37, R13, R2 ;  /* 0x000000020d257220 */ /* 0x001fe20000410000 */
[----:B------:R-:W-:Y:S01]  /*0cb0*/  FMUL.FTZ R22, R22, R5 ;  /* 0x0000000516167220 */ /* 0x000fe20000410000 */
[----:B------:R-:W0:Y:S02]  /*0cc0*/  @!P0 LDC.64 R12, c[0x0][0x3f8] ;  /* 0x0000fe00ff0c8b82 */ /* 0x000e240000000a00 */
[----:B------:R-:W-:Y:S01]  /*0cd0*/  FFMA.FTZ R28, R15, R37, R28 ;  /* 0x000000250f1c7223 */ /* 0x000fe2000001001c */
[----:B------:R-:W-:Y:S01]  /*0ce0*/  FADD.FTZ R14, R37, R14 ;  /* 0x0000000e250e7221 */ /* 0x000fe20000010000 */
[----:B------:R-:W-:Y:S01]  /*0cf0*/  FMUL.FTZ R15, R20, R3 ;  /* 0x00000003140f7220 */ /* 0x000fe20000410000 */
[----:B------:R-:W-:Y:S01]  /*0d00*/  FADD.FTZ R29, R29, R20 ;  /* 0x000000141d1d7221 */ /* 0x000fe20000010000 */
[----:B-1----:R-:W-:Y:S01]  /*0d10*/  @!P0 IADD3 R35, PT, PT, R7, 0x2, RZ ;  /* 0x0000000207238810 */ /* 0x002fe20007ffe0ff */
[C---:B------:R-:W-:Y:S01]  /*0d20*/  FFMA.FTZ R27, R22.reuse, R20, R27 ;  /* 0x00000014161b7223 */ /* 0x040fe2000001001b */
[----:B------:R-:W-:Y:S01]  /*0d30*/  FFMA.FTZ R22, R22, R15, R28 ;  /* 0x0000000f16167223 */ /* 0x000fe2000001001c */
[----:B------:R-:W-:Y:S01]  /*0d40*/  FADD.FTZ R20, R14, R15 ;  /* 0x0000000f0e147221 */ /* 0x000fe20000010000 */
[----:B------:R-:W-:-:S02]  /*0d50*/  @!P0 SHF.R.S32.HI R37, RZ, 0x1f, R35 ;  /* 0x0000001fff258819 */ /* 0x000fc40000011423 */
[----:B------:R-:W-:Y:S02]  /*0d60*/  @!P0 MOV R14, R30 ;  /* 0x0000001e000e8202 */ /* 0x000fe40000000f00 */
[----:B------:R-:W-:Y:S01]  /*0d70*/  @!P0 MOV R15, R9 ;  /* 0x00000009000f8202 */ /* 0x000fe20000000f00 */
[-C--:B0-----:R-:W-:Y:S02]  /*0d80*/  @!P0 IMAD R28, R37, R12.reuse, RZ ;  /* 0x0000000c251c8224 */ /* 0x081fe400078e02ff */
[----:B------:R-:W-:-:S04]  /*0d90*/  @!P0 IMAD.WIDE.U32 R14, R35, R12, R14 ;  /* 0x0000000c230e8225 */ /* 0x000fc800078e000e */
[----:B------:R-:W-:Y:S01]  /*0da0*/  @!P0 IMAD R37, R35, R13, R28 ;  /* 0x0000000d23258224 */ /* 0x000fe200078e021c */
[----:B------:R-:W-:Y:S01]  /*0db0*/  @!P0 SHF.L.U32 R35, R14, 0x2, RZ ;  /* 0x000000020e238819 */ /* 0x000fe200000006ff */
[----:B------:R-:W0:Y:S02]  /*0dc0*/  @!P0 LDC.64 R12, c[0x0][0x3a0] ;  /* 0x0000e800ff0c8b82 */ /* 0x000e240000000a00 */
[----:B------:R-:W-:-:S05]  /*0dd0*/  @!P0 IMAD.IADD R15, R15, 0x1, R37 ;  /* 0x000000010f0f8824 */ /* 0x000fca00078e0225 */
[----:B------:R-:W-:Y:S02]  /*0de0*/  @!P0 SHF.L.U64.HI R28, R14, 0x2, R15 ;  /* 0x000000020e1c8819 */ /* 0x000fe4000001020f */
[----:B------:R-:W-:Y:S02]  /*0df0*/  CS2R R14, SRZ ;  /* 0x00000000000e7805 */ /* 0x000fe4000001ff00 */
[----:B0-----:R-:W-:-:S04]  /*0e00*/  @!P0 IADD3 R36, P1, PT, R35, R12, RZ ;  /* 0x0000000c23248210 */ /* 0x001fc80007f3e0ff */
[----:B------:R-:W-:Y:S02]  /*0e10*/  @!P0 IADD3.X R37, PT, PT, R28, R13, RZ, P1, !PT ;  /* 0x0000000d1c258210 */ /* 0x000fe40000ffe4ff */
[----:B------:R-:W0:Y:S03]  /*0e20*/  @!P0 LDC.64 R12, c[0x0][0x398] ;  /* 0x0000e600ff0c8b82 */ /* 0x000e260000000a00 */
[----:B------:R-:W4:Y:S01]  /*0e30*/  @!P0 LDG.E.64 R14, desc[UR6][R36.64] ;  /* 0x00000006240e8981 */ /* 0x000f22000c1e1b00 */
[----:B0-----:R-:W-:-:S04]  /*0e40*/  @!P0 IADD3 R34, P1, PT, R35, R12, RZ ;  /* 0x0000000c23228210 */ /* 0x001fc80007f3e0ff */
[----:B------:R-:W-:Y:S02]  /*0e50*/  @!P0 IADD3.X R35, PT, PT, R28, R13, RZ, P1, !PT ;  /* 0x0000000d1c238210 */ /* 0x000fe40000ffe4ff */
[----:B------:R-:W-:-:S06]  /*0e60*/  CS2R R12, SRZ ;  /* 0x00000000000c7805 */ /* 0x000fcc000001ff00 */
[----:B------:R-:W5:Y:S01]  /*0e70*/  @!P0 LDG.E.64 R12, desc[UR6][R34.64] ;  /* 0x00000006220c8981 */ /* 0x000f62000c1e1b00 */
[----:B------:R-:W-:Y:S01]  /*0e80*/  FADD.FTZ R28, -R16, R23 ;  /* 0x00000017101c7221 */ /* 0x000fe20000010100 */
[----:B------:R-:W-:Y:S01]  /*0e90*/  FADD.FTZ R8, R8, R21 ;  /* 0x0000001508087221 */ /* 0x000fe20000010000 */
[----:B------:R-:W-:Y:S01]  /*0ea0*/  IADD3 R17, PT, PT, R17, 0x4, RZ ;  /* 0x0000000411117810 */ /* 0x000fe20007ffe0ff */
[----:B------:R-:W-:Y:S02]  /*0eb0*/  VIADD R7, R7, 0x4 ;  /* 0x0000000407077836 */ /* 0x000fe40000000000 */
[----:B------:R-:W-:Y:S01]  /*0ec0*/  FMUL.FTZ R23, R28, R5 ;  /* 0x000000051c177220 */ /* 0x000fe20000410000 */
[----:B------:R-:W-:-:S03]  /*0ed0*/  ISETP.NE.AND P1, PT, R17, RZ, PT ;  /* 0x000000ff1100720c */ /* 0x000fc60003f25270 */
[----:B------:R-:W-:Y:S01]  /*0ee0*/  FFMA.FTZ R26, R23, R21, R26 ;  /* 0x00000015171a7223 */ /* 0x000fe2000001001a */
[----:B------:R-:W-:-:S04]  /*0ef0*/  FMUL.FTZ R21, R21, R2 ;  /* 0x0000000215157220 */ /* 0x000fc80000410000 */
[----:B------:R-:W-:Y:S01]  /*0f00*/  FADD.FTZ R28, R21, R20 ;  /* 0x00000014151c7221 */ /* 0x000fe20000010000 */
[----:B------:R-:W-:Y:S01]  /*0f10*/  FFMA.FTZ R22, R23, R21, R22 ;  /* 0x0000001517167223 */ /* 0x000fe20000010016 */
[----:B--2---:R-:W-:-:S04]  /*0f20*/  FADD.FTZ R18, -R16, R18 ;  /* 0x0000001210127221 */ /* 0x004fc80000010100 */
[----:B------:R-:W-:Y:S01]  /*0f30*/  FMUL.FTZ R20, R18, R5 ;  /* 0x0000000512147220 */ /* 0x000fe20000410000 */
[----:B------:R-:W-:Y:S01]  /*0f40*/  FADD.FTZ R18, -R16, R19 ;  /* 0x0000001310127221 */ /* 0x000fe20000010100 */
[----:B---3--:R-:W-:-:S03]  /*0f50*/  FMUL.FTZ R21, R24, R3 ;  /* 0x0000000318157220 */ /* 0x008fc60000410000 */
[----:B------:R-:W-:Y:S01]  /*0f60*/  FMUL.FTZ R19, R18, R5 ;  /* 0x0000000512137220 */ /* 0x000fe20000410000 */
[----:B------:R-:W-:Y:S01]  /*0f70*/  FMUL.FTZ R18, R25, R2 ;  /* 0x0000000219127220 */ /* 0x000fe20000410000 */
[----:B------:R-:W-:Y:S01]  /*0f80*/  FFMA.FTZ R27, R20, R24, R27 ;  /* 0x00000018141b7223 */ /* 0x000fe2000001001b */
[----:B------:R-:W-:Y:S01]  /*0f90*/  FADD.FTZ R23, R28, R21 ;  /* 0x000000151c177221 */ /* 0x000fe20000010000 */
[----:B------:R-:W-:Y:S01]  /*0fa0*/  FFMA.FTZ R21, R20, R21, R22 ;  /* 0x0000001514157223 */ /* 0x000fe20000010016 */
[----:B------:R-:W-:Y:S01]  /*0fb0*/  FFMA.FTZ R26, R19, R25, R26 ;  /* 0x00000019131a7223 */ /* 0x000fe2000001001a */
[----:B------:R-:W-:Y:S01]  /*0fc0*/  FADD.FTZ R29, R29, R24 ;  /* 0x000000181d1d7221 */ /* 0x000fe20000010000 */
[----:B------:R-:W-:Y:S01]  /*0fd0*/  FADD.FTZ R20, R18, R23 ;  /* 0x0000001712147221 */ /* 0x000fe20000010000 */
[----:B------:R-:W-:Y:S01]  /*0fe0*/  FFMA.FTZ R23, R19, R18, R21 ;  /* 0x0000001213177223 */ /* 0x000fe20000010015 */
[----:B------:R-:W-:Y:S01]  /*0ff0*/  FADD.FTZ R8, R8, R25 ;  /* 0x0000001908087221 */ /* 0x000fe20000010000 */
[----:B----4-:R-:W-:-:S04]  /*1000*/  FADD.FTZ R14, -R16, R14 ;  /* 0x0000000e100e7221 */ /* 0x010fc80000010100 */
[----:B------:R-:W-:Y:S01]  /*1010*/  FMUL.FTZ R18, R14, R5 ;  /* 0x000000050e127220 */ /* 0x000fe20000410000 */
[----:B------:R-:W-:-:S04]  /*1020*/  FADD.FTZ R14, -R16, R15 ;  /* 0x0000000f100e7221 */ /* 0x000fc80000010100 */
[----:B------:R-:W-:Y:S01]  /*1030*/  FMUL.FTZ R15, R14, R5 ;  /* 0x000000050e0f7220 */ /* 0x000fe20000410000 */
[----:B-----5:R-:W-:Y:S01]  /*1040*/  FMUL.FTZ R19, R12, R3 ;  /* 0x000000030c137220 */ /* 0x020fe20000410000 */
[----:B------:R-:W-:Y:S01]  /*1050*/  FMUL.FTZ R28, R13, R2 ;  /* 0x000000020d1c7220 */ /* 0x000fe20000410000 */
[----:B------:R-:W-:Y:S01]  /*1060*/  FADD.FTZ R25, R29, R12 ;  /* 0x0000000c1d197221 */ /* 0x000fe20000010000 */
[----:B------:R-:W-:Y:S01]  /*1070*/  FFMA.FTZ R27, R18, R12, R27 ;  /* 0x0000000c121b7223 */ /* 0x000fe2000001001b */
        /* <DEDUP_REMOVED lines=8> */
.L_x_1228:
        /* <DEDUP_REMOVED lines=10> */
[----:B------:R-:W-:Y:S02]  /*11a0*/  @!P0 IADD3 R17, PT, PT, R21, 0x1, RZ ;  /* 0x0000000115118810 */ /* 0x000fe40007ffe0ff */
[----:B------:R-:W-:Y:S02]  /*11b0*/  @!P0 SHF.R.S32.HI R7, RZ, 0x1f, R21 ;  /* 0x0000001fff078819 */ /* 0x000fe40000011415 */
[----:B------:R-:W-:Y:S02]  /*11c0*/  @!P0 SHF.R.S32.HI R14, RZ, 0x1f, R17 ;  /* 0x0000001fff0e8819 */ /* 0x000fe40000011411 */
[----:B------:R-:W-:Y:S01]  /*11d0*/  @!P0 MOV R12, R30 ;  /* 0x0000001e000c8202 */ /* 0x000fe20000000f00 */
[----:B------:R-:W2:Y:S01]  /*11e0*/  @!P0 LDC.64 R18, c[0x0][0x398] ;  /* 0x0000e600ff128b82 */ /* 0x000ea20000000a00 */
[----:B------:R-:W-:Y:S01]  /*11f0*/  @!P0 MOV R13, R9 ;  /* 0x00000009000d8202 */ /* 0x000fe20000000f00 */
[----:B------:R-:W-:-:S02]  /*1200*/  @!P0 IMAD R20, R7, UR10, RZ ;  /* 0x0000000a07148c24 */ /* 0x000fc4000f8e02ff */
[----:B------:R-:W-:Y:S02]  /*1210*/  @!P0 IMAD R14, R14, UR10, RZ ;  /* 0x0000000a0e0e8c24 */ /* 0x000fe4000f8e02ff */
[----:B------:R-:W-:-:S04]  /*1220*/  @!P0 IMAD.WIDE.U32 R36, R21, UR10, R12 ;  /* 0x0000000a15248c25 */ /* 0x000fc8000f8e000c */
[----:B------:R-:W-:Y:S02]  /*1230*/  @!P0 IMAD.WIDE.U32 R34, R17, UR10, R12 ;  /* 0x0000000a11228c25 */ /* 0x000fe4000f8e000c */
[----:B------:R-:W3:Y:S02]  /*1240*/  @!P0 LDC.64 R12, c[0x0][0x3a0] ;  /* 0x0000e800ff0c8b82 */ /* 0x000ee40000000a00 */
[----:B------:R-:W-:Y:S01]  /*1250*/  @!P0 IMAD R7, R21, UR11, R20 ;  /* 0x0000000b15078c24 */ /* 0x000fe2000f8e0214 */
[----:B------:R-:W-:Y:S01]  /*1260*/  @!P0 SHF.L.U32 R23, R34, 0x2, RZ ;  /* 0x0000000222178819 */ /* 0x000fe200000006ff */
[----:B------:R-:W-:Y:S02]  /*1270*/  @!P0 IMAD R17, R17, UR11, R14 ;  /* 0x0000000b11118c24 */ /* 0x000fe4000f8e020e */
[----:B------:R-:W-:Y:S01]  /*1280*/  @!P0 IMAD.IADD R7, R37, 0x1, R7 ;  /* 0x0000000125078824 */ /* 0x000fe200078e0207 */
[C---:B------:R-:W-:Y:S01]  /*1290*/  @!P0 SHF.L.U32 R37, R36.reuse, 0x2, RZ ;  /* 0x0000000224258819 */ /* 0x040fe200000006ff */
[----:B------:R-:W4:Y:S03]  /*12a0*/  @!P0 LDC.64 R14, c[0x0][0x398] ;  /* 0x0000e600ff0e8b82 */ /* 0x000f260000000a00 */
[----:B------:R-:W-:-:S02]  /*12b0*/  @!P0 SHF.L.U64.HI R22, R36, 0x2, R7 ;  /* 0x0000000224168819 */ /* 0x000fc40000010207 */
[----:B------:R-:W-:Y:S02]  /*12c0*/  @!P0 IADD3 R7, PT, PT, R35, R17, RZ ;  /* 0x0000001123078210 */ /* 0x000fe40007ffe0ff */
[C---:B0-----:R-:W-:Y:S02]  /*12d0*/  @!P0 IADD3 R36, P2, PT, R37.reuse, R10, RZ ;  /* 0x0000000a25248210 */ /* 0x041fe40007f5e0ff */
[----:B------:R-:W-:Y:S02]  /*12e0*/  @!P0 SHF.L.U64.HI R20, R34, 0x2, R7 ;  /* 0x0000000222148819 */ /* 0x000fe40000010207 */
[----:B--2---:R-:W-:Y:S02]  /*12f0*/  @!P0 IADD3 R34, P3, PT, R37, R18, RZ ;  /* 0x0000001225228210 */ /* 0x004fe40007f7e0ff */
[C---:B------:R-:W-:Y:S02]  /*1300*/  @!P0 IADD3.X R37, PT, PT, R22.reuse, R11, RZ, P2, !PT ;  /* 0x0000000b16258210 */ /* 0x040fe400017fe4ff */
[----:B------:R-:W-:Y:S01]  /*1310*/  CS2R R10, SRZ ;  /* 0x00000000000a7805 */ /* 0x000fe2000001ff00 */
[----:B------:R-:W-:Y:S01]  /*1320*/  @!P0 IMAD.X R35, R22, 0x1, R19, P3 ;  /* 0x0000000116238824 */ /* 0x000fe200018e0613 */
[----:B------:R-:W-:-:S04]  /*1330*/  CS2R R18, SRZ ;  /* 0x0000000000127805 */ /* 0x000fc8000001ff00 */
[----:B------:R3:W2:Y:S04]  /*1340*/  @!P0 LDG.E.64 R10, desc[UR6][R36.64] ;  /* 0x00000006240a8981 */ /* 0x0006a8000c1e1b00 */
[----:B------:R-:W5:Y:S01]  /*1350*/  @!P0 LDG.E.64 R18, desc[UR6][R34.64] ;  /* 0x0000000622128981 */ /* 0x000f62000c1e1b00 */
[C---:B----4-:R-:W-:Y:S02]  /*1360*/  @!P0 IADD3 R22, P3, PT, R23.reuse, R14, RZ ;  /* 0x0000000e17168210 */ /* 0x050fe40007f7e0ff */
[----:B---3--:R-:W-:-:S04]  /*1370*/  @!P0 IADD3 R36, P2, PT, R23, R12, RZ ;  /* 0x0000000c17248210 */ /* 0x008fc80007f5e0ff */
[C---:B------:R-:W-:Y:S02]  /*1380*/  @!P0 IADD3.X R37, PT, PT, R20.reuse, R13, RZ, P2, !PT ;  /* 0x0000000d14258210 */ /* 0x040fe400017fe4ff */
[----:B------:R-:W-:Y:S02]  /*1390*/  CS2R R12, SRZ ;  /* 0x00000000000c7805 */ /* 0x000fe4000001ff00 */
[----:B------:R-:W-:Y:S02]  /*13a0*/  @!P0 IADD3.X R23, PT, PT, R20, R15, RZ, P3, !PT ;  /* 0x0000000f14178210 */ /* 0x000fe40001ffe4ff */
[----:B------:R-:W-:Y:S02]  /*13b0*/  CS2R R14, SRZ ;  /* 0x00000000000e7805 */ /* 0x000fe4000001ff00 */
[----:B------:R-:W3:Y:S04]  /*13c0*/  @!P0 LDG.E.64 R12, desc[UR6][R36.64] ;  /* 0x00000006240c8981 */ /* 0x000ee8000c1e1b00 */
[----:B------:R-:W4:Y:S01]  /*13d0*/  @!P0 LDG.E.64 R14, desc[UR6][R22.64] ;  /* 0x00000006160e8981 */ /* 0x000f22000c1e1b00 */
[----:B------:R-:W-:Y:S01]  /*13e0*/  IADD3 R21, PT, PT, R21, 0x2, RZ ;  /* 0x0000000215157810 */ /* 0x000fe20007ffe0ff */
[----:B--2---:R-:W-:-:S04]  /*13f0*/  FADD.FTZ R10, -R16, R10 ;  /* 0x0000000a100a7221 */ /* 0x004fc80000010100 */
[----:B-1----:R-:W-:Y:S01]  /*1400*/  FMUL.FTZ R20, R10, R5 ;  /* 0x000000050a147220 */ /* 0x002fe20000410000 */
[----:B-----5:R-:W-:Y:S01]  /*1410*/  FMUL.FTZ R7, R18, R3 ;  /* 0x0000000312077220 */ /* 0x020fe20000410000 */
[----:B------:R-:W-:-:S03]  /*1420*/  FADD.FTZ R10, -R16, R11 ;  /* 0x0000000b100a7221 */ /* 0x000fc60000010100 */
[----:B------:R-:W-:Y:S01]  /*1430*/  FADD.FTZ R17, R24, R7 ;  /* 0x0000000718117221 */ /* 0x000fe20000010000 */
[----:B------:R-:W-:Y:S01]  /*1440*/  FFMA.FTZ R11, R20, R7, R28 ;  /* 0x00000007140b7223 */ /* 0x000fe2000001001c */
[----:B------:R-:W-:Y:S01]  /*1450*/  FMUL.FTZ R7, R10, R5 ;  /* 0x000000050a077220 */ /* 0x000fe20000410000 */
[----:B------:R-:W-:Y:S01]  /*1460*/  FMUL.FTZ R10, R19, R2 ;  /* 0x00000002130a7220 */ /* 0x000fe20000410000 */
[----:B------:R-:W-:Y:S01]  /*1470*/  FADD.FTZ R8, R8, R19 ;  /* 0x0000001308087221 */ /* 0x000fe20000010000 */
[----:B------:R-:W-:Y:S01]  /*1480*/  FFMA.FTZ R27, R20, R18, R27 ;  /* 0x00000012141b7223 */ /* 0x000fe2000001001b */
[C---:B------:R-:W-:Y:S01]  /*1490*/  FFMA.FTZ R19, R7.reuse, R19, R26 ;  /* 0x0000001307137223 */ /* 0x040fe2000001001a */
[----:B------:R-:W-:Y:S01]  /*14a0*/  FADD.FTZ R24, R10, R17 ;  /* 0x000000110a187221 */ /* 0x000fe20000010000 */
[----:B------:R-:W-:Y:S01]  /*14b0*/  FFMA.FTZ R17, R7, R10, R11 ;  /* 0x0000000a07117223 */ /* 0x000fe2000001000b */
[C---:B---3--:R-:W-:Y:S01]  /*14c0*/  FADD.FTZ R12, -R16.reuse, R12 ;  /* 0x0000000c100c7221 */ /* 0x048fe20000010100 */
[----:B------:R-:W-:-:S03]  /*14d0*/  FADD.FTZ R10, -R16, R13 ;  /* 0x0000000d100a7221 */ /* 0x000fc60000010100 */
[----:B------:R-:W-:Y:S01]  /*14e0*/  FMUL.FTZ R12, R12, R5 ;  /* 0x000000050c0c7220 */ /* 0x000fe20000410000 */
[----:B----4-:R-:W-:Y:S01]  /*14f0*/  FMUL.FTZ R7, R14, R3 ;  /* 0x000000030e077220 */ /* 0x010fe20000410000 */
[----:B------:R-:W-:Y:S01]  /*1500*/  FADD.FTZ R25, R25, R18 ;  /* 0x0000001219197221 */ /* 0x000fe20000010000 */
[----:B------:R-:W-:Y:S01]  /*1510*/  FMUL.FTZ R11, R15, R2 ;  /* 0x000000020f0b7220 */ /* 0x000fe20000410000 */
[----:B------:R-:W-:Y:S01]  /*1520*/  FFMA.FTZ R27, R12, R14, R27 ;  /* 0x0000000e0c1b7223 */ /* 0x000fe2000001001b */
[----:B------:R-:W-:Y:S01]  /*1530*/  FMUL.FTZ R10, R10, R5 ;  /* 0x000000050a0a7220 */ /* 0x000fe20000410000 */
[----:B------:R-:W-:Y:S01]  /*1540*/  FADD.FTZ R24, R24, R7 ;  /* 0x0000000718187221 */ /* 0x000fe20000010000 */
[----:B------:R-:W-:Y:S01]  /*1550*/  FFMA.FTZ R12, R12, R7, R17 ;  /* 0x000000070c0c7223 */ /* 0x000fe20000010011 */
[----:B------:R-:W-:Y:S01]  /*1560*/  FADD.FTZ R25, R25, R14 ;  /* 0x0000000e19197221 */ /* 0x000fe20000010000 */
[----:B------:R-:W-:Y:S01]  /*1570*/  FADD.FTZ R8, R8, R15 ;  /* 0x0000000f08087221 */ /* 0x000fe20000010000 */
[C---:B------:R-:W-:Y:S01]  /*1580*/  FFMA.FTZ R26, R10.reuse, R15, R19 ;  /* 0x0000000f0a1a7223 */ /* 0x040fe20000010013 */
[----:B------:R-:W-:Y:S01]  /*1590*/  FADD.FTZ R24, R11, R24 ;  /* 0x000000180b187221 */ /* 0x000fe20000010000 */
[----:B------:R-:W-:-:S07]  /*15a0*/  FFMA.FTZ R28, R10, R11, R12 ;  /* 0x0000000b0a1c7223 */ /* 0x000fce000001000c */
.L_x_1230:
[----:B------:R-:W-:Y:S05]  /*15b0*/  @P1 BRA `(.L_x_1226) ;  /* 0x0000000c004c1947 */ /* 0x000fea0003800000 */
[----:B------:R-:W0:Y:S01]  /*15c0*/  LDCU.64 UR10, c[0x0][0x3f8] ;  /* 0x00007f00ff0a77ac */ /* 0x000e220008000a00 */
[----:B------:R-:W-:Y:S01]  /*15d0*/  SHF.R.S32.HI R7, RZ, 0x1f, R21 ;  /* 0x0000001fff077819 */ /* 0x000fe20000011415 */
[----:B------:R-:W-:Y:S01]  /*15e0*/  IMAD.MOV.U32 R13, RZ, RZ, R9 ;  /* 0x000000ffff0d7224 */ /* 0x000fe200078e0009 */
[----:B------:R-:W-:Y:S01]  /*15f0*/  MOV R12, R30 ;  /* 0x0000001e000c7202 */ /* 0x000fe20000000f00 */
[----:B------:R-:W-:Y:S01]  /*1600*/  BSSY.RECONVERGENT B0, `(.L_x_1231) ;  /* 0x0000014000007945 */ /* 0x000fe20003800200 */
[----:B------:R-:W-:Y:S02]  /*1610*/  CS2R R14, SRZ ;  /* 0x00000000000e7805 */ /* 0x000fe4000001ff00 */
[----:B0-----:R-:W-:Y:S01]  /*1620*/  ISETP.GE.U32.AND P0, PT, R32, UR10, PT ;  /* 0x0000000a20007c0c */ /* 0x001fe2000bf06070 */
[----:B------:R-:W-:Y:S02]  /*1630*/  IMAD R10, R7, UR10, RZ ;  /* 0x0000000a070a7c24 */ /* 0x000fe4000f8e02ff */
[----:B------:R-:W-:Y:S01]  /*1640*/  IMAD.WIDE.U32 R12, R21, UR10, R12 ;  /* 0x0000000a150c7c25 */ /* 0x000fe2000f8e000c */
[----:B------:R-:W-:-:S03]  /*1650*/  ISETP.GE.AND.EX P0, PT, R33, UR11, PT, P0 ;  /* 0x0000000b21007c0c */ /* 0x000fc6000bf06300 */
[----:B------:R-:W-:Y:S01]  /*1660*/  IMAD R21, R21, UR11, R10 ;  /* 0x0000000b15157c24 */ /* 0x000fe2000f8e020a */
[----:B------:R-:W-:-:S09]  /*1670*/  CS2R R10, SRZ ;  /* 0x00000000000a7805 */ /* 0x000fd2000001ff00 */
[----:B------:R-:W-:Y:S05]  /*1680*/  @P0 BRA `(.L_x_1232) ;  /* 0x00000000002c0947 */ /* 0x000fea0003800000 */
[----:B------:R-:W0:Y:S01]  /*1690*/  LDCU.64 UR10, c[0x0][0x3a0] ;  /* 0x00007400ff0a77ac */ /* 0x000e220008000a00 */
[C---:B------:R-:W-:Y:S02]  /*16a0*/  SHF.L.U32 R10, R12.reuse, 0x2, RZ ;  /* 0x000000020c0a7819 */ /* 0x040fe400000006ff */
[----:B------:R-:W-:Y:S01]  /*16b0*/  IADD3 R21, PT, PT, R13, R21, RZ ;  /* 0x000000150d157210 */ /* 0x000fe20007ffe0ff */
        /* <DEDUP_REMOVED lines=8> */
.L_x_1232:
[----:B------:R-:W-:Y:S05]  /*1740*/  BSYNC.RECONVERGENT B0 ;  /* 0x0000000000007941 */ /* 0x000fea0003800200 */
.L_x_1231:
[----:B-----5:R-:W-:Y:S01]  /*1750*/  FADD.FTZ R14, -R16, R14 ;  /* 0x0000000e100e7221 */ /* 0x020fe20000010100 */
[----:B------:R-:W-:Y:S01]  /*1760*/  FMUL.FTZ R3, R10, R3 ;  /* 0x000000030a037220 */ /* 0x000fe20000410000 */
[----:B------:R-:W-:Y:S01]  /*1770*/  FADD.FTZ R16, -R16, R15 ;  /* 0x0000000f10107221 */ /* 0x000fe20000010100 */
[----:B------:R-:W-:Y:S01]  /*1780*/  FMUL.FTZ R2, R11, R2 ;  /* 0x000000020b027220 */ /* 0x000fe20000410000 */
[-C--:B-1----:R-:W-:Y:S01]  /*1790*/  FMUL.FTZ R14, R14, R5.reuse ;  /* 0x000000050e0e7220 */ /* 0x082fe20000410000 */
[----:B------:R-:W-:Y:S01]  /*17a0*/  FADD.FTZ R7, R24, R3 ;  /* 0x0000000318077221 */ /* 0x000fe20000010000 */
        /* <DEDUP_REMOVED lines=9> */
.L_x_1227:
[C---:B------:R-:W-:Y:S02]  /*1840*/  IADD3 R8, PT, PT, -R21.reuse, R10, RZ ;  /* 0x0000000a15087210 */ /* 0x040fe40007ffe1ff */
[----:B------:R-:W-:Y:S02]  /*1850*/  CS2R R24, SRZ ;  /* 0x0000000000187805 */ /* 0x000fe4000001ff00 */
[----:B------:R-:W-:Y:S01]  /*1860*/  IADD3 R12, PT, PT, R10, -0x1, RZ ;  /* 0xffffffff0a0c7810 */ /* 0x000fe20007ffe0ff */
[----:B------:R-:W-:Y:S01]  /*1870*/  IMAD.MOV.U32 R28, RZ, RZ, RZ ;  /* 0x000000ffff1c7224 */ /* 0x000fe200078e00ff */
[----:B------:R-:W-:Y:S02]  /*1880*/  LOP3.LUT R8, R8, 0x1, RZ, 0xc0, !PT ;  /* 0x0000000108087812 */ /* 0x000fe400078ec0ff */
[----:B------:R-:W-:Y:S02]  /*1890*/  CS2R R26, SRZ ;  /* 0x00000000001a7805 */ /* 0x000fe4000001ff00 */
[----:B------:R-:W-:-:S02]  /*18a0*/  ISETP.NE.AND P2, PT, R21, R12, PT ;  /* 0x0000000c1500720c */ /* 0x000fc40003f45270 */
[----:B------:R-:W-:Y:S01]  /*18b0*/  ISETP.NE.U32.AND P1, PT, R8, 0x1, PT ;  /* 0x000000010800780c */ /* 0x000fe20003f25070 */
[----:B------:R-:W-:-:S12]  /*18c0*/  HFMA2 R8, -RZ, RZ, 0, 0 ;  /* 0x00000000ff087431 */ /* 0x000fd800000001ff */
[----:B------:R-:W-:Y:S05]  /*18d0*/  @P1 BRA `(.L_x_1233) ;  /* 0x0000000000c81947 */ /* 0x000fea0003800000 */
[----:B------:R-:W0:Y:S01]  /*18e0*/  @!P0 LDC.64 R12, c[0x0][0x3a0] ;  /* 0x0000e800ff0c8b82 */ /* 0x000e220000000a00 */
[----:B------:R-:W-:Y:S01]  /*18f0*/  @!P0 IMAD R14, R14, UR10, RZ ;  /* 0x0000000a0e0e8c24 */ /* 0x000fe2000f8e02ff */
[----:B------:R-:W-:-:S03]  /*1900*/  @!P0 MOV R8, R30 ;  /* 0x0000001e00088202 */ /* 0x000fc60000000f00 */
[C---:B------:R-:W-:Y:S02]  /*1910*/  @!P0 IMAD R11, R15.reuse, UR11, R14 ;  /* 0x0000000b0f0b8c24 */ /* 0x040fe4000f8e020e */
[----:B------:R-:W-:Y:S01]  /*1920*/  @!P0 IMAD.WIDE.U32 R14, R15, UR10, R8 ;  /* 0x0000000a0f0e8c25 */ /* 0x000fe2000f8e0008 */
[----:B------:R-:W2:Y:S04]  /*1930*/  @!P0 LDC.64 R18, c[0x0][0x398] ;  /* 0x0000e600ff128b82 */ /* 0x000ea80000000a00 */
[----:B------:R-:W-:Y:S02]  /*1940*/  @!P0 IADD3 R15, PT, PT, R15, R11, RZ ;  /* 0x0000000b0f0f8210 */ /* 0x000fe40007ffe0ff */
[C---:B------:R-:W-:Y:S02]  /*1950*/  @!P0 SHF.L.U32 R11, R14.reuse, 0x2, RZ ;  /* 0x000000020e0b8819 */ /* 0x040fe400000006ff */
[----:B------:R-:W-:-:S02]  /*1960*/  @!P0 SHF.L.U64.HI R8, R14, 0x2, R15 ;  /* 0x000000020e088819 */ /* 0x000fc4000001020f */
[----:B------:R-:W-:Y:S02]  /*1970*/  CS2R R14, SRZ ;  /* 0x00000000000e7805 */ /* 0x000fe4000001ff00 */
[----:B0-----:R-:W-:-:S05]  /*1980*/  @!P0 IADD3 R22, P1, PT, R11, R12, RZ ;  /* 0x0000000c0b168210 */ /* 0x001fca0007f3e0ff */
[----:B------:R-:W-:-:S05]  /*1990*/  @!P0 IMAD.X R23, R8, 0x1, R13, P1 ;  /* 0x0000000108178824 */ /* 0x000fca00008e060d */
        /* <DEDUP_REMOVED lines=27> */
[----:B------:R-:W-:Y:S01]  /*1b50*/  FMUL.FTZ R8, R12, R3 ;  /* 0x000000030c087220 */ /* 0x000fe20000410000 */
[----:B------:R-:W-:Y:S01]  /*1b60*/  FADD.FTZ R25, RZ, R12 ;  /* 0x0000000cff197221 */ /* 0x000fe20000010000 */
[----:B------:R-:W-:Y:S02]  /*1b70*/  FMUL.FTZ R13, R13, R22 ;  /* 0x000000160d0d7220 */ /* 0x000fe40000410000 */
[C---:B------:R-:W-:Y:S01]  /*1b80*/  FFMA.FTZ R15, R27.reuse, R8, RZ ;  /* 0x000000081b0f7223 */ /* 0x040fe200000100ff */
[----:B------:R-:W-:Y:S01]  /*1b90*/  FADD.FTZ R8, RZ, R8 ;  /* 0x00000008ff087221 */ /* 0x000fe20000010000 */
[----:B------:R-:W-:Y:S01]  /*1ba0*/  FFMA.FTZ R27, R27, R12, RZ ;  /* 0x0000000c1b1b7223 */ /* 0x000fe200000100ff */
[----:B------:R-:W-:-:S04]  /*1bb0*/  FMUL.FTZ R11, R13, R2 ;  /* 0x000000020d0b7220 */ /* 0x000fc80000410000 */
[C---:B------:R-:W-:Y:S01]  /*1bc0*/  FFMA.FTZ R28, R26.reuse, R11, R15 ;  /* 0x0000000b1a1c7223 */ /* 0x040fe2000001000f */
[----:B------:R-:W-:Y:S01]  /*1bd0*/  FADD.FTZ R24, R11, R8 ;  /* 0x000000080b187221 */ /* 0x000fe20000010000 */
[----:B------:R-:W-:Y:S01]  /*1be0*/  FFMA.FTZ R26, R26, R13, RZ ;  /* 0x0000000d1a1a7223 */ /* 0x000fe200000100ff */
[----:B------:R-:W-:-:S07]  /*1bf0*/  FADD.FTZ R8, RZ, R13 ;  /* 0x0000000dff087221 */ /* 0x000fce0000010000 */
.L_x_1233:
[----:B------:R-:W-:Y:S05]  /*1c00*/  @!P2 BRA `(.L_x_1226) ;  /* 0x0000000400b8a947 */ /* 0x000fea0003800000 */
[----:B------:R-:W-:-:S07]  /*1c10*/  IADD3 R17, PT, PT, R21, -R10, RZ ;  /* 0x8000000a15117210 */ /* 0x000fce0007ffe0ff */
.L_x_1234:
[----:B------:R-:W0:Y:S01]  /*1c20*/  @!P0 LDC.64 R10, c[0x0][0x3f8] ;  /* 0x0000fe00ff0a8b82 */ /* 0x000e220000000a00 */
[----:B------:R-:W-:Y:S02]  /*1c30*/  @!P0 SHF.R.S32.HI R15, RZ, 0x1f, R21 ;  /* 0x0000001fff0f8819 */ /* 0x000fe40000011415 */
[----:B------:R-:W-:-:S05]  /*1c40*/  @!P0 MOV R14, R30 ;  /* 0x0000001e000e8202 */ /* 0x000fca0000000f00 */
[----:B------:R-:W2:Y:S01]  /*1c50*/  @!P0 LDC.64 R12, c[0x0][0x3a0] ;  /* 0x0000e800ff0c8b82 */ /* 0x000ea20000000a00 */
[-C--:B0-----:R-:W-:Y:S02]  /*1c60*/  @!P0 IMAD R18, R15, R10.reuse, RZ ;  /* 0x0000000a0f128224 */ /* 0x081fe400078e02ff */
[----:B------:R-:W-:Y:S02]  /*1c70*/  @!P0 IMAD.MOV.U32 R15, RZ, RZ, R9 ;  /* 0x000000ffff0f8224 */ /* 0x000fe400078e0009 */
[C---:B------:R-:W-:Y:S02]  /*1c80*/  @!P0 IMAD R11, R21.reuse, R11, R18 ;  /* 0x0000000b150b8224 */ /* 0x040fe400078e0212 */
[----:B------:R-:W-:Y:S01]  /*1c90*/  @!P0 IMAD.WIDE.U32 R36, R21, R10, R14 ;  /* 0x0000000a15248225 */ /* 0x000fe200078e000e */
[----:B------:R-:W0:Y:S02]  /*1ca0*/  @!P0 LDC.64 R18, c[0x0][0x3a0] ;  /* 0x0000e800ff128b82 */ /* 0x000e240000000a00 */
[----:B------:R-:W-:-:S02]  /*1cb0*/  @!P0 SHF.L.U32 R33, R36, 0x2, RZ ;  /* 0x0000000224218819 */ /* 0x000fc400000006ff */
[----:B------:R-:W-:Y:S02]  /*1cc0*/  @!P0 IADD3 R11, PT, PT, R37, R11, RZ ;  /* 0x0000000b250b8210 */ /* 0x000fe40007ffe0ff */
[----:B--2---:R-:W-:Y:S02]  /*1cd0*/  @!P0 IADD3 R22, P1, PT, R33, R12, RZ ;  /* 0x0000000c21168210 */ /* 0x004fe40007f3e0ff */
[----:B------:R-:W2:Y:S01]  /*1ce0*/  @!P0 LDC.64 R14, c[0x0][0x398] ;  /* 0x0000e600ff0e8b82 */ /* 0x000ea20000000a00 */
[----:B------:R-:W-:Y:S02]  /*1cf0*/  @!P0 SHF.L.U64.HI R36, R36, 0x2, R11 ;  /* 0x0000000224248819 */ /* 0x000fe4000001020b */
[----:B------:R-:W-:Y:S02]  /*1d00*/  CS2R R10, SRZ ;  /* 0x00000000000a7805 */ /* 0x000fe4000001ff00 */
[----:B------:R-:W-:-:S03]  /*1d10*/  @!P0 IADD3.X R23, PT, PT, R36, R13, RZ, P1, !PT ;  /* 0x0000000d24178210 */ /* 0x000fc60000ffe4ff */
[----:B------:R-:W3:Y:S02]  /*1d20*/  @!P0 LDC.64 R12, c[0x0][0x3f8] ;  /* 0x0000fe00ff0c8b82 */ /* 0x000ee40000000a00 */
[----:B------:R4:W5:Y:S01]  /*1d30*/  @!P0 LDG.E.64 R10, desc[UR6][R22.64] ;  /* 0x00000006160a8981 */ /* 0x000962000c1e1b00 */
[----:B------:R-:W-:-:S04]  /*1d40*/  @!P0 IADD3 R29, PT, PT, R21, 0x1, RZ ;  /* 0x00000001151d8810 */ /* 0x000fc80007ffe0ff */
[----:B------:R-:W-:Y:S02]  /*1d50*/  @!P0 SHF.R.S32.HI R35, RZ, 0x1f, R29 ;  /* 0x0000001fff238819 */ /* 0x000fe4000001141d */
[----:B----4-:R-:W-:Y:S01]  /*1d60*/  @!P0 MOV R23, R9 ;  /* 0x0000000900178202 */ /* 0x010fe20000000f00 */
[----:B------:R-:W-:Y:S02]  /*1d70*/  @!P0 IMAD.MOV.U32 R22, RZ, RZ, R30 ;  /* 0x000000ffff168224 */ /* 0x000fe400078e001e */
[----:B---3--:R-:W-:-:S04]  /*1d80*/  @!P0 IMAD R32, R35, R12, RZ ;  /* 0x0000000c23208224 */ /* 0x008fc800078e02ff */
[----:B------:R-:W-:Y:S01]  /*1d90*/  @!P0 IMAD R35, R29, R13, R32 ;  /* 0x0000000d1d238224 */ /* 0x000fe200078e0220 */
[----:B--2---:R-:W-:Y:S01]  /*1da0*/  @!P0 IADD3 R32, P1, PT, R33, R14, RZ ;  /* 0x0000000e21208210 */ /* 0x004fe20007f3e0ff */
[----:B------:R-:W-:-:S03]  /*1db0*/  @!P0 IMAD.WIDE.U32 R12, R29, R12, R22 ;  /* 0x0000000c1d0c8225 */ /* 0x000fc600078e0016 */
[----:B------:R-:W-:Y:S02]  /*1dc0*/  @!P0 IADD3.X R33, PT, PT, R36, R15, RZ, P1, !PT ;  /* 0x0000000f24218210 */ /* 0x000fe40000ffe4ff */
[----:B------:R-:W-:Y:S02]  /*1dd0*/  CS2R R14, SRZ ;  /* 0x00000000000e7805 */ /* 0x000fe4000001ff00 */
[----:B------:R-:W-:Y:S02]  /*1de0*/  @!P0 IADD3 R13, PT, PT, R13, R35, RZ ;  /* 0x000000230d0d8210 */ /* 0x000fe40007ffe0ff */
[C---:B------:R-:W-:Y:S02]  /*1df0*/  @!P0 SHF.L.U32 R29, R12.reuse, 0x2, RZ ;  /* 0x000000020c1d8819 */ /* 0x040fe400000006ff */
[----:B------:R-:W-:Y:S02]  /*1e00*/  @!P0 SHF.L.U64.HI R34, R12, 0x2, R13 ;  /* 0x000000020c228819 */ /* 0x000fe4000001020d */
[----:B------:R-:W-:-:S02]  /*1e10*/  CS2R R12, SRZ ;  /* 0x00000000000c7805 */ /* 0x000fc4000001ff00 */
[----:B0-----:R-:W-:-:S05]  /*1e20*/  @!P0 IADD3 R22, P2, PT, R29, R18, RZ ;  /* 0x000000121d168210 */ /* 0x001fca0007f5e0ff */
[----:B------:R-:W-:Y:S01]  /*1e30*/  @!P0 IMAD.X R23, R34, 0x1, R19, P2 ;  /* 0x0000000122178824 */ /* 0x000fe200010e0613 */
[----:B------:R0:W2:Y:S01]  /*1e40*/  @!P0 LDG.E.64 R12, desc[UR6][R32.64] ;  /* 0x00000006200c8981 */ /* 0x0000a2000c1e1b00 */
[----:B------:R-:W3:Y:S03]  /*1e50*/  @!P0 LDC.64 R18, c[0x0][0x398] ;  /* 0x0000e600ff128b82 */ /* 0x000ee60000000a00 */
[----:B------:R4:W2:Y:S01]  /*1e60*/  @!P0 LDG.E.64 R14, desc[UR6][R22.64] ;  /* 0x00000006160e8981 */ /* 0x0008a2000c1e1b00 */
[----:B---3--:R-:W-:-:S04]  /*1e70*/  @!P0 IADD3 R36, P1, PT, R29, R18, RZ ;  /* 0x000000121d248210 */ /* 0x008fc80007f3e0ff */
[----:B------:R-:W-:Y:S02]  /*1e80*/  @!P0 IADD3.X R37, PT, PT, R34, R19, RZ, P1, !PT ;  /* 0x0000001322258210 */ /* 0x000fe40000ffe4ff */
[----:B------:R-:W-:-:S06]  /*1e90*/  CS2R R18, SRZ ;  /* 0x0000000000127805 */ /* 0x000fcc000001ff00 */
[----:B------:R3:W2:Y:S01]  /*1ea0*/  @!P0 LDG.E.64 R18, desc[UR6][R36.64] ;  /* 0x0000000624128981 */ /* 0x0006a2000c1e1b00 */
[----:B------:R-:W-:Y:S02]  /*1eb0*/  IADD3 R17, PT, PT, R17, 0x2, RZ ;  /* 0x0000000211117810 */ /* 0x000fe40007ffe0ff */
[----:B------:R-:W-:Y:S02]  /*1ec0*/  IADD3 R21, PT, PT, R21, 0x2, RZ ;  /* 0x0000000215157810 */ /* 0x000fe40007ffe0ff */
[----:B------:R-:W-:Y:S01]  /*1ed0*/  ISETP.NE.AND P1, PT, R17, RZ, PT ;  /* 0x000000ff1100720c */ /* 0x000fe20003f25270 */
[C---:B-----5:R-:W-:Y:S01]  /*1ee0*/  FADD.FTZ R10, -R16.reuse, R10 ;  /* 0x0000000a100a7221 */ /* 0x060fe20000010100 */
[----:B------:R-:W-:-:S03]  /*1ef0*/  FADD.FTZ R34, -R16, R11 ;  /* 0x0000000b10227221 */ /* 0x000fc60000010100 */
[-C--:B-1----:R-:W-:Y:S01]  /*1f00*/  FMUL.FTZ R10, R10, R5.reuse ;  /* 0x000000050a0a7220 */ /* 0x082fe20000410000 */
[----:B------:R-:W-:-:S03]  /*1f10*/  FMUL.FTZ R11, R34, R5 ;  /* 0x00000005220b7220 */ /* 0x000fc60000410000 */
[----:B------:R-:W-:Y:S01]  /*1f20*/  FFMA.FTZ R29, R10, R3, R20 ;  /* 0x000000030a1d7223 */ /* 0x000fe20000010014 */
[----:B0-----:R-:W-:-:S03]  /*1f30*/  FFMA.FTZ R32, R11, R2, R7 ;  /* 0x000000020b207223 */ /* 0x001fc60000010007 */
[----:B------:R-:W-:Y:S01]  /*1f40*/  FMUL.FTZ R33, R29, -1.4426950216293334961 ;  /* 0xbfb8aa3b1d217820 */ /* 0x000fe20000410000 */
[----:B----4-:R-:W-:-:S05]  /*1f50*/  FMUL.FTZ R22, R32, -1.4426950216293334961 ;  /* 0xbfb8aa3b20167820 */ /* 0x010fca0000410000 */
[----:B------:R-:W0:Y:S04]  /*1f60*/  MUFU.EX2 R33, R33 ;  /* 0x0000002100217308 */ /* 0x000e280000000800 */
[----:B------:R-:W3:Y:S01]  /*1f70*/  MUFU.EX2 R22, R22 ;  /* 0x0000001600167308 */ /* 0x000ee20000000800 */
[----:B0-----:R-:W-:Y:S01]  /*1f80*/  FADD.FTZ R35, R33, 1 ;  /* 0x3f80000021237421 */ /* 0x001fe20000010000 */
[----:B---3--:R-:W-:-:S05]  /*1f90*/  FADD.FTZ R36, R22, 1 ;  /* 0x3f80000016247421 */ /* 0x008fca0000010000 */
[----:B------:R-:W0:Y:S08]  /*1fa0*/  MUFU.RCP R35, R35 ;  /* 0x0000002300237308 */ /* 0x000e300000001000 */
[----:B------:R-:W1:Y:S01]  /*1fb0*/  MUFU.RCP R34, R36 ;  /* 0x0000002400227308 */ /* 0x000e620000001000 */
[----:B--2---:R-:W-:Y:S01]  /*1fc0*/  FADD.FTZ R14, -R16, R14 ;  /* 0x0000000e100e7221 */ /* 0x004fe20000010100 */
[----:B0-----:R-:W-:-:S04]  /*1fd0*/  FADD.FTZ R23, -R35, 1 ;  /* 0x3f80000023177421 */ /* 0x001fc80000010100 */
[----:B------:R-:W-:Y:S01]  /*1fe0*/  FFMA.FTZ R22, R29, R23, 1 ;  /* 0x3f8000001d167423 */ /* 0x000fe20000010017 */
[----:B------:R-:W-:Y:S01]  /*1ff0*/  FMUL.FTZ R23, R35, R12 ;  /* 0x0000000c23177220 */ /* 0x000fe20000410000 */
[----:B------:R-:W-:Y:S01]  /*2000*/  FMUL.FTZ R29, R14, R5 ;  /* 0x000000050e1d7220 */ /* 0x000fe20000410000 */
[----:B------:R-:W-:Y:S01]  /*2010*/  FADD.FTZ R12, -R16, R15 ;  /* 0x0000000f100c7221 */ /* 0x000fe20000010100 */
[C---:B-1----:R-:W-:Y:S01]  /*2020*/  FADD.FTZ R33, -R34.reuse, 1 ;  /* 0x3f80000022217421 */ /* 0x042fe20000010100 */
[----:B------:R-:W-:Y:S01]  /*2030*/  FMUL.FTZ R34, R34, R13 ;  /* 0x0000000d22227220 */ /* 0x000fe20000410000 */
[----:B------:R-:W-:Y:S01]  /*2040*/  FMUL.FTZ R22, R23, R22 ;  /* 0x0000001617167220 */ /* 0x000fe20000410000 */
[----:B------:R-:W-:Y:S01]  /*2050*/  FMUL.FTZ R12, R12, R5 ;  /* 0x000000050c0c7220 */ /* 0x000fe20000410000 */
[----:B------:R-:W-:Y:S01]  /*2060*/  FFMA.FTZ R33, R32, R33, 1 ;  /* 0x3f80000020217423 */ /* 0x000fe20000010021 */
[-C--:B------:R-:W-:Y:S01]  /*2070*/  FFMA.FTZ R32, R29, R3.reuse, R20 ;  /* 0x000000031d207223 */ /* 0x080fe20000010014 */
[----:B------:R-:W-:Y:S01]  /*2080*/  FMUL.FTZ R23, R22, R3 ;  /* 0x0000000316177220 */ /* 0x000fe20000410000 */
[----:B------:R-:W-:Y:S01]  /*2090*/  FFMA.FTZ R13, R12, R2, R7 ;  /* 0x000000020c0d7223 */ /* 0x000fe20000010007 */
[----:B------:R-:W-:Y:S01]  /*20a0*/  FADD.FTZ R25, R22, R25 ;  /* 0x0000001916197221 */ /* 0x000fe20000010000 */
[----:B------:R-:W-:Y:S01]  /*20b0*/  FMUL.FTZ R35, R32, -1.4426950216293334961 ;  /* 0xbfb8aa3b20237820 */ /* 0x000fe20000410000 */
[----:B------:R-:W-:Y:S01]  /*20c0*/  FFMA.FTZ R22, R10, R22, R27 ;  /* 0x000000160a167223 */ /* 0x000fe2000001001b */
[----:B------:R-:W-:Y:S01]  /*20d0*/  FMUL.FTZ R36, R13, -1.4426950216293334961 ;  /* 0xbfb8aa3b0d247820 */ /* 0x000fe20000410000 */
[----:B------:R-:W-:Y:S01]  /*20e0*/  FMUL.FTZ R33, R34, R33 ;  /* 0x0000002122217220 */ /* 0x000fe20000410000 */
[----:B------:R-:W-:Y:S01]  /*20f0*/  FFMA.FTZ R10, R10, R23, R28 ;  /* 0x000000170a0a7223 */ /* 0x000fe2000001001c */
[----:B------:R-:W-:Y:S01]  /*2100*/  FADD.FTZ R24, R23, R24 ;  /* 0x0000001817187221 */ /* 0x000fe20000010000 */
[----:B------:R-:W0:Y:S01]  /*2110*/  MUFU.EX2 R35, R35 ;  /* 0x0000002300237308 */ /* 0x000e220000000800 */
[----:B------:R-:W-:-:S03]  /*2120*/  FADD.FTZ R8, R33, R8 ;  /* 0x0000000821087221 */ /* 0x000fc60000010000 */
[----:B------:R-:W1:Y:S01]  /*2130*/  MUFU.EX2 R36, R36 ;  /* 0x0000002400247308 */ /* 0x000e620000000800 */
[----:B0-----:R-:W-:Y:S01]  /*2140*/  FADD.FTZ R15, R35, 1 ;  /* 0x3f800000230f7421 */ /* 0x001fe20000010000 */
[----:B-1----:R-:W-:-:S05]  /*2150*/  FADD.FTZ R14, R36, 1 ;  /* 0x3f800000240e7421 */ /* 0x002fca0000010000 */
[----:B------:R-:W0:Y:S08]  /*2160*/  MUFU.RCP R15, R15 ;  /* 0x0000000f000f7308 */ /* 0x000e300000001000 */
[----:B------:R-:W1:Y:S01]  /*2170*/  MUFU.RCP R14, R14 ;  /* 0x0000000e000e7308 */ /* 0x000e620000001000 */
[C---:B0-----:R-:W-:Y:S01]  /*2180*/  FADD.FTZ R27, -R15.reuse, 1 ;  /* 0x3f8000000f1b7421 */ /* 0x041fe20000010100 */
[----:B------:R-:W-:Y:S01]  /*2190*/  FMUL.FTZ R18, R15, R18 ;  /* 0x000000120f127220 */ /* 0x000fe20000410000 */
[----:B------:R-:W-:Y:S01]  /*21a0*/  FFMA.FTZ R15, R11, R33, R26 ;  /* 0x000000210b0f7223 */ /* 0x000fe2000001001a */
[----:B------:R-:W-:Y:S01]  /*21b0*/  FMUL.FTZ R33, R33, R2 ;  /* 0x0000000221217220 */ /* 0x000fe20000410000 */
[----:B------:R-:W-:-:S03]  /*21c0*/  FFMA.FTZ R27, R32, R27, 1 ;  /* 0x3f800000201b7423 */ /* 0x000fc6000001001b */
[----:B------:R-:W-:Y:S01]  /*21d0*/  FFMA.FTZ R11, R11, R33, R10 ;  /* 0x000000210b0b7223 */ /* 0x000fe2000001000a */
[----:B-1----:R-:W-:Y:S01]  /*21e0*/  FADD.FTZ R28, -R14, 1 ;  /* 0x3f8000000e1c7421 */ /* 0x002fe20000010100 */
[----:B------:R-:W-:Y:S01]  /*21f0*/  FMUL.FTZ R18, R18, R27 ;  /* 0x0000001b12127220 */ /* 0x000fe20000410000 */
[----:B------:R-:W-:Y:S01]  /*2200*/  FMUL.FTZ R19, R14, R19 ;  /* 0x000000130e137220 */ /* 0x000fe20000410000 */
[----:B------:R-:W-:Y:S01]  /*2210*/  FADD.FTZ R33, R33, R24 ;  /* 0x0000001821217221 */ /* 0x000fe20000010000 */
[----:B------:R-:W-:Y:S01]  /*2220*/  FFMA.FTZ R28, R13, R28, 1 ;  /* 0x3f8000000d1c7423 */ /* 0x000fe2000001001c */
[----:B------:R-:W-:Y:S01]  /*2230*/  FMUL.FTZ R10, R18, R3 ;  /* 0x00000003120a7220 */ /* 0x000fe20000410000 */
[----:B------:R-:W-:Y:S01]  /*2240*/  FADD.FTZ R25, R25, R18 ;  /* 0x0000001219197221 */ /* 0x000fe20000010000 */
[----:B------:R-:W-:Y:S01]  /*2250*/  FFMA.FTZ R27, R29, R18, R22 ;  /* 0x000000121d1b7223 */ /* 0x000fe20000010016 */
[----:B------:R-:W-:Y:S01]  /*2260*/  FMUL.FTZ R19, R19, R28 ;  /* 0x0000001c13137220 */ /* 0x000fe20000410000 */
[----:B------:R-:W-:Y:S01]  /*2270*/  FFMA.FTZ R28, R29, R10, R11 ;  /* 0x0000000a1d1c7223 */ /* 0x000fe2000001000b */
[----:B------:R-:W-:-:S02]  /*2280*/  FADD.FTZ R10, R33, R10 ;  /* 0x0000000a210a7221 */ /* 0x000fc40000010000 */
[----:B------:R-:W-:Y:S01]  /*2290*/  FMUL.FTZ R11, R19, R2 ;  /* 0x00000002130b7220 */ /* 0x000fe20000410000 */
[----:B------:R-:W-:Y:S01]  /*22a0*/  FADD.FTZ R8, R8, R19 ;  /* 0x0000001308087221 */ /* 0x000fe20000010000 */
[C---:B------:R-:W-:Y:S02]  /*22b0*/  FFMA.FTZ R26, R12.reuse, R19, R15 ;  /* 0x000000130c1a7223 */ /* 0x040fe4000001000f */
[----:B------:R-:W-:Y:S01]  /*22c0*/  FFMA.FTZ R28, R12, R11, R28 ;  /* 0x0000000b0c1c7223 */ /* 0x000fe2000001001c */
[----:B------:R-:W-:Y:S01]  /*22d0*/  FADD.FTZ R24, R11, R10 ;  /* 0x0000000a0b187221 */ /* 0x000fe20000010000 */
[----:B------:R-:W-:Y:S06]  /*22e0*/  @P1 BRA `(.L_x_1234) ;  /* 0xfffffff8004c1947 */ /* 0x000fec000383ffff */
.L_x_1226:
[----:B------:R-:W0:Y:S01]  /*22f0*/  S2R R32, SR_CgaCtaId ;  /* 0x0000000000207919 */ /* 0x000e220000008800 */
[----:B------:R-:W-:Y:S02]  /*2300*/  ISETP.NE.AND P0, PT, R6, RZ, PT ;  /* 0x000000ff0600720c */ /* 0x000fe40003f05270 */
[----:B------:R-:W-:Y:S02]  /*2310*/  MOV R15, 0x400 ;  /* 0x00000400000f7802 */ /* 0x000fe40000000f00 */
[----:B------:R-:W-:Y:S02]  /*2320*/  SEL R2, RZ, 0x1, P0 ;  /* 0x00000001ff027807 */ /* 0x000fe40000000000 */
[----:B------:R-:W-:Y:S02]  /*2330*/  ISETP.GT.U32.AND P0, PT, R0, 0x1b, PT ;  /* 0x0000001b0000780c */ /* 0x000fe40003f04070 */
[----:B0-----:R-:W-:-:S05]  /*2340*/  LEA R3, R32, R15, 0x18 ;  /* 0x0000000f20037211 */ /* 0x001fca00078ec0ff */
[----:B------:R-:W-:-:S05]  /*2350*/  IMAD R3, R0, 0xc, R3 ;  /* 0x0000000c00037824 */ /* 0x000fca00078e0203 */
[----:B------:R0:W-:Y:S04]  /*2360*/  STS [R3+0x214], R28 ;  /* 0x0002141c03007388 */ /* 0x0001e80000000800 */
[----:B------:R0:W-:Y:S04]  /*2370*/  STS [R3+0x218], R24 ;  /* 0x0002181803007388 */ /* 0x0001e80000000800 */
[----:B------:R0:W-:Y:S01]  /*2380*/  STS [R3+0x210], R2 ;  /* 0x0002100203007388 */ /* 0x0001e20000000800 */
[----:B------:R-:W-:Y:S06]  /*2390*/  BAR.SYNC.DEFER_BLOCKING 0x0 ;  /* 0x0000000000007b1d */ /* 0x000fec0000010000 */
[----:B------:R-:W-:Y:S05]  /*23a0*/  @P0 BRA `(.L_x_1235) ;  /* 0x0000000c00580947 */ /* 0x000fea0003800000 */
[----:B------:R-:W-:Y:S01]  /*23b0*/  IMAD R33, R0, 0x48, R3 ;  /* 0x0000004800217824 */ /* 0x000fe200078e0203 */
[----:B------:R-:W2:Y:S01]  /*23c0*/  S2R R9, SR_LANEID ;  /* 0x0000000000097919 */ /* 0x000ea20000000000 */
[----:B------:R-:W-:Y:S01]  /*23d0*/  LEA R32, R32, R15, 0x18 ;  /* 0x0000000f20207211 */ /* 0x000fe200078ec0ff */
[----:B0-----:R-:W-:Y:S02]  /*23e0*/  VIADD R3, R3, 0x210 ;  /* 0x0000021003037836 */ /* 0x001fe40000000000 */
[----:B------:R-:W0:Y:S02]  /*23f0*/  LDS R19, [R33+0x21c] ;  /* 0x00021c0021137984 */ /* 0x000e240000000800 */
[----:B------:R-:W-:Y:S02]  /*2400*/  IMAD R3, R0, 0x48, R3 ;  /* 0x0000004800037824 */ /* 0x000fe400078e0203 */
[----:B------:R-:W3:Y:S04]  /*2410*/  LDS R22, [R33+0x228] ;  /* 0x0002280021167984 */ /* 0x000ee80000000800 */
[----:B------:R-:W4:Y:S04]  /*2420*/  LDS R28, [R33+0x234] ;  /* 0x00023400211c7984 */ /* 0x000f280000000800 */
[----:B------:R-:W5:Y:S04]  /*2430*/  LDS R31, [R33+0x240] ;  /* 0x00024000211f7984 */ /* 0x000f680000000800 */
[----:B------:R-:W-:Y:S04]  /*2440*/  LDS R17, [R33+0x214] ;  /* 0x0002140021117984 */ /* 0x000fe80000000800 */
[----:B------:R-:W1:Y:S04]  /*2450*/  LDS R20, [R33+0x220] ;  /* 0x0002200021147984 */ /* 0x000e680000000800 */
[----:B------:R-:W-:Y:S04]  /*2460*/  LDS R18, [R33+0x218] ;  /* 0x0002180021127984 */ /* 0x000fe80000000800 */
[----:B------:R-:W1:Y:S01]  /*2470*/  LDS R21, [R33+0x224] ;  /* 0x0002240021157984 */ /* 0x000e620000000800 */
[----:B--2---:R-:W-:-:S03]  /*2480*/  SHF.R.U32.HI R15, RZ, 0x2, R9 ;  /* 0x00000002ff0f7819 */ /* 0x004fc60000011609 */
[----:B------:R-:W2:Y:S04]  /*2490*/  LDS R11, [R33+0x24c] ;  /* 0x00024c00210b7984 */ /* 0x000ea80000000800 */
[----:B------:R-:W2:Y:S04]  /*24a0*/  LDS R23, [R33+0x22c] ;  /* 0x00022c0021177984 */ /* 0x000ea80000000800 */
[----:B------:R-:W2:Y:S01]  /*24b0*/  LDS R24, [R33+0x230] ;  /* 0x0002300021187984 */ /* 0x000ea20000000800 */
[----:B0-----:R-:W-:-:S03]  /*24c0*/  ISETP.NE.AND P0, PT, R19, RZ, PT ;  /* 0x000000ff1300720c */ /* 0x001fc60003f05270 */
[----:B------:R-:W0:Y:S01]  /*24d0*/  LDS R12, [R33+0x258] ;  /* 0x00025800210c7984 */ /* 0x000e220000000800 */
[----:B---3--:R-:W-:-:S03]  /*24e0*/  ISETP.NE.AND P1, PT, R22, RZ, PT ;  /* 0x000000ff1600720c */ /* 0x008fc60003f25270 */
[----:B------:R-:W3:Y:S01]  /*24f0*/  LDS R29, [R33+0x238] ;  /* 0x00023800211d7984 */ /* 0x000ee20000000800 */
[----:B----4-:R-:W-:-:S03]  /*2500*/  ISETP.NE.AND P2, PT, R28, RZ, PT ;  /* 0x000000ff1c00720c */ /* 0x010fc60003f45270 */
[----:B------:R-:W4:Y:S01]  /*2510*/  LDS R30, [R33+0x23c] ;  /* 0x00023c00211e7984 */ /* 0x000f220000000800 */
[----:B-----5:R-:W-:-:S03]  /*2520*/  ISETP.NE.AND P3, PT, R31, RZ, PT ;  /* 0x000000ff1f00720c */ /* 0x020fc60003f65270 */
[----:B------:R-:W5:Y:S04]  /*2530*/  LDS R16, [R33+0x210] ;  /* 0x0002100021107984 */ /* 0x000f680000000800 */
[----:B------:R-:W5:Y:S01]  /*2540*/  LDS R14, [R33+0x244] ;  /* 0x00024400210e7984 */ /* 0x000f620000000800 */
[----:B-1----:R-:W-:-:S03]  /*2550*/  @!P0 FADD.FTZ R20, R17, R20 ;  /* 0x0000001411148221 */ /* 0x002fc60000010000 */
[----:B------:R-:W1:Y:S04]  /*2560*/  LDS R13, [R33+0x248] ;  /* 0x00024800210d7984 */ /* 0x000e680000000800 */
[----:B------:R-:W1:Y:S01]  /*2570*/  LDS R7, [R33+0x250] ;  /* 0x0002500021077984 */ /* 0x000e620000000800 */
[----:B------:R-:W-:Y:S01]  /*2580*/  @!P0 FADD.FTZ R21, R18, R21 ;  /* 0x0000001512158221 */ /* 0x000fe20000010000 */
[----:B------:R-:W-:Y:S02]  /*2590*/  IMAD.HI.U32 R18, R15, 0x24924925, RZ ;  /* 0x249249250f127827 */ /* 0x000fe400078e00ff */
[----:B------:R-:W1:Y:S01]  /*25a0*/  LDS R10, [R33+0x254] ;  /* 0x00025400210a7984 */ /* 0x000e620000000800 */
[----:B--2---:R-:W-:Y:S01]  /*25b0*/  ISETP.NE.AND P0, PT, R11, RZ, PT ;  /* 0x000000ff0b00720c */ /* 0x004fe20003f05270 */
[----:B------:R-:W-:-:S02]  /*25c0*/  IMAD R9, R18, -0x1c, R9 ;  /* 0xffffffe412097824 */ /* 0x000fc400078e0209 */
[----:B------:R-:W2:Y:S01]  /*25d0*/  LDS R2, [R33+0x25c] ;  /* 0x00025c0021027984 */ /* 0x000ea20000000800 */
[----:B------:R-:W-:-:S03]  /*25e0*/  @!P1 FADD.FTZ R23, R23, R20 ;  /* 0x0000001417179221 */ /* 0x000fc60000010000 */
[----:B------:R-:W2:Y:S01]  /*25f0*/  LDS R5, [R33+0x260] ;  /* 0x0002600021057984 */ /* 0x000ea20000000800 */
[----:B------:R-:W-:Y:S01]  /*2600*/  @!P1 FADD.FTZ R24, R24, R21 ;  /* 0x0000001518189221 */ /* 0x000fe20000010000 */
[----:B0-----:R-:W-:Y:S01]  /*2610*/  ISETP.NE.AND P1, PT, R12, RZ, PT ;  /* 0x000000ff0c00720c */ /* 0x001fe20003f25270 */
[----:B---3--:R-:W-:Y:S02]  /*2620*/  @!P2 FADD.FTZ R29, R29, R23 ;  /* 0x000000171d1da221 */ /* 0x008fe40000010000 */
[----:B----4-:R-:W-:Y:S01]  /*2630*/  @!P2 FADD.FTZ R30, R30, R24 ;  /* 0x000000181e1ea221 */ /* 0x010fe20000010000 */
[----:B-----5:R-:W-:Y:S01]  /*2640*/  IADD3 R16, PT, PT, R22, R19, R16 ;  /* 0x0000001316107210 */ /* 0x020fe20007ffe010 */
[----:B------:R-:W-:-:S03]  /*2650*/  @!P3 FADD.FTZ R14, R14, R29 ;  /* 0x0000001d0e0eb221 */ /* 0x000fc60000010000 */
[----:B------:R-:W-:Y:S01]  /*2660*/  IADD3 R16, PT, PT, R31, R16, R28 ;  /* 0x000000101f107210 */ /* 0x000fe20007ffe01c */
[----:B-1----:R-:W-:-:S03]  /*2670*/  @!P3 FADD.FTZ R13, R13, R30 ;  /* 0x0000001e0d0db221 */ /* 0x002fc60000010000 */
[----:B------:R-:W-:Y:S01]  /*2680*/  IADD3 R12, PT, PT, R12, R16, R11 ;  /* 0x000000100c0c7210 */ /* 0x000fe20007ffe00b */
[----:B------:R-:W-:Y:S02]  /*2690*/  IMAD R11, R9, 0xc, R32 ;  /* 0x0000000c090b7824 */ /* 0x000fe400078e0220 */
[----:B------:R-:W-:-:S03]  /*26a0*/  @!P0 FADD.FTZ R7, R7, R14 ;  /* 0x0000000e07078221 */ /* 0x000fc60000010000 */
[----:B------:R0:W-:Y:S01]  /*26b0*/  STS [R11+0xc0], R12 ;  /* 0x0000c00c0b007388 */ /* 0x0001e20000000800 */
[----:B------:R-:W-:Y:S01]  /*26c0*/  @!P0 FADD.FTZ R10, R10, R13 ;  /* 0x0000000d0a0a8221 */ /* 0x000fe20000010000 */
[----:B--2---:R-:W-:Y:S01]  /*26d0*/  @!P1 FADD.FTZ R2, R2, R7 ;  /* 0x0000000702029221 */ /* 0x004fe20000010000 */
[----:B------:R-:W-:Y:S02]  /*26e0*/  MOV R7, 0xfffffff ;  /* 0x0fffffff00077802 */ /* 0x000fe40000000f00 */
[----:B------:R-:W-:Y:S02]  /*26f0*/  @!P1 FADD.FTZ R5, R5, R10 ;  /* 0x0000000a05059221 */ /* 0x000fe40000010000 */
[----:B------:R0:W-:Y:S01]  /*2700*/  STS [R11+0xc4], R2 ;  /* 0x0000c4020b007388 */ /* 0x0001e20000000800 */
[----:B------:R-:W-:-:S03]  /*2710*/  R2UR UR4, R7 ;  /* 0x00000000070472ca */ /* 0x000fc600000e0000 */
[----:B------:R0:W-:Y:S10]  /*2720*/  STS [R11+0xc8], R5 ;  /* 0x0000c8050b007388 */ /* 0x0001f40000000800 */
[----:B0-----:R-:W-:Y:S05]  /*2730*/  BRA.DIV UR4, `(.L_x_1236) ;  /* 0x0000000e04807947 */ /* 0x001fea000b800000 */
        /* <DEDUP_REMOVED lines=81> */
.L_x_1250:
        /* <DEDUP_REMOVED lines=20> */
[C---:B--2---:R-:W-:Y:S01]  /*2d90*/  ISETP.NE.AND P5, PT, R12.reuse, RZ, PT ;  /* 0x000000ff0c00720c */ /* 0x044fe20003fa5270 */
        /* <DEDUP_REMOVED lines=19> */
[C---:B0-----:R-:W-:Y:S02]  /*2ed0*/  ISETP.NE.AND P0, PT, R21.reuse, RZ, PT ;  /* 0x000000ff1500720c */ /* 0x041fe40003f05270 */
[----:B------:R-:W-:Y:S01]  /*2ee0*/  IADD3 R21, PT, PT, R21, R14, RZ ;  /* 0x0000000e15157210 */ /* 0x000fe20007ffe0ff */
[----:B------:R-:W0:Y:S01]  /*2ef0*/  LDS R28, [R3+0x50] ;  /* 0x00005000031c7984 */ /* 0x000e220000000800 */
[----:B------:R-:W-:Y:S01]  /*2f00*/  @!P4 FADD.FTZ R15, R15, R0 ;  /* 0x000000000f0fc221 */ /* 0x000fe20000010000 */
[----:B------:R-:W-:Y:S02]  /*2f10*/  @!P4 FADD.FTZ R16, R16, R13 ;  /* 0x0000000d1010c221 */ /* 0x000fe40000010000 */
[----:B------:R4:W-:Y:S01]  /*2f20*/  STS [R3+0x24], R12 ;  /* 0x0000240c03007388 */ /* 0x0009e20000000800 */
[----:B--2---:R-:W-:-:S03]  /*2f30*/  ISETP.NE.AND P1, PT, R24, RZ, PT ;  /* 0x000000ff1800720c */ /* 0x004fc60003f25270 */
[----:B------:R2:W-:Y:S01]  /*2f40*/  STS [R3], R30 ;  /* 0x0000001e03007388 */ /* 0x0005e20000000800 */
[----:B---3--:R-:W-:-:S03]  /*2f50*/  @!P3 FADD.FTZ R18, R18, R15 ;  /* 0x0000000f1212b221 */ /* 0x008fc60000010000 */
[----:B------:R2:W-:Y:S01]  /*2f60*/  STS [R3+0xc], R29 ;  /* 0x00000c1d03007388 */ /* 0x0005e20000000800 */
[----:B----4-:R-:W-:Y:S02]  /*2f70*/  IMAD.IADD R12, R24, 0x1, R21 ;  /* 0x00000001180c7824 */ /* 0x010fe400078e0215 */
[----:B------:R-:W-:Y:S01]  /*2f80*/  @!P3 FADD.FTZ R11, R11, R16 ;  /* 0x000000100b0bb221 */ /* 0x000fe20000010000 */
[----:B------:R2:W-:Y:S01]  /*2f90*/  STS [R3+0x18], R32 ;  /* 0x0000182003007388 */ /* 0x0005e20000000800 */
[----:B------:R-:W-:-:S03]  /*2fa0*/  @!P2 FADD.FTZ R5, R5, R18 ;  /* 0x000000120505a221 */ /* 0x000fc60000010000 */
        /* <DEDUP_REMOVED lines=22> */
.L_x_1235:
[----:B--2---:R-:W0:Y:S01]  /*3110*/  S2R R11, SR_CgaCtaId ;  /* 0x00000000000b7919 */ /* 0x004e220000008800 */
[----:B------:R-:W-:Y:S01]  /*3120*/  MOV R12, 0x400 ;  /* 0x00000400000c7802 */ /* 0x000fe20000000f00 */
[----:B------:R-:W-:Y:S05]  /*3130*/  WARPSYNC.ALL ;  /* 0x0000000000007948 */ /* 0x000fea0003800000 */
[----:B------:R-:W2:Y:S01]  /*3140*/  S2R R10, SR_TID.X ;  /* 0x00000000000a7919 */ /* 0x000ea20000002100 */
[----:B0-----:R-:W-:-:S05]  /*3150*/  LEA R3, R11, R12, 0x18 ;  /* 0x0000000c0b037211 */ /* 0x001fca00078ec0ff */
[----:B--2---:R-:W-:Y:S01]  /*3160*/  IMAD R14, R10, 0xc, R3 ;  /* 0x0000000c0a0e7824 */ /* 0x004fe200078e0203 */
        /* <DEDUP_REMOVED lines=13> */
[----:B-1----:R-:W-:Y:S01]  /*3240*/  @!P2 LEA R5, R11, R0, 0x18 ;  /* 0x000000000b05a211 */ /* 0x002fe200078ec0ff */
        /* <DEDUP_REMOVED lines=23> */
.L_x_1238:
[----:B------:R-:W-:Y:S05]  /*33c0*/  BSYNC.RECONVERGENT B0 ;  /* 0x0000000000007941 */ /* 0x000fea0003800200 */
.L_x_1237:
        /* <DEDUP_REMOVED lines=23> */
.L_x_1236:
[----:B------:R-:W-:Y:S05]  /*3540*/  WARPSYNC.COLLECTIVE R7, `(.L_x_1239) ;  /* 0x0000000007087348 */ /* 0x000fea0003c00000 */
[----:B------:R-:W-:Y:S01]  /*3550*/  NOP ;  /* 0x0000000000007918 */ /* 0x000fe20000000000 */
[----:B------:R-:W-:Y:S05]  /*3560*/  ENDCOLLECTIVE ;  /* 0x000000000000791b */ /* 0x000fea0003800000 */
.L_x_1239:
        /* <DEDUP_REMOVED lines=13> */
.L_x_1240:
        /* <DEDUP_REMOVED lines=9> */
.L_x_1241:
        /* <DEDUP_REMOVED lines=11> */
.L_x_1242:
        /* <DEDUP_REMOVED lines=9> */
.L_x_1243:
        /* <DEDUP_REMOVED lines=11> */
.L_x_1244:
        /* <DEDUP_REMOVED lines=9> */
.L_x_1245:
        /* <DEDUP_REMOVED lines=12> */
.L_x_1246:
        /* <DEDUP_REMOVED lines=10> */
.L_x_1247:
        /* <DEDUP_REMOVED lines=9> */
.L_x_1248:
[----:B------:R-:W-:Y:S01]  /*3b40*/  @!P0 FADD.FTZ R5, R5, R10 ;  /* 0x0000000a05058221 */ /* 0x000fe20000010000 */
[----:B------:R0:W-:Y:S04]  /*3b50*/  STS [R11+0xc0], R12 ;  /* 0x0000c00c0b007388 */ /* 0x0001e80000000800 */
[----:B------:R0:W-:Y:S04]  /*3b60*/  STS [R11+0xc4], R2 ;  /* 0x0000c4020b007388 */ /* 0x0001e80000000800 */
[----:B------:R0:W-:Y:S02]  /*3b70*/  STS [R11+0xc8], R5 ;  /* 0x0000c8050b007388 */ /* 0x0001e40000000800 */
[----:B0-----:R-:W-:Y:S05]  /*3b80*/  WARPSYNC.COLLECTIVE R7, `(.L_x_1249) ;  /* 0x0000000007087348 */ /* 0x001fea0003c00000 */
[----:B------:R-:W-:Y:S01]  /*3b90*/  NOP ;  /* 0x0000000000007918 */ /* 0x000fe20000000000 */
[----:B0-----:R-:W-:Y:S05]  /*3ba0*/  ENDCOLLECTIVE ;  /* 0x000000000000791b */ /* 0x001fea0003800000 */
.L_x_1249:
[----:B------:R-:W-:Y:S05]  /*3bb0*/  BRA `(.L_x_1250) ;  /* 0xfffffff000247947 */ /* 0x000fea000383ffff */
.L_x_1251:
        /* <DEDUP_REMOVED lines=12> */
.L_x_3909:


//--------------------- .text._Z30group_norm_nhwc_bwd_sum_kernelI11Fp32IOBf16WLi168EEv26Group_norm_nhwc_bwd_params --------------------------
	.section	.text._Z30group_norm_nhwc_bwd_sum_kernelI11Fp32IOBf16WLi168EEv26Group_norm_nhwc_bwd_params,"ax",@progbits
	.align	128
        .global         _Z30group_norm_nhwc_bwd_sum_kernelI11Fp32IOBf16WLi168EEv26Group_norm_nhwc_bwd_params
        .type           _Z30group_norm_nhwc_bwd_sum_kernelI11Fp32IOBf16WLi168EEv26Group_norm_nhwc_bwd_params,@function
        .size           _Z30group_norm_nhwc_bwd_sum_kernelI11Fp32IOBf16WLi168EEv26Group_norm_nhwc_bwd_params,(.L_x_3910 - _Z30group_norm_nhwc_bwd_sum_kernelI11Fp32IOBf16WLi168EEv26Group_norm_nhwc_bwd_params)
        .other          _Z30group_norm_nhwc_bwd_sum_kernelI11Fp32IOBf16WLi168EEv26Group_norm_nhwc_bwd_params,@"STO_CUDA_ENTRY STV_DEFAULT"
_Z30group_norm_nhwc_bwd_sum_kernelI11Fp32IOBf16WLi168EEv26Group_norm_nhwc_bwd_params:
.text._Z30group_norm_nhwc_bwd_sum_kernelI11Fp32IOBf16WLi168EEv26Group_norm_nhwc_bwd_params:
        /* <DEDUP_REMOVED lines=25> */
[----:B------:R-:W-:Y:S01]  /*0190*/  @!P1 IADD3 R2, PT, PT, R2, -R7, RZ ;  /* 0x8000000702029210 */ /* 0x000fe20007ffe0ff */
[----:B------:R-:W-:-:S03]  /*01a0*/  @!P1 VIADD R0, R0, 0x1 ;  /* 0x0000000100009836 */ /* 0x000fc60000000000 */
        /* <DEDUP_REMOVED lines=15> */
[----:B------:R-:W-:Y:S01]  /*02a0*/  SHF.R.S32.HI R29, RZ, 0x1f, R28 ;  /* 0x0000001fff1d7819 */ /* 0x000fe2000001141c */
[----:B------:R-:W-:Y:S01]  /*02b0*/  HFMA2 R21, -RZ, RZ, 0, 0 ;  /* 0x00000000ff157431 */ /* 0x000fe200000001ff */
[----:B------:R-:W-:Y:S02]  /*02c0*/  CS2R R26, SRZ ;  /* 0x00000000001a7805 */ /* 0x000fe4000001ff00 */
[----:B------:R-:W-:Y:S01]  /*02d0*/  ISETP.GE.AND.EX P0, PT, R29, UR11, PT, P0 ;  /* 0x0000000b1d007c0c */ /* 0x000fe2000bf06300 */
[----:B0-----:R-:W0:Y:S02]  /*02e0*/  MUFU.RCP R0, R0 ;  /* 0x0000000000007308 */ /* 0x001e240000001000 */
[----:B0-----:R-:W-:Y:S01]  /*02f0*/  IADD3 R6, PT, PT, R0, 0xffffffe, RZ ;  /* 0x0ffffffe00067810 */ /* 0x001fe20007ffe0ff */
[----:B------:R-:W-:-:S05]  /*0300*/  IMAD.MOV.U32 R0, RZ, RZ, RZ ;  /* 0x000000ffff007224 */ /* 0x000fca00078e00ff */
        /* <DEDUP_REMOVED lines=28> */
.L_x_1253:
[----:B------:R-:W-:Y:S05]  /*04d0*/  BSYNC.RECONVERGENT B0 ;  /* 0x0000000000007941 */ /* 0x000fea0003800200 */
.L_x_1252:
[----:B------:R-:W0:Y:S01]  /*04e0*/  S2UR UR4, SR_CTAID.Y ;  /* 0x00000000000479c3 */ /* 0x000e220000002600 */
[----:B------:R-:W-:Y:S01]  /*04f0*/  FSETP.GTU.FTZ.AND P3, PT, R14, RZ, PT ;  /* 0x000000ff0e00720b */ /* 0x000fe20003f7c000 */
[----:B------:R-:W0:Y:S01]  /*0500*/  LDCU UR5, c[0x0][0x41c] ;  /* 0x00008380ff0577ac */ /* 0x000e220008000800 */
[----:B------:R-:W-:Y:S02]  /*0510*/  ISETP.GE.U32.AND P1, PT, R12, R5, PT ;  /* 0x000000050c00720c */ /* 0x000fe40003f26070 */
[----:B------:R-:W-:Y:S02]  /*0520*/  CS2R R6, SRZ ;  /* 0x0000000000067805 */ /* 0x000fe4000001ff00 */
[----:B------:R-:W-:Y:S01]  /*0530*/  MOV R20, 0x3f800000 ;  /* 0x3f80000000147802 */ /* 0x000fe20000000f00 */
[----:B------:R-:W1:Y:S01]  /*0540*/  LDCU.64 UR12, c[0x0][0x400] ;  /* 0x00008000ff0c77ac */ /* 0x000e620008000a00 */
[----:B------:R-:W-:-:S05]  /*0550*/  IMAD.MOV.U32 R8, RZ, RZ, RZ ;  /* 0x000000ffff087224 */ /* 0x000fca00078e00ff */
[----:B------:R-:W2:Y:S02]  /*0560*/  @P3 LDC R9, c[0x0][0x3c0] ;  /* 0x0000f000ff093b82 */ /* 0x000ea40000000800 */
[-C--:B------:R-:W-:Y:S02]  /*0570*/  @P1 IADD3 R12, PT, PT, R12, -R5.reuse, RZ ;  /* 0x800000050c0c1210 */ /* 0x080fe40007ffe0ff */
[----:B------:R-:W-:Y:S02]  /*0580*/  @P1 IADD3 R10, PT, PT, R10, 0x1, RZ ;  /* 0x000000010a0a1810 */ /* 0x000fe40007ffe0ff */
[----:B------:R-:W-:Y:S02]  /*0590*/  ISETP.GE.U32.AND P2, PT, R12, R5, PT ;  /* 0x000000050c00720c */ /* 0x000fe40003f46070 */
[----:B------:R-:W-:Y:S01]  /*05a0*/  ISETP.NE.U32.AND P1, PT, R5, RZ, PT ;  /* 0x000000ff0500720c */ /* 0x000fe20003f25070 */
[----:B0-----:R-:W-:-:S04]  /*05b0*/  UIMAD UR4, UR4, UR5, URZ ;  /* 0x00000005040472a4 */ /* 0x001fc8000f8e02ff */
[----:B------:R-:W-:Y:S02]  /*05c0*/  USHF.R.S32.HI UR7, URZ, 0x1f, UR4 ;  /* 0x0000001fff077899 */ /* 0x000fe40008011404 */
[----:B------:R-:W-:-:S04]  /*05d0*/  UIADD3 UR8, UP0, UPT, UR4, UR5, URZ ;  /* 0x0000000504087290 */ /* 0x000fc8000ff1e0ff */
[----:B------:R-:W-:Y:S01]  /*05e0*/  @P2 IADD3 R10, PT, PT, R10, 0x1, RZ ;  /* 0x000000010a0a2810 */ /* 0x000fe20007ffe0ff */
[----:B------:R-:W-:Y:S02]  /*05f0*/  ULEA.HI.X.SX32 UR5, UR5, UR7, 0x1, UP0 ;  /* 0x0000000705057291 */ /* 0x000fe400080f0eff */
[----:B-1----:R-:W-:Y:S01]  /*0600*/  UISETP.LT.U32.AND UP0, UPT, UR8, UR12, UPT ;  /* 0x0000000c0800728c */ /* 0x002fe2000bf01070 */
[----:B------:R-:W-:Y:S01]  /*0610*/  SEL R11, R11, R10, !P1 ;  /* 0x0000000a0b0b7207 */ /* 0x000fe20004800000 */
[----:B--2---:R-:W-:Y:S01]  /*0620*/  @P3 FADD.FTZ R9, R14, R9 ;  /* 0x000000090e093221 */ /* 0x004fe20000010000 */
[----:B------:R-:W-:Y:S01]  /*0630*/  HFMA2 R10, -RZ, RZ, 0, 0 ;  /* 0x00000000ff0a7431 */ /* 0x000fe200000001ff */
[----:B------:R-:W-:Y:S01]  /*0640*/  UISETP.LT.AND.EX UP0, UPT, UR5, UR13, UPT, UP0 ;  /* 0x0000000d0500728c */ /* 0x000fe2000bf01300 */
[----:B------:R-:W-:Y:S01]  /*0650*/  IADD3 R3, PT, PT, -R11, RZ, RZ ;  /* 0x000000ff0b037210 */ /* 0x000fe20007ffe1ff */
[----:B------:R0:W1:Y:S02]  /*0660*/  @P3 MUFU.RSQ R20, R9 ;  /* 0x0000000900143308 */ /* 0x0000640000001400 */
[----:B------:R-:W-:-:S02]  /*0670*/  USEL UR8, UR8, UR12, UP0 ;  /* 0x0000000c08087287 */ /* 0x000fc40008000000 */
[----:B------:R-:W-:Y:S01]  /*0680*/  IMAD R3, R5, R3, R4 ;  /* 0x0000000305037224 */ /* 0x000fe200078e0204 */
[----:B------:R-:W-:Y:S01]  /*0690*/  CS2R R4, SRZ ;  /* 0x0000000000047805 */ /* 0x000fe2000001ff00 */
        /* <DEDUP_REMOVED lines=10> */
[----:B------:R-:W-:Y:S02]  /*0740*/  MOV R8, RZ ;  /* 0x000000ff00087202 */ /* 0x000fe40000000f00 */
[----:B------:R-:W-:Y:S01]  /*0750*/  CS2R R4, SRZ ;  /* 0x0000000000047805 */ /* 0x000fe2000001ff00 */
[----:B------:R-:W-:Y:S01]  /*0760*/  UISETP.GT.U32.AND UP0, UPT, UR5, -0x4, UPT ;  /* 0xfffffffc0500788c */ /* 0x000fe2000bf04070 */
[----:B------:R-:W-:Y:S01]  /*0770*/  CS2R R6, SRZ ;  /* 0x0000000000067805 */ /* 0x000fe2000001ff00 */
[----:B------:R-:W-:-:S07]  /*0780*/  UIADD3 UR8, UPT, UPT, -UR4, UR8, URZ ;  /* 0x0000000804087290 */ /* 0x000fce000fffe1ff */
[----:B------:R-:W-:Y:S05]  /*0790*/  BRA.U UP0, `(.L_x_1256) ;  /* 0x0000000900607547 */ /* 0x000fea000b800000 */
[----:B------:R-:W-:Y:S01]  /*07a0*/  ULOP3.LUT UR5, UR8, 0xfffffffc, URZ, 0xc0, !UPT ;  /* 0xfffffffc08057892 */ /* 0x000fe2000f8ec0ff */
[----:B------:R-:W-:Y:S01]  /*07b0*/  MOV R8, RZ ;  /* 0x000000ff00087202 */ /* 0x000fe20000000f00 */
[----:B------:R-:W-:Y:S02]  /*07c0*/  UIADD3 UR4, UPT, UPT, UR4, 0x1, URZ ;  /* 0x0000000104047890 */ /* 0x000fe4000fffe0ff */
[----:B------:R-:W-:-:S12]  /*07d0*/  UIADD3 UR5, UPT, UPT, -UR5, URZ, URZ ;  /* 0x000000ff05057290 */ /* 0x000fd8000fffe1ff */
.L_x_1257:
[----:B------:R-:W0:Y:S01]  /*07e0*/  @!P0 LDC.64 R14, c[0x0][0x3f8] ;  /* 0x0000fe00ff0e8b82 */ /* 0x000e220000000a00 */
[----:B------:R-:W-:Y:S02]  /*07f0*/  MOV R17, UR4 ;  /* 0x0000000400117c02 */ /* 0x000fe40008000f00 */
[----:B------:R-:W-:Y:S02]  /*0800*/  @!P0 MOV R16, R24 ;  /* 0x0000001800108202 */ /* 0x000fe40000000f00 */
[----:B------:R-:W-:-:S03]  /*0810*/  @!P0 SHF.R.S32.HI R17, RZ, 0x1f, R17 ;  /* 0x0000001fff118819 */ /* 0x000fc60000011411 */
[----:B------:R-:W2:Y:S02]  /*0820*/  @!P0 LDC.64 R12, c[0x0][0x3a0] ;  /* 0x0000e800ff0c8b82 */ /* 0x000ea40000000a00 */
        /* <DEDUP_REMOVED lines=20> */
[-C--:B--2---:R-:W-:Y:S02]  /*0970*/  @!P0 IMAD R26, R19, R16.reuse, RZ ;  /* 0x00000010131a8224 */ /* 0x084fe400078e02ff */
[----:B------:R-:W-:Y:S01]  /*0980*/  @!P0 IMAD.MOV.U32 R19, RZ, RZ, R9 ;  /* 0x000000ffff138224 */ /* 0x000fe200078e0009 */
[----:B------:R0:W2:Y:S01]  /*0990*/  @!P0 LDG.E.64 R14, desc[UR14][R30.64] ;  /* 0x0000000e1e0e8981 */ /* 0x0000a2000c1e1b00 */
[C---:B------:R-:W-:Y:S02]  /*09a0*/  @!P0 IMAD R17, R27.reuse, R17, R26 ;  /* 0x000000111b118224 */ /* 0x040fe400078e021a */
[----:B------:R-:W-:-:S05]  /*09b0*/  @!P0 IMAD.WIDE.U32 R18, R27, R16, R18 ;  /* 0x000000101b128225 */ /* 0x000fca00078e0012 */
[----:B------:R-:W-:Y:S02]  /*09c0*/  @!P0 IADD3 R17, PT, PT, R19, R17, RZ ;  /* 0x0000001113118210 */ /* 0x000fe40007ffe0ff */
[C---:B------:R-:W-:Y:S02]  /*09d0*/  @!P0 SHF.L.U32 R27, R18.reuse, 0x2, RZ ;  /* 0x00000002121b8819 */ /* 0x040fe400000006ff */
        /* <DEDUP_REMOVED lines=9> */
[----:B------:R0:W3:Y:S04]  /*0a70*/  @!P0 LDG.E.64 R18, desc[UR14][R30.64] ;  /* 0x0000000e1e128981 */ /* 0x0000e8000c1e1b00 */
[----:B------:R-:W5:Y:S01]  /*0a80*/  @!P0 LDG.E.64 R16, desc[UR14][R32.64] ;  /* 0x0000000e20108981 */ /* 0x000f62000c1e1b00 */
[----:B0-----:R-:W-:-:S04]  /*0a90*/  MOV R31, UR4 ;  /* 0x00000004001f7c02 */ /* 0x001fc80008000f00 */
[----:B------:R-:W-:Y:S01]  /*0aa0*/  @!P0 IADD3 R31, PT, PT, R31, 0x1, RZ ;  /* 0x000000011f1f8810 */ /* 0x000fe20007ffe0ff */
[C---:B---3--:R-:W-:Y:S01]  /*0ab0*/  FADD.FTZ R27, -R2.reuse, R18 ;  /* 0x00000012021b7221 */ /* 0x048fe20000010100 */
[----:B------:R-:W-:-:S03]  /*0ac0*/  FADD.FTZ R19, -R2, R19 ;  /* 0x0000001302137221 */ /* 0x000fc60000010100 */
[----:B-1----:R-:W-:Y:S01]  /*0ad0*/  FMUL.FTZ R18, R27, R20 ;  /* 0x000000141b127220 */ /* 0x002fe20000410000 */
[C---:B-----5:R-:W-:Y:S01]  /*0ae0*/  FADD.FTZ R27, R16.reuse, R5 ;  /* 0x00000005101b7221 */ /* 0x060fe20000010000 */
[----:B------:R-:W-:Y:S02]  /*0af0*/  FMUL.FTZ R5, R16, R21 ;  /* 0x0000001510057220 */ /* 0x000fe40000410000 */
[C---:B------:R-:W-:Y:S01]  /*0b00*/  FFMA.FTZ R7, R18.reuse, R16, R7 ;  /* 0x0000001012077223 */ /* 0x040fe20000010007 */
[----:B------:R-:W-:Y:S01]  /*0b10*/  FMUL.FTZ R19, R19, R20 ;  /* 0x0000001413137220 */ /* 0x000fe20000410000 */
[----:B------:R-:W-:Y:S01]  /*0b20*/  FFMA.FTZ R16, R18, R5, R4 ;  /* 0x0000000512107223 */ /* 0x000fe20000010004 */
[----:B------:R-:W-:Y:S02]  /*0b30*/  FADD.FTZ R18, R5, R8 ;  /* 0x0000000805127221 */ /* 0x000fe40000010000 */
[----:B------:R-:W0:Y:S01]  /*0b40*/  @!P0 LDC.64 R4, c[0x0][0x3f8] ;  /* 0x0000fe00ff048b82 */ /* 0x000e220000000a00 */
[----:B------:R-:W-:Y:S01]  /*0b50*/  FADD.FTZ R10, R17, R10 ;  /* 0x0000000a110a7221 */ /* 0x000fe20000010000 */
[----:B------:R-:W-:Y:S01]  /*0b60*/  FFMA.FTZ R8, R19, R17, R6 ;  /* 0x0000001113087223 */ /* 0x000fe20000010006 */
[----:B------:R-:W-:-:S04]  /*0b70*/  FMUL.FTZ R17, R17, R0 ;  /* 0x0000000011117220 */ /* 0x000fc80000410000 */
[----:B------:R-:W-:Y:S01]  /*0b80*/  FFMA.FTZ R16, R19, R17, R16 ;  /* 0x0000001113107223 */ /* 0x000fe20000010010 */
[----:B------:R-:W-:Y:S01]  /*0b90*/  FADD.FTZ R18, R17, R18 ;  /* 0x0000001211127221 */ /* 0x000fe20000010000 */
[----:B----4-:R-:W-:-:S04]  /*0ba0*/  FADD.FTZ R17, -R2, R12 ;  /* 0x0000000c02117221 */ /* 0x010fc80000010100 */
[----:B------:R-:W-:Y:S01]  /*0bb0*/  FMUL.FTZ R6, R17, R20 ;  /* 0x0000001411067220 */ /* 0x000fe20000410000 */
[----:B--2---:R-:W-:Y:S01]  /*0bc0*/  FADD.FTZ R19, R27, R14 ;  /* 0x0000000e1b137221 */ /* 0x004fe20000010000 */
[----:B------:R-:W-:Y:S02]  /*0bd0*/  @!P0 SHF.R.S32.HI R27, RZ, 0x1f, R31 ;  /* 0x0000001fff1b8819 */ /* 0x000fe4000001141f */
[----:B------:R-:W-:Y:S01]  /*0be0*/  FFMA.FTZ R17, R6, R14, R7 ;  /* 0x0000000e06117223 */ /* 0x000fe20000010007 */
[----:B------:R-:W-:-:S04]  /*0bf0*/  FMUL.FTZ R7, R14, R21 ;  /* 0x000000150e077220 */ /* 0x000fc80000410000 */
[----:B------:R-:W-:Y:S01]  /*0c00*/  FFMA.FTZ R16, R6, R7, R16 ;  /* 0x0000000706107223 */ /* 0x000fe20000010010 */
[----:B------:R-:W-:Y:S01]  /*0c10*/  FADD.FTZ R14, R18, R7 ;  /* 0x00000007120e7221 */ /* 0x000fe20000010000 */
[----:B------:R-:W-:Y:S01]  /*0c20*/  @!P0 MOV R7, R9 ;  /* 0x0000000900078202 */ /* 0x000fe20000000f00 */
        /* <DEDUP_REMOVED lines=22> */
[----:B------:R-:W-:Y:S01]  /*0d90*/  FMUL.FTZ R15, R15, R0 ;  /* 0x000000000f0f7220 */ /* 0x000fe20000410000 */
[----:B------:R-:W-:-:S03]  /*0da0*/  MOV R18, UR4 ;  /* 0x0000000400127c02 */ /* 0x000fc60008000f00 */
[----:B------:R-:W-:Y:S01]  /*0db0*/  FFMA.FTZ R16, R33, R15, R16 ;  /* 0x0000000f21107223 */ /* 0x000fe20000010010 */
[----:B------:R-:W-:Y:S01]  /*0dc0*/  FADD.FTZ R14, R15, R14 ;  /* 0x0000000e0f0e7221 */ /* 0x000fe20000010000 */
[----:B0-----:R-:W-:-:S05]  /*0dd0*/  @!P0 VIADD R27, R18, 0x2 ;  /* 0x00000002121b8836 */ /* 0x001fca0000000000 */
        /* <DEDUP_REMOVED lines=33> */
[----:B------:R-:W-:Y:S01]  /*0ff0*/  FADD.FTZ R4, R7, R4 ;  /* 0x0000000407047221 */ /* 0x000fe20000010000 */
[----:B------:R-:W-:Y:S01]  /*1000*/  UIADD3 UR4, UPT, UPT, UR4, 0x4, URZ ;  /* 0x0000000404047890 */ /* 0x000fe2000fffe0ff */
[C---:B--2---:R-:W-:Y:S01]  /*1010*/  FADD.FTZ R33, -R2.reuse, R14 ;  /* 0x0000000e02217221 */ /* 0x044fe20000010100 */
[----:B------:R-:W-:-:S03]  /*1020*/  FADD.FTZ R15, -R2, R15 ;  /* 0x0000000f020f7221 */ /* 0x000fc60000010100 */
[-C--:B------:R-:W-:Y:S01]  /*1030*/  FMUL.FTZ R14, R33, R20.reuse ;  /* 0x00000014210e7220 */ /* 0x080fe20000410000 */
[----:B------:R-:W-:Y:S01]  /*1040*/  FFMA.FTZ R33, R5, R7, R6 ;  /* 0x0000000705217223 */ /* 0x000fe20000010006 */
[----:B------:R-:W-:Y:S01]  /*1050*/  FMUL.FTZ R15, R15, R20 ;  /* 0x000000140f0f7220 */ /* 0x000fe20000410000 */
[----:B---3--:R-:W-:Y:S01]  /*1060*/  FMUL.FTZ R31, R12, R21 ;  /* 0x000000150c1f7220 */ /* 0x008fe20000410000 */
[----:B------:R-:W-:-:S03]  /*1070*/  FFMA.FTZ R7, R14, R12, R17 ;  /* 0x0000000c0e077223 */ /* 0x000fc60000010011 */
[----:B------:R-:W-:Y:S01]  /*1080*/  FADD.FTZ R17, R4, R31 ;  /* 0x0000001f04117221 */ /* 0x000fe20000010000 */
[----:B------:R-:W-:Y:S01]  /*1090*/  FMUL.FTZ R4, R13, R0 ;  /* 0x000000000d047220 */ /* 0x000fe20000410000 */
[----:B------:R-:W-:Y:S01]  /*10a0*/  FFMA.FTZ R31, R14, R31, R33 ;  /* 0x0000001f0e1f7223 */ /* 0x000fe20000010021 */
[----:B------:R-:W-:Y:S01]  /*10b0*/  FFMA.FTZ R6, R15, R13, R8 ;  /* 0x0000000d0f067223 */ /* 0x000fe20000010008 */
[----:B------:R-:W-:Y:S01]  /*10c0*/  FADD.FTZ R5, R19, R12 ;  /* 0x0000000c13057221 */ /* 0x000fe20000010000 */
[----:B------:R-:W-:Y:S01]  /*10d0*/  FADD.FTZ R8, R4, R17 ;  /* 0x0000001104087221 */ /* 0x000fe20000010000 */
[----:B------:R-:W-:Y:S01]  /*10e0*/  FADD.FTZ R10, R10, R13 ;  /* 0x0000000d0a0a7221 */ /* 0x000fe20000010000 */
[----:B------:R-:W-:Y:S01]  /*10f0*/  FFMA.FTZ R4, R15, R4, R31 ;  /* 0x000000040f047223 */ /* 0x000fe2000001001f */
[----:B------:R-:W-:Y:S06]  /*1100*/  BRA.U UP0, `(.L_x_1257) ;  /* 0xfffffff500b47547 */ /* 0x000fec000b83ffff */
[----:B------:R-:W-:-:S12]  /*1110*/  UIADD3 UR4, UPT, UPT, UR4, -0x1, URZ ;  /* 0xffffffff04047890 */ /* 0x000fd8000fffe0ff */
.L_x_1256:
        /* <DEDUP_REMOVED lines=8> */
[----:B0-----:R-:W-:Y:S01]  /*11a0*/  ISETP.GE.U32.AND P0, PT, R28, UR6, PT ;  /* 0x000000061c007c0c */ /* 0x001fe2000bf06070 */
[----:B------:R-:W-:-:S03]  /*11b0*/  IMAD.U32 R19, RZ, RZ, UR6 ;  /* 0x00000006ff137e24 */ /* 0x000fc6000f8e00ff */
[----:B------:R-:W-:-:S13]  /*11c0*/  ISETP.GE.AND.EX P0, PT, R29, UR7, PT, P0 ;  /* 0x000000071d007c0c */ /* 0x000fda000bf06300 */
[----:B------:R-:W-:Y:S01]  /*11d0*/  VOTEU.ALL UP1, P0 ;  /* 0x0000000000ff7886 */ /* 0x000fe20000020000 */
[----:B------:R-:W0:Y:S01]  /*11e0*/  @!P0 LDC.64 R12, c[0x0][0x3a0] ;  /* 0x0000e800ff0c8b82 */ /* 0x000e220000000a00 */
        /* <DEDUP_REMOVED lines=34> */
[----:B---3--:R-:W-:Y:S01]  /*1410*/  FADD.FTZ R19, R5, R12 ;  /* 0x0000000c05137221 */ /* 0x008fe20000010000 */
[----:B------:R-:W-:Y:S02]  /*1420*/  FMUL.FTZ R5, R12, R21 ;  /* 0x000000150c057220 */ /* 0x000fe40000410000 */
[C---:B------:R-:W-:Y:S02]  /*1430*/  FFMA.FTZ R7, R14.reuse, R12, R7 ;  /* 0x0000000c0e077223 */ /* 0x040fe40000010007 */
[----:B------:R-:W-:Y:S01]  /*1440*/  FFMA.FTZ R12, R14, R5, R4 ;  /* 0x000000050e0c7223 */ /* 0x000fe20000010004 */
[----:B------:R-:W-:Y:S01]  /*1450*/  FADD.FTZ R8, R8, R5 ;  /* 0x0000000508087221 */ /* 0x000fe20000010000 */
[----:B------:R-:W-:-:S06]  /*1460*/  CS2R R4, SRZ ;  /* 0x0000000000047805 */ /* 0x000fcc000001ff00 */
[----:B------:R0:W2:Y:S02]  /*1470*/  @!P0 LDG.E.64 R4, desc[UR14][R16.64] ;  /* 0x0000000e10048981 */ /* 0x0000a4000c1e1b00 */
[----:B0-----:R-:W0:Y:S02]  /*1480*/  @!P0 LDC.64 R16, c[0x0][0x398] ;  /* 0x0000e600ff108b82 */ /* 0x001e240000000a00 */
[----:B0-----:R-:W-:-:S05]  /*1490*/  @!P0 IADD3 R26, P1, PT, R27, R16, RZ ;  /* 0x000000101b1a8210 */ /* 0x001fca0007f3e0ff */
[----:B------:R-:W-:Y:S01]  /*14a0*/  @!P0 IMAD.X R27, R18, 0x1, R17, P1 ;  /* 0x00000001121b8824 */ /* 0x000fe200008e0611 */
        /* <DEDUP_REMOVED lines=13> */
[----:B------:R-:W-:Y:S01]  /*1580*/  FMUL.FTZ R13, R13, R20 ;  /* 0x000000140d0d7220 */ /* 0x000fe20000410000 */
[----:B---3--:R-:W-:Y:S01]  /*1590*/  FADD.FTZ R5, R19, R16 ;  /* 0x0000001013057221 */ /* 0x008fe20000010000 */
[----:B------:R-:W-:Y:S01]  /*15a0*/  FMUL.FTZ R19, R16, R21 ;  /* 0x0000001510137220 */ /* 0x000fe20000410000 */
[----:B------:R-:W-:Y:S01]  /*15b0*/  FMUL.FTZ R12, R17, R0 ;  /* 0x00000000110c7220 */ /* 0x000fe20000410000 */
[----:B------:R-:W-:Y:S01]  /*15c0*/  FFMA.FTZ R7, R4, R16, R7 ;  /* 0x0000001004077223 */ /* 0x000fe20000010007 */
[----:B------:R-:W-:Y:S01]  /*15d0*/  FADD.FTZ R10, R10, R17 ;  /* 0x000000110a0a7221 */ /* 0x000fe20000010000 */
[----:B------:R-:W-:Y:S01]  /*15e0*/  FADD.FTZ R27, R8, R19 ;  /* 0x00000013081b7221 */ /* 0x000fe20000010000 */
[----:B------:R-:W-:Y:S01]  /*15f0*/  FFMA.FTZ R15, R4, R19, R15 ;  /* 0x00000013040f7223 */ /* 0x000fe2000001000f */
[C---:B------:R-:W-:Y:S02]  /*1600*/  FFMA.FTZ R6, R13.reuse, R17, R6 ;  /* 0x000000110d067223 */ /* 0x040fe40000010006 */
[----:B------:R-:W-:Y:S01]  /*1610*/  FADD.FTZ R8, R12, R27 ;  /* 0x0000001b0c087221 */ /* 0x000fe20000010000 */
[----:B------:R-:W-:-:S07]  /*1620*/  FFMA.FTZ R4, R13, R12, R15 ;  /* 0x0000000c0d047223 */ /* 0x000fce000001000f */
.L_x_1258:
        /* <DEDUP_REMOVED lines=9> */
[----:B------:R-:W-:-:S02]  /*16c0*/  MOV R13, UR6 ;  /* 0x00000006000d7c02 */ /* 0x000fc40008000f00 */
        /* <DEDUP_REMOVED lines=16> */
.L_x_1260:
[----:B------:R-:W-:Y:S05]  /*17d0*/  BSYNC.RECONVERGENT B0 ;  /* 0x0000000000007941 */ /* 0x000fea0003800200 */
.L_x_1259:
        /* <DEDUP_REMOVED lines=15> */
.L_x_1255:
        /* <DEDUP_REMOVED lines=23> */
[C---:B------:R-:W-:Y:S02]  /*1a40*/  @!P0 IADD3.X R17, PT, PT, R8.reuse, R7, RZ, P1, !PT ;  /* 0x0000000708118210 */ /* 0x040fe40000ffe4ff */
[----:B------:R-:W0:Y:S03]  /*1a50*/  @!P0 LDC.64 R6, c[0x0][0x398] ;  /* 0x0000e600ff068b82 */ /* 0x000e260000000a00 */
[----:B------:R-:W2:Y:S01]  /*1a60*/  @!P0 LDG.E.64 R4, desc[UR14][R16.64] ;  /* 0x0000000e10048981 */ /* 0x000ea2000c1e1b00 */
[----:B0-----:R-:W-:Y:S02]  /*1a70*/  @!P0 IADD3 R6, P1, PT, R13, R6, RZ ;  /* 0x000000060d068210 */ /* 0x001fe40007f3e0ff */
[----:B------:R-:W-:Y:S02]  /*1a80*/  CS2R R12, SRZ ;  /* 0x00000000000c7805 */ /* 0x000fe4000001ff00 */
[----:B------:R-:W-:-:S05]  /*1a90*/  @!P0 IADD3.X R7, PT, PT, R8, R7, RZ, P1, !PT ;  /* 0x0000000708078210 */ /* 0x000fca0000ffe4ff */
[----:B------:R0:W3:Y:S01]  /*1aa0*/  @!P0 LDG.E.64 R12, desc[UR14][R6.64] ;  /* 0x0000000e060c8981 */ /* 0x0000e2000c1e1b00 */
[----:B------:R-:W-:Y:S01]  /*1ab0*/  UIADD3 UR6, UPT, UPT, UR4, 0x1, URZ ;  /* 0x0000000104067890 */ /* 0x000fe2000fffe0ff */
        /* <DEDUP_REMOVED lines=27> */
[----:B------:R-:W-:Y:S01]  /*1c70*/  FFMA.FTZ R4, R10, R5, R7 ;  /* 0x000000050a047223 */ /* 0x000fe20000010007 */
[----:B------:R-:W-:Y:S01]  /*1c80*/  FADD.FTZ R8, R5, R8 ;  /* 0x0000000805087221 */ /* 0x000fe20000010000 */
[----:B------:R-:W-:Y:S01]  /*1c90*/  FFMA.FTZ R7, R15, R12, RZ ;  /* 0x0000000c0f077223 */ /* 0x000fe200000100ff */
[----:B------:R-:W-:Y:S01]  /*1ca0*/  FADD.FTZ R5, RZ, R12 ;  /* 0x0000000cff057221 */ /* 0x000fe20000010000 */
[----:B------:R-:W-:-:S07]  /*1cb0*/  FADD.FTZ R10, RZ, R13 ;  /* 0x0000000dff0a7221 */ /* 0x000fce0000010000 */
.L_x_1261:
[----:B------:R-:W-:Y:S05]  /*1cc0*/  BRA.U !UP0, `(.L_x_1254) ;  /* 0x0000000508c07547 */ /* 0x000fea000b800000 */
[----:B------:R-:W-:-:S12]  /*1cd0*/  UIADD3 UR4, UPT, UPT, UR6, -UR8, URZ ;  /* 0x8000000806047290 */ /* 0x000fd8000fffe0ff */
.L_x_1262:
        /* <DEDUP_REMOVED lines=17> */
[----:B------:R-:W-:Y:S01]  /*1df0*/  IMAD.U32 R29, RZ, RZ, UR6 ;  /* 0x00000006ff1d7e24 */ /* 0x000fe2000f8e00ff */
[----:B0-----:R-:W-:-:S04]  /*1e00*/  @!P0 IADD3 R30, P1, PT, R31, R12, RZ ;  /* 0x0000000c1f1e8210 */ /* 0x001fc80007f3e0ff */
[----:B------:R-:W-:Y:S02]  /*1e10*/  @!P0 IADD3.X R31, PT, PT, R14, R13, RZ, P1, !PT ;  /* 0x0000000d0e1f8210 */ /* 0x000fe40000ffe4ff */
[----:B------:R-:W-:Y:S01]  /*1e20*/  CS2R R14, SRZ ;  /* 0x00000000000e7805 */ /* 0x000fe2000001ff00 */
[----:B------:R-:W0:Y:S01]  /*1e30*/  @!P0 LDC.64 R12, c[0x0][0x3f8] ;  /* 0x0000fe00ff0c8b82 */ /* 0x000e220000000a00 */
[----:B------:R-:W-:-:S04]  /*1e40*/  @!P0 IADD3 R29, PT, PT, R29, 0x1, RZ ;  /* 0x000000011d1d8810 */ /* 0x000fc80007ffe0ff */
[----:B------:R4:W5:Y:S01]  /*1e50*/  @!P0 LDG.E.64 R14, desc[UR14][R30.64] ;  /* 0x0000000e1e0e8981 */ /* 0x000962000c1e1b00 */
        /* <DEDUP_REMOVED lines=15> */
[----:B----4-:R-:W-:-:S05]  /*1f50*/  @!P0 IADD3 R30, P1, PT, R29, R18, RZ ;  /* 0x000000121d1e8210 */ /* 0x010fca0007f3e0ff */
[----:B------:R-:W-:Y:S01]  /*1f60*/  @!P0 IMAD.X R31, R28, 0x1, R19, P1 ;  /* 0x000000011c1f8824 */ /* 0x000fe200008e0613 */
[----:B------:R-:W-:-:S06]  /*1f70*/  CS2R R18, SRZ ;  /* 0x0000000000127805 */ /* 0x000fcc000001ff00 */
[----:B------:R2:W4:Y:S01]  /*1f80*/  @!P0 LDG.E.64 R18, desc[UR14][R30.64] ;  /* 0x0000000e1e128981 */ /* 0x000522000c1e1b00 */
[----:B------:R-:W-:Y:S02]  /*1f90*/  UIADD3 UR4, UPT, UPT, UR4, 0x2, URZ ;  /* 0x0000000204047890 */ /* 0x000fe4000fffe0ff */
[----:B------:R-:W-:Y:S02]  /*1fa0*/  UIADD3 UR6, UPT, UPT, UR6, 0x2, URZ ;  /* 0x0000000206067890 */ /* 0x000fe4000fffe0ff */
[----:B------:R-:W-:Y:S01]  /*1fb0*/  UISETP.NE.AND UP0, UPT, UR4, URZ, UPT ;  /* 0x000000ff0400728c */ /* 0x000fe2000bf05270 */
[C---:B---3--:R-:W-:Y:S01]  /*1fc0*/  FADD.FTZ R29, -R2.reuse, R16 ;  /* 0x00000010021d7221 */ /* 0x048fe20000010100 */
[----:B------:R-:W-:-:S03]  /*1fd0*/  FADD.FTZ R17, -R2, R17 ;  /* 0x0000001102117221 */ /* 0x000fc60000010100 */
[-C--:B-1----:R-:W-:Y:S01]  /*1fe0*/  FMUL.FTZ R16, R29, R20.reuse ;  /* 0x000000141d107220 */ /* 0x082fe20000410000 */
[----:B------:R-:W-:-:S03]  /*1ff0*/  FMUL.FTZ R17, R17, R20 ;  /* 0x0000001411117220 */ /* 0x000fc60000410000 */
[----:B------:R-:W-:-:S04]  /*2000*/  FFMA.FTZ R28, R16, R21, R26 ;  /* 0x00000015101c7223 */ /* 0x000fc8000001001a */
[----:B------:R-:W-:-:S06]  /*2010*/  FMUL.FTZ R34, R28, -1.4426950216293334961 ;  /* 0xbfb8aa3b1c227820 */ /* 0x000fcc0000410000 */
[----:B------:R-:W0:Y:S02]  /*2020*/  MUFU.EX2 R34, R34 ;  /* 0x0000002200227308 */ /* 0x000e240000000800 */
[----:B0-----:R-:W-:-:S04]  /*2030*/  FADD.FTZ R32, R34, 1 ;  /* 0x3f80000022207421 */ /* 0x001fc80000010000 */
[----:B------:R-:W5:Y:S02]  /*2040*/  MUFU.RCP R29, R32 ;  /* 0x00000020001d7308 */ /* 0x000f640000001000 */
[C---:B-----5:R-:W-:Y:S01]  /*2050*/  FMUL.FTZ R14, R29.reuse, R14 ;  /* 0x0000000e1d0e7220 */ /* 0x060fe20000410000 */
[----:B------:R-:W-:-:S04]  /*2060*/  FADD.FTZ R29, -R29, 1 ;  /* 0x3f8000001d1d7421 */ /* 0x000fc80000010100 */
[----:B------:R-:W-:-:S04]  /*2070*/  FFMA.FTZ R29, R28, R29, 1 ;  /* 0x3f8000001c1d7423 */ /* 0x000fc8000001001d */
[----:B------:R-:W-:-:S04]  /*2080*/  FMUL.FTZ R14, R14, R29 ;  /* 0x0000001d0e0e7220 */ /* 0x000fc80000410000 */
[----:B------:R-:W-:Y:S01]  /*2090*/  FADD.FTZ R5, R14, R5 ;  /* 0x000000050e057221 */ /* 0x000fe20000010000 */
[----:B------:R-:W-:Y:S01]  /*20a0*/  FFMA.FTZ R7, R16, R14, R7 ;  /* 0x0000000e10077223 */ /* 0x000fe20000010007 */
[----:B------:R-:W-:Y:S01]  /*20b0*/  FMUL.FTZ R29, R14, R21 ;  /* 0x000000150e1d7220 */ /* 0x000fe20000410000 */
[----:B------:R-:W-:-:S03]  /*20c0*/  FFMA.FTZ R14, R17, R0, R27 ;  /* 0x00000000110e7223 */ /* 0x000fc6000001001b */
[----:B------:R-:W-:Y:S01]  /*20d0*/  FFMA.FTZ R4, R16, R29, R4 ;  /* 0x0000001d10047223 */ /* 0x000fe20000010004 */
[----:B------:R-:W-:Y:S01]  /*20e0*/  FMUL.FTZ R16, R14, -1.4426950216293334961 ;  /* 0xbfb8aa3b0e107820 */ /* 0x000fe20000410000 */
[----:B------:R-:W-:-:S05]  /*20f0*/  FADD.FTZ R8, R29, R8 ;  /* 0x000000081d087221 */ /* 0x000fca0000010000 */
[----:B------:R-:W0:Y:S02]  /*2100*/  MUFU.EX2 R16, R16 ;  /* 0x0000001000107308 */ /* 0x000e240000000800 */
[----:B0-----:R-:W-:-:S06]  /*2110*/  FADD.FTZ R28, R16, 1 ;  /* 0x3f800000101c7421 */ /* 0x001fcc0000010000 */
[----:B------:R-:W0:Y:S01]  /*2120*/  MUFU.RCP R28, R28 ;  /* 0x0000001c001c7308 */ /* 0x000e220000001000 */
[C---:B--2---:R-:W-:Y:S01]  /*2130*/  FADD.FTZ R31, -R2.reuse, R12 ;  /* 0x0000000c021f7221 */ /* 0x044fe20000010100 */
[----:B------:R-:W-:-:S03]  /*2140*/  FADD.FTZ R13, -R2, R13 ;  /* 0x0000000d020d7221 */ /* 0x000fc60000010100 */
[----:B------:R-:W-:Y:S01]  /*2150*/  FMUL.FTZ R12, R31, R20 ;  /* 0x000000141f0c7220 */ /* 0x000fe20000410000 */
[C---:B0-----:R-:W-:Y:S01]  /*2160*/  FADD.FTZ R29, -R28.reuse, 1 ;  /* 0x3f8000001c1d7421 */ /* 0x041fe20000010100 */
[----:B------:R-:W-:-:S03]  /*2170*/  FMUL.FTZ R15, R28, R15 ;  /* 0x0000000f1c0f7220 */ /* 0x000fc60000410000 */
[----:B------:R-:W-:-:S04]  /*2180*/  FFMA.FTZ R14, R14, R29, 1 ;  /* 0x3f8000000e0e7423 */ /* 0x000fc8000001001d */
[----:B------:R-:W-:Y:S01]  /*2190*/  FMUL.FTZ R15, R15, R14 ;  /* 0x0000000e0f0f7220 */ /* 0x000fe20000410000 */
[----:B------:R-:W-:-:S03]  /*21a0*/  FFMA.FTZ R14, R12, R21, R26 ;  /* 0x000000150c0e7223 */ /* 0x000fc6000001001a */
[----:B------:R-:W-:Y:S01]  /*21b0*/  FADD.FTZ R10, R15, R10 ;  /* 0x0000000a0f0a7221 */ /* 0x000fe20000010000 */
[----:B------:R-:W-:-:S06]  /*21c0*/  FMUL.FTZ R29, R14, -1.4426950216293334961 ;  /* 0xbfb8aa3b0e1d7820 */ /* 0x000fcc0000410000 */
[----:B------:R-:W0:Y:S02]  /*21d0*/  MUFU.EX2 R29, R29 ;  /* 0x0000001d001d7308 */ /* 0x000e240000000800 */
[----:B0-----:R-:W-:-:S04]  /*21e0*/  FADD.FTZ R30, R29, 1 ;  /* 0x3f8000001d1e7421 */ /* 0x001fc80000010000 */
[----:B------:R-:W4:Y:S02]  /*21f0*/  MUFU.RCP R31, R30 ;  /* 0x0000001e001f7308 */ /* 0x000f240000001000 */
[C---:B----4-:R-:W-:Y:S01]  /*2200*/  FMUL.FTZ R16, R31.reuse, R18 ;  /* 0x000000121f107220 */ /* 0x050fe20000410000 */
[----:B------:R-:W-:-:S04]  /*2210*/  FADD.FTZ R31, -R31, 1 ;  /* 0x3f8000001f1f7421 */ /* 0x000fc80000010100 */
[----:B------:R-:W-:Y:S01]  /*2220*/  FFMA.FTZ R31, R14, R31, 1 ;  /* 0x3f8000000e1f7423 */ /* 0x000fe2000001001f */
[----:B------:R-:W-:-:S03]  /*2230*/  FMUL.FTZ R14, R13, R20 ;  /* 0x000000140d0e7220 */ /* 0x000fc60000410000 */
[----:B------:R-:W-:Y:S01]  /*2240*/  FMUL.FTZ R16, R16, R31 ;  /* 0x0000001f10107220 */ /* 0x000fe20000410000 */
[----:B------:R-:W-:-:S03]  /*2250*/  FFMA.FTZ R13, R14, R0, R27 ;  /* 0x000000000e0d7223 */ /* 0x000fc6000001001b */
[----:B------:R-:W-:Y:S01]  /*2260*/  FFMA.FTZ R7, R12, R16, R7 ;  /* 0x000000100c077223 */ /* 0x000fe20000010007 */
[----:B------:R-:W-:Y:S01]  /*2270*/  FMUL.FTZ R31, R13, -1.4426950216293334961 ;  /* 0xbfb8aa3b0d1f7820 */ /* 0x000fe20000410000 */
[----:B------:R-:W-:-:S05]  /*2280*/  FADD.FTZ R5, R5, R16 ;  /* 0x0000001005057221 */ /* 0x000fca0000010000 */
[----:B------:R-:W0:Y:S02]  /*2290*/  MUFU.EX2 R31, R31 ;  /* 0x0000001f001f7308 */ /* 0x000e240000000800 */
[----:B0-----:R-:W-:-:S04]  /*22a0*/  FADD.FTZ R29, R31, 1 ;  /* 0x3f8000001f1d7421 */ /* 0x001fc80000010000 */
[----:B------:R-:W0:Y:S02]  /*22b0*/  MUFU.RCP R28, R29 ;  /* 0x0000001d001c7308 */ /* 0x000e240000001000 */
[C---:B0-----:R-:W-:Y:S01]  /*22c0*/  FMUL.FTZ R18, R28.reuse, R19 ;  /* 0x000000131c127220 */ /* 0x041fe20000410000 */
[----:B------:R-:W-:Y:S01]  /*22d0*/  FADD.FTZ R28, -R28, 1 ;  /* 0x3f8000001c1c7421 */ /* 0x000fe20000010100 */
[----:B------:R-:W-:Y:S01]  /*22e0*/  FFMA.FTZ R19, R17, R15, R6 ;  /* 0x0000000f11137223 */ /* 0x000fe20000010006 */
[----:B------:R-:W-:Y:S02]  /*22f0*/  FMUL.FTZ R15, R15, R0 ;  /* 0x000000000f0f7220 */ /* 0x000fe40000410000 */
[----:B------:R-:W-:Y:S02]  /*2300*/  FFMA.FTZ R13, R13, R28, 1 ;  /* 0x3f8000000d0d7423 */ /* 0x000fe4000001001c */
[----:B------:R-:W-:Y:S01]  /*2310*/  FFMA.FTZ R17, R17, R15, R4 ;  /* 0x0000000f11117223 */ /* 0x000fe20000010004 */
[----:B------:R-:W-:Y:S01]  /*2320*/  FADD.FTZ R15, R15, R8 ;  /* 0x000000080f0f7221 */ /* 0x000fe20000010000 */
[----:B------:R-:W-:Y:S01]  /*2330*/  FMUL.FTZ R4, R16, R21 ;  /* 0x0000001510047220 */ /* 0x000fe20000410000 */
[----:B------:R-:W-:-:S03]  /*2340*/  FMUL.FTZ R13, R18, R13 ;  /* 0x0000000d120d7220 */ /* 0x000fc60000410000 */
[----:B------:R-:W-:Y:S01]  /*2350*/  FADD.FTZ R8, R15, R4 ;  /* 0x000000040f087221 */ /* 0x000fe20000010000 */
[----:B------:R-:W-:Y:S01]  /*2360*/  FFMA.FTZ R12, R12, R4, R17 ;  /* 0x000000040c0c7223 */ /* 0x000fe20000010011 */
[----:B------:R-:W-:Y:S01]  /*2370*/  FMUL.FTZ R15, R13, R0 ;  /* 0x000000000d0f7220 */ /* 0x000fe20000410000 */
[----:B------:R-:W-:Y:S01]  /*2380*/  FADD.FTZ R10, R10, R13 ;  /* 0x0000000d0a0a7221 */ /* 0x000fe20000010000 */
[C---:B------:R-:W-:Y:S02]  /*2390*/  FFMA.FTZ R6, R14.reuse, R13, R19 ;  /* 0x0000000d0e067223 */ /* 0x040fe40000010013 */
[----:B------:R-:W-:Y:S01]  /*23a0*/  FFMA.FTZ R4, R14, R15, R12 ;  /* 0x0000000f0e047223 */ /* 0x000fe2000001000c */
[----:B------:R-:W-:Y:S01]  /*23b0*/  FADD.FTZ R8, R15, R8 ;  /* 0x000000080f087221 */ /* 0x000fe20000010000 */
[----:B------:R-:W-:Y:S06]  /*23c0*/  BRA.U UP0, `(.L_x_1262) ;  /* 0xfffffff900447547 */ /* 0x000fec000b83ffff */
.L_x_1254:
[----:B------:R-:W0:Y:S01]  /*23d0*/  S2R R0, SR_CgaCtaId ;  /* 0x0000000000007919 */ /* 0x000e220000008800 */
[----:B------:R-:W-:Y:S02]  /*23e0*/  MOV R9, 0x400 ;  /* 0x0000040000097802 */ /* 0x000fe40000000f00 */
[----:B------:R-:W-:Y:S02]  /*23f0*/  MOV R22, RZ ;  /* 0x000000ff00167202 */ /* 0x000fe40000000f00 */
[----:B------:R-:W-:-:S03]  /*2400*/  ISETP.NE.AND P0, PT, R3, RZ, PT ;  /* 0x000000ff0300720c */ /* 0x000fc60003f05270 */
[----:B------:R-:W-:Y:S01]  /*2410*/  IMAD.HI.U32 R2, R23, 0x2aaaaaab, R22 ;  /* 0x2aaaaaab17027827 */ /* 0x000fe200078e0016 */
        /* <DEDUP_REMOVED lines=13> */
[----:B------:R-:W4:Y:S04]  /*24f0*/  LDS R27, [R8+0x210] ;  /* 0x00021000081b7984 */ /* 0x000f280000000800 */
[----:B------:R-:W5:Y:S04]  /*2500*/  LDS R16, [R8+0x234] ;  /* 0x0002340008107984 */ /* 0x000f680000000800 */
[----:B------:R-:W-:Y:S04]  /*2510*/  LDS R29, [R8+0x214] ;  /* 0x00021400081d7984 */ /* 0x000fe80000000800 */
[----:B------:R-:W0:Y:S04]  /*2520*/  LDS R14, [R8+0x220] ;  /* 0x00022000080e7984 */ /* 0x000e280000000800 */
[----:B------:R-:W0:Y:S04]  /*2530*/  LDS R19, [R8+0x240] ;  /* 0x0002400008137984 */ /* 0x000e280000000800 */
[----:B------:R-:W0:Y:S04]  /*2540*/  LDS R17, [R8+0x22c] ;  /* 0x00022c0008117984 */ /* 0x000e280000000800 */
[----:B------:R-:W-:Y:S04]  /*2550*/  LDS R18, [R8+0x218] ;  /* 0x0002180008127984 */ /* 0x000fe80000000800 */
[----:B------:R-:W0:Y:S04]  /*2560*/  LDS R21, [R8+0x224] ;  /* 0x0002240008157984 */ /* 0x000e280000000800 */
[----:B------:R-:W0:Y:S01]  /*2570*/  LDS R12, [R8+0x24c] ;  /* 0x00024c00080c7984 */ /* 0x000e220000000800 */
[----:B--2---:R-:W-:-:S03]  /*2580*/  ISETP.NE.AND P0, PT, R2, RZ, PT ;  /* 0x000000ff0200720c */ /* 0x004fc60003f05270 */
[----:B-1----:R-:W1:Y:S01]  /*2590*/  LDS R20, [R8+0x230] ;  /* 0x0002300008147984 */ /* 0x002e620000000800 */
[----:B---3--:R-:W-:-:S03]  /*25a0*/  ISETP.NE.AND P1, PT, R4, RZ, PT ;  /* 0x000000ff0400720c */ /* 0x008fc60003f25270 */
[----:B------:R-:W2:Y:S01]  /*25b0*/  LDS R24, [R8+0x238] ;  /* 0x0002380008187984 */ /* 0x000ea20000000800 */
[----:B----4-:R-:W-:-:S03]  /*25c0*/  IADD3 R27, PT, PT, R4, R2, R27 ;  /* 0x00000002041b7210 */ /* 0x010fc60007ffe01b */
[----:B------:R-:W3:Y:S01]  /*25d0*/  LDS R25, [R8+0x23c] ;  /* 0x00023c0008197984 */ /* 0x000ee20000000800 */
[----:B-----5:R-:W-:-:S03]  /*25e0*/  ISETP.NE.AND P2, PT, R16, RZ, PT ;  /* 0x000000ff1000720c */ /* 0x020fc60003f45270 */
[----:B------:R-:W4:Y:S04]  /*25f0*/  LDS R13, [R8+0x244] ;  /* 0x00024400080d7984 */ /* 0x000f280000000800 */
[----:B------:R-:W5:Y:S01]  /*2600*/  LDS R15, [R8+0x248] ;  /* 0x00024800080f7984 */ /* 0x000f620000000800 */
[----:B0-----:R-:W-:-:S03]  /*2610*/  @!P0 FADD.FTZ R14, R29, R14 ;  /* 0x0000000e1d0e8221 */ /* 0x001fc60000010000 */
[----:B------:R-:W0:Y:S01]  /*2620*/  LDS R4, [R8+0x250] ;  /* 0x0002500008047984 */ /* 0x000e220000000800 */
[C---:B------:R-:W-:Y:S02]  /*2630*/  ISETP.NE.AND P3, PT, R19.reuse, RZ, PT ;  /* 0x000000ff1300720c */ /* 0x040fe40003f65270 */
[----:B------:R-:W-:Y:S01]  /*2640*/  IADD3 R27, PT, PT, R19, R27, R16 ;  /* 0x0000001b131b7210 */ /* 0x000fe20007ffe010 */
[----:B------:R-:W0:Y:S01]  /*2650*/  LDS R2, [R8+0x254] ;  /* 0x0002540008027984 */ /* 0x000e220000000800 */
[----:B------:R-:W-:Y:S01]  /*2660*/  @!P1 FADD.FTZ R17, R17, R14 ;  /* 0x0000000e11119221 */ /* 0x000fe20000010000 */
[----:B------:R-:W-:Y:S01]  /*2670*/  SHF.R.U32.HI R14, RZ, 0x2, R26 ;  /* 0x00000002ff0e7819 */ /* 0x000fe2000001161a */
[----:B------:R-:W-:Y:S01]  /*2680*/  @!P0 FADD.FTZ R21, R18, R21 ;  /* 0x0000001512158221 */ /* 0x000fe20000010000 */
[C---:B------:R-:W-:Y:S02]  /*2690*/  ISETP.NE.AND P0, PT, R12.reuse, RZ, PT ;  /* 0x000000ff0c00720c */ /* 0x040fe40003f05270 */
[----:B------:R-:W-:Y:S01]  /*26a0*/  IADD3 R12, PT, PT, R12, R27, RZ ;  /* 0x0000001b0c0c7210 */ /* 0x000fe20007ffe0ff */
[----:B-1----:R-:W-:Y:S01]  /*26b0*/  @!P1 FADD.FTZ R20, R20, R21 ;  /* 0x0000001514149221 */ /* 0x002fe20000010000 */
[----:B------:R-:W-:-:S04]  /*26c0*/  IMAD.HI.U32 R21, R14, 0x24924925, RZ ;  /* 0x249249250e157827 */ /* 0x000fc800078e00ff */
[----:B--2---:R-:W-:Y:S01]  /*26d0*/  @!P2 FADD.FTZ R24, R24, R17 ;  /* 0x000000111818a221 */ /* 0x004fe20000010000 */
[----:B------:R-:W-:Y:S02]  /*26e0*/  IMAD R26, R21, -0x1c, R26 ;  /* 0xffffffe4151a7824 */ /* 0x000fe400078e021a */
[----:B---3--:R-:W-:Y:S02]  /*26f0*/  @!P2 FADD.FTZ R25, R25, R20 ;  /* 0x000000141919a221 */ /* 0x008fe40000010000 */
[----:B------:R-:W-:Y:S02]  /*2700*/  IMAD R9, R26, 0xc, R9 ;  /* 0x0000000c1a097824 */ /* 0x000fe400078e0209 */
[----:B----4-:R-:W-:-:S03]  /*2710*/  @!P3 FADD.FTZ R13, R13, R24 ;  /* 0x000000180d0db221 */ /* 0x010fc60000010000 */
[----:B------:R1:W-:Y:S01]  /*2720*/  STS [R9+0xc0], R12 ;  /* 0x0000c00c09007388 */ /* 0x0003e20000000800 */
        /* <DEDUP_REMOVED lines=89> */
.L_x_1278:
[----:B------:R-:W1:Y:S01]  /*2cc0*/  LDS R21, [R8+0x210] ;  /* 0x0002100008157984 */ /* 0x000e620000000800 */
[----:B------:R-:W-:Y:S02]  /*2cd0*/  ISETP.NE.AND P1, PT, R23, RZ, PT ;  /* 0x000000ff1700720c */ /* 0x000fe40003f25270 */
[----:B------:R-:W-:Y:S01]  /*2ce0*/  PLOP3.LUT P0, PT, PT, PT, PT, 0x80, 0x8 ;  /* 0x000000000008781c */ /* 0x000fe20003f0f070 */
[----:B------:R-:W2:Y:S04]  /*2cf0*/  LDS R18, [R9+0xb4] ;  /* 0x0000b40009127984 */ /* 0x000ea80000000800 */
[----:B------:R-:W-:Y:S04]  /*2d00*/  LDS R15, [R8+0x214] ;  /* 0x00021400080f7984 */ /* 0x000fe80000000800 */
[----:B------:R-:W3:Y:S04]  /*2d10*/  LDS R20, [R9+0xb8] ;  /* 0x0000b80009147984 */ /* 0x000ee80000000800 */
[----:B------:R-:W-:Y:S04]  /*2d20*/  LDS R13, [R8+0x218] ;  /* 0x00021800080d7984 */ /* 0x000fe80000000800 */
[----:B------:R-:W4:Y:S04]  /*2d30*/  LDS R24, [R9+0xbc] ;  /* 0x0000bc0009187984 */ /* 0x000f280000000800 */
[----:B------:R-:W5:Y:S04]  /*2d40*/  LDS R26, [R8+0x21c] ;  /* 0x00021c00081a7984 */ /* 0x000f680000000800 */
[----:B0-----:R-:W0:Y:S04]  /*2d50*/  LDS R2, [R8+0x228] ;  /* 0x0002280008027984 */ /* 0x001e280000000800 */
[----:B------:R-:W0:Y:S04]  /*2d60*/  LDS R4, [R8+0x234] ;  /* 0x0002340008047984 */ /* 0x000e280000000800 */
[----:B------:R-:W0:Y:S01]  /*2d70*/  LDS R12, [R8+0x240] ;  /* 0x00024000080c7984 */ /* 0x000e220000000800 */
        /* <DEDUP_REMOVED lines=9> */
[----:B----4-:R-:W-:-:S02]  /*2e10*/  @!P0 FADD.FTZ R13, R24, R13 ;  /* 0x0000000d180d8221 */ /* 0x010fc40000010000 */
[----:B------:R-:W3:Y:S01]  /*2e20*/  LDS R20, [R8+0x238] ;  /* 0x0002380008147984 */ /* 0x000ee20000000800 */
[----:B-----5:R-:W-:-:S03]  /*2e30*/  ISETP.NE.AND P4, PT, R26, RZ, PT ;  /* 0x000000ff1a00720c */ /* 0x020fc60003f85270 */
[----:B------:R-:W4:Y:S01]  /*2e40*/  LDS R18, [R8+0x23c] ;  /* 0x00023c0008127984 */ /* 0x000f220000000800 */
[----:B------:R-:W-:Y:S01]  /*2e50*/  IMAD.IADD R29, R26, 0x1, R21 ;  /* 0x000000011a1d7824 */ /* 0x000fe200078e0215 */
[C---:B0-----:R-:W-:Y:S02]  /*2e60*/  ISETP.NE.AND P3, PT, R2.reuse, RZ, PT ;  /* 0x000000ff0200720c */ /* 0x041fe40003f65270 */
[----:B------:R-:W0:Y:S02]  /*2e70*/  LDS R27, [R8+0x244] ;  /* 0x00024400081b7984 */ /* 0x000e240000000800 */
[----:B------:R-:W-:Y:S02]  /*2e80*/  IADD3 R31, PT, PT, R2, R29, RZ ;  /* 0x0000001d021f7210 */ /* 0x000fe40007ffe0ff */
[----:B------:R-:W5:Y:S01]  /*2e90*/  LDS R25, [R8+0x248] ;  /* 0x0002480008197984 */ /* 0x000f620000000800 */
[----:B------:R-:W-:Y:S02]  /*2ea0*/  ISETP.NE.AND P2, PT, R4, RZ, PT ;  /* 0x000000ff0400720c */ /* 0x000fe40003f45270 */
[----:B------:R-:W-:Y:S01]  /*2eb0*/  ISETP.NE.AND P0, PT, R12, RZ, PT ;  /* 0x000000ff0c00720c */ /* 0x000fe20003f05270 */
[----:B------:R-:W5:Y:S01]  /*2ec0*/  LDS R26, [R8+0x250] ;  /* 0x00025000081a7984 */ /* 0x000f620000000800 */
[----:B------:R-:W-:-:S03]  /*2ed0*/  IADD3 R33, PT, PT, R4, R31, RZ ;  /* 0x0000001f04217210 */ /* 0x000fc60007ffe0ff */
[----:B------:R-:W5:Y:S01]  /*2ee0*/  LDS R24, [R8+0x254] ;  /* 0x0002540008187984 */ /* 0x000f620000000800 */
[----:B-1----:R-:W-:Y:S01]  /*2ef0*/  @!P4 FADD.FTZ R14, R14, R15 ;  /* 0x0000000f0e0ec221 */ /* 0x002fe20000010000 */
[----:B------:R-:W-:Y:S01]  /*2f00*/  IADD3 R12, PT, PT, R12, R33, RZ ;  /* 0x000000210c0c7210 */ /* 0x000fe20007ffe0ff */
[----:B------:R-:W-:Y:S01]  /*2f10*/  @!P4 FADD.FTZ R16, R16, R13 ;  /* 0x0000000d1010c221 */ /* 0x000fe20000010000 */
        /* <DEDUP_REMOVED lines=8> */
[----:B---3--:R-:W-:-:S03]  /*2fa0*/  @!P2 FADD.FTZ R20, R20, R17 ;  /* 0x000000111414a221 */ /* 0x008fc60000010000 */
[----:B------:R2:W-:Y:S01]  /*2fb0*/  STS [R8+0x214], R15 ;  /* 0x0002140f08007388 */ /* 0x0005e20000000800 */
[----:B----4-:R-:W-:-:S03]  /*2fc0*/  @!P2 FADD.FTZ R18, R18, R19 ;  /* 0x000000131212a221 */ /* 0x010fc60000010000 */
[----:B------:R2:W-:Y:S01]  /*2fd0*/  STS [R8+0x218], R13 ;  /* 0x0002180d08007388 */ /* 0x0005e20000000800 */
[----:B0-----:R-:W-:-:S03]  /*2fe0*/  @!P0 FADD.FTZ R27, R27, R20 ;  /* 0x000000141b1b8221 */ /* 0x001fc60000010000 */
        /* <DEDUP_REMOVED lines=15> */
.L_x_1263:
[----:B--2---:R-:W-:Y:S01]  /*30e0*/  MOV R17, 0x400 ;  /* 0x0000040000117802 */ /* 0x004fe20000000f00 */
[----:B0-----:R-:W-:Y:S01]  /*30f0*/  HFMA2 R8, -RZ, RZ, 0, 0 ;  /* 0x00000000ff087431 */ /* 0x001fe200000001ff */
[----:B------:R-:W-:Y:S01]  /*3100*/  MOV R9, R23 ;  /* 0x0000001700097202 */ /* 0x000fe20000000f00 */
        /* <DEDUP_REMOVED lines=13> */
[--C-:B--2---:R-:W-:Y:S02]  /*31e0*/  IMAD R16, R15, UR17, R23.reuse ;  /* 0x000000110f107c24 */ /* 0x104fe4000f8e0217 */
[----:B----4-:R-:W-:-:S10]  /*31f0*/  IMAD R8, R13, UR17, R23 ;  /* 0x000000110d087c24 */ /* 0x010fd4000f8e0217 */
[----:B------:R-:W-:Y:S02]  /*3200*/  @!P2 IADD3 R13, PT, PT, R17, 0xb50, RZ ;  /* 0x00000b50110da810 */ /* 0x000fe40007ffe0ff */
[----:B---3--:R-:W-:Y:S02]  /*3210*/  ISETP.GE.U32.AND P1, PT, R8, UR8, PT ;  /* 0x0000000808007c0c */ /* 0x008fe4000bf26070 */
[----:B-----5:R-:W-:Y:S01]  /*3220*/  ISETP.GE.AND P0, PT, R16, R9, PT ;  /* 0x000000091000720c */ /* 0x020fe20003f06270 */
[----:B------:R-:W-:Y:S01]  /*3230*/  @!P2 LDS R3, [R14+0x218] ;  /* 0x000218000e03a984 */ /* 0x000fe20000000800 */
[----:B------:R-:W-:Y:S02]  /*3240*/  @!P2 LEA R12, R0, R13, 0x18 ;  /* 0x0000000d000ca211 */ /* 0x000fe400078ec0ff */
[----:B------:R-:W-:Y:S01]  /*3250*/  ISETP.GE.U32.OR P0, PT, R23, R15, P0 ;  /* 0x0000000f1700720c */ /* 0x000fe20000706470 */
[----:B------:R-:W0:Y:S01]  /*3260*/  @!P2 LDS R2, [R14+0x214] ;  /* 0x000214000e02a984 */ /* 0x000e220000000800 */
[----:B------:R-:W-:Y:S01]  /*3270*/  SHF.R.S32.HI R4, RZ, 0x1f, R8 ;  /* 0x0000001fff047819 */ /* 0x000fe20000011408 */
[----:B------:R-:W-:-:S03]  /*3280*/  @!P2 IMAD R12, R11, 0x8, R12 ;  /* 0x000000080b0ca824 */ /* 0x000fc600078e020c */
[----:B------:R-:W-:Y:S02]  /*3290*/  ISETP.GE.AND.EX P1, PT, R4, UR9, PT, P1 ;  /* 0x0000000904007c0c */ /* 0x000fe4000bf26310 */
        /* <DEDUP_REMOVED lines=16> */
.L_x_1266:
[----:B------:R-:W-:Y:S05]  /*33a0*/  BSYNC.RECONVERGENT B0 ;  /* 0x0000000000007941 */ /* 0x000fea0003800200 */
.L_x_1265:
[----:B------:R-:W-:Y:S05]  /*33b0*/  @P1 EXIT ;  /* 0x000000000000194d */ /* 0x000fea0003800000 */
[----:B------:R-:W3:Y:S01]  /*33c0*/  LDCU UR4, c[0x0][0x3e0] ;  /* 0x00007c00ff0477ac */ /* 0x000ee20008000800 */
[----:B------:R-:W4:Y:S01]  /*33d0*/  LDC R11, c[0x0][0x360] ;  /* 0x0000d800ff0b7b82 */ /* 0x000f220000000800 */
[----:B------:R-:W0:Y:S01]  /*33e0*/  LDCU.64 UR6, c[0x0][0x3d8] ;  /* 0x00007b00ff0677ac */ /* 0x000e220008000a00 */
[----:B------:R-:W-:Y:S01]  /*33f0*/  USHF.L.U64.HI UR5, UR8, 0x2, UR9 ;  /* 0x0000000208057899 */ /* 0x000fe20008010209 */
[----:B---3--:R-:W-:Y:S01]  /*3400*/  IMAD R9, R9, UR4, RZ ;  /* 0x0000000409097c24 */ /* 0x008fe2000f8e02ff */
[----:B------:R-:W-:-:S04]  /*3410*/  USHF.L.U32 UR4, UR8, 0x2, URZ ;  /* 0x0000000208047899 */ /* 0x000fc800080006ff */
[----:B------:R-:W-:-:S04]  /*3420*/  SHF.L.U32 R9, R9, 0x1, RZ ;  /* 0x0000000109097819 */ /* 0x000fc800000006ff */
[----:B------:R-:W-:-:S04]  /*3430*/  IADD3 R8, P0, PT, R8, R9, RZ ;  /* 0x0000000908087210 */ /* 0x000fc80007f1e0ff */
[----:B------:R-:W-:Y:S02]  /*3440*/  LEA.HI.X.SX32 R9, R9, R4, 0x1, P0 ;  /* 0x0000000409097211 */ /* 0x000fe400000f0eff */
[----:B0-2---:R-:W-:-:S04]  /*3450*/  LEA R2, P0, R8, UR6, 0x2 ;  /* 0x0000000608027c11 */ /* 0x005fc8000f8010ff */
[----:B------:R-:W-:Y:S02]  /*3460*/  LEA.HI.X R3, R8, UR7, R9, 0x2, P0 ;  /* 0x0000000708037c11 */ /* 0x000fe400080f1409 */
[----:B----4-:R-:W-:Y:S02]  /*3470*/  LEA R8, P0, R11, R2, 0x2 ;  /* 0x000000020b087211 */ /* 0x010fe400078010ff */
        /* <DEDUP_REMOVED lines=10> */
.L_x_1264:
[----:B------:R-:W-:Y:S05]  /*3520*/  WARPSYNC.COLLECTIVE R13, `(.L_x_1267) ;  /* 0x000000000d087348 */ /* 0x000fea0003c00000 */
[----:B------:R-:W-:Y:S01]  /*3530*/  NOP ;  /* 0x0000000000007918 */ /* 0x000fe20000000000 */
[----:B------:R-:W-:Y:S05]  /*3540*/  ENDCOLLECTIVE ;  /* 0x000000000000791b */ /* 0x000fea0003800000 */
.L_x_1267:
        /* <DEDUP_REMOVED lines=13> */
.L_x_1268:
        /* <DEDUP_REMOVED lines=9> */
.L_x_1269:
        /* <DEDUP_REMOVED lines=11> */
.L_x_1270:
        /* <DEDUP_REMOVED lines=9> */
.L_x_1271:
        /* <DEDUP_REMOVED lines=11> */
.L_x_1272:
        /* <DEDUP_REMOVED lines=9> */
.L_x_1273:
        /* <DEDUP_REMOVED lines=12> */
.L_x_1274:
        /* <DEDUP_REMOVED lines=10> */
.L_x_1275:
        /* <DEDUP_REMOVED lines=9> */
.L_x_1276:
[----:B------:R-:W-:Y:S01]  /*3b20*/  @!P0 FADD.FTZ R2, R2, R19 ;  /* 0x0000001302028221 */ /* 0x000fe20000010000 */
[----:B------:R0:W-:Y:S04]  /*3b30*/  STS [R9+0xc0], R12 ;  /* 0x0000c00c09007388 */ /* 0x0001e80000000800 */
[----:B------:R0:W-:Y:S04]  /*3b40*/  STS [R9+0xc4], R4 ;  /* 0x0000c40409007388 */ /* 0x0001e80000000800 */
[----:B------:R0:W-:Y:S02]  /*3b50*/  STS [R9+0xc8], R2 ;  /* 0x0000c80209007388 */ /* 0x0001e40000000800 */
[----:B0-----:R-:W-:Y:S05]  /*3b60*/  WARPSYNC.COLLECTIVE R13, `(.L_x_1277) ;  /* 0x000000000d087348 */ /* 0x001fea0003c00000 */
[----:B------:R-:W-:Y:S01]  /*3b70*/  NOP ;  /* 0x0000000000007918 */ /* 0x000fe20000000000 */
[----:B0-----:R-:W-:Y:S05]  /*3b80*/  ENDCOLLECTIVE ;  /* 0x000000000000791b */ /* 0x001fea0003800000 */
.L_x_1277:
[----:B------:R-:W-:Y:S05]  /*3b90*/  BRA `(.L_x_1278) ;  /* 0xfffffff000487947 */ /* 0x000fea000383ffff */
.L_x_1279:
        /* <DEDUP_REMOVED lines=14> */
.L_x_3910:


//--------------------- .text._Z30group_norm_nhwc_bwd_sum_kernelI11Fp32IOBf16WLi64EEv26Group_norm_nhwc_bwd_params --------------------------
	.section	.text._Z30group_norm_nhwc_bwd_sum_kernelI11Fp32IOBf16WLi64EEv26Group_norm_nhwc_bwd_params,"ax",@progbits
	.align	128
        .global         _Z30group_norm_nhwc_bwd_sum_kernelI11Fp32IOBf16WLi64EEv26Group_norm_nhwc_bwd_params
        .type           _Z30group_norm_nhwc_bwd_sum_kernelI11Fp32IOBf16WLi64EEv26Group_norm_nhwc_bwd_params,@function
        .size           _Z30group_norm_nhwc_bwd_sum_kernelI11Fp32IOBf16WLi64EEv26Group_norm_nhwc_bwd_params,(.L_x_3911 - _Z30group_norm_nhwc_bwd_sum_kernelI11Fp32IOBf16WLi64EEv26Group_norm_nhwc_bwd_params)
        .other          _Z30group_norm_nhwc_bwd_sum_kernelI11Fp32IOBf16WLi64EEv26Group_norm_nhwc_bwd_params,@"STO_CUDA_ENTRY STV_DEFAULT"
_Z30group_norm_nhwc_bwd_sum_kernelI11Fp32IOBf16WLi64EEv26Group_norm_nhwc_bwd_params:
.text._Z30group_norm_nhwc_bwd_sum_kernelI11Fp32IOBf16WLi64EEv26Group_norm_nhwc_bwd_params:
        /* <DEDUP_REMOVED lines=22> */
[----:B------:R-:W-:Y:S01]  /*0160*/  IMAD R2, R7, R2, R6 ;  /* 0x0000000207027224 */ /* 0x000fe200078e0206 */
[----:B------:R-:W-:-:S04]  /*0170*/  LOP3.LUT R6, RZ, R5, RZ, 0x33, !PT ;  /* 0x00000005ff067212 */ /* 0x000fc800078e33ff */
        /* <DEDUP_REMOVED lines=20> */
[----:B------:R-:W-:Y:S02]  /*02c0*/  MOV R11, RZ ;  /* 0x000000ff000b7202 */ /* 0x000fe40000000f00 */
[----:B------:R-:W-:Y:S01]  /*02d0*/  ISETP.GE.AND.EX P0, PT, R25, UR11, PT, P0 ;  /* 0x0000000b19007c0c */ /* 0x000fe2000bf06300 */
[----:B0-----:R-:W0:Y:S02]  /*02e0*/  MUFU.RCP R0, R0 ;  /* 0x0000000000007308 */ /* 0x001e240000001000 */
[----:B0-----:R-:W-:Y:S01]  /*02f0*/  IADD3 R8, PT, PT, R0, 0xffffffe, RZ ;  /* 0x0ffffffe00087810 */ /* 0x001fe20007ffe0ff */
[----:B------:R-:W-:-:S05]  /*0300*/  HFMA2 R0, -RZ, RZ, 0, 0 ;  /* 0x00000000ff007431 */ /* 0x000fca00000001ff */
        /* <DEDUP_REMOVED lines=17> */
[----:B------:R-:W-:Y:S02]  /*0420*/  IADD3.X R9, PT, PT, R0, UR5, RZ, P2, !PT ;  /* 0x0000000500097c10 */ /* 0x000fe400097fe4ff */
[----:B-1----:R-:W-:-:S04]  /*0430*/  @P1 IADD3 R12, P3, PT, R13, R10, RZ ;  /* 0x0000000a0d0c1210 */ /* 0x002fc80007f7e0ff */
[----:B------:R-:W-:Y:S02]  /*0440*/  @P1 IADD3.X R13, PT, PT, R0, R11, RZ, P3, !PT ;  /* 0x0000000b000d1210 */ /* 0x000fe40001ffe4ff */
[----:B------:R-:W2:Y:S04]  /*0450*/  LDG.E.U16 R11, desc[UR14][R8.64] ;  /* 0x0000000e080b7981 */ /* 0x000ea8000c1e1500 */
[----:B------:R-:W3:Y:S04]  /*0460*/  @P1 LDG.E.U16 R10, desc[UR14][R12.64] ;  /* 0x0000000e0c0a1981 */ /* 0x000ee8000c1e1500 */
[----:B------:R-:W4:Y:S04]  /*0470*/  @P1 LDG.E.U16 R3, desc[UR14][R12.64+0x2] ;  /* 0x0000020e0c031981 */ /* 0x000f28000c1e1500 */
[----:B------:R-:W5:Y:S01]  /*0480*/  LDG.E.U16 R0, desc[UR14][R8.64+0x2] ;  /* 0x0000020e08007981 */ /* 0x000f62000c1e1500 */
[----:B--2---:R-:W-:Y:S01]  /*0490*/  IMAD.U32 R11, R11, 0x10000, RZ ;  /* 0x000100000b0b7824 */ /* 0x004fe200078e00ff */
[----:B---3--:R-:W-:-:S02]  /*04a0*/  @P1 SHF.L.U32 R26, R10, 0x10, RZ ;  /* 0x000000100a1a1819 */ /* 0x008fc400000006ff */
[----:B----4-:R-:W-:Y:S02]  /*04b0*/  @P1 SHF.L.U32 R27, R3, 0x10, RZ ;  /* 0x00000010031b1819 */ /* 0x010fe400000006ff */
[----:B-----5:R-:W-:-:S07]  /*04c0*/  SHF.L.U32 R0, R0, 0x10, RZ ;  /* 0x0000001000007819 */ /* 0x020fce00000006ff */
.L_x_1281:
[----:B------:R-:W-:Y:S05]  /*04d0*/  BSYNC.RECONVERGENT B0 ;  /* 0x0000000000007941 */ /* 0x000fea0003800200 */
.L_x_1280:
[----:B------:R-:W0:Y:S01]  /*04e0*/  S2UR UR4, SR_CTAID.Y ;  /* 0x00000000000479c3 */ /* 0x000e220000002600 */
[----:B------:R-:W-:Y:S01]  /*04f0*/  FSETP.GTU.FTZ.AND P3, PT, R15, RZ, PT ;  /* 0x000000ff0f00720b */ /* 0x000fe20003f7c000 */
[----:B------:R-:W0:Y:S01]  /*0500*/  LDCU UR5, c[0x0][0x41c] ;  /* 0x00008380ff0577ac */ /* 0x000e220008000800 */
[----:B------:R-:W-:Y:S01]  /*0510*/  ISETP.GE.U32.AND P1, PT, R14, R5, PT ;  /* 0x000000050e00720c */ /* 0x000fe20003f26070 */
[----:B------:R-:W-:Y:S01]  /*0520*/  HFMA2 R20, -RZ, RZ, 1.875, 0 ;  /* 0x3f800000ff147431 */ /* 0x000fe200000001ff */
[----:B------:R-:W-:Y:S01]  /*0530*/  MOV R10, RZ ;  /* 0x000000ff000a7202 */ /* 0x000fe20000000f00 */
[----:B------:R-:W1:Y:S01]  /*0540*/  LDCU.64 UR12, c[0x0][0x400] ;  /* 0x00008000ff0c77ac */ /* 0x000e620008000a00 */
[----:B------:R-:W-:-:S07]  /*0550*/  HFMA2 R21, -RZ, RZ, 0, 0 ;  /* 0x00000000ff157431 */ /* 0x000fce00000001ff */
        /* <DEDUP_REMOVED lines=8> */
[----:B------:R-:W-:Y:S01]  /*05e0*/  @P2 VIADD R7, R7, 0x1 ;  /* 0x0000000107072836 */ /* 0x000fe20000000000 */
[----:B------:R-:W-:Y:S02]  /*05f0*/  ULEA.HI.X.SX32 UR5, UR5, UR7, 0x1, UP0 ;  /* 0x0000000705057291 */ /* 0x000fe400080f0eff */
[----:B-1----:R-:W-:Y:S02]  /*0600*/  UISETP.LT.U32.AND UP0, UPT, UR8, UR12, UPT ;  /* 0x0000000c0800728c */ /* 0x002fe4000bf01070 */
[----:B------:R-:W-:Y:S01]  /*0610*/  SEL R3, R6, R7, !P1 ;  /* 0x0000000706037207 */ /* 0x000fe20004800000 */
[----:B--2---:R-:W-:Y:S01]  /*0620*/  @P3 FADD.FTZ R7, R15, R8 ;  /* 0x000000080f073221 */ /* 0x004fe20000010000 */
[----:B------:R-:W-:Y:S01]  /*0630*/  UISETP.LT.AND.EX UP0, UPT, UR5, UR13, UPT, UP0 ;  /* 0x0000000d0500728c */ /* 0x000fe2000bf01300 */
[----:B------:R-:W-:Y:S02]  /*0640*/  CS2R R8, SRZ ;  /* 0x0000000000087805 */ /* 0x000fe4000001ff00 */
[----:B------:R-:W-:Y:S01]  /*0650*/  IADD3 R6, PT, PT, -R3, RZ, RZ ;  /* 0x000000ff03067210 */ /* 0x000fe20007ffe1ff */
[----:B------:R0:W1:Y:S01]  /*0660*/  @P3 MUFU.RSQ R20, R7 ;  /* 0x0000000700143308 */ /* 0x0000620000001400 */
[----:B------:R-:W-:-:S03]  /*0670*/  USEL UR8, UR8, UR12, UP0 ;  /* 0x0000000c08087287 */ /* 0x000fc60008000000 */
[----:B------:R-:W-:Y:S01]  /*0680*/  IMAD R4, R5, R6, R4 ;  /* 0x0000000605047224 */ /* 0x000fe200078e0204 */
[----:B------:R-:W-:Y:S01]  /*0690*/  UISETP.GT.AND UP0, UPT, UR8, UR4, UPT ;  /* 0x000000040800728c */ /* 0x000fe2000bf04270 */
[----:B------:R-:W-:Y:S01]  /*06a0*/  MOV R6, RZ ;  /* 0x000000ff00067202 */ /* 0x000fe20000000f00 */
[----:B------:R-:W-:-:S07]  /*06b0*/  IMAD.MOV.U32 R5, RZ, RZ, RZ ;  /* 0x000000ffff057224 */ /* 0x000fce00078e00ff */
        /* <DEDUP_REMOVED lines=8> */
[----:B------:R-:W-:Y:S02]  /*0740*/  HFMA2 R10, -RZ, RZ, 0, 0 ;  /* 0x00000000ff0a7431 */ /* 0x000fe400000001ff */
[----:B------:R-:W-:Y:S02]  /*0750*/  IMAD.MOV.U32 R21, RZ, RZ, RZ ;  /* 0x000000ffff157224 */ /* 0x000fe400078e00ff */
[----:B------:R-:W-:Y:S01]  /*0760*/  HFMA2 R6, -RZ, RZ, 0, 0 ;  /* 0x00000000ff067431 */ /* 0x000fe200000001ff */
[----:B------:R-:W-:Y:S01]  /*0770*/  UISETP.GT.U32.AND UP0, UPT, UR5, -0x4, UPT ;  /* 0xfffffffc0500788c */ /* 0x000fe2000bf04070 */
[----:B------:R-:W-:Y:S02]  /*0780*/  CS2R R8, SRZ ;  /* 0x0000000000087805 */ /* 0x000fe4000001ff00 */
[----:B------:R-:W-:Y:S01]  /*0790*/  MOV R5, RZ ;  /* 0x000000ff00057202 */ /* 0x000fe20000000f00 */
[----:B------:R-:W-:-:S05]  /*07a0*/  UIADD3 UR8, UPT, UPT, -UR4, UR8, URZ ;  /* 0x0000000804087290 */ /* 0x000fca000fffe1ff */
[----:B------:R-:W-:Y:S07]  /*07b0*/  BRA.U UP0, `(.L_x_1284) ;  /* 0x0000000900607547 */ /* 0x000fee000b800000 */
[----:B------:R-:W-:Y:S01]  /*07c0*/  ULOP3.LUT UR5, UR8, 0xfffffffc, URZ, 0xc0, !UPT ;  /* 0xfffffffc08057892 */ /* 0x000fe2000f8ec0ff */
[----:B------:R-:W-:Y:S01]  /*07d0*/  MOV R10, RZ ;  /* 0x000000ff000a7202 */ /* 0x000fe20000000f00 */
[----:B------:R-:W-:Y:S02]  /*07e0*/  UIADD3 UR4, UPT, UPT, UR4, 0x1, URZ ;  /* 0x0000000104047890 */ /* 0x000fe4000fffe0ff */
[----:B------:R-:W-:-:S12]  /*07f0*/  UIADD3 UR5, UPT, UPT, -UR5, URZ, URZ ;  /* 0x000000ff05057290 */ /* 0x000fd8000fffe1ff */
.L_x_1285:
[----:B------:R-:W0:Y:S01]  /*0800*/  @!P0 LDC.64 R14, c[0x0][0x3f8] ;  /* 0x0000fe00ff0e8b82 */ /* 0x000e220000000a00 */
[----:B------:R-:W-:-:S05]  /*0810*/  IMAD.U32 R19, RZ, RZ, UR4 ;  /* 0x00000004ff137e24 */ /* 0x000fca000f8e00ff */
[----:B------:R-:W-:Y:S02]  /*0820*/  @!P0 SHF.R.S32.HI R19, RZ, 0x1f, R19 ;  /* 0x0000001fff138819 */ /* 0x000fe40000011413 */
[----:B------:R-:W2:Y:S08]  /*0830*/  @!P0 LDC.64 R16, c[0x0][0x3a0] ;  /* 0x0000e800ff108b82 */ /* 0x000eb00000000a00 */
[----:B------:R-:W3:Y:S01]  /*0840*/  @!P0 LDC.64 R12, c[0x0][0x398] ;  /* 0x0000e600ff0c8b82 */ /* 0x000ee20000000a00 */
[----:B0-----:R-:W-:Y:S01]  /*0850*/  @!P0 IMAD R18, R19, R14, RZ ;  /* 0x0000000e13128224 */ /* 0x001fe200078e02ff */
[----:B------:R-:W-:-:S03]  /*0860*/  @!P0 MOV R19, R7 ;  /* 0x0000000700138202 */ /* 0x000fc60000000f00 */
[----:B------:R-:W-:Y:S01]  /*0870*/  @!P0 IMAD R27, R15, UR4, R18 ;  /* 0x000000040f1b8c24 */ /* 0x000fe2000f8e0212 */
[----:B------:R-:W-:-:S05]  /*0880*/  @!P0 MOV R18, R22 ;  /* 0x0000001600128202 */ /* 0x000fca0000000f00 */
[----:B------:R-:W-:-:S04]  /*0890*/  @!P0 IMAD.WIDE.U32 R14, R14, UR4, R18 ;  /* 0x000000040e0e8c25 */ /* 0x000fc8000f8e0012 */
[----:B------:R-:W-:Y:S01]  /*08a0*/  @!P0 IMAD.SHL.U32 R19, R14, 0x4, RZ ;  /* 0x000000040e138824 */ /* 0x000fe200078e00ff */
[----:B------:R-:W-:-:S04]  /*08b0*/  @!P0 IADD3 R15, PT, PT, R15, R27, RZ ;  /* 0x0000001b0f0f8210 */ /* 0x000fc80007ffe0ff */
[----:B------:R-:W-:Y:S02]  /*08c0*/  @!P0 SHF.L.U64.HI R26, R14, 0x2, R15 ;  /* 0x000000020e1a8819 */ /* 0x000fe4000001020f */
[----:B------:R-:W-:Y:S02]  /*08d0*/  CS2R R14, SRZ ;  /* 0x00000000000e7805 */ /* 0x000fe4000001ff00 */
[----:B--2---:R-:W-:-:S04]  /*08e0*/  @!P0 IADD3 R28, P1, PT, R19, R16, RZ ;  /* 0x00000010131c8210 */ /* 0x004fc80007f3e0ff */
[C---:B------:R-:W-:Y:S02]  /*08f0*/  @!P0 IADD3.X R29, PT, PT, R26.reuse, R17, RZ, P1, !PT ;  /* 0x000000111a1d8210 */ /* 0x040fe40000ffe4ff */
[----:B------:R-:W0:Y:S01]  /*0900*/  @!P0 LDC.64 R16, c[0x0][0x3f8] ;  /* 0x0000fe00ff108b82 */ /* 0x000e220000000a00 */
[----:B------:R-:W-:Y:S02]  /*0910*/  MOV R27, UR4 ;  /* 0x00000004001b7c02 */ /* 0x000fe40008000f00 */
[----:B---3--:R-:W-:Y:S01]  /*0920*/  @!P0 IADD3 R18, P1, PT, R19, R12, RZ ;  /* 0x0000000c13128210 */ /* 0x008fe20007f3e0ff */
[----:B------:R-:W2:Y:S02]  /*0930*/  @!P0 LDG.E.64 R14, desc[UR14][R28.64] ;  /* 0x0000000e1c0e8981 */ /* 0x000ea4000c1e1b00 */
[----:B------:R-:W-:Y:S01]  /*0940*/  @!P0 VIADD R27, R27, 0xffffffff ;  /* 0xffffffff1b1b8836 */ /* 0x000fe20000000000 */
[----:B------:R-:W-:Y:S02]  /*0950*/  @!P0 IADD3.X R19, PT, PT, R26, R13, RZ, P1, !PT ;  /* 0x0000000d1a138210 */ /* 0x000fe40000ffe4ff */
[----:B------:R-:W-:-:S02]  /*0960*/  CS2R R12, SRZ ;  /* 0x00000000000c7805 */ /* 0x000fc4000001ff00 */
[----:B------:R-:W-:-:S04]  /*0970*/  @!P0 SHF.R.S32.HI R26, RZ, 0x1f, R27 ;  /* 0x0000001fff1a8819 */ /* 0x000fc8000001141b */
[----:B------:R3:W4:Y:S01]  /*0980*/  @!P0 LDG.E.64 R12, desc[UR14][R18.64] ;  /* 0x0000000e120c8981 */ /* 0x000722000c1e1b00 */
[----:B0-----:R-:W-:Y:S01]  /*0990*/  @!P0 IMAD R26, R26, R16, RZ ;  /* 0x000000101a1a8224 */ /* 0x001fe200078e02ff */
[----:B---3--:R-:W-:Y:S02]  /*09a0*/  @!P0 MOV R18, R22 ;  /* 0x0000001600128202 */ /* 0x008fe40000000f00 */
[----:B------:R-:W-:Y:S01]  /*09b0*/  @!P0 MOV R19, R7 ;  /* 0x0000000700138202 */ /* 0x000fe20000000f00 */
[C---:B------:R-:W-:Y:S02]  /*09c0*/  @!P0 IMAD R26, R27.reuse, R17, R26 ;  /* 0x000000111b1a8224 */ /* 0x040fe400078e021a */
[----:B------:R-:W-:-:S03]  /*09d0*/  @!P0 IMAD.WIDE.U32 R16, R27, R16, R18 ;  /* 0x000000101b108225 */ /* 0x000fc600078e0012 */
[----:B------:R-:W0:Y:S01]  /*09e0*/  @!P0 LDC.64 R18, c[0x0][0x398] ;  /* 0x0000e600ff128b82 */ /* 0x000e220000000a00 */
[----:B------:R-:W-:Y:S01]  /*09f0*/  @!P0 IMAD.SHL.U32 R27, R16, 0x4, RZ ;  /* 0x00000004101b8824 */ /* 0x000fe200078e00ff */
[----:B------:R-:W-:-:S04]  /*0a00*/  @!P0 IADD3 R17, PT, PT, R17, R26, RZ ;  /* 0x0000001a11118210 */ /* 0x000fc80007ffe0ff */
[----:B------:R-:W-:Y:S02]  /*0a10*/  @!P0 SHF.L.U64.HI R28, R16, 0x2, R17 ;  /* 0x00000002101c8819 */ /* 0x000fe40000010211 */
[----:B------:R-:W3:Y:S01]  /*0a20*/  @!P0 LDC.64 R16, c[0x0][0x3a0] ;  /* 0x0000e800ff108b82 */ /* 0x000ee20000000a00 */
[----:B0-----:R-:W-:-:S04]  /*0a30*/  @!P0 IADD3 R18, P2, PT, R27, R18, RZ ;  /* 0x000000121b128210 */ /* 0x001fc80007f5e0ff */
[----:B------:R-:W-:Y:S02]  /*0a40*/  @!P0 IADD3.X R19, PT, PT, R28, R19, RZ, P2, !PT ;  /* 0x000000131c138210 */ /* 0x000fe400017fe4ff */
[----:B---3--:R-:W-:-:S04]  /*0a50*/  @!P0 IADD3 R26, P1, PT, R27, R16, RZ ;  /* 0x000000101b1a8210 */ /* 0x008fc80007f3e0ff */
[----:B------:R-:W-:Y:S02]  /*0a60*/  @!P0 IADD3.X R27, PT, PT, R28, R17, RZ, P1, !PT ;  /* 0x000000111c1b8210 */ /* 0x000fe40000ffe4ff */
[----:B------:R-:W-:-:S06]  /*0a70*/  CS2R R16, SRZ ;  /* 0x0000000000107805 */ /* 0x000fcc000001ff00 */
[----:B------:R0:W3:Y:S02]  /*0a80*/  @!P0 LDG.E.64 R16, desc[UR14][R18.64] ;  /* 0x0000000e12108981 */ /* 0x0000e4000c1e1b00 */
[----:B0-----:R-:W-:-:S06]  /*0a90*/  CS2R R18, SRZ ;  /* 0x0000000000127805 */ /* 0x001fcc000001ff00 */
[----:B------:R4:W5:Y:S02]  /*0aa0*/  @!P0 LDG.E.64 R18, desc[UR14][R26.64] ;  /* 0x0000000e1a128981 */ /* 0x000964000c1e1b00 */
[-C--:B----4-:R-:W-:Y:S01]  /*0ab0*/  FMUL.FTZ R27, R12, R11.reuse ;  /* 0x0000000b0c1b7220 */ /* 0x090fe20000410000 */
[C---:B---3--:R-:W-:Y:S01]  /*0ac0*/  FMUL.FTZ R28, R16.reuse, R11 ;  /* 0x0000000b101c7220 */ /* 0x048fe20000410000 */
[----:B------:R-:W-:Y:S01]  /*0ad0*/  FMUL.FTZ R26, R17, R0 ;  /* 0x00000000111a7220 */ /* 0x000fe20000410000 */
[----:B------:R-:W-:Y:S01]  /*0ae0*/  FADD.FTZ R9, R16, R9 ;  /* 0x0000000910097221 */ /* 0x000fe20000010000 */
[----:B-----5:R-:W-:-:S04]  /*0af0*/  FADD.FTZ R29, -R2, R18 ;  /* 0x00000012021d7221 */ /* 0x020fc80000010100 */
[----:B-1----:R-:W-:-:S04]  /*0b00*/  FMUL.FTZ R29, R29, R20 ;  /* 0x000000141d1d7220 */ /* 0x002fc80000410000 */
[C---:B------:R-:W-:Y:S01]  /*0b10*/  FFMA.FTZ R5, R29.reuse, R16, R5 ;  /* 0x000000101d057223 */ /* 0x040fe20000010005 */
[----:B------:R-:W-:Y:S01]  /*0b20*/  FFMA.FTZ R21, R29, R28, R21 ;  /* 0x0000001c1d157223 */ /* 0x000fe20000010015 */
[----:B------:R-:W-:Y:S01]  /*0b30*/  FADD.FTZ R29, -R2, R19 ;  /* 0x00000013021d7221 */ /* 0x000fe20000010100 */
[----:B------:R-:W-:Y:S01]  /*0b40*/  FADD.FTZ R28, R28, R10 ;  /* 0x0000000a1c1c7221 */ /* 0x000fe20000010000 */
[----:B------:R-:W0:Y:S01]  /*0b50*/  @!P0 LDC.64 R18, c[0x0][0x3f8] ;  /* 0x0000fe00ff128b82 */ /* 0x000e220000000a00 */
[----:B------:R-:W-:Y:S01]  /*0b60*/  FADD.FTZ R10, R17, R8 ;  /* 0x00000008110a7221 */ /* 0x000fe20000010000 */
[----:B------:R-:W-:-:S04]  /*0b70*/  FMUL.FTZ R29, R29, R20 ;  /* 0x000000141d1d7220 */ /* 0x000fc80000410000 */
[C---:B------:R-:W-:Y:S01]  /*0b80*/  FFMA.FTZ R6, R29.reuse, R17, R6 ;  /* 0x000000111d067223 */ /* 0x040fe20000010006 */
[----:B------:R-:W-:Y:S01]  /*0b90*/  MOV R17, UR4 ;  /* 0x0000000400117c02 */ /* 0x000fe20008000f00 */
[----:B------:R-:W-:Y:S01]  /*0ba0*/  FFMA.FTZ R8, R29, R26, R21 ;  /* 0x0000001a1d087223 */ /* 0x000fe20000010015 */
[----:B--2---:R-:W-:Y:S01]  /*0bb0*/  FADD.FTZ R21, -R2, R14 ;  /* 0x0000000e02157221 */ /* 0x004fe20000010100 */
[----:B------:R-:W-:Y:S02]  /*0bc0*/  FADD.FTZ R26, R26, R28 ;  /* 0x0000001c1a1a7221 */ /* 0x000fe40000010000 */
[----:B------:R-:W-:Y:S02]  /*0bd0*/  @!P0 VIADD R17, R17, 0x1 ;  /* 0x0000000111118836 */ /* 0x000fe40000000000 */
[----:B------:R-:W-:Y:S01]  /*0be0*/  FMUL.FTZ R14, R21, R20 ;  /* 0x00000014150e7220 */ /* 0x000fe20000410000 */
[----:B------:R-:W-:Y:S01]  /*0bf0*/  FADD.FTZ R21, R9, R12 ;  /* 0x0000000c09157221 */ /* 0x000fe20000010000 */
[----:B------:R-:W-:-:S02]  /*0c00*/  @!P0 MOV R9, R7 ;  /* 0x0000000700098202 */ /* 0x000fc40000000f00 */
[----:B------:R-:W-:Y:S01]  /*0c10*/  @!P0 SHF.R.S32.HI R29, RZ, 0x1f, R17 ;  /* 0x0000001fff1d8819 */ /* 0x000fe20000011411 */
[C---:B------:R-:W-:Y:S01]  /*0c20*/  FFMA.FTZ R5, R14.reuse, R12, R5 ;  /* 0x0000000c0e057223 */ /* 0x040fe20000010005 */
[----:B------:R-:W-:Y:S01]  /*0c30*/  FFMA.FTZ R12, R14, R27, R8 ;  /* 0x0000001b0e0c7223 */ /* 0x000fe20000010008 */
[----:B------:R-:W-:Y:S02]  /*0c40*/  @!P0 MOV R8, R22 ;  /* 0x0000001600088202 */ /* 0x000fe40000000f00 */
        /* <DEDUP_REMOVED lines=12> */
[----:B------:R0:W2:Y:S01]  /*0d10*/  @!P0 LDG.E.64 R8, desc[UR14][R28.64] ;  /* 0x0000000e1c088981 */ /* 0x0000a2000c1e1b00 */
[----:B------:R-:W-:Y:S02]  /*0d20*/  @!P0 IADD3.X R19, PT, PT, R14, R17, RZ, P1, !PT ;  /* 0x000000110e138210 */ /* 0x000fe40000ffe4ff */
        /* <DEDUP_REMOVED lines=10> */
[----:B------:R-:W-:-:S05]  /*0dd0*/  MOV R27, UR4 ;  /* 0x00000004001b7c02 */ /* 0x000fca0008000f00 */
[----:B------:R-:W-:Y:S02]  /*0de0*/  @!P0 VIADD R27, R27, 0x2 ;  /* 0x000000021b1b8836 */ /* 0x000fe40000000000 */
[----:B--2---:R-:W-:Y:S01]  /*0df0*/  FADD.FTZ R13, -R2, R8 ;  /* 0x00000008020d7221 */ /* 0x004fe20000010100 */
[----:B------:R-:W-:-:S03]  /*0e00*/  FADD.FTZ R8, R29, R26 ;  /* 0x0000001a1d087221 */ /* 0x000fc60000010000 */
[----:B------:R-:W-:Y:S01]  /*0e10*/  FMUL.FTZ R18, R13, R20 ;  /* 0x000000140d127220 */ /* 0x000fe20000410000 */
[----:B------:R-:W-:Y:S01]  /*0e20*/  @!P0 SHF.R.S32.HI R13, RZ, 0x1f, R27 ;  /* 0x0000001fff0d8819 */ /* 0x000fe2000001141b */
[----:B---3--:R-:W-:Y:S01]  /*0e30*/  FMUL.FTZ R19, R16, R11 ;  /* 0x0000000b10137220 */ /* 0x008fe20000410000 */
[----:B------:R-:W-:Y:S01]  /*0e40*/  FADD.FTZ R21, R21, R16 ;  /* 0x0000001015157221 */ /* 0x000fe20000010000 */
[C---:B------:R-:W-:Y:S02]  /*0e50*/  FFMA.FTZ R5, R18.reuse, R16, R5 ;  /* 0x0000001012057223 */ /* 0x040fe40000010005 */
[----:B0-----:R-:W-:Y:S02]  /*0e60*/  @!P0 IMAD R26, R13, R14, RZ ;  /* 0x0000000e0d1a8224 */ /* 0x001fe400078e02ff */
[----:B------:R-:W-:Y:S01]  /*0e70*/  FFMA.FTZ R16, R18, R19, R12 ;  /* 0x0000001312107223 */ /* 0x000fe2000001000c */
[----:B------:R-:W-:Y:S02]  /*0e80*/  @!P0 MOV R12, R22 ;  /* 0x00000016000c8202 */ /* 0x000fe40000000f00 */
[----:B------:R-:W-:Y:S01]  /*0e90*/  @!P0 MOV R13, R7 ;  /* 0x00000007000d8202 */ /* 0x000fe20000000f00 */
[----:B------:R-:W-:-:S02]  /*0ea0*/  @!P0 IMAD R29, R27, R15, R26 ;  /* 0x0000000f1b1d8224 */ /* 0x000fc400078e021a */
[----:B------:R-:W-:-:S03]  /*0eb0*/  @!P0 IMAD.WIDE.U32 R14, R27, R14, R12 ;  /* 0x0000000e1b0e8225 */ /* 0x000fc600078e000c */
[----:B------:R-:W0:Y:S01]  /*0ec0*/  @!P0 LDC.64 R12, c[0x0][0x3a0] ;  /* 0x0000e800ff0c8b82 */ /* 0x000e220000000a00 */
[----:B------:R-:W-:Y:S01]  /*0ed0*/  @!P0 IMAD.SHL.U32 R27, R14, 0x4, RZ ;  /* 0x000000040e1b8824 */ /* 0x000fe200078e00ff */
[----:B------:R-:W-:-:S04]  /*0ee0*/  @!P0 IADD3 R15, PT, PT, R15, R29, RZ ;  /* 0x0000001d0f0f8210 */ /* 0x000fc80007ffe0ff */
[----:B------:R-:W-:Y:S02]  /*0ef0*/  @!P0 SHF.L.U64.HI R18, R14, 0x2, R15 ;  /* 0x000000020e128819 */ /* 0x000fe4000001020f */
[----:B------:R-:W-:Y:S02]  /*0f00*/  CS2R R14, SRZ ;  /* 0x00000000000e7805 */ /* 0x000fe4000001ff00 */
[----:B0-----:R-:W-:-:S04]  /*0f10*/  @!P0 IADD3 R28, P1, PT, R27, R12, RZ ;  /* 0x0000000c1b1c8210 */ /* 0x001fc80007f3e0ff */
[----:B------:R-:W-:Y:S02]  /*0f20*/  @!P0 IADD3.X R29, PT, PT, R18, R13, RZ, P1, !PT ;  /* 0x0000000d121d8210 */ /* 0x000fe40000ffe4ff */
[----:B------:R-:W0:Y:S03]  /*0f30*/  @!P0 LDC.64 R12, c[0x0][0x398] ;  /* 0x0000e600ff0c8b82 */ /* 0x000e260000000a00 */
[----:B------:R1:W2:Y:S01]  /*0f40*/  @!P0 LDG.E.64 R14, desc[UR14][R28.64] ;  /* 0x0000000e1c0e8981 */ /* 0x0002a2000c1e1b00 */
[----:B0-----:R-:W-:-:S04]  /*0f50*/  @!P0 IADD3 R26, P1, PT, R27, R12, RZ ;  /* 0x0000000c1b1a8210 */ /* 0x001fc80007f3e0ff */
[----:B------:R-:W-:Y:S02]  /*0f60*/  @!P0 IADD3.X R27, PT, PT, R18, R13, RZ, P1, !PT ;  /* 0x0000000d121b8210 */ /* 0x000fe40000ffe4ff */
[----:B------:R-:W-:-:S06]  /*0f70*/  CS2R R12, SRZ ;  /* 0x00000000000c7805 */ /* 0x000fcc000001ff00 */
[----:B------:R-:W3:Y:S01]  /*0f80*/  @!P0 LDG.E.64 R12, desc[UR14][R26.64] ;  /* 0x0000000e1a0c8981 */ /* 0x000ee2000c1e1b00 */
[----:B------:R-:W-:Y:S01]  /*0f90*/  FADD.FTZ R9, -R2, R9 ;  /* 0x0000000902097221 */ /* 0x000fe20000010100 */
[----:B------:R-:W-:Y:S01]  /*0fa0*/  UIADD3 UR5, UPT, UPT, UR5, 0x4, URZ ;  /* 0x0000000405057890 */ /* 0x000fe2000fffe0ff */
[----:B------:R-:W-:Y:S01]  /*0fb0*/  FADD.FTZ R18, R8, R19 ;  /* 0x0000001308127221 */ /* 0x000fe20000010000 */
[----:B------:R-:W-:Y:S01]  /*0fc0*/  FMUL.FTZ R19, R17, R0 ;  /* 0x0000000011137220 */ /* 0x000fe20000410000 */
[----:B------:R-:W-:Y:S01]  /*0fd0*/  FMUL.FTZ R9, R9, R20 ;  /* 0x0000001409097220 */ /* 0x000fe20000410000 */
[----:B------:R-:W-:Y:S01]  /*0fe0*/  UISETP.NE.AND UP0, UPT, UR5, URZ, UPT ;  /* 0x000000ff0500728c */ /* 0x000fe2000bf05270 */
[----:B------:R-:W-:Y:S01]  /*0ff0*/  FADD.FTZ R10, R10, R17 ;  /* 0x000000110a0a7221 */ /* 0x000fe20000010000 */
[----:B------:R-:W-:Y:S01]  /*1000*/  FADD.FTZ R18, R19, R18 ;  /* 0x0000001213127221 */ /* 0x000fe20000010000 */
[C---:B------:R-:W-:Y:S01]  /*1010*/  FFMA.FTZ R6, R9.reuse, R17, R6 ;  /* 0x0000001109067223 */ /* 0x040fe20000010006 */
[----:B-1----:R-:W-:Y:S01]  /*1020*/  FFMA.FTZ R29, R9, R19, R16 ;  /* 0x00000013091d7223 */ /* 0x002fe20000010010 */
        /* <DEDUP_REMOVED lines=17> */
.L_x_1284:
        /* <DEDUP_REMOVED lines=11> */
[----:B------:R-:W0:Y:S01]  /*11f0*/  @!P0 LDC.64 R16, c[0x0][0x3a0] ;  /* 0x0000e800ff108b82 */ /* 0x000e220000000a00 */
[----:B------:R-:W-:Y:S01]  /*1200*/  VOTEU.ALL UP1, P0 ;  /* 0x0000000000ff7886 */ /* 0x000fe20000020000 */
[----:B------:R-:W-:Y:S01]  /*1210*/  @!P0 MOV R13, R7 ;  /* 0x00000007000d8202 */ /* 0x000fe20000000f00 */
[----:B------:R-:W-:-:S03]  /*1220*/  @!P0 IMAD.MOV.U32 R12, RZ, RZ, R22 ;  /* 0x000000ffff0c8224 */ /* 0x000fc600078e0016 */
[----:B------:R-:W-:Y:S02]  /*1230*/  @!UP1 USHF.R.S32.HI UR5, URZ, 0x1f, UR4 ;  /* 0x0000001fff059899 */ /* 0x000fe40008011404 */
[----:B------:R-:W-:Y:S01]  /*1240*/  @!P0 IMAD.WIDE.U32 R12, R19, UR4, R12 ;  /* 0x00000004130c8c25 */ /* 0x000fe2000f8e000c */
[----:B------:R-:W2:Y:S01]  /*1250*/  @!P0 LDC.64 R14, c[0x0][0x398] ;  /* 0x0000e600ff0e8b82 */ /* 0x000ea20000000a00 */
[----:B------:R-:W-:Y:S01]  /*1260*/  @!UP1 UIMAD UR5, UR5, UR6, URZ ;  /* 0x00000006050592a4 */ /* 0x000fe2000f8e02ff */
[----:B------:R-:W-:-:S03]  /*1270*/  @!P0 SHF.L.U32 R27, R12, 0x2, RZ ;  /* 0x000000020c1b8819 */ /* 0x000fc600000006ff */
[----:B------:R-:W-:-:S06]  /*1280*/  @!UP1 UIMAD UR5, UR4, UR7, UR5 ;  /* 0x00000007040592a4 */ /* 0x000fcc000f8e0205 */
[----:B------:R-:W-:-:S04]  /*1290*/  @!P0 IADD3 R13, PT, PT, R13, UR5, RZ ;  /* 0x000000050d0d8c10 */ /* 0x000fc8000fffe0ff */
[----:B------:R-:W-:Y:S02]  /*12a0*/  @!P0 SHF.L.U64.HI R28, R12, 0x2, R13 ;  /* 0x000000020c1c8819 */ /* 0x000fe4000001020d */
[----:B------:R-:W-:Y:S02]  /*12b0*/  CS2R R12, SRZ ;  /* 0x00000000000c7805 */ /* 0x000fe4000001ff00 */
[----:B0-----:R-:W-:-:S05]  /*12c0*/  @!P0 IADD3 R18, P1, PT, R27, R16, RZ ;  /* 0x000000101b128210 */ /* 0x001fca0007f3e0ff */
[----:B------:R-:W-:Y:S01]  /*12d0*/  @!P0 IMAD.X R19, R28, 0x1, R17, P1 ;  /* 0x000000011c138824 */ /* 0x000fe200008e0611 */
[----:B--2---:R-:W-:-:S04]  /*12e0*/  @!P0 IADD3 R26, P1, PT, R27, R14, RZ ;  /* 0x0000000e1b1a8210 */ /* 0x004fc80007f3e0ff */
[----:B------:R0:W2:Y:S01]  /*12f0*/  @!P0 LDG.E.64 R12, desc[UR14][R18.64] ;  /* 0x0000000e120c8981 */ /* 0x0000a2000c1e1b00 */
[----:B------:R-:W-:Y:S02]  /*1300*/  CS2R R16, SRZ ;  /* 0x0000000000107805 */ /* 0x000fe4000001ff00 */
[----:B------:R-:W-:-:S05]  /*1310*/  @!P0 IADD3.X R27, PT, PT, R28, R15, RZ, P1, !PT ;  /* 0x0000000f1c1b8210 */ /* 0x000fca0000ffe4ff */
[----:B------:R3:W4:Y:S01]  /*1320*/  @!P0 LDG.E.64 R16, desc[UR14][R26.64] ;  /* 0x0000000e1a108981 */ /* 0x000722000c1e1b00 */
[----:B------:R-:W-:Y:S02]  /*1330*/  MOV R28, UR4 ;  /* 0x00000004001c7c02 */ /* 0x000fe40008000f00 */
[----:B------:R-:W-:Y:S02]  /*1340*/  @!P0 MOV R15, R7 ;  /* 0x00000007000f8202 */ /* 0x000fe40000000f00 */
[----:B------:R-:W-:-:S04]  /*1350*/  @!P0 IADD3 R28, PT, PT, R28, 0x1, RZ ;  /* 0x000000011c1c8810 */ /* 0x000fc80007ffe0ff */
[----:B------:R-:W-:-:S05]  /*1360*/  @!P0 SHF.R.S32.HI R14, RZ, 0x1f, R28 ;  /* 0x0000001fff0e8819 */ /* 0x000fca000001141c */
[----:B------:R-:W-:-:S04]  /*1370*/  @!P0 IMAD R14, R14, UR6, RZ ;  /* 0x000000060e0e8c24 */ /* 0x000fc8000f8e02ff */
[----:B------:R-:W-:Y:S02]  /*1380*/  @!P0 IMAD R29, R28, UR7, R14 ;  /* 0x000000071c1d8c24 */ /* 0x000fe4000f8e020e */
[----:B------:R-:W-:-:S04]  /*1390*/  @!P0 IMAD.MOV.U32 R14, RZ, RZ, R22 ;  /* 0x000000ffff0e8224 */ /* 0x000fc800078e0016 */
[----:B0-----:R-:W-:Y:S02]  /*13a0*/  @!P0 IMAD.WIDE.U32 R18, R28, UR6, R14 ;  /* 0x000000061c128c25 */ /* 0x001fe4000f8e000e */
[----:B------:R-:W0:Y:S03]  /*13b0*/  @!P0 LDC.64 R14, c[0x0][0x3a0] ;  /* 0x0000e800ff0e8b82 */ /* 0x000e260000000a00 */
[----:B------:R-:W-:Y:S02]  /*13c0*/  @!P0 IADD3 R29, PT, PT, R19, R29, RZ ;  /* 0x0000001d131d8210 */ /* 0x000fe40007ffe0ff */
[----:B---3--:R-:W-:-:S04]  /*13d0*/  @!P0 SHF.L.U32 R27, R18, 0x2, RZ ;  /* 0x00000002121b8819 */ /* 0x008fc800000006ff */
[----:B0-----:R-:W-:Y:S01]  /*13e0*/  @!P0 IADD3 R28, P1, PT, R27, R14, RZ ;  /* 0x0000000e1b1c8210 */ /* 0x001fe20007f3e0ff */
[----:B--2---:R-:W-:Y:S01]  /*13f0*/  FADD.FTZ R19, -R2, R12 ;  /* 0x0000000c02137221 */ /* 0x004fe20000010100 */
[----:B------:R-:W-:-:S03]  /*1400*/  @!P0 SHF.L.U64.HI R12, R18, 0x2, R29 ;  /* 0x00000002120c8819 */ /* 0x000fc6000001021d */
[----:B-1----:R-:W-:Y:S02]  /*1410*/  FMUL.FTZ R18, R19, R20 ;  /* 0x0000001413127220 */ /* 0x002fe40000410000 */
[----:B------:R-:W-:Y:S02]  /*1420*/  @!P0 IMAD.X R29, R12, 0x1, R15, P1 ;  /* 0x000000010c1d8824 */ /* 0x000fe400008e060f */
[----:B----4-:R-:W-:Y:S01]  /*1430*/  FADD.FTZ R9, R9, R16 ;  /* 0x0000001009097221 */ /* 0x010fe20000010000 */
[----:B------:R-:W0:Y:S01]  /*1440*/  @!P0 LDC.64 R14, c[0x0][0x398] ;  /* 0x0000e600ff0e8b82 */ /* 0x000e220000000a00 */
        /* <DEDUP_REMOVED lines=8> */
[----:B------:R-:W3:Y:S01]  /*14d0*/  @!P0 LDG.E.64 R14, desc[UR14][R26.64] ;  /* 0x0000000e1a0e8981 */ /* 0x000ee2000c1e1b00 */
[----:B------:R-:W-:Y:S01]  /*14e0*/  FADD.FTZ R13, -R2, R13 ;  /* 0x0000000d020d7221 */ /* 0x000fe20000010100 */
[----:B------:R-:W-:Y:S01]  /*14f0*/  FADD.FTZ R12, R10, R16 ;  /* 0x000000100a0c7221 */ /* 0x000fe20000010000 */
[----:B------:R-:W-:Y:S01]  /*1500*/  FMUL.FTZ R16, R17, R0 ;  /* 0x0000000011107220 */ /* 0x000fe20000410000 */
[----:B------:R-:W-:Y:S01]  /*1510*/  FADD.FTZ R8, R8, R17 ;  /* 0x0000001108087221 */ /* 0x000fe20000010000 */
[----:B------:R-:W-:Y:S01]  /*1520*/  FMUL.FTZ R13, R13, R20 ;  /* 0x000000140d0d7220 */ /* 0x000fe20000410000 */
[----:B------:R-:W-:Y:S01]  /*1530*/  UIADD3 UR4, UPT, UPT, UR4, 0x2, URZ ;  /* 0x0000000204047890 */ /* 0x000fe2000fffe0ff */
[----:B------:R-:W-:Y:S02]  /*1540*/  FADD.FTZ R12, R16, R12 ;  /* 0x0000000c100c7221 */ /* 0x000fe40000010000 */
[C---:B------:R-:W-:Y:S01]  /*1550*/  FFMA.FTZ R6, R13.reuse, R17, R6 ;  /* 0x000000110d067223 */ /* 0x040fe20000010006 */
[----:B------:R-:W-:Y:S01]  /*1560*/  FFMA.FTZ R21, R13, R16, R21 ;  /* 0x000000100d157223 */ /* 0x000fe20000010015 */
        /* <DEDUP_REMOVED lines=13> */
[----:B------:R-:W-:-:S07]  /*1640*/  FFMA.FTZ R21, R19, R14, R13 ;  /* 0x0000000e13157223 */ /* 0x000fce000001000d */
.L_x_1286:
        /* <DEDUP_REMOVED lines=26> */
.L_x_1288:
[----:B------:R-:W-:Y:S05]  /*17f0*/  BSYNC.RECONVERGENT B0 ;  /* 0x0000000000007941 */ /* 0x000fea0003800200 */
.L_x_1287:
        /* <DEDUP_REMOVED lines=15> */
.L_x_1283:
[----:B------:R-:W-:Y:S01]  /*18f0*/  UIADD3 UR5, UPT, UPT, -UR4, UR8, URZ ;  /* 0x0000000804057290 */ /* 0x000fe2000fffe1ff */
[----:B------:R-:W-:Y:S01]  /*1900*/  HFMA2 R10, -RZ, RZ, 0, 0 ;  /* 0x00000000ff0a7431 */ /* 0x000fe200000001ff */
[----:B------:R-:W-:Y:S01]  /*1910*/  UIADD3 UR9, UPT, UPT, UR8, -0x1, URZ ;  /* 0xffffffff08097890 */ /* 0x000fe2000fffe0ff */
[----:B------:R-:W-:Y:S01]  /*1920*/  HFMA2 R6, -RZ, RZ, 0, 0 ;  /* 0x00000000ff067431 */ /* 0x000fe200000001ff */
[----:B------:R-:W-:Y:S01]  /*1930*/  ULOP3.LUT UR5, UR5, 0x1, URZ, 0xc0, !UPT ;  /* 0x0000000105057892 */ /* 0x000fe2000f8ec0ff */
[----:B------:R-:W-:Y:S01]  /*1940*/  IMAD.MOV.U32 R21, RZ, RZ, RZ ;  /* 0x000000ffff157224 */ /* 0x000fe200078e00ff */
[----:B------:R-:W-:Y:S02]  /*1950*/  CS2R R8, SRZ ;  /* 0x0000000000087805 */ /* 0x000fe4000001ff00 */
[----:B------:R-:W-:Y:S01]  /*1960*/  MOV R5, RZ ;  /* 0x000000ff00057202 */ /* 0x000fe20000000f00 */
[----:B------:R-:W-:Y:S01]  /*1970*/  UISETP.NE.U32.AND UP1, UPT, UR5, 0x1, UPT ;  /* 0x000000010500788c */ /* 0x000fe2000bf25070 */
[----:B------:R-:W-:Y:S01]  /*1980*/  UMOV UR6, UR4 ;  /* 0x0000000400067c82 */ /* 0x000fe20008000000 */
        /* <DEDUP_REMOVED lines=9> */
[----:B------:R-:W-:-:S03]  /*1a20*/  @!UP1 UIMAD UR7, UR4, UR11, UR7 ;  /* 0x0000000b040792a4 */ /* 0x000fc6000f8e0207 */
[----:B------:R-:W-:-:S03]  /*1a30*/  @!P0 IMAD.SHL.U32 R5, R8, 0x4, RZ ;  /* 0x0000000408058824 */ /* 0x000fc600078e00ff */
[----:B------:R-:W-:-:S04]  /*1a40*/  @!P0 IADD3 R9, PT, PT, R9, UR7, RZ ;  /* 0x0000000709098c10 */ /* 0x000fc8000fffe0ff */
        /* <DEDUP_REMOVED lines=42> */
.L_x_1289:
[----:B------:R-:W-:Y:S05]  /*1cf0*/  BRA.U !UP0, `(.L_x_1282) ;  /* 0x0000000508c07547 */ /* 0x000fea000b800000 */
[----:B------:R-:W-:-:S12]  /*1d00*/  UIADD3 UR4, UPT, UPT, UR6, -UR8, URZ ;  /* 0x8000000806047290 */ /* 0x000fd8000fffe0ff */
.L_x_1290:
[----:B------:R-:W0:Y:S01]  /*1d10*/  @!P0 LDC.64 R14, c[0x0][0x3f8] ;  /* 0x0000fe00ff0e8b82 */ /* 0x000e220000000a00 */
[----:B------:R-:W-:Y:S01]  /*1d20*/  MOV R17, UR6 ;  /* 0x0000000600117c02 */ /* 0x000fe20008000f00 */
[----:B------:R-:W-:-:S03]  /*1d30*/  @!P0 IMAD.MOV.U32 R16, RZ, RZ, R22 ;  /* 0x000000ffff108224 */ /* 0x000fc600078e0016 */
        /* <DEDUP_REMOVED lines=14> */
[----:B0-----:R-:W-:-:S05]  /*1e20*/  @!P0 IADD3 R24, P1, PT, R25, R12, RZ ;  /* 0x0000000c19188210 */ /* 0x001fca0007f3e0ff */
[----:B------:R-:W-:Y:S01]  /*1e30*/  @!P0 IMAD.X R25, R14, 0x1, R13, P1 ;  /* 0x000000010e198824 */ /* 0x000fe200008e060d */
[----:B------:R-:W-:Y:S01]  /*1e40*/  CS2R R14, SRZ ;  /* 0x00000000000e7805 */ /* 0x000fe2000001ff00 */
[----:B------:R-:W0:Y:S05]  /*1e50*/  @!P0 LDC.64 R12, c[0x0][0x3f8] ;  /* 0x0000fe00ff0c8b82 */ /* 0x000e2a0000000a00 */
[----:B------:R4:W5:Y:S01]  /*1e60*/  @!P0 LDG.E.64 R14, desc[UR14][R24.64] ;  /* 0x0000000e180e8981 */ /* 0x000962000c1e1b00 */
[----:B------:R-:W-:Y:S02]  /*1e70*/  MOV R28, UR6 ;  /* 0x00000006001c7c02 */ /* 0x000fe40008000f00 */
[----:B--2---:R-:W-:-:S02]  /*1e80*/  @!P0 MOV R18, R22 ;  /* 0x0000001600128202 */ /* 0x004fc40000000f00 */
[----:B------:R-:W-:Y:S02]  /*1e90*/  @!P0 IADD3 R28, PT, PT, R28, 0x1, RZ ;  /* 0x000000011c1c8810 */ /* 0x000fe40007ffe0ff */
[----:B------:R-:W-:Y:S02]  /*1ea0*/  @!P0 MOV R19, R7 ;  /* 0x0000000700138202 */ /* 0x000fe40000000f00 */
[----:B------:R-:W-:-:S05]  /*1eb0*/  @!P0 SHF.R.S32.HI R29, RZ, 0x1f, R28 ;  /* 0x0000001fff1d8819 */ /* 0x000fca000001141c */
[-C--:B0-----:R-:W-:Y:S02]  /*1ec0*/  @!P0 IMAD R29, R29, R12.reuse, RZ ;  /* 0x0000000c1d1d8224 */ /* 0x081fe400078e02ff */
[----:B------:R-:W-:-:S04]  /*1ed0*/  @!P0 IMAD.WIDE.U32 R18, R28, R12, R18 ;  /* 0x0000000c1c128225 */ /* 0x000fc800078e0012 */
[----:B------:R-:W-:Y:S02]  /*1ee0*/  @!P0 IMAD R29, R28, R13, R29 ;  /* 0x0000000d1c1d8224 */ /* 0x000fe400078e021d */
[----:B------:R-:W0:Y:S02]  /*1ef0*/  @!P0 LDC.64 R12, c[0x0][0x3a0] ;  /* 0x0000e800ff0c8b82 */ /* 0x000e240000000a00 */
[----:B------:R-:W-:-:S05]  /*1f00*/  @!P0 IMAD.IADD R29, R19, 0x1, R29 ;  /* 0x00000001131d8824 */ /* 0x000fca00078e021d */
[C---:B----4-:R-:W-:Y:S02]  /*1f10*/  @!P0 SHF.L.U64.HI R24, R18.reuse, 0x2, R29 ;  /* 0x0000000212188819 */ /* 0x050fe4000001021d */
[----:B------:R-:W-:-:S04]  /*1f20*/  @!P0 SHF.L.U32 R29, R18, 0x2, RZ ;  /* 0x00000002121d8819 */ /* 0x000fc800000006ff */
        /* <DEDUP_REMOVED lines=18> */
[----:B------:R-:W1:Y:S02]  /*2050*/  MUFU.EX2 R25, R25 ;  /* 0x0000001900197308 */ /* 0x000e640000000800 */
[----:B-1----:R-:W-:-:S06]  /*2060*/  FADD.FTZ R25, R25, 1 ;  /* 0x3f80000019197421 */ /* 0x002fcc0000010000 */
[----:B------:R-:W0:Y:S02]  /*2070*/  MUFU.RCP R25, R25 ;  /* 0x0000001900197308 */ /* 0x000e240000001000 */
[C---:B0-----:R-:W-:Y:S01]  /*2080*/  FADD.FTZ R29, -R25.reuse, 1 ;  /* 0x3f800000191d7421 */ /* 0x041fe20000010100 */
[----:B-----5:R-:W-:-:S03]  /*2090*/  FMUL.FTZ R14, R25, R14 ;  /* 0x0000000e190e7220 */ /* 0x020fc60000410000 */
[----:B------:R-:W-:-:S04]  /*20a0*/  FFMA.FTZ R24, R24, R29, 1 ;  /* 0x3f80000018187423 */ /* 0x000fc8000001001d */
[----:B------:R-:W-:-:S04]  /*20b0*/  FMUL.FTZ R14, R14, R24 ;  /* 0x000000180e0e7220 */ /* 0x000fc80000410000 */
[----:B------:R-:W-:Y:S01]  /*20c0*/  FADD.FTZ R9, R14, R9 ;  /* 0x000000090e097221 */ /* 0x000fe20000010000 */
[----:B------:R-:W-:Y:S01]  /*20d0*/  FFMA.FTZ R5, R16, R14, R5 ;  /* 0x0000000e10057223 */ /* 0x000fe20000010005 */
[----:B------:R-:W-:-:S04]  /*20e0*/  FMUL.FTZ R14, R14, R11 ;  /* 0x0000000b0e0e7220 */ /* 0x000fc80000410000 */
[----:B------:R-:W-:Y:S01]  /*20f0*/  FFMA.FTZ R16, R16, R14, R21 ;  /* 0x0000000e10107223 */ /* 0x000fe20000010015 */
[----:B------:R-:W-:Y:S01]  /*2100*/  FFMA.FTZ R21, R17, R0, R27 ;  /* 0x0000000011157223 */ /* 0x000fe2000001001b */
[----:B------:R-:W-:-:S03]  /*2110*/  FADD.FTZ R14, R14, R10 ;  /* 0x0000000a0e0e7221 */ /* 0x000fc60000010000 */
[----:B------:R-:W-:-:S06]  /*2120*/  FMUL.FTZ R25, R21, -1.4426950216293334961 ;  /* 0xbfb8aa3b15197820 */ /* 0x000fcc0000410000 */
[----:B------:R-:W0:Y:S01]  /*2130*/  MUFU.EX2 R25, R25 ;  /* 0x0000001900197308 */ /* 0x000e220000000800 */
[C---:B--2---:R-:W-:Y:S01]  /*2140*/  FADD.FTZ R29, -R2.reuse, R12 ;  /* 0x0000000c021d7221 */ /* 0x044fe20000010100 */
[----:B------:R-:W-:Y:S01]  /*2150*/  FADD.FTZ R13, -R2, R13 ;  /* 0x0000000d020d7221 */ /* 0x000fe20000010100 */
[----:B0-----:R-:W-:Y:S02]  /*2160*/  FADD.FTZ R28, R25, 1 ;  /* 0x3f800000191c7421 */ /* 0x001fe40000010000 */
[-C--:B------:R-:W-:Y:S01]  /*2170*/  FMUL.FTZ R12, R29, R20.reuse ;  /* 0x000000141d0c7220 */ /* 0x080fe20000410000 */
[----:B------:R-:W-:-:S03]  /*2180*/  FMUL.FTZ R10, R13, R20 ;  /* 0x000000140d0a7220 */ /* 0x000fc60000410000 */
[----:B------:R-:W0:Y:S01]  /*2190*/  MUFU.RCP R28, R28 ;  /* 0x0000001c001c7308 */ /* 0x000e220000001000 */
[----:B------:R-:W-:Y:S01]  /*21a0*/  FFMA.FTZ R13, R10, R0, R27 ;  /* 0x000000000a0d7223 */ /* 0x000fe2000001001b */
        /* <DEDUP_REMOVED lines=11> */
[----:B----4-:R-:W-:Y:S01]  /*2260*/  FMUL.FTZ R28, R21, R18 ;  /* 0x00000012151c7220 */ /* 0x010fe20000410000 */
[----:B------:R-:W-:Y:S01]  /*2270*/  FFMA.FTZ R21, R17, R15, R6 ;  /* 0x0000000f11157223 */ /* 0x000fe20000010006 */
[----:B------:R-:W-:Y:S01]  /*2280*/  FMUL.FTZ R15, R15, R0 ;  /* 0x000000000f0f7220 */ /* 0x000fe20000410000 */
[----:B------:R-:W-:Y:S01]  /*2290*/  FFMA.FTZ R24, R24, R25, 1 ;  /* 0x3f80000018187423 */ /* 0x000fe20000010019 */
[----:B------:R-:W-:Y:S02]  /*22a0*/  FMUL.FTZ R25, R13, -1.4426950216293334961 ;  /* 0xbfb8aa3b0d197820 */ /* 0x000fe40000410000 */
[----:B------:R-:W-:Y:S01]  /*22b0*/  FFMA.FTZ R16, R17, R15, R16 ;  /* 0x0000000f11107223 */ /* 0x000fe20000010010 */
[----:B------:R-:W-:Y:S01]  /*22c0*/  FMUL.FTZ R24, R28, R24 ;  /* 0x000000181c187220 */ /* 0x000fe20000410000 */
[----:B------:R-:W-:-:S02]  /*22d0*/  FADD.FTZ R14, R15, R14 ;  /* 0x0000000e0f0e7221 */ /* 0x000fc40000010000 */
[----:B------:R-:W0:Y:S01]  /*22e0*/  MUFU.EX2 R25, R25 ;  /* 0x0000001900197308 */ /* 0x000e220000000800 */
[----:B------:R-:W-:Y:S01]  /*22f0*/  FFMA.FTZ R5, R12, R24, R5 ;  /* 0x000000180c057223 */ /* 0x000fe20000010005 */
[----:B------:R-:W-:Y:S01]  /*2300*/  FADD.FTZ R9, R9, R24 ;  /* 0x0000001809097221 */ /* 0x000fe20000010000 */
[----:B0-----:R-:W-:-:S06]  /*2310*/  FADD.FTZ R18, R25, 1 ;  /* 0x3f80000019127421 */ /* 0x001fcc0000010000 */
[----:B------:R-:W0:Y:S02]  /*2320*/  MUFU.RCP R18, R18 ;  /* 0x0000001200127308 */ /* 0x000e240000001000 */
[C---:B0-----:R-:W-:Y:S01]  /*2330*/  FADD.FTZ R6, -R18.reuse, 1 ;  /* 0x3f80000012067421 */ /* 0x041fe20000010100 */
[----:B------:R-:W-:-:S03]  /*2340*/  FMUL.FTZ R19, R18, R19 ;  /* 0x0000001312137220 */ /* 0x000fc60000410000 */
[----:B------:R-:W-:Y:S01]  /*2350*/  FFMA.FTZ R6, R13, R6, 1 ;  /* 0x3f8000000d067423 */ /* 0x000fe20000010006 */
[----:B------:R-:W-:-:S03]  /*2360*/  FMUL.FTZ R13, R24, R11 ;  /* 0x0000000b180d7220 */ /* 0x000fc60000410000 */
[----:B------:R-:W-:Y:S01]  /*2370*/  FMUL.FTZ R19, R19, R6 ;  /* 0x0000000613137220 */ /* 0x000fe20000410000 */
[----:B------:R-:W-:Y:S01]  /*2380*/  FFMA.FTZ R12, R12, R13, R16 ;  /* 0x0000000d0c0c7223 */ /* 0x000fe20000010010 */
[----:B------:R-:W-:Y:S02]  /*2390*/  FADD.FTZ R14, R14, R13 ;  /* 0x0000000d0e0e7221 */ /* 0x000fe40000010000 */
[----:B------:R-:W-:Y:S01]  /*23a0*/  FMUL.FTZ R13, R19, R0 ;  /* 0x00000000130d7220 */ /* 0x000fe20000410000 */
[----:B------:R-:W-:Y:S01]  /*23b0*/  FFMA.FTZ R6, R10, R19, R21 ;  /* 0x000000130a067223 */ /* 0x000fe20000010015 */
[----:B------:R-:W-:Y:S02]  /*23c0*/  FADD.FTZ R8, R8, R19 ;  /* 0x0000001308087221 */ /* 0x000fe40000010000 */
[----:B------:R-:W-:Y:S01]  /*23d0*/  FFMA.FTZ R21, R10, R13, R12 ;  /* 0x0000000d0a157223 */ /* 0x000fe2000001000c */
[----:B------:R-:W-:Y:S01]  /*23e0*/  FADD.FTZ R10, R13, R14 ;  /* 0x0000000e0d0a7221 */ /* 0x000fe20000010000 */
[----:B------:R-:W-:Y:S06]  /*23f0*/  BRA.U UP0, `(.L_x_1290) ;  /* 0xfffffff900447547 */ /* 0x000fec000b83ffff */
.L_x_1282:
[----:B------:R-:W0:Y:S01]  /*2400*/  S2R R0, SR_TID.X ;  /* 0x0000000000007919 */ /* 0x000e220000002100 */
[----:B------:R-:W2:Y:S01]  /*2410*/  S2UR UR6, SR_CgaCtaId ;  /* 0x00000000000679c3 */ /* 0x000ea20000008800 */
[----:B------:R-:W-:Y:S01]  /*2420*/  UMOV UR5, 0x400 ;  /* 0x0000040000057882 */ /* 0x000fe20000000000 */
[----:B------:R-:W-:-:S04]  /*2430*/  ISETP.NE.AND P0, PT, R4, RZ, PT ;  /* 0x000000ff0400720c */ /* 0x000fc80003f05270 */
[----:B------:R-:W-:Y:S01]  /*2440*/  SEL R2, RZ, 0x1, P0 ;  /* 0x00000001ff027807 */ /* 0x000fe20000000000 */
        /* <DEDUP_REMOVED lines=9> */
[C---:B-1----:R-:W-:Y:S01]  /*24e0*/  IMAD R20, R0.reuse, 0xc, R7 ;  /* 0x0000000c00147824 */ /* 0x042fe200078e0207 */
[----:B------:R-:W1:Y:S01]  /*24f0*/  S2R R16, SR_LANEID ;  /* 0x0000000000107919 */ /* 0x000e620000000000 */
[----:B------:R-:W-:Y:S01]  /*2500*/  VIADD R17, R7, 0x10 ;  /* 0x0000001007117836 */ /* 0x000fe20000000000 */
[----:B------:R-:W-:Y:S02]  /*2510*/  UMOV UR4, 0xffffffff ;  /* 0xffffffff00047882 */ /* 0x000fe40000000000 */
[----:B------:R-:W2:Y:S01]  /*2520*/  LDS.64 R14, [R20+0x18] ;  /* 0x00001800140e7984 */ /* 0x000ea20000000a00 */
[----:B0-----:R-:W-:-:S03]  /*2530*/  IMAD R2, R0, 0xc, R17 ;  /* 0x0000000c00027824 */ /* 0x001fc600078e0211 */
[----:B------:R-:W0:Y:S04]  /*2540*/  LDS.64 R12, [R20+0x10] ;  /* 0x00001000140c7984 */ /* 0x000e280000000a00 */
[----:B------:R-:W3:Y:S01]  /*2550*/  LDS.64 R10, [R20+0x20] ;  /* 0x00002000140a7984 */ /* 0x000ee20000000a00 */
[----:B--2---:R-:W-:Y:S02]  /*2560*/  ISETP.NE.AND P1, PT, R15, RZ, PT ;  /* 0x000000ff0f00720c */ /* 0x004fe40003f25270 */
[----:B0-----:R-:W-:Y:S01]  /*2570*/  IADD3 R19, PT, PT, R12, R15, RZ ;  /* 0x0000000f0c137210 */ /* 0x001fe20007ffe0ff */
[----:B---3--:R-:W-:Y:S01]  /*2580*/  FADD.FTZ R21, R13, R10 ;  /* 0x0000000a0d157221 */ /* 0x008fe20000010000 */
[----:B------:R-:W-:-:S04]  /*2590*/  FADD.FTZ R18, R14, R11 ;  /* 0x0000000b0e127221 */ /* 0x000fc80000010000 */
[----:B------:R-:W-:Y:S02]  /*25a0*/  FSEL R17, R21, R10, !P1 ;  /* 0x0000000a15117208 */ /* 0x000fe40004800000 */
[----:B------:R-:W-:Y:S01]  /*25b0*/  FSEL R18, R18, R11, !P1 ;  /* 0x0000000b12127208 */ /* 0x000fe20004800000 */
[----:B-1----:R-:W-:Y:S06]  /*25c0*/  BRA.DIV UR4, `(.L_x_1292) ;  /* 0x0000000a04187947 */ /* 0x002fec000b800000 */
        /* <DEDUP_REMOVED lines=54> */
[----:B------:R0:W1:Y:S01]  /*2930*/  SHFL.UP PT, R16, R17, 0x1, RZ ;  /* 0x0420000011107989 */ /* 0x00006200000e00ff */
[----:B------:R-:W-:-:S03]  /*2940*/  IADD3 R20, PT, PT, R19, R20, RZ ;  /* 0x0000001413147210 */ /* 0x000fc60007ffe0ff */
[----:B------:R0:W2:Y:S04]  /*2950*/  SHFL.UP PT, R25, R18, 0x1, RZ ;  /* 0x0420000012197989 */ /* 0x0000a800000e00ff */
[----:B------:R0:W3:Y:S02]  /*2960*/  SHFL.UP PT, R19, R20, 0x1, RZ ;  /* 0x0420000014137989 */ /* 0x0000e400000e00ff */
.L_x_1313:
[----:B------:R-:W-:Y:S02]  /*2970*/  ISETP.NE.AND P2, PT, R0, RZ, PT ;  /* 0x000000ff0000720c */ /* 0x000fe40003f45270 */
[----:B------:R-:W-:-:S11]  /*2980*/  PLOP3.LUT P0, PT, PT, PT, PT, 0x80, 0x8 ;  /* 0x000000000008781c */ /* 0x000fd60003f0f070 */
[----:B------:R-:W-:Y:S02]  /*2990*/  @P2 ISETP.NE.AND P3, PT, R12, RZ, PT ;  /* 0x000000ff0c00220c */ /* 0x000fe40003f65270 */
[----:B---3--:R-:W-:Y:S02]  /*29a0*/  @P2 IADD3 R12, PT, PT, R19, R12, RZ ;  /* 0x0000000c130c2210 */ /* 0x008fe40007ffe0ff */
[----:B------:R-:W-:Y:S02]  /*29b0*/  @P2 PLOP3.LUT P0, PT, P3, PT, PT, 0x80, 0x8 ;  /* 0x000000000008281c */ /* 0x000fe40001f0f070 */
[----:B------:R-:W-:-:S11]  /*29c0*/  IADD3 R15, PT, PT, R15, R12, RZ ;  /* 0x0000000c0f0f7210 */ /* 0x000fd60007ffe0ff */
[----:B-1----:R-:W-:Y:S01]  /*29d0*/  @!P0 FADD.FTZ R13, R16, R13 ;  /* 0x0000000d100d8221 */ /* 0x002fe20000010000 */
[----:B--2---:R-:W-:-:S03]  /*29e0*/  @!P0 FADD.FTZ R14, R25, R14 ;  /* 0x0000000e190e8221 */ /* 0x004fc60000010000 */
[----:B------:R-:W-:Y:S01]  /*29f0*/  @!P1 FADD.FTZ R10, R10, R13 ;  /* 0x0000000d0a0a9221 */ /* 0x000fe20000010000 */
[----:B------:R-:W-:Y:S01]  /*2a00*/  @!P1 FADD.FTZ R11, R11, R14 ;  /* 0x0000000e0b0b9221 */ /* 0x000fe20000010000 */
[----:B------:R2:W-:Y:S04]  /*2a10*/  STS.64 [R2], R12 ;  /* 0x0000000c02007388 */ /* 0x0005e80000000a00 */
[----:B------:R2:W-:Y:S04]  /*2a20*/  STS.64 [R2+0x8], R14 ;  /* 0x0000080e02007388 */ /* 0x0005e80000000a00 */
[----:B------:R2:W-:Y:S02]  /*2a30*/  STS.64 [R2+0x10], R10 ;  /* 0x0000100a02007388 */ /* 0x0005e40000000a00 */
.L_x_1291:
[----:B------:R-:W-:Y:S05]  /*2a40*/  WARPSYNC.ALL ;  /* 0x0000000000007948 */ /* 0x000fea0003800000 */
[----:B------:R-:W3:Y:S01]  /*2a50*/  LDCU UR4, c[0x0][0x424] ;  /* 0x00008480ff0477ac */ /* 0x000ee20008000800 */
[----:B--2---:R-:W2:Y:S01]  /*2a60*/  LDC R13, c[0x0][0x420] ;  /* 0x00010800ff0d7b82 */ /* 0x004ea20000000800 */
[----:B------:R-:W-:Y:S01]  /*2a70*/  BSSY.RECONVERGENT B0, `(.L_x_1293) ;  /* 0x0000024000007945 */ /* 0x000fe20003800200 */
[----:B------:R-:W4:Y:S06]  /*2a80*/  LDCU.64 UR8, c[0x0][0x3f8] ;  /* 0x00007f00ff0877ac */ /* 0x000f2c0008000a00 */
[----:B0-----:R-:W0:Y:S08]  /*2a90*/  LDC R17, c[0x0][0x410] ;  /* 0x00010400ff117b82 */ /* 0x001e300000000800 */
[----:B------:R-:W5:Y:S01]  /*2aa0*/  LDC R15, c[0x0][0x428] ;  /* 0x00010a00ff0f7b82 */ /* 0x000f620000000800 */
[----:B---3--:R-:W-:-:S07]  /*2ab0*/  UIADD3 UR4, UPT, UPT, UR4, -0x2, URZ ;  /* 0xfffffffe04047890 */ /* 0x008fce000fffe0ff */
[----:B------:R-:W-:Y:S01]  /*2ac0*/  BAR.SYNC.DEFER_BLOCKING 0x0 ;  /* 0x0000000000007b1d */ /* 0x000fe20000010000 */
[----:B------:R-:W-:Y:S01]  /*2ad0*/  ISETP.NE.AND P2, PT, R4, UR4, PT ;  /* 0x0000000404007c0c */ /* 0x000fe2000bf45270 */
[----:B--2---:R-:W-:-:S05]  /*2ae0*/  IMAD R4, R13, UR17, R0 ;  /* 0x000000110d047c24 */ /* 0x004fca000f8e0200 */
[----:B0-----:R-:W-:-:S07]  /*2af0*/  ISETP.GE.AND P0, PT, R4, R17, PT ;  /* 0x000000110400720c */ /* 0x001fce0003f06270 */
[----:B------:R-:W-:Y:S01]  /*2b00*/  VOTEU.ALL UP0, P2 ;  /* 0x0000000000ff7886 */ /* 0x000fe20001000000 */
[----:B------:R-:W-:Y:S01]  /*2b10*/  ISETP.GE.U32.OR P0, PT, R0, R13, P0 ;  /* 0x0000000d0000720c */ /* 0x000fe20000706470 */
[----:B-----5:R-:W-:-:S03]  /*2b20*/  IMAD R16, R15, UR17, R0 ;  /* 0x000000110f107c24 */ /* 0x020fc6000f8e0200 */
[----:B------:R-:W-:Y:S01]  /*2b30*/  @!UP0 UIADD3 UR4, UPT, UPT, UR5, 0x320, URZ ;  /* 0x0000032005048890 */ /* 0x000fe2000fffe0ff */
[----:B------:R-:W-:Y:S03]  /*2b40*/  @!P2 LDS R11, [R7+0x18] ;  /* 0x00001800070ba984 */ /* 0x000fe60000000800 */
[----:B------:R-:W-:Y:S01]  /*2b50*/  @!UP0 ULEA UR4, UR6, UR4, 0x18 ;  /* 0x0000000406048291 */ /* 0x000fe2000f8ec0ff */
[----:B------:R-:W0:Y:S01]  /*2b60*/  @!P2 LDS R10, [R7+0x14] ;  /* 0x00001400070aa984 */ /* 0x000e220000000800 */
[----:B----4-:R-:W-:Y:S02]  /*2b70*/  ISETP.GE.U32.AND P1, PT, R16, UR8, PT ;  /* 0x0000000810007c0c */ /* 0x010fe4000bf26070 */
        /* <DEDUP_REMOVED lines=19> */
.L_x_1294:
[----:B------:R-:W-:Y:S05]  /*2cb0*/  BSYNC.RECONVERGENT B0 ;  /* 0x0000000000007941 */ /* 0x000fea0003800200 */
.L_x_1293:
[----:B------:R-:W-:Y:S05]  /*2cc0*/  @P1 EXIT ;  /* 0x000000000000194d */ /* 0x000fea0003800000 */
[----:B------:R-:W3:Y:S01]  /*2cd0*/  LDCU UR4, c[0x0][0x3e0] ;  /* 0x00007c00ff0477ac */ /* 0x000ee20008000800 */
[----:B0-2---:R-:W0:Y:S01]  /*2ce0*/  LDC R11, c[0x0][0x360] ;  /* 0x0000d800ff0b7b82 */ /* 0x005e220000000800 */
[----:B------:R-:W2:Y:S01]  /*2cf0*/  LDCU.64 UR6, c[0x0][0x3d8] ;  /* 0x00007b00ff0677ac */ /* 0x000ea20008000a00 */
[----:B------:R-:W-:Y:S01]  /*2d00*/  USHF.L.U64.HI UR5, UR8, 0x2, UR9 ;  /* 0x0000000208057899 */ /* 0x000fe20008010209 */
[----:B---3--:R-:W-:Y:S01]  /*2d10*/  IMAD R0, R17, UR4, RZ ;  /* 0x0000000411007c24 */ /* 0x008fe2000f8e02ff */
[----:B------:R-:W-:-:S03]  /*2d20*/  USHF.L.U32 UR4, UR8, 0x2, URZ ;  /* 0x0000000208047899 */ /* 0x000fc600080006ff */
[----:B------:R-:W-:-:S05]  /*2d30*/  IMAD.SHL.U32 R3, R0, 0x2, RZ ;  /* 0x0000000200037824 */ /* 0x000fca00078e00ff */
        /* <DEDUP_REMOVED lines=15> */
.L_x_1292:
[----:B------:R-:W-:Y:S01]  /*2e30*/  MOV R26, R19 ;  /* 0x00000013001a7202 */ /* 0x000fe20000000f00 */
[----:B------:R-:W-:Y:S01]  /*2e40*/  HFMA2 R21, -RZ, RZ, 0, 5.9604644775390625e-08 ;  /* 0x00000001ff157431 */ /* 0x000fe200000001ff */
[----:B------:R-:W-:Y:S01]  /*2e50*/  MOV R22, RZ ;  /* 0x000000ff00167202 */ /* 0x000fe20000000f00 */
[----:B------:R-:W-:Y:S01]  /*2e60*/  IMAD.MOV.U32 R23, RZ, RZ, -0x1 ;  /* 0xffffffffff177424 */ /* 0x000fe200078e00ff */
[----:B------:R-:W-:Y:S02]  /*2e70*/  ISETP.GE.AND P3, PT, R16, 0x1, PT ;  /* 0x000000011000780c */ /* 0x000fe40003f66270 */
[----:B------:R-:W-:-:S13]  /*2e80*/  ISETP.NE.AND P2, PT, R19, RZ, PT ;  /* 0x000000ff1300720c */ /* 0x000fda0003f45270 */
[----:B------:R-:W-:Y:S05]  /*2e90*/  WARPSYNC.COLLECTIVE R23, `(.L_x_1295) ;  /* 0x0000000017087348 */ /* 0x000fea0003c00000 */
[----:B------:R0:W1:Y:S02]  /*2ea0*/  SHFL.UP P0, R25, R26, R21, R22 ;  /* 0x040000151a197389 */ /* 0x0000640000000016 */
[----:B01----:R-:W-:Y:S05]  /*2eb0*/  ENDCOLLECTIVE ;  /* 0x000000000000791b */ /* 0x003fea0003800000 */
.L_x_1295:
[----:B------:R-:W-:Y:S02]  /*2ec0*/  ISETP.GE.AND P4, PT, R16, 0x8, PT ;  /* 0x000000081000780c */ /* 0x000fe40003f86270 */
[----:B------:R-:W-:Y:S02]  /*2ed0*/  MOV R26, R17 ;  /* 0x00000011001a7202 */ /* 0x000fe40000000f00 */
[----:B------:R-:W-:-:S09]  /*2ee0*/  MOV R20, R25 ;  /* 0x0000001900147202 */ /* 0x000fd20000000f00 */
[----:B------:R-:W-:Y:S05]  /*2ef0*/  WARPSYNC.COLLECTIVE R23, `(.L_x_1296) ;  /* 0x0000000017087348 */ /* 0x000fea0003c00000 */
[----:B------:R0:W1:Y:S02]  /*2f00*/  SHFL.UP P0, R25, R26, R21, R22 ;  /* 0x040000151a197389 */ /* 0x0000640000000016 */
[----:B01----:R-:W-:Y:S05]  /*2f10*/  ENDCOLLECTIVE ;  /* 0x000000000000791b */ /* 0x003fea0003800000 */
.L_x_1296:
[----:B------:R-:W-:-:S04]  /*2f20*/  SEL R20, R20, RZ, P3 ;  /* 0x000000ff14147207 */ /* 0x000fc80001800000 */
[----:B------:R-:W-:Y:S01]  /*2f30*/  IADD3 R20, PT, PT, R19, R20, RZ ;  /* 0x0000001413147210 */ /* 0x000fe20007ffe0ff */
[----:B------:R-:W-:Y:S01]  /*2f40*/  IMAD.MOV.U32 R26, RZ, RZ, R18 ;  /* 0x000000ffff1a7224 */ /* 0x000fe200078e0012 */
[----:B------:R-:W-:-:S07]  /*2f50*/  MOV R24, R25 ;  /* 0x0000001900187202 */ /* 0x000fce0000000f00 */
[----:B------:R-:W-:Y:S05]  /*2f60*/  WARPSYNC.COLLECTIVE R23, `(.L_x_1297) ;  /* 0x0000000017087348 */ /* 0x000fea0003c00000 */
[----:B------:R0:W1:Y:S02]  /*2f70*/  SHFL.UP P0, R25, R26, R21, R22 ;  /* 0x040000151a197389 */ /* 0x0000640000000016 */
[----:B01----:R-:W-:Y:S05]  /*2f80*/  ENDCOLLECTIVE ;  /* 0x000000000000791b */ /* 0x003fea0003800000 */
.L_x_1297:
        /* <DEDUP_REMOVED lines=9> */
.L_x_1298:
[----:B------:R-:W-:Y:S02]  /*3020*/  ISETP.GE.AND P3, PT, R16, 0x2, PT ;  /* 0x000000021000780c */ /* 0x000fe40003f66270 */
[----:B------:R-:W-:Y:S01]  /*3030*/  ISETP.NE.AND P2, PT, R20, RZ, PT ;  /* 0x000000ff1400720c */ /* 0x000fe20003f45270 */
[----:B------:R-:W-:Y:S01]  /*3040*/  IMAD.MOV.U32 R26, RZ, RZ, R17 ;  /* 0x000000ffff1a7224 */ /* 0x000fe200078e0011 */
[----:B------:R-:W-:-:S11]  /*3050*/  MOV R19, R25 ;  /* 0x0000001900137202 */ /* 0x000fd60000000f00 */
[----:B------:R-:W-:Y:S05]  /*3060*/  WARPSYNC.COLLECTIVE R23, `(.L_x_1299) ;  /* 0x0000000017087348 */ /* 0x000fea0003c00000 */
[----:B------:R0:W1:Y:S02]  /*3070*/  SHFL.UP P0, R25, R26, R21, R22 ;  /* 0x040000151a197389 */ /* 0x0000640000000016 */
[----:B01----:R-:W-:Y:S05]  /*3080*/  ENDCOLLECTIVE ;  /* 0x000000000000791b */ /* 0x003fea0003800000 */
.L_x_1299:
[----:B------:R-:W-:-:S04]  /*3090*/  SEL R19, R19, RZ, P3 ;  /* 0x000000ff13137207 */ /* 0x000fc80001800000 */
[----:B------:R-:W-:Y:S02]  /*30a0*/  IADD3 R19, PT, PT, R20, R19, RZ ;  /* 0x0000001314137210 */ /* 0x000fe40007ffe0ff */
[----:B------:R-:W-:Y:S02]  /*30b0*/  MOV R26, R18 ;  /* 0x00000012001a7202 */ /* 0x000fe40000000f00 */
[----:B------:R-:W-:-:S07]  /*30c0*/  MOV R24, R25 ;  /* 0x0000001900187202 */ /* 0x000fce0000000f00 */
[----:B------:R-:W-:Y:S05]  /*30d0*/  WARPSYNC.COLLECTIVE R23, `(.L_x_1300) ;  /* 0x0000000017087348 */ /* 0x000fea0003c00000 */
[----:B------:R0:W1:Y:S02]  /*30e0*/  SHFL.UP P0, R25, R26, R21, R22 ;  /* 0x040000151a197389 */ /* 0x0000640000000016 */
[----:B01----:R-:W-:Y:S05]  /*30f0*/  ENDCOLLECTIVE ;  /* 0x000000000000791b */ /* 0x003fea0003800000 */
.L_x_1300:
        /* <DEDUP_REMOVED lines=9> */
.L_x_1301:
[----:B------:R-:W-:Y:S02]  /*3190*/  ISETP.GE.AND P3, PT, R16, 0x4, PT ;  /* 0x000000041000780c */ /* 0x000fe40003f66270 */
[----:B------:R-:W-:Y:S02]  /*31a0*/  ISETP.NE.AND P2, PT, R19, RZ, PT ;  /* 0x000000ff1300720c */ /* 0x000fe40003f45270 */
[----:B------:R-:W-:Y:S01]  /*31b0*/  MOV R26, R17 ;  /* 0x00000011001a7202 */ /* 0x000fe20000000f00 */
[----:B------:R-:W-:-:S10]  /*31c0*/  IMAD.MOV.U32 R20, RZ, RZ, R25 ;  /* 0x000000ffff147224 */ /* 0x000fd400078e0019 */
[----:B------:R-:W-:Y:S05]  /*31d0*/  WARPSYNC.COLLECTIVE R23, `(.L_x_1302) ;  /* 0x0000000017087348 */ /* 0x000fea0003c00000 */
[----:B------:R0:W1:Y:S02]  /*31e0*/  SHFL.UP P0, R25, R26, R21, R22 ;  /* 0x040000151a197389 */ /* 0x0000640000000016 */
[----:B01----:R-:W-:Y:S05]  /*31f0*/  ENDCOLLECTIVE ;  /* 0x000000000000791b */ /* 0x003fea0003800000 */
.L_x_1302:
[----:B------:R-:W-:-:S04]  /*3200*/  SEL R20, R20, RZ, P3 ;  /* 0x000000ff14147207 */ /* 0x000fc80001800000 */
[----:B------:R-:W-:Y:S02]  /*3210*/  IADD3 R20, PT, PT, R19, R20, RZ ;  /* 0x0000001413147210 */ /* 0x000fe40007ffe0ff */
[----:B------:R-:W-:Y:S02]  /*3220*/  MOV R26, R18 ;  /* 0x00000012001a7202 */ /* 0x000fe40000000f00 */
[----:B------:R-:W-:-:S07]  /*3230*/  MOV R24, R25 ;  /* 0x0000001900187202 */ /* 0x000fce0000000f00 */
[----:B------:R-:W-:Y:S05]  /*3240*/  WARPSYNC.COLLECTIVE R23, `(.L_x_1303) ;  /* 0x0000000017087348 */ /* 0x000fea0003c00000 */
[----:B------:R0:W1:Y:S02]  /*3250*/  SHFL.UP P0, R25, R26, R21, R22 ;  /* 0x040000151a197389 */ /* 0x0000640000000016 */
[----:B01----:R-:W-:Y:S05]  /*3260*/  ENDCOLLECTIVE ;  /* 0x000000000000791b */ /* 0x003fea0003800000 */
.L_x_1303:
        /* <DEDUP_REMOVED lines=9> */
.L_x_1304:
[----:B------:R-:W-:Y:S02]  /*3300*/  ISETP.NE.AND P3, PT, R20, RZ, PT ;  /* 0x000000ff1400720c */ /* 0x000fe40003f65270 */
[----:B------:R-:W-:Y:S02]  /*3310*/  ISETP.GE.AND P2, PT, R16, 0x10, PT ;  /* 0x000000101000780c */ /* 0x000fe40003f46270 */
[----:B------:R-:W-:Y:S02]  /*3320*/  MOV R26, R17 ;  /* 0x00000011001a7202 */ /* 0x000fe40000000f00 */
[----:B------:R-:W-:-:S09]  /*3330*/  MOV R19, R25 ;  /* 0x0000001900137202 */ /* 0x000fd20000000f00 */
[----:B------:R-:W-:Y:S05]  /*3340*/  WARPSYNC.COLLECTIVE R23, `(.L_x_1305) ;  /* 0x0000000017087348 */ /* 0x000fea0003c00000 */
[----:B------:R0:W1:Y:S02]  /*3350*/  SHFL.UP P0, R25, R26, R21, R22 ;  /* 0x040000151a197389 */ /* 0x0000640000000016 */
[----:B01----:R-:W-:Y:S05]  /*3360*/  ENDCOLLECTIVE ;  /* 0x000000000000791b */ /* 0x003fea0003800000 */
.L_x_1305:
[----:B------:R-:W-:-:S04]  /*3370*/  SEL R19, R19, RZ, P4 ;  /* 0x000000ff13137207 */ /* 0x000fc80002000000 */
[----:B------:R-:W-:Y:S02]  /*3380*/  IADD3 R19, PT, PT, R20, R19, RZ ;  /* 0x0000001314137210 */ /* 0x000fe40007ffe0ff */
[----:B------:R-:W-:Y:S01]  /*3390*/  MOV R26, R18 ;  /* 0x00000012001a7202 */ /* 0x000fe20000000f00 */
[----:B------:R-:W-:-:S07]  /*33a0*/  IMAD.MOV.U32 R24, RZ, RZ, R25 ;  /* 0x000000ffff187224 */ /* 0x000fce00078e0019 */
[----:B------:R-:W-:Y:S05]  /*33b0*/  WARPSYNC.COLLECTIVE R23, `(.L_x_1306) ;  /* 0x0000000017087348 */ /* 0x000fea0003c00000 */
[----:B------:R0:W1:Y:S02]  /*33c0*/  SHFL.UP P0, R25, R26, R21, R22 ;  /* 0x040000151a197389 */ /* 0x0000640000000016 */
[----:B01----:R-:W-:Y:S05]  /*33d0*/  ENDCOLLECTIVE ;  /* 0x000000000000791b */ /* 0x003fea0003800000 */
.L_x_1306:
        /* <DEDUP_REMOVED lines=9> */
.L_x_1307:
[----:B------:R-:W-:Y:S02]  /*3470*/  ISETP.NE.AND P3, PT, R19, RZ, PT ;  /* 0x000000ff1300720c */ /* 0x000fe40003f65270 */
[----:B------:R-:W-:Y:S02]  /*3480*/  MOV R26, R17 ;  /* 0x00000011001a7202 */ /* 0x000fe40000000f00 */
[----:B------:R-:W-:-:S09]  /*3490*/  MOV R20, R25 ;  /* 0x0000001900147202 */ /* 0x000fd20000000f00 */
[----:B------:R-:W-:Y:S05]  /*34a0*/  WARPSYNC.COLLECTIVE R23, `(.L_x_1308) ;  /* 0x0000000017087348 */ /* 0x000fea0003c00000 */
[----:B------:R0:W1:Y:S02]  /*34b0*/  SHFL.UP P0, R25, R26, R21, R22 ;  /* 0x040000151a197389 */ /* 0x0000640000000016 */
[----:B01----:R-:W-:Y:S05]  /*34c0*/  ENDCOLLECTIVE ;  /* 0x000000000000791b */ /* 0x003fea0003800000 */
.L_x_1308:
[----:B------:R-:W-:-:S05]  /*34d0*/  SEL R20, R20, RZ, P2 ;  /* 0x000000ff14147207 */ /* 0x000fca0001000000 */
[----:B------:R-:W-:Y:S01]  /*34e0*/  IMAD.IADD R20, R19, 0x1, R20 ;  /* 0x0000000113147824 */ /* 0x000fe200078e0214 */
[----:B------:R-:W-:Y:S02]  /*34f0*/  MOV R26, R18 ;  /* 0x00000012001a7202 */ /* 0x000fe40000000f00 */
[----:B------:R-:W-:-:S07]  /*3500*/  MOV R24, R25 ;  /* 0x0000001900187202 */ /* 0x000fce0000000f00 */
[----:B------:R-:W-:Y:S05]  /*3510*/  WARPSYNC.COLLECTIVE R23, `(.L_x_1309) ;  /* 0x0000000017087348 */ /* 0x000fea0003c00000 */
[----:B------:R0:W1:Y:S02]  /*3520*/  SHFL.UP P0, R25, R26, R21, R22 ;  /* 0x040000151a197389 */ /* 0x0000640000000016 */
[----:B01----:R-:W-:Y:S05]  /*3530*/  ENDCOLLECTIVE ;  /* 0x000000000000791b */ /* 0x003fea0003800000 */
.L_x_1309:
        /* <DEDUP_REMOVED lines=9> */
.L_x_1310:
[----:B------:R-:W-:Y:S02]  /*35d0*/  MOV R26, R17 ;  /* 0x00000011001a7202 */ /* 0x000fe40000000f00 */
[----:B------:R-:W-:-:S07]  /*35e0*/  MOV R19, R25 ;  /* 0x0000001900137202 */ /* 0x000fce0000000f00 */
[----:B------:R-:W-:Y:S05]  /*35f0*/  WARPSYNC.COLLECTIVE R23, `(.L_x_1311) ;  /* 0x0000000017087348 */ /* 0x000fea0003c00000 */
[----:B------:R0:W1:Y:S02]  /*3600*/  SHFL.UP P0, R25, R26, R21, R22 ;  /* 0x040000151a197389 */ /* 0x0000640000000016 */
[----:B01----:R-:W-:Y:S05]  /*3610*/  ENDCOLLECTIVE ;  /* 0x000000000000791b */ /* 0x003fea0003800000 */
.L_x_1311:
[----:B------:R-:W-:Y:S02]  /*3620*/  MOV R26, R18 ;  /* 0x00000012001a7202 */ /* 0x000fe40000000f00 */
[----:B------:R-:W-:-:S07]  /*3630*/  MOV R16, R25 ;  /* 0x0000001900107202 */ /* 0x000fce0000000f00 */
[----:B------:R-:W-:Y:S05]  /*3640*/  WARPSYNC.COLLECTIVE R23, `(.L_x_1312) ;  /* 0x0000000017087348 */ /* 0x000fea0003c00000 */
[----:B------:R0:W1:Y:S02]  /*3650*/  SHFL.UP P0, R25, R26, R21, R22 ;  /* 0x040000151a197389 */ /* 0x0000640000000016 */
[----:B01----:R-:W-:Y:S05]  /*3660*/  ENDCOLLECTIVE ;  /* 0x000000000000791b */ /* 0x003fea0003800000 */
.L_x_1312:
[----:B------:R-:W-:Y:S05]  /*3670*/  BRA `(.L_x_1313) ;  /* 0xfffffff000bc7947 */ /* 0x000fea000383ffff */
.L_x_1314:
        /* <DEDUP_REMOVED lines=16> */
.L_x_3911:


//--------------------- .text._Z30group_norm_nhwc_bwd_sum_kernelI11Fp32IOBf16WLi128EEv26Group_norm_nhwc_bwd_params --------------------------
	.section	.text._Z30group_norm_nhwc_bwd_sum_kernelI11Fp32IOBf16WLi128EEv26Group_norm_nhwc_bwd_params,"ax",@progbits
	.align	128
        .global         _Z30group_norm_nhwc_bwd_sum_kernelI11Fp32IOBf16WLi128EEv26Group_norm_nhwc_bwd_params
        .type           _Z30group_norm_nhwc_bwd_sum_kernelI11Fp32IOBf16WLi128EEv26Group_norm_nhwc_bwd_params,@function
        .size           _Z30group_norm_nhwc_bwd_sum_kernelI11Fp32IOBf16WLi128EEv26Group_norm_nhwc_bwd_params,(.L_x_3912 - _Z30group_norm_nhwc_bwd_sum_kernelI11Fp32IOBf16WLi128EEv26Group_norm_nhwc_bwd_params)
        .other          _Z30group_norm_nhwc_bwd_sum_kernelI11Fp32IOBf16WLi128EEv26Group_norm_nhwc_bwd_params,@"STO_CUDA_ENTRY STV_DEFAULT"
_Z30group_norm_nhwc_bwd_sum_kernelI11Fp32IOBf16WLi128EEv26Group_norm_nhwc_bwd_params:
.text._Z30group_norm_nhwc_bwd_sum_kernelI11Fp32IOBf16WLi128EEv26Group_norm_nhwc_bwd_params:
        /* <DEDUP_REMOVED lines=44> */
[----:B------:R-:W-:Y:S01]  /*02c0*/  MOV R27, RZ ;  /* 0x000000ff001b7202 */ /* 0x000fe20000000f00 */
[----:B------:R-:W-:Y:S01]  /*02d0*/  IMAD.MOV.U32 R22, RZ, RZ, RZ ;  /* 0x000000ffff167224 */ /* 0x000fe200078e00ff */
        /* <DEDUP_REMOVED lines=28> */
[----:B--2---:R-:W-:-:S02]  /*04a0*/  SHF.L.U32 R21, R21, 0x10, RZ ;  /* 0x0000001015157819 */ /* 0x004fc400000006ff */
[----:B---3--:R-:W-:Y:S01]  /*04b0*/  SHF.L.U32 R2, R2, 0x10, RZ ;  /* 0x0000001002027819 */ /* 0x008fe200000006ff */
[----:B----4-:R-:W-:Y:S01]  /*04c0*/  @P1 IMAD.U32 R22, R15, 0x10000, RZ ;  /* 0x000100000f161824 */ /* 0x010fe200078e00ff */
[----:B-----5:R-:W-:-:S07]  /*04d0*/  @P1 SHF.L.U32 R27, R5, 0x10, RZ ;  /* 0x00000010051b1819 */ /* 0x020fce00000006ff */
.L_x_1316:
[----:B------:R-:W-:Y:S05]  /*04e0*/  BSYNC.RECONVERGENT B0 ;  /* 0x0000000000007941 */ /* 0x000fea0003800200 */
.L_x_1315:
[----:B------:R-:W0:Y:S01]  /*04f0*/  S2UR UR4, SR_CTAID.Y ;  /* 0x00000000000479c3 */ /* 0x000e220000002600 */
[----:B------:R-:W-:Y:S01]  /*0500*/  FSETP.GTU.FTZ.AND P3, PT, R7, RZ, PT ;  /* 0x000000ff0700720b */ /* 0x000fe20003f7c000 */
[----:B------:R-:W0:Y:S01]  /*0510*/  LDCU UR5, c[0x0][0x41c] ;  /* 0x00008380ff0577ac */ /* 0x000e220008000800 */
[C---:B------:R-:W-:Y:S02]  /*0520*/  ISETP.GE.U32.AND P1, PT, R14.reuse, R3, PT ;  /* 0x000000030e00720c */ /* 0x040fe40003f26070 */
[----:B------:R-:W-:Y:S02]  /*0530*/  CS2R R8, SRZ ;  /* 0x0000000000087805 */ /* 0x000fe4000001ff00 */
[----:B------:R-:W-:Y:S01]  /*0540*/  MOV R20, 0x3f800000 ;  /* 0x3f80000000147802 */ /* 0x000fe20000000f00 */
[----:B------:R-:W1:Y:S06]  /*0550*/  LDCU.64 UR12, c[0x0][0x400] ;  /* 0x00008000ff0c77ac */ /* 0x000e6c0008000a00 */
[----:B------:R-:W2:Y:S02]  /*0560*/  @P3 LDC R12, c[0x0][0x3c0] ;  /* 0x0000f000ff0c3b82 */ /* 0x000ea40000000800 */
[----:B------:R-:W-:Y:S01]  /*0570*/  @P1 IMAD.IADD R14, R14, 0x1, -R3 ;  /* 0x000000010e0e1824 */ /* 0x000fe200078e0a03 */
[----:B------:R-:W-:-:S02]  /*0580*/  @P1 IADD3 R10, PT, PT, R10, 0x1, RZ ;  /* 0x000000010a0a1810 */ /* 0x000fc40007ffe0ff */
[----:B------:R-:W-:Y:S02]  /*0590*/  ISETP.NE.U32.AND P1, PT, R3, RZ, PT ;  /* 0x000000ff0300720c */ /* 0x000fe40003f25070 */
[----:B------:R-:W-:Y:S01]  /*05a0*/  ISETP.GE.U32.AND P2, PT, R14, R3, PT ;  /* 0x000000030e00720c */ /* 0x000fe20003f46070 */
[----:B0-----:R-:W-:-:S04]  /*05b0*/  UIMAD UR4, UR4, UR5, URZ ;  /* 0x00000005040472a4 */ /* 0x001fc8000f8e02ff */
[----:B------:R-:W-:Y:S02]  /*05c0*/  USHF.R.S32.HI UR7, URZ, 0x1f, UR4 ;  /* 0x0000001fff077899 */ /* 0x000fe40008011404 */
[----:B------:R-:W-:-:S04]  /*05d0*/  UIADD3 UR8, UP0, UPT, UR4, UR5, URZ ;  /* 0x0000000504087290 */ /* 0x000fc8000ff1e0ff */
[----:B------:R-:W-:Y:S02]  /*05e0*/  ULEA.HI.X.SX32 UR5, UR5, UR7, 0x1, UP0 ;  /* 0x0000000705057291 */ /* 0x000fe400080f0eff */
[----:B------:R-:W-:Y:S01]  /*05f0*/  @P2 IADD3 R10, PT, PT, R10, 0x1, RZ ;  /* 0x000000010a0a2810 */ /* 0x000fe20007ffe0ff */
[----:B-1----:R-:W-:Y:S01]  /*0600*/  UISETP.LT.U32.AND UP0, UPT, UR8, UR12, UPT ;  /* 0x0000000c0800728c */ /* 0x002fe2000bf01070 */
[----:B--2---:R-:W-:Y:S02]  /*0610*/  @P3 FADD.FTZ R12, R7, R12 ;  /* 0x0000000c070c3221 */ /* 0x004fe40000010000 */
[----:B------:R-:W-:Y:S01]  /*0620*/  SEL R11, R11, R10, !P1 ;  /* 0x0000000a0b0b7207 */ /* 0x000fe20004800000 */
[----:B------:R-:W-:Y:S01]  /*0630*/  UISETP.LT.AND.EX UP0, UPT, UR5, UR13, UPT, UP0 ;  /* 0x0000000d0500728c */ /* 0x000fe2000bf01300 */
[----:B------:R-:W-:Y:S01]  /*0640*/  HFMA2 R10, -RZ, RZ, 0, 0 ;  /* 0x00000000ff0a7431 */ /* 0x000fe200000001ff */
[----:B------:R0:W1:Y:S02]  /*0650*/  @P3 MUFU.RSQ R20, R12 ;  /* 0x0000000c00143308 */ /* 0x0000640000001400 */
[----:B------:R-:W-:Y:S01]  /*0660*/  USEL UR8, UR8, UR12, UP0 ;  /* 0x0000000c08087287 */ /* 0x000fe20008000000 */
[----:B------:R-:W-:-:S03]  /*0670*/  IMAD.MOV R5, RZ, RZ, -R11 ;  /* 0x000000ffff057224 */ /* 0x000fc600078e0a0b */
[----:B------:R-:W-:Y:S01]  /*0680*/  UISETP.GT.AND UP0, UPT, UR8, UR4, UPT ;  /* 0x000000040800728c */ /* 0x000fe2000bf04270 */
[----:B------:R-:W-:Y:S01]  /*0690*/  IMAD R3, R3, R5, R6 ;  /* 0x0000000503037224 */ /* 0x000fe200078e0206 */
[----:B------:R-:W-:Y:S02]  /*06a0*/  CS2R R6, SRZ ;  /* 0x0000000000067805 */ /* 0x000fe4000001ff00 */
[----:B------:R-:W-:-:S05]  /*06b0*/  MOV R5, RZ ;  /* 0x000000ff00057202 */ /* 0x000fca0000000f00 */
        /* <DEDUP_REMOVED lines=12> */
[----:B------:R-:W-:Y:S01]  /*0780*/  IMAD.MOV.U32 R10, RZ, RZ, RZ ;  /* 0x000000ffff0a7224 */ /* 0x000fe200078e00ff */
[----:B------:R-:W-:-:S07]  /*0790*/  UIADD3 UR8, UPT, UPT, -UR4, UR8, URZ ;  /* 0x0000000804087290 */ /* 0x000fce000fffe1ff */
[----:B------:R-:W-:Y:S05]  /*07a0*/  BRA.U UP0, `(.L_x_1319) ;  /* 0x0000000900507547 */ /* 0x000fea000b800000 */
[----:B------:R-:W-:Y:S01]  /*07b0*/  ULOP3.LUT UR5, UR8, 0xfffffffc, URZ, 0xc0, !UPT ;  /* 0xfffffffc08057892 */ /* 0x000fe2000f8ec0ff */
[----:B------:R-:W-:Y:S01]  /*07c0*/  MOV R8, RZ ;  /* 0x000000ff00087202 */ /* 0x000fe20000000f00 */
[----:B------:R-:W-:Y:S02]  /*07d0*/  UIADD3 UR4, UPT, UPT, UR4, 0x1, URZ ;  /* 0x0000000104047890 */ /* 0x000fe4000fffe0ff */
[----:B------:R-:W-:-:S12]  /*07e0*/  UIADD3 UR5, UPT, UPT, -UR5, URZ, URZ ;  /* 0x000000ff05057290 */ /* 0x000fd8000fffe1ff */
.L_x_1320:
[----:B------:R-:W0:Y:S01]  /*07f0*/  @!P0 LDC.64 R14, c[0x0][0x3f8] ;  /* 0x0000fe00ff0e8b82 */ /* 0x000e220000000a00 */
[----:B------:R-:W-:Y:S02]  /*0800*/  MOV R17, UR4 ;  /* 0x0000000400117c02 */ /* 0x000fe40008000f00 */
[----:B------:R-:W-:Y:S02]  /*0810*/  @!P0 MOV R22, R24 ;  /* 0x0000001800168202 */ /* 0x000fe40000000f00 */
[----:B------:R-:W-:-:S03]  /*0820*/  @!P0 SHF.R.S32.HI R17, RZ, 0x1f, R17 ;  /* 0x0000001fff118819 */ /* 0x000fc60000011411 */
[----:B------:R-:W2:Y:S02]  /*0830*/  @!P0 LDC.64 R12, c[0x0][0x3a0] ;  /* 0x0000e800ff0c8b82 */ /* 0x000ea40000000a00 */
[----:B0-----:R-:W-:Y:S02]  /*0840*/  @!P0 IMAD R18, R17, R14, RZ ;  /* 0x0000000e11128224 */ /* 0x001fe400078e02ff */
[----:B------:R-:W-:-:S04]  /*0850*/  @!P0 IMAD.WIDE.U32 R16, R14, UR4, R22 ;  /* 0x000000040e108c25 */ /* 0x000fc8000f8e0016 */
[----:B------:R-:W-:Y:S02]  /*0860*/  @!P0 IMAD R19, R15, UR4, R18 ;  /* 0x000000040f138c24 */ /* 0x000fe4000f8e0212 */
[----:B------:R-:W0:Y:S02]  /*0870*/  @!P0 LDC.64 R14, c[0x0][0x398] ;  /* 0x0000e600ff0e8b82 */ /* 0x000e240000000a00 */
[----:B------:R-:W-:Y:S01]  /*0880*/  @!P0 IMAD.IADD R17, R17, 0x1, R19 ;  /* 0x0000000111118824 */ /* 0x000fe200078e0213 */
[----:B------:R-:W-:-:S04]  /*0890*/  @!P0 SHF.L.U32 R19, R16, 0x2, RZ ;  /* 0x0000000210138819 */ /* 0x000fc800000006ff */
[----:B------:R-:W-:Y:S02]  /*08a0*/  @!P0 SHF.L.U64.HI R22, R16, 0x2, R17 ;  /* 0x0000000210168819 */ /* 0x000fe40000010211 */
[----:B--2---:R-:W-:Y:S01]  /*08b0*/  @!P0 IADD3 R26, P1, PT, R19, R12, RZ ;  /* 0x0000000c131a8210 */ /* 0x004fe20007f3e0ff */
[----:B------:R-:W2:Y:S03]  /*08c0*/  @!P0 LDC.64 R16, c[0x0][0x3f8] ;  /* 0x0000fe00ff108b82 */ /* 0x000ea60000000a00 */
[----:B------:R-:W-:Y:S02]  /*08d0*/  @!P0 IADD3.X R27, PT, PT, R22, R13, RZ, P1, !PT ;  /* 0x0000000d161b8210 */ /* 0x000fe40000ffe4ff */
[----:B------:R-:W-:-:S06]  /*08e0*/  CS2R R12, SRZ ;  /* 0x00000000000c7805 */ /* 0x000fcc000001ff00 */
[----:B------:R3:W4:Y:S01]  /*08f0*/  @!P0 LDG.E.64 R12, desc[UR14][R26.64] ;  /* 0x0000000e1a0c8981 */ /* 0x000722000c1e1b00 */
[----:B0-----:R-:W-:-:S04]  /*0900*/  @!P0 IADD3 R18, P1, PT, R19, R14, RZ ;  /* 0x0000000e13128210 */ /* 0x001fc80007f3e0ff */
[----:B------:R-:W-:Y:S01]  /*0910*/  @!P0 IADD3.X R19, PT, PT, R22, R15, RZ, P1, !PT ;  /* 0x0000000f16138210 */ /* 0x000fe20000ffe4ff */
[----:B------:R-:W-:Y:S01]  /*0920*/  IMAD.U32 R22, RZ, RZ, UR4 ;  /* 0x00000004ff167e24 */ /* 0x000fe2000f8e00ff */
[----:B------:R-:W-:-:S04]  /*0930*/  CS2R R14, SRZ ;  /* 0x00000000000e7805 */ /* 0x000fc8000001ff00 */
[----:B---3--:R-:W-:Y:S02]  /*0940*/  @!P0 IADD3 R27, PT, PT, R22, -0x1, RZ ;  /* 0xffffffff161b8810 */ /* 0x008fe40007ffe0ff */
[----:B------:R0:W3:Y:S02]  /*0950*/  @!P0 LDG.E.64 R14, desc[UR14][R18.64] ;  /* 0x0000000e120e8981 */ /* 0x0000e4000c1e1b00 */
[----:B------:R-:W-:-:S05]  /*0960*/  @!P0 SHF.R.S32.HI R22, RZ, 0x1f, R27 ;  /* 0x0000001fff168819 */ /* 0x000fca000001141b */
[----:B--2---:R-:W-:Y:S01]  /*0970*/  @!P0 IMAD R22, R22, R16, RZ ;  /* 0x0000001016168224 */ /* 0x004fe200078e02ff */
[----:B0-----:R-:W-:-:S03]  /*0980*/  @!P0 MOV R18, R24 ;  /* 0x0000001800128202 */ /* 0x001fc60000000f00 */
[----:B------:R-:W-:Y:S01]  /*0990*/  @!P0 IMAD R17, R27, R17, R22 ;  /* 0x000000111b118224 */ /* 0x000fe200078e0216 */
[----:B------:R-:W-:-:S03]  /*09a0*/  @!P0 MOV R19, R23 ;  /* 0x0000001700138202 */ /* 0x000fc60000000f00 */
[----:B------:R-:W-:-:S04]  /*09b0*/  @!P0 IMAD.WIDE.U32 R18, R27, R16, R18 ;  /* 0x000000101b128225 */ /* 0x000fc800078e0012 */
[----:B------:R-:W-:Y:S01]  /*09c0*/  @!P0 IMAD.IADD R17, R19, 0x1, R17 ;  /* 0x0000000113118824 */ /* 0x000fe200078e0211 */
[----:B------:R-:W-:-:S04]  /*09d0*/  @!P0 SHF.L.U32 R27, R18, 0x2, RZ ;  /* 0x00000002121b8819 */ /* 0x000fc800000006ff */
[----:B------:R-:W-:Y:S02]  /*09e0*/  @!P0 SHF.L.U64.HI R22, R18, 0x2, R17 ;  /* 0x0000000212168819 */ /* 0x000fe40000010211 */
[----:B------:R-:W0:Y:S08]  /*09f0*/  @!P0 LDC.64 R16, c[0x0][0x3a0] ;  /* 0x0000e800ff108b82 */ /* 0x000e300000000a00 */
[----:B------:R-:W2:Y:S01]  /*0a00*/  @!P0 LDC.64 R18, c[0x0][0x398] ;  /* 0x0000e600ff128b82 */ /* 0x000ea20000000a00 */
[----:B0-----:R-:W-:-:S02]  /*0a10*/  @!P0 IADD3 R26, P1, PT, R27, R16, RZ ;  /* 0x000000101b1a8210 */ /* 0x001fc40007f3e0ff */
[----:B--2---:R-:W-:Y:S02]  /*0a20*/  @!P0 IADD3 R18, P2, PT, R27, R18, RZ ;  /* 0x000000121b128210 */ /* 0x004fe40007f5e0ff */
[C---:B------:R-:W-:Y:S02]  /*0a30*/  @!P0 IADD3.X R27, PT, PT, R22.reuse, R17, RZ, P1, !PT ;  /* 0x00000011161b8210 */ /* 0x040fe40000ffe4ff */
[----:B------:R-:W-:Y:S02]  /*0a40*/  CS2R R16, SRZ ;  /* 0x0000000000107805 */ /* 0x000fe4000001ff00 */
[----:B------:R-:W-:-:S05]  /*0a50*/  @!P0 IADD3.X R19, PT, PT, R22, R19, RZ, P2, !PT ;  /* 0x0000001316138210 */ /* 0x000fca00017fe4ff */
[----:B------:R0:W2:Y:S02]  /*0a60*/  @!P0 LDG.E.64 R16, desc[UR14][R18.64] ;  /* 0x0000000e12108981 */ /* 0x0000a4000c1e1b00 */
[----:B0-----:R-:W-:-:S06]  /*0a70*/  CS2R R18, SRZ ;  /* 0x0000000000127805 */ /* 0x001fcc000001ff00 */
[----:B------:R2:W5:Y:S02]  /*0a80*/  @!P0 LDG.E.64 R18, desc[UR14][R26.64] ;  /* 0x0000000e1a128981 */ /* 0x000564000c1e1b00 */
[----:B--2---:R-:W-:Y:S01]  /*0a90*/  FADD.FTZ R27, R16, R7 ;  /* 0x00000007101b7221 */ /* 0x004fe20000010000 */
[----:B------:R-:W-:Y:S01]  /*0aa0*/  FADD.FTZ R10, R17, R10 ;  /* 0x0000000a110a7221 */ /* 0x000fe20000010000 */
[C---:B-----5:R-:W-:Y:S01]  /*0ab0*/  FADD.FTZ R22, -R4.reuse, R18 ;  /* 0x0000001204167221 */ /* 0x060fe20000010100 */
[----:B------:R-:W-:-:S03]  /*0ac0*/  FADD.FTZ R7, -R4, R19 ;  /* 0x0000001304077221 */ /* 0x000fc60000010100 */
[-C--:B-1----:R-:W-:Y:S01]  /*0ad0*/  FMUL.FTZ R22, R22, R20.reuse ;  /* 0x0000001416167220 */ /* 0x082fe20000410000 */
[----:B------:R-:W-:-:S03]  /*0ae0*/  FMUL.FTZ R19, R7, R20 ;  /* 0x0000001407137220 */ /* 0x000fc60000410000 */
[----:B------:R-:W-:Y:S01]  /*0af0*/  FFMA.FTZ R9, R22, R16, R9 ;  /* 0x0000001016097223 */ /* 0x000fe20000010009 */
[----:B------:R-:W-:-:S04]  /*0b00*/  FMUL.FTZ R16, R16, R21 ;  /* 0x0000001510107220 */ /* 0x000fc80000410000 */
[----:B------:R-:W-:Y:S01]  /*0b10*/  FFMA.FTZ R5, R22, R16, R5 ;  /* 0x0000001016057223 */ /* 0x000fe20000010005 */
[----:B------:R-:W-:Y:S01]  /*0b20*/  FADD.FTZ R8, R16, R8 ;  /* 0x0000000810087221 */ /* 0x000fe20000010000 */
[----:B------:R-:W-:Y:S01]  /*0b30*/  FFMA.FTZ R16, R19, R17, R6 ;  /* 0x0000001113107223 */ /* 0x000fe20000010006 */
[----:B------:R-:W-:Y:S01]  /*0b40*/  FMUL.FTZ R22, R17, R2 ;  /* 0x0000000211167220 */ /* 0x000fe20000410000 */
[----:B------:R-:W0:Y:S01]  /*0b50*/  @!P0 LDC.64 R6, c[0x0][0x3f8] ;  /* 0x0000fe00ff068b82 */ /* 0x000e220000000a00 */
[----:B---3--:R-:W-:Y:S02]  /*0b60*/  FADD.FTZ R17, R27, R14 ;  /* 0x0000000e1b117221 */ /* 0x008fe40000010000 */
[----:B------:R-:W-:Y:S01]  /*0b70*/  FFMA.FTZ R18, R19, R22, R5 ;  /* 0x0000001613127223 */ /* 0x000fe20000010005 */
[----:B----4-:R-:W-:Y:S01]  /*0b80*/  FADD.FTZ R5, -R4, R12 ;  /* 0x0000000c04057221 */ /* 0x010fe20000010100 */
[----:B------:R-:W-:Y:S02]  /*0b90*/  IMAD.U32 R19, RZ, RZ, UR4 ;  /* 0x00000004ff137e24 */ /* 0x000fe4000f8e00ff */
[----:B------:R-:W-:Y:S01]  /*0ba0*/  FADD.FTZ R8, R22, R8 ;  /* 0x0000000816087221 */ /* 0x000fe20000010000 */
[----:B------:R-:W-:Y:S01]  /*0bb0*/  @!P0 MOV R22, R24 ;  /* 0x0000001800168202 */ /* 0x000fe20000000f00 */
[----:B------:R-:W-:Y:S01]  /*0bc0*/  FMUL.FTZ R12, R5, R20 ;  /* 0x00000014050c7220 */ /* 0x000fe20000410000 */
[----:B------:R-:W-:-:S03]  /*0bd0*/  @!P0 IADD3 R19, PT, PT, R19, 0x1, RZ ;  /* 0x0000000113138810 */ /* 0x000fc60007ffe0ff */
[----:B------:R-:W-:Y:S01]  /*0be0*/  FFMA.FTZ R5, R12, R14, R9 ;  /* 0x0000000e0c057223 */ /* 0x000fe20000010009 */
[----:B------:R-:W-:Y:S01]  /*0bf0*/  FMUL.FTZ R9, R14, R21 ;  /* 0x000000150e097220 */ /* 0x000fe20000410000 */
[----:B------:R-:W-:-:S03]  /*0c00*/  @!P0 SHF.R.S32.HI R27, RZ, 0x1f, R19 ;  /* 0x0000001fff1b8819 */ /* 0x000fc60000011413 */
[----:B------:R-:W-:Y:S01]  /*0c10*/  FFMA.FTZ R18, R12, R9, R18 ;  /* 0x000000090c127223 */ /* 0x000fe20000010012 */
[----:B------:R-:W-:Y:S01]  /*0c20*/  FADD.FTZ R14, R8, R9 ;  /* 0x00000009080e7221 */ /* 0x000fe20000010000 */
[-C--:B0-----:R-:W-:Y:S02]  /*0c30*/  @!P0 IMAD R12, R27, R6.reuse, RZ ;  /* 0x000000061b0c8224 */ /* 0x081fe400078e02ff */
[----:B------:R-:W-:-:S04]  /*0c40*/  @!P0 IMAD.WIDE.U32 R8, R19, R6, R22 ;  /* 0x0000000613088225 */ /* 0x000fc800078e0016 */
[----:B------:R-:W-:Y:S02]  /*0c50*/  @!P0 IMAD R27, R19, R7, R12 ;  /* 0x00000007131b8224 */ /* 0x000fe400078e020c */
[----:B------:R-:W0:Y:S03]  /*0c60*/  @!P0 LDC.64 R6, c[0x0][0x3a0] ;  /* 0x0000e800ff068b82 */ /* 0x000e260000000a00 */
[----:B------:R-:W-:Y:S01]  /*0c70*/  @!P0 IADD3 R9, PT, PT, R9, R27, RZ ;  /* 0x0000001b09098210 */ /* 0x000fe20007ffe0ff */
[----:B------:R-:W-:-:S03]  /*0c80*/  @!P0 IMAD.SHL.U32 R27, R8, 0x4, RZ ;  /* 0x00000004081b8824 */ /* 0x000fc600078e00ff */
[----:B------:R-:W-:Y:S02]  /*0c90*/  @!P0 SHF.L.U64.HI R12, R8, 0x2, R9 ;  /* 0x00000002080c8819 */ /* 0x000fe40000010209 */
        /* <DEDUP_REMOVED lines=8> */
[----:B------:R0:W3:Y:S01]  /*0d20*/  @!P0 LDG.E.64 R8, desc[UR14][R26.64] ;  /* 0x0000000e1a088981 */ /* 0x0000e2000c1e1b00 */
[----:B------:R-:W-:Y:S01]  /*0d30*/  FADD.FTZ R13, -R4, R13 ;  /* 0x0000000d040d7221 */ /* 0x000fe20000010100 */
[----:B------:R-:W-:-:S03]  /*0d40*/  FADD.FTZ R10, R10, R15 ;  /* 0x0000000f0a0a7221 */ /* 0x000fc60000010000 */
[----:B------:R-:W-:Y:S02]  /*0d50*/  FMUL.FTZ R19, R13, R20 ;  /* 0x000000140d137220 */ /* 0x000fe40000410000 */
[----:B------:R-:W1:Y:S02]  /*0d60*/  @!P0 LDC.64 R12, c[0x0][0x3f8] ;  /* 0x0000fe00ff0c8b82 */ /* 0x000e640000000a00 */
[----:B------:R-:W-:Y:S01]  /*0d70*/  FFMA.FTZ R16, R19, R15, R16 ;  /* 0x0000000f13107223 */ /* 0x000fe20000010010 */
[----:B------:R-:W-:-:S04]  /*0d80*/  FMUL.FTZ R15, R15, R2 ;  /* 0x000000020f0f7220 */ /* 0x000fc80000410000 */
[----:B------:R-:W-:Y:S01]  /*0d90*/  FFMA.FTZ R18, R19, R15, R18 ;  /* 0x0000000f13127223 */ /* 0x000fe20000010012 */
[----:B------:R-:W-:Y:S01]  /*0da0*/  FADD.FTZ R14, R15, R14 ;  /* 0x0000000e0f0e7221 */ /* 0x000fe20000010000 */
[----:B------:R-:W-:Y:S01]  /*0db0*/  MOV R19, UR4 ;  /* 0x0000000400137c02 */ /* 0x000fe20008000f00 */
[----:B--2---:R-:W-:-:S04]  /*0dc0*/  FADD.FTZ R15, -R4, R6 ;  /* 0x00000006040f7221 */ /* 0x004fc80000010100 */
[----:B------:R-:W-:Y:S01]  /*0dd0*/  FMUL.FTZ R6, R15, R20 ;  /* 0x000000140f067220 */ /* 0x000fe20000410000 */
[----:B------:R-:W-:-:S05]  /*0de0*/  @!P0 VIADD R15, R19, 0x2 ;  /* 0x00000002130f8836 */ /* 0x000fca0000000000 */
[----:B0-----:R-:W-:Y:S01]  /*0df0*/  @!P0 SHF.R.S32.HI R27, RZ, 0x1f, R15 ;  /* 0x0000001fff1b8819 */ /* 0x001fe2000001140f */
[----:B---3--:R-:W-:Y:S01]  /*0e00*/  FMUL.FTZ R19, R8, R21 ;  /* 0x0000001508137220 */ /* 0x008fe20000410000 */
[----:B------:R-:W-:Y:S01]  /*0e10*/  FADD.FTZ R17, R17, R8 ;  /* 0x0000000811117221 */ /* 0x000fe20000010000 */
[C---:B------:R-:W-:Y:S02]  /*0e20*/  FFMA.FTZ R5, R6.reuse, R8, R5 ;  /* 0x0000000806057223 */ /* 0x040fe40000010005 */
[----:B------:R-:W-:Y:S01]  /*0e30*/  FFMA.FTZ R8, R6, R19, R18 ;  /* 0x0000001306087223 */ /* 0x000fe20000010012 */
[----:B-1----:R-:W-:Y:S02]  /*0e40*/  @!P0 IMAD R18, R27, R12, RZ ;  /* 0x0000000c1b128224 */ /* 0x002fe400078e02ff */
[----:B------:R-:W-:Y:S02]  /*0e50*/  FADD.FTZ R6, R14, R19 ;  /* 0x000000130e067221 */ /* 0x000fe40000010000 */
[----:B------:R-:W-:-:S02]  /*0e60*/  @!P0 IMAD R19, R15, R13, R18 ;  /* 0x0000000d0f138224 */ /* 0x000fc400078e0212 */
        /* <DEDUP_REMOVED lines=13> */
[----:B------:R-:W3:Y:S01]  /*0f40*/  @!P0 LDG.E.64 R12, desc[UR14][R18.64] ;  /* 0x0000000e120c8981 */ /* 0x000ee2000c1e1b00 */
[----:B------:R-:W-:Y:S01]  /*0f50*/  FADD.FTZ R7, -R4, R7 ;  /* 0x0000000704077221 */ /* 0x000fe20000010100 */
[----:B------:R-:W-:Y:S01]  /*0f60*/  UIADD3 UR5, UPT, UPT, UR5, 0x4, URZ ;  /* 0x0000000405057890 */ /* 0x000fe2000fffe0ff */
[----:B------:R-:W-:Y:S01]  /*0f70*/  FADD.FTZ R10, R10, R9 ;  /* 0x000000090a0a7221 */ /* 0x000fe20000010000 */
[----:B------:R-:W-:Y:S01]  /*0f80*/  UIADD3 UR4, UPT, UPT, UR4, 0x4, URZ ;  /* 0x0000000404047890 */ /* 0x000fe2000fffe0ff */
[----:B------:R-:W-:Y:S01]  /*0f90*/  FMUL.FTZ R7, R7, R20 ;  /* 0x0000001407077220 */ /* 0x000fe20000410000 */
[----:B------:R-:W-:-:S03]  /*0fa0*/  UISETP.NE.AND UP0, UPT, UR5, URZ, UPT ;  /* 0x000000ff0500728c */ /* 0x000fc6000bf05270 */
        /* <DEDUP_REMOVED lines=20> */
.L_x_1319:
        /* <DEDUP_REMOVED lines=13> */
[----:B------:R-:W-:-:S03]  /*11c0*/  @!P0 MOV R22, R24 ;  /* 0x0000001800168202 */ /* 0x000fc60000000f00 */
[----:B------:R-:W-:Y:S02]  /*11d0*/  @!UP1 USHF.R.S32.HI UR5, URZ, 0x1f, UR4 ;  /* 0x0000001fff059899 */ /* 0x000fe40008011404 */
[----:B------:R-:W-:Y:S02]  /*11e0*/  @!P0 IMAD.WIDE.U32 R18, R19, UR4, R22 ;  /* 0x0000000413128c25 */ /* 0x000fe4000f8e0016 */
[----:B------:R-:W-:Y:S01]  /*11f0*/  @!UP1 UIMAD UR5, UR5, UR6, URZ ;  /* 0x00000006050592a4 */ /* 0x000fe2000f8e02ff */
[----:B------:R-:W2:Y:S03]  /*1200*/  @!P0 LDC.64 R16, c[0x0][0x398] ;  /* 0x0000e600ff108b82 */ /* 0x000ea60000000a00 */
        /* <DEDUP_REMOVED lines=9> */
[----:B------:R0:W2:Y:S03]  /*12a0*/  @!P0 LDG.E.64 R14, desc[UR14][R26.64] ;  /* 0x0000000e1a0e8981 */ /* 0x0000a6000c1e1b00 */
[----:B------:R-:W-:-:S05]  /*12b0*/  @!P0 IADD3.X R17, PT, PT, R18, R17, RZ, P1, !PT ;  /* 0x0000001112118210 */ /* 0x000fca0000ffe4ff */
[----:B------:R3:W4:Y:S01]  /*12c0*/  @!P0 LDG.E.64 R12, desc[UR14][R16.64] ;  /* 0x0000000e100c8981 */ /* 0x000722000c1e1b00 */
[----:B------:R-:W-:-:S05]  /*12d0*/  MOV R18, UR4 ;  /* 0x0000000400127c02 */ /* 0x000fca0008000f00 */
[----:B0-----:R-:W-:Y:S01]  /*12e0*/  @!P0 VIADD R27, R18, 0x1 ;  /* 0x00000001121b8836 */ /* 0x001fe20000000000 */
[----:B---3--:R-:W0:Y:S04]  /*12f0*/  @!P0 LDC.64 R16, c[0x0][0x3a0] ;  /* 0x0000e800ff108b82 */ /* 0x008e280000000a00 */
[----:B------:R-:W-:-:S05]  /*1300*/  @!P0 SHF.R.S32.HI R18, RZ, 0x1f, R27 ;  /* 0x0000001fff128819 */ /* 0x000fca000001141b */
[----:B------:R-:W-:-:S04]  /*1310*/  @!P0 IMAD R18, R18, UR6, RZ ;  /* 0x0000000612128c24 */ /* 0x000fc8000f8e02ff */
[C---:B------:R-:W-:Y:S02]  /*1320*/  @!P0 IMAD R19, R27.reuse, UR7, R18 ;  /* 0x000000071b138c24 */ /* 0x040fe4000f8e0212 */
[----:B------:R-:W-:-:S05]  /*1330*/  @!P0 IMAD.WIDE.U32 R26, R27, UR6, R22 ;  /* 0x000000061b1a8c25 */ /* 0x000fca000f8e0016 */
[----:B------:R-:W-:Y:S02]  /*1340*/  @!P0 IADD3 R19, PT, PT, R27, R19, RZ ;  /* 0x000000131b138210 */ /* 0x000fe40007ffe0ff */
[C---:B------:R-:W-:Y:S02]  /*1350*/  @!P0 SHF.L.U32 R27, R26.reuse, 0x2, RZ ;  /* 0x000000021a1b8819 */ /* 0x040fe400000006ff */
[----:B------:R-:W-:Y:S02]  /*1360*/  @!P0 SHF.L.U64.HI R18, R26, 0x2, R19 ;  /* 0x000000021a128819 */ /* 0x000fe40000010213 */
[----:B0-----:R-:W-:-:S04]  /*1370*/  @!P0 IADD3 R16, P1, PT, R27, R16, RZ ;  /* 0x000000101b108210 */ /* 0x001fc80007f3e0ff */
[----:B------:R-:W-:Y:S01]  /*1380*/  @!P0 IADD3.X R17, PT, PT, R18, R17, RZ, P1, !PT ;  /* 0x0000001112118210 */ /* 0x000fe20000ffe4ff */
[----:B--2---:R-:W-:-:S04]  /*1390*/  FADD.FTZ R19, -R4, R14 ;  /* 0x0000000e04137221 */ /* 0x004fc80000010100 */
[----:B-1----:R-:W-:Y:S01]  /*13a0*/  FMUL.FTZ R14, R19, R20 ;  /* 0x00000014130e7220 */ /* 0x002fe20000410000 */
[----:B----4-:R-:W-:-:S03]  /*13b0*/  FADD.FTZ R7, R7, R12 ;  /* 0x0000000c07077221 */ /* 0x010fc60000010000 */
[----:B------:R-:W-:Y:S01]  /*13c0*/  FFMA.FTZ R19, R14, R12, R9 ;  /* 0x0000000c0e137223 */ /* 0x000fe20000010009 */
[----:B------:R-:W-:-:S04]  /*13d0*/  FMUL.FTZ R12, R12, R21 ;  /* 0x000000150c0c7220 */ /* 0x000fc80000410000 */
        /* <DEDUP_REMOVED lines=22> */
[----:B------:R-:W-:Y:S01]  /*1540*/  FMUL.FTZ R14, R17, R2 ;  /* 0x00000002110e7220 */ /* 0x000fe20000410000 */
[----:B------:R-:W-:Y:S01]  /*1550*/  FFMA.FTZ R9, R8, R16, R19 ;  /* 0x0000001008097223 */ /* 0x000fe20000010013 */
[----:B------:R-:W-:Y:S01]  /*1560*/  FFMA.FTZ R6, R5, R17, R6 ;  /* 0x0000001105067223 */ /* 0x000fe20000010006 */
[----:B------:R-:W-:Y:S01]  /*1570*/  FADD.FTZ R15, R12, R13 ;  /* 0x0000000d0c0f7221 */ /* 0x000fe20000010000 */
[----:B------:R-:W-:Y:S01]  /*1580*/  FFMA.FTZ R13, R8, R13, R18 ;  /* 0x0000000d080d7223 */ /* 0x000fe20000010012 */
[----:B------:R-:W-:Y:S01]  /*1590*/  FADD.FTZ R7, R7, R16 ;  /* 0x0000001007077221 */ /* 0x000fe20000010000 */
[----:B------:R-:W-:Y:S01]  /*15a0*/  FADD.FTZ R10, R10, R17 ;  /* 0x000000110a0a7221 */ /* 0x000fe20000010000 */
[----:B------:R-:W-:Y:S01]  /*15b0*/  FADD.FTZ R8, R14, R15 ;  /* 0x0000000f0e087221 */ /* 0x000fe20000010000 */
[----:B------:R-:W-:-:S07]  /*15c0*/  FFMA.FTZ R5, R5, R14, R13 ;  /* 0x0000000e05057223 */ /* 0x000fce000001000d */
.L_x_1321:
[----:B------:R-:W-:Y:S05]  /*15d0*/  BRA.U UP0, `(.L_x_1317) ;  /* 0x0000000d00647547 */ /* 0x000fea000b800000 */
[----:B------:R-:W0:Y:S01]  /*15e0*/  LDCU.64 UR6, c[0x0][0x3f8] ;  /* 0x00007f00ff0677ac */ /* 0x000e220008000a00 */
[----:B------:R-:W-:Y:S01]  /*15f0*/  MOV R22, R24 ;  /* 0x0000001800167202 */ /* 0x000fe20000000f00 */
[----:B------:R-:W-:Y:S01]  /*1600*/  BSSY.RECONVERGENT B0, `(.L_x_1322) ;  /* 0x0000016000007945 */ /* 0x000fe20003800200 */
[----:B------:R-:W-:Y:S01]  /*1610*/  CS2R R12, SRZ ;  /* 0x00000000000c7805 */ /* 0x000fe2000001ff00 */
[----:B------:R-:W-:Y:S01]  /*1620*/  USHF.R.S32.HI UR5, URZ, 0x1f, UR4 ;  /* 0x0000001fff057899 */ /* 0x000fe20008011404 */
[----:B------:R-:W-:Y:S02]  /*1630*/  CS2R R14, SRZ ;  /* 0x00000000000e7805 */ /* 0x000fe4000001ff00 */
[----:B0-----:R-:W-:Y:S01]  /*1640*/  ISETP.GE.U32.AND P0, PT, R28, UR6, PT ;  /* 0x000000061c007c0c */ /* 0x001fe2000bf06070 */
[----:B------:R-:W-:Y:S02]  /*1650*/  UIMAD UR5, UR5, UR6, URZ ;  /* 0x00000006050572a4 */ /* 0x000fe4000f8e02ff */
[----:B------:R-:W-:-:S02]  /*1660*/  MOV R17, UR6 ;  /* 0x0000000600117c02 */ /* 0x000fc40008000f00 */
[----:B------:R-:W-:Y:S01]  /*1670*/  ISETP.GE.AND.EX P0, PT, R29, UR7, PT, P0 ;  /* 0x000000071d007c0c */ /* 0x000fe2000bf06300 */
[----:B------:R-:W-:Y:S02]  /*1680*/  UIMAD UR5, UR4, UR7, UR5 ;  /* 0x00000007040572a4 */ /* 0x000fe4000f8e0205 */
[----:B------:R-:W-:-:S10]  /*1690*/  IMAD.WIDE.U32 R16, R17, UR4, R22 ;  /* 0x0000000411107c25 */ /* 0x000fd4000f8e0016 */
        /* <DEDUP_REMOVED lines=12> */
.L_x_1323:
[----:B------:R-:W-:Y:S05]  /*1760*/  BSYNC.RECONVERGENT B0 ;  /* 0x0000000000007941 */ /* 0x000fea0003800200 */
.L_x_1322:
        /* <DEDUP_REMOVED lines=15> */
.L_x_1318:
        /* <DEDUP_REMOVED lines=14> */
[----:B------:R-:W-:Y:S01]  /*1940*/  @!P0 IMAD.MOV.U32 R6, RZ, RZ, R24 ;  /* 0x000000ffff068224 */ /* 0x000fe200078e0018 */
[----:B------:R-:W-:Y:S02]  /*1950*/  @!P0 MOV R7, R23 ;  /* 0x0000001700078202 */ /* 0x000fe40000000f00 */
[----:B------:R-:W-:Y:S01]  /*1960*/  @!UP1 UIMAD UR7, UR7, UR10, URZ ;  /* 0x0000000a070792a4 */ /* 0x000fe2000f8e02ff */
[----:B------:R-:W-:-:S03]  /*1970*/  @!P0 IMAD.WIDE.U32 R6, R5, UR4, R6 ;  /* 0x0000000405068c25 */ /* 0x000fc6000f8e0006 */
[----:B------:R-:W-:Y:S01]  /*1980*/  @!UP1 UIMAD UR7, UR4, UR11, UR7 ;  /* 0x0000000b040792a4 */ /* 0x000fe2000f8e0207 */
[----:B------:R-:W-:-:S05]  /*1990*/  @!P0 SHF.L.U32 R5, R6, 0x2, RZ ;  /* 0x0000000206058819 */ /* 0x000fca00000006ff */
        /* <DEDUP_REMOVED lines=33> */
[----:B------:R-:W-:Y:S01]  /*1bb0*/  FMUL.FTZ R8, R12, R21 ;  /* 0x000000150c087220 */ /* 0x000fe20000410000 */
[----:B------:R-:W-:Y:S01]  /*1bc0*/  FFMA.FTZ R9, R15, R12, RZ ;  /* 0x0000000c0f097223 */ /* 0x000fe200000100ff */
[----:B------:R-:W-:Y:S02]  /*1bd0*/  FMUL.FTZ R13, R13, R26 ;  /* 0x0000001a0d0d7220 */ /* 0x000fe40000410000 */
[----:B------:R-:W-:Y:S01]  /*1be0*/  FFMA.FTZ R5, R15, R8, RZ ;  /* 0x000000080f057223 */ /* 0x000fe200000100ff */
[----:B------:R-:W-:Y:S01]  /*1bf0*/  FADD.FTZ R8, RZ, R8 ;  /* 0x00000008ff087221 */ /* 0x000fe20000010000 */
[----:B------:R-:W-:Y:S01]  /*1c00*/  FMUL.FTZ R7, R13, R2 ;  /* 0x000000020d077220 */ /* 0x000fe20000410000 */
[----:B------:R-:W-:-:S03]  /*1c10*/  FADD.FTZ R10, RZ, R13 ;  /* 0x0000000dff0a7221 */ /* 0x000fc60000010000 */
[C---:B------:R-:W-:Y:S01]  /*1c20*/  FFMA.FTZ R5, R6.reuse, R7, R5 ;  /* 0x0000000706057223 */ /* 0x040fe20000010005 */
[----:B------:R-:W-:Y:S01]  /*1c30*/  FADD.FTZ R8, R7, R8 ;  /* 0x0000000807087221 */ /* 0x000fe20000010000 */
[----:B------:R-:W-:Y:S01]  /*1c40*/  FADD.FTZ R7, RZ, R12 ;  /* 0x0000000cff077221 */ /* 0x000fe20000010000 */
[----:B------:R-:W-:-:S07]  /*1c50*/  FFMA.FTZ R6, R6, R13, RZ ;  /* 0x0000000d06067223 */ /* 0x000fce00000100ff */
.L_x_1324:
[----:B------:R-:W-:Y:S05]  /*1c60*/  BRA.U !UP0, `(.L_x_1317) ;  /* 0x0000000508c07547 */ /* 0x000fea000b800000 */
[----:B------:R-:W-:-:S12]  /*1c70*/  UIADD3 UR4, UPT, UPT, UR6, -UR8, URZ ;  /* 0x8000000806047290 */ /* 0x000fd8000fffe0ff */
.L_x_1325:
        /* <DEDUP_REMOVED lines=18> */
[----:B0-----:R-:W-:-:S05]  /*1da0*/  @!P0 IADD3 R18, P1, PT, R19, R12, RZ ;  /* 0x0000000c13128210 */ /* 0x001fca0007f3e0ff */
[----:B------:R-:W-:Y:S01]  /*1db0*/  @!P0 IMAD.X R19, R14, 0x1, R13, P1 ;  /* 0x000000010e138824 */ /* 0x000fe200008e060d */
[----:B------:R-:W-:Y:S01]  /*1dc0*/  CS2R R14, SRZ ;  /* 0x00000000000e7805 */ /* 0x000fe2000001ff00 */
[----:B------:R-:W0:Y:S05]  /*1dd0*/  @!P0 LDC.64 R12, c[0x0][0x3f8] ;  /* 0x0000fe00ff0c8b82 */ /* 0x000e2a0000000a00 */
[----:B------:R4:W5:Y:S01]  /*1de0*/  @!P0 LDG.E.64 R14, desc[UR14][R18.64] ;  /* 0x0000000e120e8981 */ /* 0x000962000c1e1b00 */
[----:B--2---:R-:W-:-:S04]  /*1df0*/  @!P0 IADD3 R29, PT, PT, R26, 0x1, RZ ;  /* 0x000000011a1d8810 */ /* 0x004fc80007ffe0ff */
[----:B------:R-:W-:Y:S02]  /*1e00*/  @!P0 SHF.R.S32.HI R26, RZ, 0x1f, R29 ;  /* 0x0000001fff1a8819 */ /* 0x000fe4000001141d */
[----:B----4-:R-:W-:Y:S01]  /*1e10*/  @!P0 MOV R18, R24 ;  /* 0x0000001800128202 */ /* 0x010fe20000000f00 */
[----:B------:R-:W-:Y:S02]  /*1e20*/  @!P0 IMAD.MOV.U32 R19, RZ, RZ, R23 ;  /* 0x000000ffff138224 */ /* 0x000fe400078e0017 */
[-C--:B0-----:R-:W-:Y:S02]  /*1e30*/  @!P0 IMAD R26, R26, R12.reuse, RZ ;  /* 0x0000000c1a1a8224 */ /* 0x081fe400078e02ff */
[----:B------:R-:W-:-:S04]  /*1e40*/  @!P0 IMAD.WIDE.U32 R18, R29, R12, R18 ;  /* 0x0000000c1d128225 */ /* 0x000fc800078e0012 */
[----:B------:R-:W-:Y:S01]  /*1e50*/  @!P0 IMAD R13, R29, R13, R26 ;  /* 0x0000000d1d0d8224 */ /* 0x000fe200078e021a */
[----:B------:R-:W-:-:S04]  /*1e60*/  @!P0 SHF.L.U32 R29, R18, 0x2, RZ ;  /* 0x00000002121d8819 */ /* 0x000fc800000006ff */
[----:B------:R-:W-:-:S04]  /*1e70*/  @!P0 IADD3 R13, PT, PT, R19, R13, RZ ;  /* 0x0000000d130d8210 */ /* 0x000fc80007ffe0ff */
[----:B------:R-:W-:Y:S02]  /*1e80*/  @!P0 SHF.L.U64.HI R26, R18, 0x2, R13 ;  /* 0x00000002121a8819 */ /* 0x000fe4000001020d */
[----:B------:R-:W0:Y:S02]  /*1e90*/  @!P0 LDC.64 R12, c[0x0][0x3a0] ;  /* 0x0000e800ff0c8b82 */ /* 0x000e240000000a00 */
[----:B0-----:R-:W-:-:S04]  /*1ea0*/  @!P0 IADD3 R18, P1, PT, R29, R12, RZ ;  /* 0x0000000c1d128210 */ /* 0x001fc80007f3e0ff */
[----:B------:R-:W-:Y:S02]  /*1eb0*/  @!P0 IADD3.X R19, PT, PT, R26, R13, RZ, P1, !PT ;  /* 0x0000000d1a138210 */ /* 0x000fe40000ffe4ff */
[----:B------:R-:W-:-:S06]  /*1ec0*/  CS2R R12, SRZ ;  /* 0x00000000000c7805 */ /* 0x000fcc000001ff00 */
[----:B------:R0:W2:Y:S02]  /*1ed0*/  @!P0 LDG.E.64 R12, desc[UR14][R18.64] ;  /* 0x0000000e120c8981 */ /* 0x0000a4000c1e1b00 */
[----:B0-----:R-:W0:Y:S02]  /*1ee0*/  @!P0 LDC.64 R18, c[0x0][0x398] ;  /* 0x0000e600ff128b82 */ /* 0x001e240000000a00 */
[----:B0-----:R-:W-:-:S05]  /*1ef0*/  @!P0 IADD3 R28, P1, PT, R29, R18, RZ ;  /* 0x000000121d1c8210 */ /* 0x001fca0007f3e0ff */
        /* <DEDUP_REMOVED lines=8> */
[----:B-1----:R-:W-:-:S04]  /*1f80*/  FMUL.FTZ R16, R16, R20 ;  /* 0x0000001410107220 */ /* 0x002fc80000410000 */
[----:B------:R-:W-:-:S04]  /*1f90*/  FFMA.FTZ R26, R16, R21, R22 ;  /* 0x00000015101a7223 */ /* 0x000fc80000010016 */
[----:B0-----:R-:W-:-:S06]  /*1fa0*/  FMUL.FTZ R28, R26, -1.4426950216293334961 ;  /* 0xbfb8aa3b1a1c7820 */ /* 0x001fcc0000410000 */
[----:B------:R-:W0:Y:S02]  /*1fb0*/  MUFU.EX2 R28, R28 ;  /* 0x0000001c001c7308 */ /* 0x000e240000000800 */
[----:B0-----:R-:W-:-:S06]  /*1fc0*/  FADD.FTZ R29, R28, 1 ;  /* 0x3f8000001c1d7421 */ /* 0x001fcc0000010000 */
        /* <DEDUP_REMOVED lines=17> */
[----:B------:R-:W0:Y:S01]  /*20e0*/  MUFU.RCP R26, R26 ;  /* 0x0000001a001a7308 */ /* 0x000e220000001000 */
        /* <DEDUP_REMOVED lines=16> */
[----:B------:R-:W-:Y:S02]  /*21f0*/  FMUL.FTZ R16, R13, R20 ;  /* 0x000000140d107220 */ /* 0x000fe40000410000 */
[----:B------:R-:W-:Y:S01]  /*2200*/  FFMA.FTZ R14, R14, R6, R5 ;  /* 0x000000060e0e7223 */ /* 0x000fe20000010005 */
[----:B------:R-:W-:Y:S01]  /*2210*/  FMUL.FTZ R18, R18, R29 ;  /* 0x0000001d12127220 */ /* 0x000fe20000410000 */
[----:B------:R-:W-:Y:S01]  /*2220*/  FFMA.FTZ R13, R16, R2, R27 ;  /* 0x00000002100d7223 */ /* 0x000fe2000001001b */
[----:B------:R-:W-:-:S02]  /*2230*/  FADD.FTZ R8, R6, R8 ;  /* 0x0000000806087221 */ /* 0x000fc40000010000 */
[----:B------:R-:W-:Y:S01]  /*2240*/  FMUL.FTZ R5, R18, R21 ;  /* 0x0000001512057220 */ /* 0x000fe20000410000 */
[----:B------:R-:W-:Y:S01]  /*2250*/  FMUL.FTZ R26, R13, -1.4426950216293334961 ;  /* 0xbfb8aa3b0d1a7820 */ /* 0x000fe20000410000 */
[C---:B------:R-:W-:Y:S01]  /*2260*/  FFMA.FTZ R9, R12.reuse, R18, R9 ;  /* 0x000000120c097223 */ /* 0x040fe20000010009 */
[----:B------:R-:W-:Y:S01]  /*2270*/  FADD.FTZ R7, R7, R18 ;  /* 0x0000001207077221 */ /* 0x000fe20000010000 */
[----:B------:R-:W-:Y:S01]  /*2280*/  FFMA.FTZ R12, R12, R5, R14 ;  /* 0x000000050c0c7223 */ /* 0x000fe2000001000e */
[----:B------:R-:W-:Y:S02]  /*2290*/  FADD.FTZ R8, R8, R5 ;  /* 0x0000000508087221 */ /* 0x000fe40000010000 */
[----:B------:R-:W0:Y:S02]  /*22a0*/  MUFU.EX2 R26, R26 ;  /* 0x0000001a001a7308 */ /* 0x000e240000000800 */
[----:B0-----:R-:W-:-:S06]  /*22b0*/  FADD.FTZ R28, R26, 1 ;  /* 0x3f8000001a1c7421 */ /* 0x001fcc0000010000 */
[----:B------:R-:W0:Y:S02]  /*22c0*/  MUFU.RCP R28, R28 ;  /* 0x0000001c001c7308 */ /* 0x000e240000001000 */
[C---:B0-----:R-:W-:Y:S01]  /*22d0*/  FADD.FTZ R29, -R28.reuse, 1 ;  /* 0x3f8000001c1d7421 */ /* 0x041fe20000010100 */
[----:B------:R-:W-:-:S03]  /*22e0*/  FMUL.FTZ R19, R28, R19 ;  /* 0x000000131c137220 */ /* 0x000fc60000410000 */
[----:B------:R-:W-:-:S04]  /*22f0*/  FFMA.FTZ R29, R13, R29, 1 ;  /* 0x3f8000000d1d7423 */ /* 0x000fc8000001001d */
[----:B------:R-:W-:-:S04]  /*2300*/  FMUL.FTZ R19, R19, R29 ;  /* 0x0000001d13137220 */ /* 0x000fc80000410000 */
[----:B------:R-:W-:Y:S01]  /*2310*/  FMUL.FTZ R13, R19, R2 ;  /* 0x00000002130d7220 */ /* 0x000fe20000410000 */
[----:B------:R-:W-:Y:S01]  /*2320*/  FADD.FTZ R10, R10, R19 ;  /* 0x000000130a0a7221 */ /* 0x000fe20000010000 */
[C---:B------:R-:W-:Y:S02]  /*2330*/  FFMA.FTZ R6, R16.reuse, R19, R17 ;  /* 0x0000001310067223 */ /* 0x040fe40000010011 */
[----:B------:R-:W-:Y:S01]  /*2340*/  FFMA.FTZ R5, R16, R13, R12 ;  /* 0x0000000d10057223 */ /* 0x000fe2000001000c */
[----:B------:R-:W-:Y:S01]  /*2350*/  FADD.FTZ R8, R13, R8 ;  /* 0x000000080d087221 */ /* 0x000fe20000010000 */
[----:B------:R-:W-:Y:S06]  /*2360*/  BRA.U UP0, `(.L_x_1325) ;  /* 0xfffffff900447547 */ /* 0x000fec000b83ffff */
.L_x_1317:
[----:B------:R-:W0:Y:S01]  /*2370*/  S2R R2, SR_CgaCtaId ;  /* 0x0000000000027919 */ /* 0x000e220000008800 */
[----:B------:R-:W-:Y:S02]  /*2380*/  MOV R13, 0x400 ;  /* 0x00000400000d7802 */ /* 0x000fe40000000f00 */
        /* <DEDUP_REMOVED lines=14> */
[----:B-1----:R-:W-:Y:S04]  /*2470*/  LDS R20, [R4+0x14] ;  /* 0x0000140004147984 */ /* 0x002fe80000000800 */
        /* <DEDUP_REMOVED lines=16> */
[----:B------:R-:W-:Y:S02]  /*2580*/  FSEL R24, R25, R18, !P1 ;  /* 0x0000001219187208 */ /* 0x000fe40004800000 */
[----:B-----5:R-:W-:-:S03]  /*2590*/  ISETP.NE.AND P2, PT, R19, RZ, PT ;  /* 0x000000ff1300720c */ /* 0x020fc60003f45270 */
[----:B0-----:R-:W-:Y:S01]  /*25a0*/  FADD.FTZ R26, R17, R24 ;  /* 0x00000018111a7221 */ /* 0x001fe20000010000 */
[----:B------:R-:W-:Y:S02]  /*25b0*/  FSEL R24, R5, R16, !P2 ;  /* 0x0000001005187208 */ /* 0x000fe40005000000 */
[----:B------:R-:W-:Y:S02]  /*25c0*/  IADD3 R4, PT, PT, R19, R22, R14 ;  /* 0x0000001613047210 */ /* 0x000fe40007ffe00e */
[----:B------:R-:W-:Y:S01]  /*25d0*/  FSEL R5, R26, R17, !P2 ;  /* 0x000000111a057208 */ /* 0x000fe20005000000 */
[----:B------:R-:W-:-:S04]  /*25e0*/  FADD.FTZ R24, R13, R24 ;  /* 0x000000180d187221 */ /* 0x000fc80000010000 */
[----:B------:R-:W-:Y:S01]  /*25f0*/  FADD.FTZ R25, R12, R5 ;  /* 0x000000050c197221 */ /* 0x000fe20000010000 */
[C---:B------:R-:W-:Y:S02]  /*2600*/  ISETP.NE.AND P3, PT, R15.reuse, RZ, PT ;  /* 0x000000ff0f00720c */ /* 0x040fe40003f65270 */
[----:B------:R-:W-:Y:S02]  /*2610*/  IADD3 R27, PT, PT, R15, R4, RZ ;  /* 0x000000040f1b7210 */ /* 0x000fe40007ffe0ff */
[----:B------:R-:W-:Y:S02]  /*2620*/  FSEL R5, R24, R13, !P3 ;  /* 0x0000000d18057208 */ /* 0x000fe40005800000 */
[----:B------:R-:W-:Y:S01]  /*2630*/  FSEL R4, R25, R12, !P3 ;  /* 0x0000000c19047208 */ /* 0x000fe20005800000 */
[----:B------:R-:W-:Y:S06]  /*2640*/  BRA.DIV UR4, `(.L_x_1327) ;  /* 0x0000000a046c7947 */ /* 0x000fec000b800000 */
[----:B------:R-:W0:Y:S01]  /*2650*/  SHFL.UP PT, R24, R5, 0x1, RZ ;  /* 0x0420000005187989 */ /* 0x000e2200000e00ff */
[C---:B------:R-:W-:Y:S02]  /*2660*/  ISETP.GE.AND P4, PT, R8.reuse, 0x1, PT ;  /* 0x000000010800780c */ /* 0x040fe40003f86270 */
[----:B------:R-:W-:Y:S01]  /*2670*/  ISETP.NE.AND P0, PT, R27, RZ, PT ;  /* 0x000000ff1b00720c */ /* 0x000fe20003f05270 */
[----:B------:R-:W1:Y:S01]  /*2680*/  SHFL.UP PT, R28, R27, 0x1, RZ ;  /* 0x042000001b1c7989 */ /* 0x000e6200000e00ff */
[----:B------:R-:W-:-:S03]  /*2690*/  ISETP.GE.AND P5, PT, R8, 0x2, PT ;  /* 0x000000020800780c */ /* 0x000fc60003fa6270 */
[----:B------:R-:W2:Y:S01]  /*26a0*/  SHFL.UP PT, R25, R4, 0x1, RZ ;  /* 0x0420000004197989 */ /* 0x000ea200000e00ff */
[----:B0-----:R-:W-:Y:S01]  /*26b0*/  FADD.FTZ R24, R5, R24 ;  /* 0x0000001805187221 */ /* 0x001fe20000010000 */
[----:B-1----:R-:W-:-:S04]  /*26c0*/  SEL R28, R28, RZ, P4 ;  /* 0x000000ff1c1c7207 */ /* 0x002fc80002000000 */
[----:B------:R-:W-:Y:S02]  /*26d0*/  @P4 FSEL R5, R24, R5, !P0 ;  /* 0x0000000518054208 */ /* 0x000fe40004000000 */
[----:B------:R-:W-:Y:S01]  /*26e0*/  IADD3 R29, PT, PT, R27, R28, RZ ;  /* 0x0000001c1b1d7210 */ /* 0x000fe20007ffe0ff */
[----:B--2---:R-:W-:Y:S02]  /*26f0*/  FADD.FTZ R25, R4, R25 ;  /* 0x0000001904197221 */ /* 0x004fe40000010000 */
[----:B------:R-:W0:Y:S03]  /*2700*/  SHFL.UP PT, R28, R5, 0x2, RZ ;  /* 0x04400000051c7989 */ /* 0x000e2600000e00ff */
[----:B------:R-:W-:Y:S02]  /*2710*/  @P4 FSEL R4, R25, R4, !P0 ;  /* 0x0000000419044208 */ /* 0x000fe40004000000 */
[----:B------:R-:W-:-:S02]  /*2720*/  ISETP.NE.AND P0, PT, R29, RZ, PT ;  /* 0x000000ff1d00720c */ /* 0x000fc40003f05270 */
[----:B------:R-:W-:Y:S01]  /*2730*/  ISETP.GE.AND P4, PT, R8, 0x4, PT ;  /* 0x000000040800780c */ /* 0x000fe20003f86270 */
[----:B------:R-:W1:Y:S01]  /*2740*/  SHFL.UP PT, R25, R4, 0x2, RZ ;  /* 0x0440000004197989 */ /* 0x000e6200000e00ff */
[----:B0-----:R-:W-:-:S03]  /*2750*/  FADD.FTZ R24, R5, R28 ;  /* 0x0000001c05187221 */ /* 0x001fc60000010000 */
[----:B------:R-:W0:Y:S02]  /*2760*/  SHFL.UP PT, R28, R29, 0x2, RZ ;  /* 0x044000001d1c7989 */ /* 0x000e2400000e00ff */
[----:B------:R-:W-:Y:S01]  /*2770*/  @P5 FSEL R5, R24, R5, !P0 ;  /* 0x0000000518055208 */ /* 0x000fe20004000000 */
[----:B-1----:R-:W-:-:S04]  /*2780*/  FADD.FTZ R25, R4, R25 ;  /* 0x0000001904197221 */ /* 0x002fc80000010000 */
[----:B------:R-:W1:Y:S01]  /*2790*/  SHFL.UP PT, R24, R5, 0x4, RZ ;  /* 0x0480000005187989 */ /* 0x000e6200000e00ff */
[----:B------:R-:W-:Y:S02]  /*27a0*/  @P5 FSEL R4, R25, R4, !P0 ;  /* 0x0000000419045208 */ /* 0x000fe40004000000 */
[----:B0-----:R-:W-:Y:S02]  /*27b0*/  SEL R28, R28, RZ, P5 ;  /* 0x000000ff1c1c7207 */ /* 0x001fe40002800000 */
[----:B------:R-:W-:Y:S02]  /*27c0*/  ISETP.GE.AND P5, PT, R8, 0x8, PT ;  /* 0x000000080800780c */ /* 0x000fe40003fa6270 */
[----:B------:R-:W-:Y:S01]  /*27d0*/  IADD3 R29, PT, PT, R29, R28, RZ ;  /* 0x0000001c1d1d7210 */ /* 0x000fe20007ffe0ff */
[----:B-1----:R-:W-:-:S04]  /*27e0*/  FADD.FTZ R24, R5, R24 ;  /* 0x0000001805187221 */ /* 0x002fc80000010000 */
[----:B------:R-:W0:Y:S01]  /*27f0*/  SHFL.UP PT, R28, R29, 0x4, RZ ;  /* 0x048000001d1c7989 */ /* 0x000e2200000e00ff */
[----:B------:R-:W-:-:S04]  /*2800*/  ISETP.NE.AND P0, PT, R29, RZ, PT ;  /* 0x000000ff1d00720c */ /* 0x000fc80003f05270 */
[----:B------:R-:W-:Y:S02]  /*2810*/  @P4 FSEL R5, R24, R5, !P0 ;  /* 0x0000000518054208 */ /* 0x000fe40004000000 */
[----:B0-----:R-:W-:Y:S02]  /*2820*/  SEL R24, R28, RZ, P4 ;  /* 0x000000ff1c187207 */ /* 0x001fe40002000000 */
[----:B------:R-:W0:Y:S03]  /*2830*/  SHFL.UP PT, R28, R4, 0x4, RZ ;  /* 0x04800000041c7989 */ /* 0x000e2600000e00ff */
[----:B------:R-:W-:Y:S02]  /*2840*/  IMAD.IADD R29, R29, 0x1, R24 ;  /* 0x000000011d1d7824 */ /* 0x000fe400078e0218 */
[----:B------:R-:W1:Y:S01]  /*2850*/  SHFL.UP PT, R24, R5, 0x8, RZ ;  /* 0x0500000005187989 */ /* 0x000e6200000e00ff */
[----:B0-----:R-:W-:-:S03]  /*2860*/  FADD.FTZ R25, R4, R28 ;  /* 0x0000001c04197221 */ /* 0x001fc60000010000 */
[----:B------:R-:W0:Y:S02]  /*2870*/  SHFL.UP PT, R28, R29, 0x8, RZ ;  /* 0x050000001d1c7989 */ /* 0x000e2400000e00ff */
[----:B------:R-:W-:Y:S01]  /*2880*/  @P4 FSEL R4, R25, R4, !P0 ;  /* 0x0000000419044208 */ /* 0x000fe20004000000 */
[----:B-1----:R-:W-:Y:S01]  /*2890*/  FADD.FTZ R24, R5, R24 ;  /* 0x0000001805187221 */ /* 0x002fe20000010000 */
        /* <DEDUP_REMOVED lines=11> */
[----:B------:R-:W-:-:S03]  /*2950*/  ISETP.NE.AND P0, PT, R29, RZ, PT ;  /* 0x000000ff1d00720c */ /* 0x000fc60003f05270 */
[----:B------:R-:W1:Y:S01]  /*2960*/  SHFL.UP PT, R25, R4, 0x10, RZ ;  /* 0x0600000004197989 */ /* 0x000e6200000e00ff */
[----:B------:R-:W-:-:S06]  /*2970*/  @P4 FSEL R5, R24, R5, !P0 ;  /* 0x0000000518054208 */ /* 0x000fcc0004000000 */
[----:B------:R-:W2:Y:S01]  /*2980*/  SHFL.UP PT, R5, R5, 0x1, RZ ;  /* 0x0420000005057989 */ /* 0x000ea200000e00ff */
[----:B0-----:R-:W-:-:S04]  /*2990*/  SEL R8, R28, RZ, P4 ;  /* 0x000000ff1c087207 */ /* 0x001fc80002000000 */
[----:B------:R-:W-:Y:S01]  /*29a0*/  IADD3 R8, PT, PT, R29, R8, RZ ;  /* 0x000000081d087210 */ /* 0x000fe20007ffe0ff */
[----:B-1----:R-:W-:-:S05]  /*29b0*/  FADD.FTZ R25, R4, R25 ;  /* 0x0000001904197221 */ /* 0x002fca0000010000 */
[----:B------:R-:W0:Y:S01]  /*29c0*/  SHFL.UP PT, R8, R8, 0x1, RZ ;  /* 0x0420000008087989 */ /* 0x000e2200000e00ff */
[----:B------:R-:W-:-:S05]  /*29d0*/  @P4 FSEL R4, R25, R4, !P0 ;  /* 0x0000000419044208 */ /* 0x000fca0004000000 */
[----:B--2---:R1:W3:Y:S02]  /*29e0*/  SHFL.UP PT, R28, R4, 0x1, RZ ;  /* 0x04200000041c7989 */ /* 0x0042e400000e00ff */
.L_x_1348:
[----:B------:R-:W-:Y:S02]  /*29f0*/  ISETP.NE.AND P4, PT, R0, RZ, PT ;  /* 0x000000ff0000720c */ /* 0x000fe40003f85270 */
[----:B------:R-:W-:Y:S02]  /*2a00*/  PLOP3.LUT P0, PT, PT, PT, PT, 0x80, 0x8 ;  /* 0x000000000008781c */ /* 0x000fe40003f0f070 */
[----:B------:R-:W-:-:S04]  /*2a10*/  MOV R25, 0x400 ;  /* 0x0000040000197802 */ /* 0x000fc80000000f00 */
[----:B------:R-:W-:-:S05]  /*2a20*/  LEA R25, R2, R25, 0x18 ;  /* 0x0000001902197211 */ /* 0x000fca00078ec0ff */
[----:B------:R-:W-:Y:S01]  /*2a30*/  @P4 ISETP.NE.AND P5, PT, R14, RZ, PT ;  /* 0x000000ff0e00420c */ /* 0x000fe20003fa5270 */
[----:B------:R-:W-:Y:S01]  /*2a40*/  IMAD R25, R0, 0x3c, R25 ;  /* 0x0000003c00197824 */ /* 0x000fe200078e0219 */
[----:B0-----:R-:W-:Y:S02]  /*2a50*/  @P4 IADD3 R14, PT, PT, R8, R14, RZ ;  /* 0x0000000e080e4210 */ /* 0x001fe40007ffe0ff */
[----:B------:R-:W-:-:S03]  /*2a60*/  @P4 PLOP3.LUT P0, PT, P5, PT, PT, 0x80, 0x8 ;  /* 0x000000000008481c */ /* 0x000fc60002f0f070 */
[----:B------:R-:W-:Y:S01]  /*2a70*/  IMAD.IADD R22, R22, 0x1, R14 ;  /* 0x0000000116167824 */ /* 0x000fe200078e020e */
[----:B------:R2:W-:Y:S04]  /*2a80*/  STS [R25+0x10], R14 ;  /* 0x0000100e19007388 */ /* 0x0005e80000000800 */
[----:B-1----:R-:W-:Y:S01]  /*2a90*/  IADD3 R4, PT, PT, R19, R22, RZ ;  /* 0x0000001613047210 */ /* 0x002fe20007ffe0ff */
[----:B------:R2:W-:Y:S03]  /*2aa0*/  STS [R25+0x1c], R22 ;  /* 0x00001c1619007388 */ /* 0x0005e60000000800 */
[----:B------:R-:W-:Y:S01]  /*2ab0*/  IADD3 R15, PT, PT, R15, R4, RZ ;  /* 0x000000040f0f7210 */ /* 0x000fe20007ffe0ff */
[----:B------:R-:W-:Y:S01]  /*2ac0*/  @!P0 FADD.FTZ R20, R5, R20 ;  /* 0x0000001405148221 */ /* 0x000fe20000010000 */
        /* <DEDUP_REMOVED lines=17> */
.L_x_1326:
[----:B--2---:R-:W-:Y:S01]  /*2be0*/  MOV R17, 0x400 ;  /* 0x0000040000117802 */ /* 0x004fe20000000f00 */
[----:B------:R-:W-:Y:S05]  /*2bf0*/  WARPSYNC.ALL ;  /* 0x0000000000007948 */ /* 0x000fea0003800000 */
[----:B0-----:R-:W-:Y:S02]  /*2c00*/  LEA.HI R4, R0, R0, RZ, 0x1e ;  /* 0x0000000000047211 */ /* 0x001fe400078ff0ff */
[----:B------:R-:W-:-:S05]  /*2c10*/  LEA R5, R2, R17, 0x18 ;  /* 0x0000001102057211 */ /* 0x000fca00078ec0ff */
[----:B------:R-:W-:Y:S01]  /*2c20*/  IMAD R18, R4, 0xc, R5 ;  /* 0x0000000c04127824 */ /* 0x000fe200078e0205 */
[----:B------:R-:W0:Y:S01]  /*2c30*/  LDCU UR4, c[0x0][0x424] ;  /* 0x00008480ff0477ac */ /* 0x000e220008000800 */
[----:B------:R-:W2:Y:S01]  /*2c40*/  LDC R15, c[0x0][0x420] ;  /* 0x00010800ff0f7b82 */ /* 0x000ea20000000800 */
[----:B------:R-:W-:Y:S01]  /*2c50*/  BSSY.RECONVERGENT B0, `(.L_x_1328) ;  /* 0x0000023000007945 */ /* 0x000fe20003800200 */
[----:B------:R-:W3:Y:S06]  /*2c60*/  LDCU.64 UR8, c[0x0][0x3f8] ;  /* 0x00007f00ff0877ac */ /* 0x000eec0008000a00 */
[----:B------:R-:W4:Y:S01]  /*2c70*/  LDC R13, c[0x0][0x410] ;  /* 0x00010400ff0d7b82 */ /* 0x000f220000000800 */
[----:B0-----:R-:W-:-:S07]  /*2c80*/  UIADD3 UR4, UPT, UPT, UR4, -0x2, URZ ;  /* 0xfffffffe04047890 */ /* 0x001fce000fffe0ff */
[----:B------:R-:W-:Y:S01]  /*2c90*/  BAR.SYNC.DEFER_BLOCKING 0x0 ;  /* 0x0000000000007b1d */ /* 0x000fe20000010000 */
[----:B------:R-:W-:Y:S01]  /*2ca0*/  ISETP.NE.AND P2, PT, R3, UR4, PT ;  /* 0x0000000403007c0c */ /* 0x000fe2000bf45270 */
[----:B--2---:R-:W-:-:S06]  /*2cb0*/  IMAD R16, R15, UR17, R0 ;  /* 0x000000110f107c24 */ /* 0x004fcc000f8e0200 */
[----:B------:R-:W0:Y:S01]  /*2cc0*/  LDC R3, c[0x0][0x428] ;  /* 0x00010a00ff037b82 */ /* 0x000e220000000800 */
[----:B----4-:R-:W-:-:S04]  /*2cd0*/  ISETP.GE.AND P0, PT, R16, R13, PT ;  /* 0x0000000d1000720c */ /* 0x010fc80003f06270 */
[----:B------:R-:W-:Y:S01]  /*2ce0*/  ISETP.GE.U32.OR P0, PT, R0, R15, P0 ;  /* 0x0000000f0000720c */ /* 0x000fe20000706470 */
[----:B------:R-:W-:Y:S04]  /*2cf0*/  @!P2 LDS R5, [R18+0x18] ;  /* 0x000018001205a984 */ /* 0x000fe80000000800 */
[----:B------:R-:W2:Y:S01]  /*2d00*/  @!P2 LDS R4, [R18+0x14] ;  /* 0x000014001204a984 */ /* 0x000ea20000000800 */
[----:B0-----:R-:W-:Y:S01]  /*2d10*/  IMAD R12, R3, UR17, R0 ;  /* 0x00000011030c7c24 */ /* 0x001fe2000f8e0200 */
[----:B------:R-:W-:-:S04]  /*2d20*/  @!P2 IADD3 R3, PT, PT, R17, 0x7a0, RZ ;  /* 0x000007a01103a810 */ /* 0x000fc80007ffe0ff */
[----:B------:R-:W-:Y:S02]  /*2d30*/  @!P2 LEA R14, R2, R3, 0x18 ;  /* 0x00000003020ea211 */ /* 0x000fe400078ec0ff */
[----:B---3--:R-:W-:Y:S02]  /*2d40*/  ISETP.GE.U32.AND P1, PT, R12, UR8, PT ;  /* 0x000000080c007c0c */ /* 0x008fe4000bf26070 */
[----:B------:R-:W-:Y:S01]  /*2d50*/  SHF.R.S32.HI R8, RZ, 0x1f, R12 ;  /* 0x0000001fff087819 */ /* 0x000fe2000001140c */
[----:B------:R-:W-:-:S03]  /*2d60*/  @!P2 IMAD R14, R11, 0x8, R14 ;  /* 0x000000080b0ea824 */ /* 0x000fc600078e020e */
[----:B------:R-:W-:Y:S02]  /*2d70*/  ISETP.GE.AND.EX P1, PT, R8, UR9, PT, P1 ;  /* 0x0000000908007c0c */ /* 0x000fe4000bf26310 */
[----:B--2---:R0:W-:Y:S01]  /*2d80*/  @!P2 STS.64 [R14], R4 ;  /* 0x000000040e00a388 */ /* 0x0041e20000000a00 */
[----:B------:R-:W-:Y:S06]  /*2d90*/  BAR.SYNC.DEFER_BLOCKING 0x0 ;  /* 0x0000000000007b1d */ /* 0x000fec0000010000 */
[----:B------:R-:W-:Y:S05]  /*2da0*/  @P0 BRA `(.L_x_1329) ;  /* 0x0000000000340947 */ /* 0x000fea0003800000 */
[----:B------:R-:W-:Y:S01]  /*2db0*/  IADD3 R3, PT, PT, R17, 0x7a0, RZ ;  /* 0x000007a011037810 */ /* 0x000fe20007ffe0ff */
[----:B0-----:R-:W0:Y:S01]  /*2dc0*/  LDC.64 R14, c[0x0][0x3d8] ;  /* 0x0000f600ff0e7b82 */ /* 0x001e220000000a00 */
[----:B------:R-:W-:Y:S02]  /*2dd0*/  USHF.L.U32 UR4, UR16, 0x1, URZ ;  /* 0x0000000110047899 */ /* 0x000fe400080006ff */
[----:B------:R-:W-:-:S04]  /*2de0*/  LEA R3, R2, R3, 0x18 ;  /* 0x0000000302037211 */ /* 0x000fc800078ec0ff */
[----:B------:R-:W-:Y:S01]  /*2df0*/  LEA R2, R0, R3, 0x3 ;  /* 0x0000000300027211 */ /* 0x000fe200078e18ff */
[----:B------:R-:W-:-:S05]  /*2e00*/  IMAD R5, R13, UR4, R13 ;  /* 0x000000040d057c24 */ /* 0x000fca000f8e020d */
[----:B------:R-:W2:Y:S01]  /*2e10*/  LDS.64 R2, [R2] ;  /* 0x0000000002027984 */ /* 0x000ea20000000a00 */
[----:B------:R-:W-:Y:S01]  /*2e20*/  IADD3 R11, PT, PT, R16, R5, RZ ;  /* 0x00000005100b7210 */ /* 0x000fe20007ffe0ff */
[----:B------:R-:W-:-:S04]  /*2e30*/  IMAD R5, R13, UR4, R16 ;  /* 0x000000040d057c24 */ /* 0x000fc8000f8e0210 */
[----:B0-----:R-:W-:-:S04]  /*2e40*/  IMAD.WIDE R4, R5, 0x4, R14 ;  /* 0x0000000405047825 */ /* 0x001fc800078e020e */
[----:B------:R-:W-:Y:S01]  /*2e50*/  IMAD.WIDE R14, R11, 0x4, R14 ;  /* 0x000000040b0e7825 */ /* 0x000fe200078e020e */
[----:B--2---:R2:W-:Y:S04]  /*2e60*/  REDG.E.ADD.F32.FTZ.RN.STRONG.GPU desc[UR14][R4.64], R2 ;  /* 0x00000002040079a6 */ /* 0x0045e8000c12f30e */
[----:B------:R2:W-:Y:S02]  /*2e70*/  REDG.E.ADD.F32.FTZ.RN.STRONG.GPU desc[UR14][R14.64], R3 ;  /* 0x000000030e0079a6 */ /* 0x0005e4000c12f30e */
.L_x_1329:
[----:B------:R-:W-:Y:S05]  /*2e80*/  BSYNC.RECONVERGENT B0 ;  /* 0x0000000000007941 */ /* 0x000fea0003800200 */
.L_x_1328:
        /* <DEDUP_REMOVED lines=23> */
.L_x_1327:
        /* <DEDUP_REMOVED lines=8> */
.L_x_1330:
[----:B------:R-:W-:Y:S02]  /*3080*/  ISETP.GE.AND P6, PT, R8, 0x8, PT ;  /* 0x000000080800780c */ /* 0x000fe40003fc6270 */
[----:B------:R-:W-:-:S04]  /*3090*/  SEL R28, R28, RZ, P5 ;  /* 0x000000ff1c1c7207 */ /* 0x000fc80002800000 */
[----:B------:R-:W-:Y:S02]  /*30a0*/  IADD3 R29, PT, PT, R27, R28, RZ ;  /* 0x0000001c1b1d7210 */ /* 0x000fe40007ffe0ff */
[----:B------:R-:W-:-:S07]  /*30b0*/  MOV R27, R5 ;  /* 0x00000005001b7202 */ /* 0x000fce0000000f00 */
[----:B------:R-:W-:Y:S05]  /*30c0*/  WARPSYNC.COLLECTIVE R24, `(.L_x_1331) ;  /* 0x0000000018087348 */ /* 0x000fea0003c00000 */
[----:B------:R0:W1:Y:S02]  /*30d0*/  SHFL.UP P0, R28, R27, R26, R25 ;  /* 0x0400001a1b1c7389 */ /* 0x0000640000000019 */
[----:B01----:R-:W-:Y:S05]  /*30e0*/  ENDCOLLECTIVE ;  /* 0x000000000000791b */ /* 0x003fea0003800000 */
.L_x_1331:
[----:B------:R-:W-:Y:S01]  /*30f0*/  IMAD.MOV.U32 R27, RZ, RZ, R4 ;  /* 0x000000ffff1b7224 */ /* 0x000fe200078e0004 */
[----:B------:R-:W-:-:S05]  /*3100*/  MOV R24, R28 ;  /* 0x0000001c00187202 */ /* 0x000fca0000000f00 */
[----:B------:R-:W-:Y:S01]  /*3110*/  FADD.FTZ R28, R5, R24 ;  /* 0x00000018051c7221 */ /* 0x000fe20000010000 */
[----:B------:R-:W-:-:S04]  /*3120*/  MOV R24, 0xffffffff ;  /* 0xffffffff00187802 */ /* 0x000fc80000000f00 */
[----:B------:R-:W-:-:S07]  /*3130*/  @P5 FSEL R5, R28, R5, !P4 ;  /* 0x000000051c055208 */ /* 0x000fce0006000000 */
[----:B------:R-:W-:Y:S05]  /*3140*/  WARPSYNC.COLLECTIVE R24, `(.L_x_1332) ;  /* 0x0000000018087348 */ /* 0x000fea0003c00000 */
[----:B------:R0:W1:Y:S02]  /*3150*/  SHFL.UP P0, R28, R27, R26, R25 ;  /* 0x0400001a1b1c7389 */ /* 0x0000640000000019 */
[----:B01----:R-:W-:Y:S05]  /*3160*/  ENDCOLLECTIVE ;  /* 0x000000000000791b */ /* 0x003fea0003800000 */
.L_x_1332:
        /* <DEDUP_REMOVED lines=9> */
.L_x_1333:
[----:B------:R-:W-:Y:S02]  /*3200*/  ISETP.GE.AND P5, PT, R8, 0x2, PT ;  /* 0x000000020800780c */ /* 0x000fe40003fa6270 */
[----:B------:R-:W-:Y:S02]  /*3210*/  ISETP.NE.AND P4, PT, R29, RZ, PT ;  /* 0x000000ff1d00720c */ /* 0x000fe40003f85270 */
[----:B------:R-:W-:Y:S02]  /*3220*/  MOV R27, R5 ;  /* 0x00000005001b7202 */ /* 0x000fe40000000f00 */
[----:B------:R-:W-:-:S04]  /*3230*/  SEL R28, R28, RZ, P5 ;  /* 0x000000ff1c1c7207 */ /* 0x000fc80002800000 */
[----:B------:R-:W-:-:S07]  /*3240*/  IADD3 R29, PT, PT, R29, R28, RZ ;  /* 0x0000001c1d1d7210 */ /* 0x000fce0007ffe0ff */
[----:B------:R-:W-:Y:S05]  /*3250*/  WARPSYNC.COLLECTIVE R24, `(.L_x_1334) ;  /* 0x0000000018087348 */ /* 0x000fea0003c00000 */
[----:B------:R0:W1:Y:S02]  /*3260*/  SHFL.UP P0, R28, R27, R26, R25 ;  /* 0x0400001a1b1c7389 */ /* 0x0000640000000019 */
[----:B01----:R-:W-:Y:S05]  /*3270*/  ENDCOLLECTIVE ;  /* 0x000000000000791b */ /* 0x003fea0003800000 */
.L_x_1334:
[----:B------:R-:W-:Y:S02]  /*3280*/  IMAD.MOV.U32 R27, RZ, RZ, R4 ;  /* 0x000000ffff1b7224 */ /* 0x000fe400078e0004 */
[----:B------:R-:W-:-:S05]  /*3290*/  FADD.FTZ R28, R5, R28 ;  /* 0x0000001c051c7221 */ /* 0x000fca0000010000 */
[----:B------:R-:W-:-:S07]  /*32a0*/  @P5 FSEL R5, R28, R5, !P4 ;  /* 0x000000051c055208 */ /* 0x000fce0006000000 */
[----:B------:R-:W-:Y:S05]  /*32b0*/  WARPSYNC.COLLECTIVE R24, `(.L_x_1335) ;  /* 0x0000000018087348 */ /* 0x000fea0003c00000 */
[----:B------:R0:W1:Y:S02]  /*32c0*/  SHFL.UP P0, R28, R27, R26, R25 ;  /* 0x0400001a1b1c7389 */ /* 0x0000640000000019 */
[----:B01----:R-:W-:Y:S05]  /*32d0*/  ENDCOLLECTIVE ;  /* 0x000000000000791b */ /* 0x003fea0003800000 */
.L_x_1335:
[----:B------:R-:W-:Y:S01]  /*32e0*/  MOV R27, R29 ;  /* 0x0000001d001b7202 */ /* 0x000fe20000000f00 */
[----:B------:R-:W-:Y:S01]  /*32f0*/  HFMA2 R26, -RZ, RZ, 0, 2.384185791015625e-07 ;  /* 0x00000004ff1a7431 */ /* 0x000fe200000001ff */
[----:B------:R-:W-:-:S05]  /*3300*/  MOV R25, R28 ;  /* 0x0000001c00197202 */ /* 0x000fca0000000f00 */
[----:B------:R-:W-:Y:S01]  /*3310*/  FADD.FTZ R28, R4, R25 ;  /* 0x00000019041c7221 */ /* 0x000fe20000010000 */
[----:B------:R-:W-:-:S04]  /*3320*/  IMAD.MOV.U32 R25, RZ, RZ, RZ ;  /* 0x000000ffff197224 */ /* 0x000fc800078e00ff */
[----:B------:R-:W-:-:S07]  /*3330*/  @P5 FSEL R4, R28, R4, !P4 ;  /* 0x000000041c045208 */ /* 0x000fce0006000000 */
[----:B------:R-:W-:Y:S05]  /*3340*/  WARPSYNC.COLLECTIVE R24, `(.L_x_1336) ;  /* 0x0000000018087348 */ /* 0x000fea0003c00000 */
[----:B------:R0:W1:Y:S02]  /*3350*/  SHFL.UP P0, R28, R27, R26, R25 ;  /* 0x0400001a1b1c7389 */ /* 0x0000640000000019 */
[----:B01----:R-:W-:Y:S05]  /*3360*/  ENDCOLLECTIVE ;  /* 0x000000000000791b */ /* 0x003fea0003800000 */
.L_x_1336:
        /* <DEDUP_REMOVED lines=8> */
.L_x_1337:
        /* <DEDUP_REMOVED lines=8> */
.L_x_1338:
[----:B------:R-:W-:Y:S01]  /*3470*/  MOV R27, R29 ;  /* 0x0000001d001b7202 */ /* 0x000fe20000000f00 */
[----:B------:R-:W-:Y:S02]  /*3480*/  HFMA2 R26, -RZ, RZ, 0, 4.76837158203125e-07 ;  /* 0x00000008ff1a7431 */ /* 0x000fe400000001ff */
[----:B------:R-:W-:-:S05]  /*3490*/  FADD.FTZ R28, R4, R28 ;  /* 0x0000001c041c7221 */ /* 0x000fca0000010000 */
[----:B------:R-:W-:-:S07]  /*34a0*/  @P5 FSEL R4, R28, R4, !P4 ;  /* 0x000000041c045208 */ /* 0x000fce0006000000 */
[----:B------:R-:W-:Y:S05]  /*34b0*/  WARPSYNC.COLLECTIVE R24, `(.L_x_1339) ;  /* 0x0000000018087348 */ /* 0x000fea0003c00000 */
[----:B------:R0:W1:Y:S02]  /*34c0*/  SHFL.UP P0, R28, R27, R26, R25 ;  /* 0x0400001a1b1c7389 */ /* 0x0000640000000019 */
[----:B01----:R-:W-:Y:S05]  /*34d0*/  ENDCOLLECTIVE ;  /* 0x000000000000791b */ /* 0x003fea0003800000 */
.L_x_1339:
[----:B------:R-:W-:Y:S02]  /*34e0*/  ISETP.NE.AND P5, PT, R29, RZ, PT ;  /* 0x000000ff1d00720c */ /* 0x000fe40003fa5270 */
[----:B------:R-:W-:Y:S02]  /*34f0*/  ISETP.GE.AND P4, PT, R8, 0x10, PT ;  /* 0x000000100800780c */ /* 0x000fe40003f86270 */
[----:B------:R-:W-:Y:S02]  /*3500*/  MOV R27, R5 ;  /* 0x00000005001b7202 */ /* 0x000fe40000000f00 */
[----:B------:R-:W-:-:S05]  /*3510*/  SEL R28, R28, RZ, P6 ;  /* 0x000000ff1c1c7207 */ /* 0x000fca0003000000 */
[----:B------:R-:W-:-:S07]  /*3520*/  IMAD.IADD R29, R29, 0x1, R28 ;  /* 0x000000011d1d7824 */ /* 0x000fce00078e021c */
[----:B------:R-:W-:Y:S05]  /*3530*/  WARPSYNC.COLLECTIVE R24, `(.L_x_1340) ;  /* 0x0000000018087348 */ /* 0x000fea0003c00000 */
[----:B------:R0:W1:Y:S02]  /*3540*/  SHFL.UP P0, R28, R27, R26, R25 ;  /* 0x0400001a1b1c7389 */ /* 0x0000640000000019 */
[----:B01----:R-:W-:Y:S05]  /*3550*/  ENDCOLLECTIVE ;  /* 0x000000000000791b */ /* 0x003fea0003800000 */
.L_x_1340:
[----:B------:R-:W-:Y:S02]  /*3560*/  MOV R27, R4 ;  /* 0x00000004001b7202 */ /* 0x000fe40000000f00 */
[----:B------:R-:W-:-:S05]  /*3570*/  MOV R24, R28 ;  /* 0x0000001c00187202 */ /* 0x000fca0000000f00 */
[----:B------:R-:W-:Y:S01]  /*3580*/  FADD.FTZ R8, R5, R24 ;  /* 0x0000001805087221 */ /* 0x000fe20000010000 */
[----:B------:R-:W-:-:S04]  /*3590*/  IMAD.MOV.U32 R24, RZ, RZ, -0x1 ;  /* 0xffffffffff187424 */ /* 0x000fc800078e00ff */
[----:B------:R-:W-:-:S07]  /*35a0*/  @P6 FSEL R5, R8, R5, !P5 ;  /* 0x0000000508056208 */ /* 0x000fce0006800000 */
[----:B------:R-:W-:Y:S05]  /*35b0*/  WARPSYNC.COLLECTIVE R24, `(.L_x_1341) ;  /* 0x0000000018087348 */ /* 0x000fea0003c00000 */
[----:B------:R0:W1:Y:S02]  /*35c0*/  SHFL.UP P0, R28, R27, R26, R25 ;  /* 0x0400001a1b1c7389 */ /* 0x0000640000000019 */
[----:B01----:R-:W-:Y:S05]  /*35d0*/  ENDCOLLECTIVE ;  /* 0x000000000000791b */ /* 0x003fea0003800000 */
.L_x_1341:
[----:B------:R-:W-:Y:S01]  /*35e0*/  MOV R27, R29 ;  /* 0x0000001d001b7202 */ /* 0x000fe20000000f00 */
[----:B------:R-:W-:Y:S01]  /*35f0*/  HFMA2 R26, -RZ, RZ, 0, 9.5367431640625e-07 ;  /* 0x00000010ff1a7431 */ /* 0x000fe200000001ff */
[----:B------:R-:W-:-:S05]  /*3600*/  MOV R25, R28 ;  /* 0x0000001c00197202 */ /* 0x000fca0000000f00 */
[----:B------:R-:W-:Y:S01]  /*3610*/  FADD.FTZ R8, R4, R25 ;  /* 0x0000001904087221 */ /* 0x000fe20000010000 */
[----:B------:R-:W-:-:S04]  /*3620*/  IMAD.MOV.U32 R25, RZ, RZ, RZ ;  /* 0x000000ffff197224 */ /* 0x000fc800078e00ff */
[----:B------:R-:W-:-:S07]  /*3630*/  @P6 FSEL R4, R8, R4, !P5 ;  /* 0x0000000408046208 */ /* 0x000fce0006800000 */
[----:B------:R-:W-:Y:S05]  /*3640*/  WARPSYNC.COLLECTIVE R24, `(.L_x_1342) ;  /* 0x0000000018087348 */ /* 0x000fea0003c00000 */
[----:B------:R0:W1:Y:S02]  /*3650*/  SHFL.UP P0, R28, R27, R26, R25 ;  /* 0x0400001a1b1c7389 */ /* 0x0000640000000019 */
[----:B01----:R-:W-:Y:S05]  /*3660*/  ENDCOLLECTIVE ;  /* 0x000000000000791b */ /* 0x003fea0003800000 */
.L_x_1342:
[----:B------:R-:W-:Y:S02]  /*3670*/  ISETP.NE.AND P5, PT, R29, RZ, PT ;  /* 0x000000ff1d00720c */ /* 0x000fe40003fa5270 */
[----:B------:R-:W-:Y:S02]  /*3680*/  MOV R27, R5 ;  /* 0x00000005001b7202 */ /* 0x000fe40000000f00 */
[----:B------:R-:W-:-:S09]  /*3690*/  SEL R8, R28, RZ, P4 ;  /* 0x000000ff1c087207 */ /* 0x000fd20002000000 */
[----:B------:R-:W-:Y:S05]  /*36a0*/  WARPSYNC.COLLECTIVE R24, `(.L_x_1343) ;  /* 0x0000000018087348 */ /* 0x000fea0003c00000 */
[----:B------:R0:W1:Y:S02]  /*36b0*/  SHFL.UP P0, R28, R27, R26, R25 ;  /* 0x0400001a1b1c7389 */ /* 0x0000640000000019 */
[----:B01----:R-:W-:Y:S05]  /*36c0*/  ENDCOLLECTIVE ;  /* 0x000000000000791b */ /* 0x003fea0003800000 */
.L_x_1343:
[----:B------:R-:W-:Y:S01]  /*36d0*/  IADD3 R8, PT, PT, R29, R8, RZ ;  /* 0x000000081d087210 */ /* 0x000fe20007ffe0ff */
        /* <DEDUP_REMOVED lines=8> */
.L_x_1344:
[----:B------:R-:W-:Y:S01]  /*3760*/  MOV R27, R8 ;  /* 0x00000008001b7202 */ /* 0x000fe20000000f00 */
[----:B------:R-:W-:Y:S01]  /*3770*/  HFMA2 R26, -RZ, RZ, 0, 5.9604644775390625e-08 ;  /* 0x00000001ff1a7431 */ /* 0x000fe200000001ff */
[----:B------:R-:W-:-:S05]  /*3780*/  MOV R25, R28 ;  /* 0x0000001c00197202 */ /* 0x000fca0000000f00 */
[----:B------:R-:W-:Y:S01]  /*3790*/  FADD.FTZ R29, R4, R25 ;  /* 0x00000019041d7221 */ /* 0x000fe20000010000 */
[----:B------:R-:W-:-:S04]  /*37a0*/  IMAD.MOV.U32 R25, RZ, RZ, RZ ;  /* 0x000000ffff197224 */ /* 0x000fc800078e00ff */
[----:B------:R-:W-:-:S07]  /*37b0*/  @P4 FSEL R4, R29, R4, !P5 ;  /* 0x000000041d044208 */ /* 0x000fce0006800000 */
[----:B------:R-:W-:Y:S05]  /*37c0*/  WARPSYNC.COLLECTIVE R24, `(.L_x_1345) ;  /* 0x0000000018087348 */ /* 0x000fea0003c00000 */
[----:B------:R0:W1:Y:S02]  /*37d0*/  SHFL.UP P0, R28, R27, R26, R25 ;  /* 0x0400001a1b1c7389 */ /* 0x0000640000000019 */
[----:B01----:R-:W-:Y:S05]  /*37e0*/  ENDCOLLECTIVE ;  /* 0x000000000000791b */ /* 0x003fea0003800000 */
.L_x_1345:
[----:B------:R-:W-:Y:S02]  /*37f0*/  MOV R27, R5 ;  /* 0x00000005001b7202 */ /* 0x000fe40000000f00 */
[----:B------:R-:W-:-:S07]  /*3800*/  MOV R8, R28 ;  /* 0x0000001c00087202 */ /* 0x000fce0000000f00 */
[----:B------:R-:W-:Y:S05]  /*3810*/  WARPSYNC.COLLECTIVE R24, `(.L_x_1346) ;  /* 0x0000000018087348 */ /* 0x000fea0003c00000 */
[----:B------:R0:W1:Y:S02]  /*3820*/  SHFL.UP P0, R28, R27, R26, R25 ;  /* 0x0400001a1b1c7389 */ /* 0x0000640000000019 */
[----:B01----:R-:W-:Y:S05]  /*3830*/  ENDCOLLECTIVE ;  /* 0x000000000000791b */ /* 0x003fea0003800000 */
.L_x_1346:
[----:B------:R-:W-:Y:S02]  /*3840*/  MOV R27, R4 ;  /* 0x00000004001b7202 */ /* 0x000fe40000000f00 */
[----:B------:R-:W-:-:S07]  /*3850*/  MOV R5, R28 ;  /* 0x0000001c00057202 */ /* 0x000fce0000000f00 */
[----:B------:R-:W-:Y:S05]  /*3860*/  WARPSYNC.COLLECTIVE R24, `(.L_x_1347) ;  /* 0x0000000018087348 */ /* 0x000fea0003c00000 */
[----:B------:R0:W1:Y:S02]  /*3870*/  SHFL.UP P0, R28, R27, R26, R25 ;  /* 0x0400001a1b1c7389 */ /* 0x0000640000000019 */
[----:B01----:R-:W-:Y:S05]  /*3880*/  ENDCOLLECTIVE ;  /* 0x000000000000791b */ /* 0x003fea0003800000 */
.L_x_1347:
[----:B------:R-:W-:Y:S05]  /*3890*/  BRA `(.L_x_1348) ;  /* 0xfffffff000547947 */ /* 0x000fea000383ffff */
.L_x_1349:
        /* <DEDUP_REMOVED lines=14> */
.L_x_3912:


//--------------------- .text._Z30group_norm_nhwc_bwd_sum_kernelI11Fp32IOBf16WLi192EEv26Group_norm_nhwc_bwd_params --------------------------
	.section	.text._Z30group_norm_nhwc_bwd_sum_kernelI11Fp32IOBf16WLi192EEv26Group_norm_nhwc_bwd_params,"ax",@progbits
	.align	128
        .global         _Z30group_norm_nhwc_bwd_sum_kernelI11Fp32IOBf16WLi192EEv26Group_norm_nhwc_bwd_params
        .type           _Z30group_norm_nhwc_bwd_sum_kernelI11Fp32IOBf16WLi192EEv26Group_norm_nhwc_bwd_params,@function
        .size           _Z30group_norm_nhwc_bwd_sum_kernelI11Fp32IOBf16WLi192EEv26Group_norm_nhwc_bwd_params,(.L_x_3913 - _Z30group_norm_nhwc_bwd_sum_kernelI11Fp32IOBf16WLi192EEv26Group_norm_nhwc_bwd_params)
        .other          _Z30group_norm_nhwc_bwd_sum_kernelI11Fp32IOBf16WLi192EEv26Group_norm_nhwc_bwd_params,@"STO_CUDA_ENTRY STV_DEFAULT"
_Z30group_norm_nhwc_bwd_sum_kernelI11Fp32IOBf16WLi192EEv26Group_norm_nhwc_bwd_params:
.text._Z30group_norm_nhwc_bwd_sum_kernelI11Fp32IOBf16WLi192EEv26Group_norm_nhwc_bwd_params:
        /* <DEDUP_REMOVED lines=19> */
[----:B------:R-:W-:Y:S01]  /*0130*/  IMAD R9, R6, R5, RZ ;  /* 0x0000000506097224 */ /* 0x000fe200078e02ff */
[----:B------:R-:W-:-:S03]  /*0140*/  LOP3.LUT R6, RZ, R7, RZ, 0x33, !PT ;  /* 0x00000007ff067212 */ /* 0x000fc600078e33ff */
[----:B------:R-:W-:-:S06]  /*0150*/  IMAD.HI.U32 R3, R3, R9, R2 ;  /* 0x0000000903037227 */ /* 0x000fcc00078e0002 */
[----:B------:R-:W-:-:S05]  /*0160*/  IMAD.HI.U32 R3, R3, R4, RZ ;  /* 0x0000000403037227 */ /* 0x000fca00078e00ff */
[----:B------:R-:W-:-:S05]  /*0170*/  IADD3 R2, PT, PT, -R3, RZ, RZ ;  /* 0x000000ff03027210 */ /* 0x000fca0007ffe1ff */
[----:B------:R-:W-:Y:S01]  /*0180*/  IMAD R2, R5, R2, R4 ;  /* 0x0000000205027224 */ /* 0x000fe200078e0204 */
[----:B------:R-:W-:-:S04]  /*0190*/  LOP3.LUT R4, R34, R7, RZ, 0x3c, !PT ;  /* 0x0000000722047212 */ /* 0x000fc800078e3cff */
[----:B------:R-:W-:Y:S02]  /*01a0*/  ISETP.GT.U32.AND P1, PT, R5, R2, PT ;  /* 0x000000020500720c */ /* 0x000fe40003f24070 */
[----:B------:R-:W-:Y:S02]  /*01b0*/  ISETP.GE.AND P2, PT, R4, RZ, PT ;  /* 0x000000ff0400720c */ /* 0x000fe40003f46270 */
[----:B------:R-:W4:Y:S09]  /*01c0*/  LDC R4, c[0x0][0x41c] ;  /* 0x00010700ff047b82 */ /* 0x000f320000000800 */
[----:B------:R-:W-:Y:S01]  /*01d0*/  @!P1 IMAD.IADD R2, R2, 0x1, -R5 ;  /* 0x0000000102029824 */ /* 0x000fe200078e0a05 */
[----:B------:R-:W-:-:S04]  /*01e0*/  @!P1 IADD3 R3, PT, PT, R3, 0x1, RZ ;  /* 0x0000000103039810 */ /* 0x000fc80007ffe0ff */
[----:B------:R-:W-:Y:S02]  /*01f0*/  ISETP.GE.U32.AND P0, PT, R2, R5, PT ;  /* 0x000000050200720c */ /* 0x000fe40003f06070 */
[----:B------:R-:W0:Y:S11]  /*0200*/  LDC R2, c[0x0][0x410] ;  /* 0x00010400ff027b82 */ /* 0x000e360000000800 */
[----:B------:R-:W-:-:S02]  /*0210*/  @P0 IADD3 R3, PT, PT, R3, 0x1, RZ ;  /* 0x0000000103030810 */ /* 0x000fc40007ffe0ff */
[----:B------:R-:W-:-:S03]  /*0220*/  ISETP.NE.AND P0, PT, R7, RZ, PT ;  /* 0x000000ff0700720c */ /* 0x000fc60003f05270 */
[----:B------:R-:W-:-:S05]  /*0230*/  @!P2 IMAD.MOV R3, RZ, RZ, -R3 ;  /* 0x000000ffff03a224 */ /* 0x000fca00078e0a03 */
[----:B------:R-:W-:-:S05]  /*0240*/  SEL R3, R6, R3, !P0 ;  /* 0x0000000306037207 */ /* 0x000fca0004000000 */
[----:B0-----:R-:W-:-:S04]  /*0250*/  IMAD R3, R2, UR6, R3 ;  /* 0x0000000602037c24 */ /* 0x001fc8000f8e0203 */
[----:B-1----:R-:W-:-:S06]  /*0260*/  IMAD.WIDE R18, R3, 0x8, R18 ;  /* 0x0000000803127825 */ /* 0x002fcc00078e0212 */
[----:B--2---:R-:W2:Y:S01]  /*0270*/  LDG.E.64 R18, desc[UR4][R18.64] ;  /* 0x0000000412127981 */ /* 0x004ea2000c1e1b00 */
[----:B------:R-:W0:Y:S01]  /*0280*/  I2F.U32.RP R5, R7 ;  /* 0x0000000700057306 */ /* 0x000e220000209000 */
[----:B---3--:R-:W-:Y:S01]  /*0290*/  ISETP.GE.U32.AND P0, PT, R34, UR10, PT ;  /* 0x0000000a22007c0c */ /* 0x008fe2000bf06070 */
[----:B------:R-:W-:Y:S01]  /*02a0*/  BSSY.RECONVERGENT B0, `(.L_x_1350) ;  /* 0x0000021000007945 */ /* 0x000fe20003800200 */
[----:B------:R-:W-:-:S04]  /*02b0*/  SHF.R.S32.HI R35, RZ, 0x1f, R34 ;  /* 0x0000001fff237819 */ /* 0x000fc80000011422 */
[----:B------:R-:W-:Y:S01]  /*02c0*/  ISETP.GE.AND.EX P0, PT, R35, UR11, PT, P0 ;  /* 0x0000000b23007c0c */ /* 0x000fe2000bf06300 */
[----:B0-----:R-:W0:Y:S02]  /*02d0*/  MUFU.RCP R5, R5 ;  /* 0x0000000500057308 */ /* 0x001e240000001000 */
[----:B0-----:R-:W-:Y:S01]  /*02e0*/  IADD3 R2, PT, PT, R5, 0xffffffe, RZ ;  /* 0x0ffffffe05027810 */ /* 0x001fe20007ffe0ff */
[----:B------:R-:W-:-:S05]  /*02f0*/  HFMA2 R5, -RZ, RZ, 0, 0 ;  /* 0x00000000ff057431 */ /* 0x000fca00000001ff */
[----:B------:R0:W1:Y:S02]  /*0300*/  F2I.FTZ.U32.TRUNC.NTZ R3, R2 ;  /* 0x0000000200037305 */ /* 0x000064000021f000 */
[----:B0-----:R-:W-:Y:S01]  /*0310*/  IMAD.MOV.U32 R2, RZ, RZ, RZ ;  /* 0x000000ffff027224 */ /* 0x001fe200078e00ff */
[----:B-1----:R-:W-:-:S05]  /*0320*/  IADD3 R8, PT, PT, RZ, -R3, RZ ;  /* 0x80000003ff087210 */ /* 0x002fca0007ffe0ff */
[----:B------:R-:W-:Y:S01]  /*0330*/  IMAD R15, R8, R7, RZ ;  /* 0x00000007080f7224 */ /* 0x000fe200078e02ff */
[----:B------:R-:W-:-:S03]  /*0340*/  MOV R8, RZ ;  /* 0x000000ff00087202 */ /* 0x000fc60000000f00 */
[----:B------:R-:W-:Y:S01]  /*0350*/  IMAD.HI.U32 R15, R3, R15, R2 ;  /* 0x0000000f030f7227 */ /* 0x000fe200078e0002 */
[----:B------:R-:W-:-:S03]  /*0360*/  CS2R R2, SRZ ;  /* 0x0000000000027805 */ /* 0x000fc6000001ff00 */
[----:B--2---:R-:W-:Y:S01]  /*0370*/  FFMA.FTZ R14, -R18, R18, R19 ;  /* 0x00000012120e7223 */ /* 0x004fe20000010113 */
[----:B----4-:R-:W-:Y:S06]  /*0380*/  @P0 BRA `(.L_x_1351) ;  /* 0x0000000000480947 */ /* 0x010fec0003800000 */
        /* <DEDUP_REMOVED lines=15> */
[----:B---3--:R-:W-:Y:S02]  /*0480*/  SHF.L.U32 R2, R2, 0x10, RZ ;  /* 0x0000001002027819 */ /* 0x008fe400000006ff */
[----:B----4-:R-:W-:Y:S01]  /*0490*/  @P1 SHF.L.U32 R8, R16, 0x10, RZ ;  /* 0x0000001010081819 */ /* 0x010fe200000006ff */
[----:B-----5:R-:W-:-:S07]  /*04a0*/  @P1 IMAD.U32 R3, R9, 0x10000, RZ ;  /* 0x0001000009031824 */ /* 0x020fce00078e00ff */
.L_x_1351:
[----:B------:R-:W-:Y:S05]  /*04b0*/  BSYNC.RECONVERGENT B0 ;  /* 0x0000000000007941 */ /* 0x000fea0003800200 */
.L_x_1350:
[----:B------:R-:W0:Y:S01]  /*04c0*/  S2UR UR8, SR_CTAID.Y ;  /* 0x00000000000879c3 */ /* 0x000e220000002600 */
[----:B------:R-:W-:Y:S01]  /*04d0*/  IMAD.HI.U32 R13, R15, R0, RZ ;  /* 0x000000000f0d7227 */ /* 0x000fe200078e00ff */
[----:B------:R-:W-:-:S03]  /*04e0*/  FSETP.GTU.FTZ.AND P2, PT, R14, RZ, PT ;  /* 0x000000ff0e00720b */ /* 0x000fc60003f5c000 */
[----:B------:R-:W-:Y:S01]  /*04f0*/  HFMA2 R28, -RZ, RZ, 0, 0 ;  /* 0x00000000ff1c7431 */ /* 0x000fe200000001ff */
[----:B------:R-:W-:Y:S01]  /*0500*/  MOV R19, RZ ;  /* 0x000000ff00137202 */ /* 0x000fe20000000f00 */
[----:B------:R-:W-:Y:S02]  /*0510*/  IMAD.MOV R12, RZ, RZ, -R13 ;  /* 0x000000ffff0c7224 */ /* 0x000fe400078e0a0d */
[----:B------:R-:W-:Y:S01]  /*0520*/  HFMA2 R26, -RZ, RZ, 0, 0 ;  /* 0x00000000ff1a7431 */ /* 0x000fe200000001ff */
[----:B------:R-:W1:Y:S01]  /*0530*/  LDC.64 R10, c[0x0][0x400] ;  /* 0x00010000ff0a7b82 */ /* 0x000e620000000a00 */
[----:B------:R-:W-:-:S05]  /*0540*/  IMAD R12, R7, R12, R0 ;  /* 0x0000000c070c7224 */ /* 0x000fca00078e0200 */
[----:B------:R-:W-:Y:S02]  /*0550*/  ISETP.GE.U32.AND P4, PT, R12, R7, PT ;  /* 0x000000070c00720c */ /* 0x000fe40003f86070 */
[----:B------:R-:W2:Y:S01]  /*0560*/  @P2 LDC R9, c[0x0][0x3c0] ;  /* 0x0000f000ff092b82 */ /* 0x000ea20000000800 */
[----:B0-----:R-:W-:-:S10]  /*0570*/  IMAD R15, R4, UR8, RZ ;  /* 0x00000008040f7c24 */ /* 0x001fd4000f8e02ff */
[-C--:B------:R-:W-:Y:S01]  /*0580*/  @P4 IADD3 R12, PT, PT, R12, -R7.reuse, RZ ;  /* 0x800000070c0c4210 */ /* 0x080fe20007ffe0ff */
[----:B------:R-:W-:Y:S01]  /*0590*/  @P4 VIADD R13, R13, 0x1 ;  /* 0x000000010d0d4836 */ /* 0x000fe20000000000 */
[----:B------:R-:W-:Y:S02]  /*05a0*/  SHF.R.S32.HI R16, RZ, 0x1f, R15 ;  /* 0x0000001fff107819 */ /* 0x000fe4000001140f */
[----:B------:R-:W-:Y:S02]  /*05b0*/  IADD3 R17, P1, PT, R15, R4, RZ ;  /* 0x000000040f117210 */ /* 0x000fe40007f3e0ff */
[----:B------:R-:W-:Y:S02]  /*05c0*/  ISETP.GE.U32.AND P3, PT, R12, R7, PT ;  /* 0x000000070c00720c */ /* 0x000fe40003f66070 */
[----:B------:R-:W-:Y:S02]  /*05d0*/  LEA.HI.X.SX32 R12, R4, R16, 0x1, P1 ;  /* 0x00000010040c7211 */ /* 0x000fe400008f0eff */
[----:B-1----:R-:W-:-:S02]  /*05e0*/  ISETP.LT.U32.AND P1, PT, R17, R10, PT ;  /* 0x0000000a1100720c */ /* 0x002fc40003f21070 */
[----:B------:R-:W-:Y:S01]  /*05f0*/  MOV R4, 0x3f800000 ;  /* 0x3f80000000047802 */ /* 0x000fe20000000f00 */
[----:B--2---:R-:W-:Y:S01]  /*0600*/  @P2 FADD.FTZ R9, R14, R9 ;  /* 0x000000090e092221 */ /* 0x004fe20000010000 */
[----:B------:R-:W-:Y:S01]  /*0610*/  ISETP.LT.AND.EX P1, PT, R12, R11, PT, P1 ;  /* 0x0000000b0c00720c */ /* 0x000fe20003f21310 */
[----:B------:R-:W-:Y:S01]  /*0620*/  IMAD.MOV.U32 R11, RZ, RZ, RZ ;  /* 0x000000ffff0b7224 */ /* 0x000fe200078e00ff */
[----:B------:R-:W-:Y:S02]  /*0630*/  ISETP.NE.U32.AND P4, PT, R7, RZ, PT ;  /* 0x000000ff0700720c */ /* 0x000fe40003f85070 */
[----:B------:R-:W-:Y:S01]  /*0640*/  SEL R14, R17, R10, P1 ;  /* 0x0000000a110e7207 */ /* 0x000fe20000800000 */
[----:B------:R0:W1:Y:S01]  /*0650*/  @P2 MUFU.RSQ R4, R9 ;  /* 0x0000000900042308 */ /* 0x0000620000001400 */
[----:B------:R-:W-:Y:S02]  /*0660*/  @P3 IADD3 R13, PT, PT, R13, 0x1, RZ ;  /* 0x000000010d0d3810 */ /* 0x000fe40007ffe0ff */
[----:B------:R-:W-:-:S02]  /*0670*/  ISETP.GT.AND P1, PT, R14, R15, PT ;  /* 0x0000000f0e00720c */ /* 0x000fc40003f24270 */
[----:B------:R-:W-:Y:S02]  /*0680*/  SEL R6, R6, R13, !P4 ;  /* 0x0000000d06067207 */ /* 0x000fe40006000000 */
[----:B------:R-:W-:-:S09]  /*0690*/  CS2R R12, SRZ ;  /* 0x00000000000c7805 */ /* 0x000fd2000001ff00 */
        /* <DEDUP_REMOVED lines=10> */
[----:B------:R-:W-:Y:S02]  /*0740*/  IADD3 R8, PT, PT, -R7, R14, RZ ;  /* 0x0000000e07087210 */ /* 0x000fe40007ffe1ff */
[----:B------:R-:W-:Y:S02]  /*0750*/  CS2R R12, SRZ ;  /* 0x00000000000c7805 */ /* 0x000fe4000001ff00 */
[----:B------:R-:W-:Y:S01]  /*0760*/  ISETP.GT.U32.AND P1, PT, R3, -0x4, PT ;  /* 0xfffffffc0300780c */ /* 0x000fe20003f24070 */
[----:B------:R-:W-:Y:S01]  /*0770*/  IMAD.MOV.U32 R26, RZ, RZ, RZ ;  /* 0x000000ffff1a7224 */ /* 0x000fe200078e00ff */
[----:B------:R-:W-:Y:S01]  /*0780*/  MOV R19, RZ ;  /* 0x000000ff00137202 */ /* 0x000fe20000000f00 */
[----:B------:R-:W-:Y:S01]  /*0790*/  IMAD.MOV.U32 R28, RZ, RZ, RZ ;  /* 0x000000ffff1c7224 */ /* 0x000fe200078e00ff */
[----:B------:R-:W-:-:S09]  /*07a0*/  LOP3.LUT R10, R8, 0x3, RZ, 0xc0, !PT ;  /* 0x00000003080a7812 */ /* 0x000fd200078ec0ff */
[----:B------:R-:W-:Y:S05]  /*07b0*/  @P1 BRA `(.L_x_1354) ;  /* 0x0000000800501947 */ /* 0x000fea0003800000 */
[----:B------:R-:W-:Y:S02]  /*07c0*/  LOP3.LUT R3, R8, 0xfffffffc, RZ, 0xc0, !PT ;  /* 0xfffffffc08037812 */ /* 0x000fe400078ec0ff */
[----:B------:R-:W-:Y:S02]  /*07d0*/  IADD3 R7, PT, PT, R7, 0x1, RZ ;  /* 0x0000000107077810 */ /* 0x000fe40007ffe0ff */
[----:B------:R-:W-:Y:S01]  /*07e0*/  MOV R13, RZ ;  /* 0x000000ff000d7202 */ /* 0x000fe20000000f00 */
[----:B------:R-:W-:-:S07]  /*07f0*/  IMAD.MOV R3, RZ, RZ, -R3 ;  /* 0x000000ffff037224 */ /* 0x000fce00078e0a03 */
.L_x_1355:
        /* <DEDUP_REMOVED lines=42> */
[----:B------:R-:W-:-:S04]  /*0aa0*/  @!P0 IADD3 R39, PT, PT, R7, 0x1, RZ ;  /* 0x0000000107278810 */ /* 0x000fc80007ffe0ff */
[----:B---3--:R-:W-:Y:S01]  /*0ab0*/  @!P0 SHF.R.S32.HI R41, RZ, 0x1f, R39 ;  /* 0x0000001fff298819 */ /* 0x008fe20000011427 */
[----:B--2---:R-:W-:-:S04]  /*0ac0*/  FADD.FTZ R27, -R18, R16 ;  /* 0x00000010121b7221 */ /* 0x004fc80000010100 */
[----:B-1----:R-:W-:Y:S01]  /*0ad0*/  FMUL.FTZ R16, R27, R4 ;  /* 0x000000041b107220 */ /* 0x002fe20000410000 */
[C---:B----4-:R-:W-:Y:S01]  /*0ae0*/  FMUL.FTZ R27, R14.reuse, R5 ;  /* 0x000000050e1b7220 */ /* 0x050fe20000410000 */
[----:B------:R-:W-:Y:S02]  /*0af0*/  FADD.FTZ R19, R14, R19 ;  /* 0x000000130e137221 */ /* 0x000fe40000010000 */
[C---:B------:R-:W-:Y:S01]  /*0b00*/  FFMA.FTZ R11, R16.reuse, R14, R11 ;  /* 0x0000000e100b7223 */ /* 0x040fe2000001000b */
[----:B------:R-:W-:Y:S01]  /*0b10*/  FFMA.FTZ R29, R16, R27, R26 ;  /* 0x0000001b101d7223 */ /* 0x000fe2000001001a */
[----:B------:R-:W-:Y:S01]  /*0b20*/  FADD.FTZ R14, R27, R13 ;  /* 0x0000000d1b0e7221 */ /* 0x000fe20000010000 */
[----:B------:R-:W-:Y:S01]  /*0b30*/  @!P0 MOV R27, R9 ;  /* 0x00000009001b8202 */ /* 0x000fe20000000f00 */
[----:B0-----:R-:W-:Y:S02]  /*0b40*/  @!P0 IMAD R16, R41, R20, RZ ;  /* 0x0000001429108224 */ /* 0x001fe400078e02ff */
[----:B------:R-:W-:-:S02]  /*0b50*/  @!P0 IMAD.MOV.U32 R26, RZ, RZ, R32 ;  /* 0x000000ffff1a8224 */ /* 0x000fc400078e0020 */
        /* <DEDUP_REMOVED lines=11> */
[----:B------:R-:W-:-:S04]  /*0c10*/  FADD.FTZ R17, -R18, R17 ;  /* 0x0000001112117221 */ /* 0x000fc80000010100 */
[----:B------:R-:W-:Y:S01]  /*0c20*/  FMUL.FTZ R17, R17, R4 ;  /* 0x0000000411117220 */ /* 0x000fe20000410000 */
[----:B0-----:R-:W-:-:S04]  /*0c30*/  @!P0 IADD3 R36, P1, PT, R37, R26, RZ ;  /* 0x0000001a25248210 */ /* 0x001fc80007f3e0ff */
[----:B------:R-:W-:Y:S01]  /*0c40*/  @!P0 IADD3.X R37, PT, PT, R16, R27, RZ, P1, !PT ;  /* 0x0000001b10258210 */ /* 0x000fe20000ffe4ff */
[----:B------:R-:W-:Y:S01]  /*0c50*/  FADD.FTZ R16, R15, R12 ;  /* 0x0000000c0f107221 */ /* 0x000fe20000010000 */
[----:B------:R-:W-:Y:S01]  /*0c60*/  CS2R R26, SRZ ;  /* 0x00000000001a7805 */ /* 0x000fe2000001ff00 */
[----:B------:R-:W0:Y:S01]  /*0c70*/  @!P0 LDC.64 R12, c[0x0][0x3f8] ;  /* 0x0000fe00ff0c8b82 */ /* 0x000e220000000a00 */
[----:B------:R-:W-:Y:S01]  /*0c80*/  FFMA.FTZ R28, R17, R15, R28 ;  /* 0x0000000f111c7223 */ /* 0x000fe2000001001c */
[----:B------:R-:W-:Y:S01]  /*0c90*/  FMUL.FTZ R38, R15, R2 ;  /* 0x000000020f267220 */ /* 0x000fe20000410000 */
[----:B-----5:R-:W-:Y:S02]  /*0ca0*/  FADD.FTZ R15, -R18, R24 ;  /* 0x00000018120f7221 */ /* 0x020fe40000010100 */
[----:B------:R1:W3:Y:S01]  /*0cb0*/  @!P0 LDG.E.64 R26, desc[UR4][R36.64] ;  /* 0x00000004241a8981 */ /* 0x0002e2000c1e1b00 */
[----:B------:R-:W-:Y:S01]  /*0cc0*/  FFMA.FTZ R29, R17, R38, R29 ;  /* 0x00000026111d7223 */ /* 0x000fe2000001001d */
[----:B------:R-:W-:Y:S01]  /*0cd0*/  FADD.FTZ R14, R38, R14 ;  /* 0x0000000e260e7221 */ /* 0x000fe20000010000 */
[----:B------:R-:W-:Y:S01]  /*0ce0*/  FMUL.FTZ R38, R15, R4 ;  /* 0x000000040f267220 */ /* 0x000fe20000410000 */
[----:B------:R-:W-:Y:S01]  /*0cf0*/  FMUL.FTZ R24, R22, R5 ;  /* 0x0000000516187220 */ /* 0x000fe20000410000 */
[----:B------:R-:W-:-:S02]  /*0d00*/  FADD.FTZ R19, R19, R22 ;  /* 0x0000001613137221 */ /* 0x000fc40000010000 */
[----:B------:R-:W-:Y:S01]  /*0d10*/  FFMA.FTZ R11, R38, R22, R11 ;  /* 0x00000016260b7223 */ /* 0x000fe2000001000b */
[----:B------:R-:W-:Y:S01]  /*0d20*/  FADD.FTZ R17, R14, R24 ;  /* 0x000000180e117221 */ /* 0x000fe20000010000 */
[----:B------:R-:W-:Y:S01]  /*0d30*/  @!P0 MOV R14, R32 ;  /* 0x00000020000e8202 */ /* 0x000fe20000000f00 */
[----:B-1----:R-:W-:Y:S02]  /*0d40*/  @!P0 VIADD R37, R7, 0x2 ;  /* 0x0000000207258836 */ /* 0x002fe40000000000 */
[----:B------:R-:W-:-:S03]  /*0d50*/  FFMA.FTZ R22, R38, R24, R29 ;  /* 0x0000001826167223 */ /* 0x000fc6000001001d */
[----:B------:R-:W-:-:S05]  /*0d60*/  @!P0 SHF.R.S32.HI R15, RZ, 0x1f, R37 ;  /* 0x0000001fff0f8819 */ /* 0x000fca0000011425 */
[----:B0-----:R-:W-:Y:S01]  /*0d70*/  @!P0 IMAD R36, R15, R12, RZ ;  /* 0x0000000c0f248224 */ /* 0x001fe200078e02ff */
        /* <DEDUP_REMOVED lines=12> */
[----:B0-----:R-:W-:-:S05]  /*0e40*/  @!P0 IADD3 R36, P1, PT, R37, R12, RZ ;  /* 0x0000000c25248210 */ /* 0x001fca0007f3e0ff */
[----:B------:R-:W-:Y:S01]  /*0e50*/  @!P0 IMAD.X R37, R24, 0x1, R13, P1 ;  /* 0x0000000118258824 */ /* 0x000fe200008e060d */
        /* <DEDUP_REMOVED lines=16> */
[----:B---3--:R-:W-:Y:S02]  /*0f60*/  FMUL.FTZ R17, R26, R5 ;  /* 0x000000051a117220 */ /* 0x008fe40000410000 */
[----:B------:R-:W-:Y:S01]  /*0f70*/  FFMA.FTZ R11, R20, R26, R11 ;  /* 0x0000001a140b7223 */ /* 0x000fe2000001000b */
[----:B------:R-:W-:Y:S01]  /*0f80*/  FADD.FTZ R19, R19, R26 ;  /* 0x0000001a13137221 */ /* 0x000fe20000010000 */
[----:B------:R-:W-:Y:S01]  /*0f90*/  FADD.FTZ R16, R16, R27 ;  /* 0x0000001b10107221 */ /* 0x000fe20000010000 */
[----:B------:R-:W-:Y:S01]  /*0fa0*/  FADD.FTZ R23, R24, R17 ;  /* 0x0000001118177221 */ /* 0x000fe20000010000 */
[----:B------:R-:W-:Y:S01]  /*0fb0*/  FFMA.FTZ R17, R20, R17, R22 ;  /* 0x0000001114117223 */ /* 0x000fe20000010016 */
[----:B------:R-:W-:Y:S01]  /*0fc0*/  FMUL.FTZ R20, R27, R2 ;  /* 0x000000021b147220 */ /* 0x000fe20000410000 */
[----:B------:R-:W-:-:S03]  /*0fd0*/  FFMA.FTZ R28, R21, R27, R28 ;  /* 0x0000001b151c7223 */ /* 0x000fc6000001001c */
[----:B------:R-:W-:Y:S01]  /*0fe0*/  FADD.FTZ R22, R20, R23 ;  /* 0x0000001714167221 */ /* 0x000fe20000010000 */
[----:B------:R-:W-:Y:S01]  /*0ff0*/  FFMA.FTZ R23, R21, R20, R17 ;  /* 0x0000001415177223 */ /* 0x000fe20000010011 */
[C---:B----4-:R-:W-:Y:S01]  /*1000*/  FADD.FTZ R25, -R18.reuse, R14 ;  /* 0x0000000e12197221 */ /* 0x050fe20000010100 */
[----:B------:R-:W-:-:S03]  /*1010*/  FADD.FTZ R15, -R18, R15 ;  /* 0x0000000f120f7221 */ /* 0x000fc60000010100 */
[-C--:B------:R-:W-:Y:S01]  /*1020*/  FMUL.FTZ R14, R25, R4.reuse ;  /* 0x00000004190e7220 */ /* 0x080fe20000410000 */
        /* <DEDUP_REMOVED lines=13> */
.L_x_1354:
        /* <DEDUP_REMOVED lines=11> */
[----:B------:R-:W-:-:S03]  /*11b0*/  @!P0 IADD3 R3, PT, PT, R7, 0x1, RZ ;  /* 0x0000000107038810 */ /* 0x000fc60007ffe0ff */
[----:B------:R-:W-:Y:S01]  /*11c0*/  @!P0 IMAD R16, R8, UR8, RZ ;  /* 0x0000000808108c24 */ /* 0x000fe2000f8e02ff */
[----:B------:R-:W-:Y:S01]  /*11d0*/  @!P0 SHF.R.S32.HI R10, RZ, 0x1f, R3 ;  /* 0x0000001fff0a8819 */ /* 0x000fe20000011403 */
[----:B------:R-:W2:Y:S01]  /*11e0*/  @!P0 LDC.64 R22, c[0x0][0x398] ;  /* 0x0000e600ff168b82 */ /* 0x000ea20000000a00 */
[----:B------:R-:W-:Y:S01]  /*11f0*/  @!P0 MOV R8, R32 ;  /* 0x0000002000088202 */ /* 0x000fe20000000f00 */
[C---:B------:R-:W-:Y:S02]  /*1200*/  @!P0 IMAD R21, R7.reuse, UR9, R16 ;  /* 0x0000000907158c24 */ /* 0x040fe4000f8e0210 */
[----:B------:R-:W-:Y:S02]  /*1210*/  @!P0 IMAD R10, R10, UR8, RZ ;  /* 0x000000080a0a8c24 */ /* 0x000fe4000f8e02ff */
[--C-:B------:R-:W-:Y:S02]  /*1220*/  @!P0 IMAD.WIDE.U32 R36, R7, UR8, R8.reuse ;  /* 0x0000000807248c25 */ /* 0x100fe4000f8e0008 */
[----:B------:R-:W3:Y:S02]  /*1230*/  @!P0 LDC.64 R16, c[0x0][0x3a0] ;  /* 0x0000e800ff108b82 */ /* 0x000ee40000000a00 */
[----:B------:R-:W-:-:S04]  /*1240*/  @!P0 IMAD.WIDE.U32 R24, R3, UR8, R8 ;  /* 0x0000000803188c25 */ /* 0x000fc8000f8e0008 */
[----:B------:R-:W-:Y:S02]  /*1250*/  @!P0 IMAD R27, R3, UR9, R10 ;  /* 0x00000009031b8c24 */ /* 0x000fe4000f8e020a */
[----:B------:R-:W-:Y:S01]  /*1260*/  @!P0 IMAD.IADD R3, R37, 0x1, R21 ;  /* 0x0000000125038824 */ /* 0x000fe200078e0215 */
[C---:B------:R-:W-:Y:S01]  /*1270*/  @!P0 SHF.L.U32 R37, R36.reuse, 0x2, RZ ;  /* 0x0000000224258819 */ /* 0x040fe200000006ff */
[----:B------:R-:W4:Y:S03]  /*1280*/  @!P0 LDC.64 R20, c[0x0][0x398] ;  /* 0x0000e600ff148b82 */ /* 0x000f260000000a00 */
[----:B------:R-:W-:Y:S02]  /*1290*/  @!P0 SHF.L.U64.HI R10, R36, 0x2, R3 ;  /* 0x00000002240a8819 */ /* 0x000fe40000010203 */
[C---:B0-----:R-:W-:Y:S02]  /*12a0*/  @!P0 IADD3 R40, P2, PT, R37.reuse, R14, RZ ;  /* 0x0000000e25288210 */ /* 0x041fe40007f5e0ff */
[----:B--2---:R-:W-:-:S02]  /*12b0*/  @!P0 IADD3 R36, P3, PT, R37, R22, RZ ;  /* 0x0000001625248210 */ /* 0x004fc40007f7e0ff */
[----:B------:R-:W-:Y:S02]  /*12c0*/  @!P0 IADD3.X R41, PT, PT, R10, R15, RZ, P2, !PT ;  /* 0x0000000f0a298210 */ /* 0x000fe400017fe4ff */
[----:B------:R-:W-:Y:S02]  /*12d0*/  CS2R R14, SRZ ;  /* 0x00000000000e7805 */ /* 0x000fe4000001ff00 */
[----:B------:R-:W-:Y:S01]  /*12e0*/  @!P0 IADD3 R3, PT, PT, R25, R27, RZ ;  /* 0x0000001b19038210 */ /* 0x000fe20007ffe0ff */
[----:B------:R-:W-:Y:S01]  /*12f0*/  @!P0 IMAD.SHL.U32 R25, R24, 0x4, RZ ;  /* 0x0000000418198824 */ /* 0x000fe200078e00ff */
[----:B------:R-:W-:Y:S02]  /*1300*/  @!P0 IADD3.X R37, PT, PT, R10, R23, RZ, P3, !PT ;  /* 0x000000170a258210 */ /* 0x000fe40001ffe4ff */
[----:B------:R-:W-:Y:S02]  /*1310*/  CS2R R22, SRZ ;  /* 0x0000000000167805 */ /* 0x000fe4000001ff00 */
[----:B------:R-:W-:Y:S01]  /*1320*/  @!P0 SHF.L.U64.HI R8, R24, 0x2, R3 ;  /* 0x0000000218088819 */ /* 0x000fe20000010203 */
[----:B------:R-:W2:Y:S01]  /*1330*/  @!P0 LDG.E.64 R14, desc[UR4][R40.64] ;  /* 0x00000004280e8981 */ /* 0x000ea2000c1e1b00 */
[----:B---3--:R-:W-:-:S03]  /*1340*/  @!P0 IADD3 R38, P2, PT, R25, R16, RZ ;  /* 0x0000001019268210 */ /* 0x008fc60007f5e0ff */
[----:B------:R-:W3:Y:S02]  /*1350*/  @!P0 LDG.E.64 R22, desc[UR4][R36.64] ;  /* 0x0000000424168981 */ /* 0x000ee4000c1e1b00 */
[C---:B------:R-:W-:Y:S01]  /*1360*/  @!P0 IMAD.X R39, R8.reuse, 0x1, R17, P2 ;  /* 0x0000000108278824 */ /* 0x040fe200010e0611 */
[----:B----4-:R-:W-:Y:S02]  /*1370*/  @!P0 IADD3 R24, P3, PT, R25, R20, RZ ;  /* 0x0000001419188210 */ /* 0x010fe40007f7e0ff */
[----:B------:R-:W-:Y:S02]  /*1380*/  CS2R R16, SRZ ;  /* 0x0000000000107805 */ /* 0x000fe4000001ff00 */
[----:B------:R-:W-:Y:S02]  /*1390*/  @!P0 IADD3.X R25, PT, PT, R8, R21, RZ, P3, !PT ;  /* 0x0000001508198210 */ /* 0x000fe40001ffe4ff */
[----:B------:R-:W-:Y:S02]  /*13a0*/  CS2R R20, SRZ ;  /* 0x0000000000147805 */ /* 0x000fe4000001ff00 */
[----:B------:R-:W4:Y:S04]  /*13b0*/  @!P0 LDG.E.64 R16, desc[UR4][R38.64] ;  /* 0x0000000426108981 */ /* 0x000f28000c1e1b00 */
[----:B------:R4:W5:Y:S01]  /*13c0*/  @!P0 LDG.E.64 R20, desc[UR4][R24.64] ;  /* 0x0000000418148981 */ /* 0x000962000c1e1b00 */
[----:B------:R-:W-:Y:S01]  /*13d0*/  IADD3 R7, PT, PT, R7, 0x2, RZ ;  /* 0x0000000207077810 */ /* 0x000fe20007ffe0ff */
[C---:B--2---:R-:W-:Y:S01]  /*13e0*/  FADD.FTZ R3, -R18.reuse, R14 ;  /* 0x0000000e12037221 */ /* 0x044fe20000010100 */
[----:B------:R-:W-:-:S03]  /*13f0*/  FADD.FTZ R15, -R18, R15 ;  /* 0x0000000f120f7221 */ /* 0x000fc60000010100 */
[-C--:B-1----:R-:W-:Y:S01]  /*1400*/  FMUL.FTZ R8, R3, R4.reuse ;  /* 0x0000000403087220 */ /* 0x082fe20000410000 */
[----:B---3--:R-:W-:Y:S01]  /*1410*/  FMUL.FTZ R3, R22, R5 ;  /* 0x0000000516037220 */ /* 0x008fe20000410000 */
[----:B------:R-:W-:Y:S02]  /*1420*/  FMUL.FTZ R15, R15, R4 ;  /* 0x000000040f0f7220 */ /* 0x000fe40000410000 */
[C---:B------:R-:W-:Y:S01]  /*1430*/  FFMA.FTZ R11, R8.reuse, R22, R11 ;  /* 0x00000016080b7223 */ /* 0x040fe2000001000b */
[----:B------:R-:W-:Y:S01]  /*1440*/  FADD.FTZ R13, R13, R3 ;  /* 0x000000030d0d7221 */ /* 0x000fe20000010000 */
[----:B------:R-:W-:Y:S01]  /*1450*/  FFMA.FTZ R3, R8, R3, R26 ;  /* 0x0000000308037223 */ /* 0x000fe2000001001a */
[----:B------:R-:W-:Y:S01]  /*1460*/  FMUL.FTZ R8, R23, R2 ;  /* 0x0000000217087220 */ /* 0x000fe20000410000 */
[C---:B------:R-:W-:Y:S01]  /*1470*/  FFMA.FTZ R28, R15.reuse, R23, R28 ;  /* 0x000000170f1c7223 */ /* 0x040fe2000001001c */
[----:B----4-:R-:W-:Y:S02]  /*1480*/  FADD.FTZ R25, -R18, R16 ;  /* 0x0000001012197221 */ /* 0x010fe40000010100 */
[----:B------:R-:W-:Y:S01]  /*1490*/  FFMA.FTZ R15, R15, R8, R3 ;  /* 0x000000080f0f7223 */ /* 0x000fe20000010003 */
[----:B------:R-:W-:Y:S01]  /*14a0*/  FADD.FTZ R10, R8, R13 ;  /* 0x0000000d080a7221 */ /* 0x000fe20000010000 */
[----:B------:R-:W-:Y:S01]  /*14b0*/  FADD.FTZ R17, -R18, R17 ;  /* 0x0000001112117221 */ /* 0x000fe20000010100 */
[----:B-----5:R-:W-:Y:S01]  /*14c0*/  FMUL.FTZ R3, R20, R5 ;  /* 0x0000000514037220 */ /* 0x020fe20000410000 */
[----:B------:R-:W-:Y:S01]  /*14d0*/  FMUL.FTZ R8, R25, R4 ;  /* 0x0000000419087220 */ /* 0x000fe20000410000 */
[----:B------:R-:W-:Y:S01]  /*14e0*/  FMUL.FTZ R26, R21, R2 ;  /* 0x00000002151a7220 */ /* 0x000fe20000410000 */
[----:B------:R-:W-:Y:S01]  /*14f0*/  FADD.FTZ R19, R19, R22 ;  /* 0x0000001613137221 */ /* 0x000fe20000010000 */
[----:B------:R-:W-:Y:S01]  /*1500*/  FADD.FTZ R13, R10, R3 ;  /* 0x000000030a0d7221 */ /* 0x000fe20000010000 */
[----:B------:R-:W-:Y:S01]  /*1510*/  FADD.FTZ R12, R12, R23 ;  /* 0x000000170c0c7221 */ /* 0x000fe20000010000 */
[----:B------:R-:W-:Y:S01]  /*1520*/  FMUL.FTZ R17, R17, R4 ;  /* 0x0000000411117220 */ /* 0x000fe20000410000 */
[----:B------:R-:W-:Y:S01]  /*1530*/  FFMA.FTZ R3, R8, R3, R15 ;  /* 0x0000000308037223 */ /* 0x000fe2000001000f */
[----:B------:R-:W-:Y:S01]  /*1540*/  FADD.FTZ R13, R26, R13 ;  /* 0x0000000d1a0d7221 */ /* 0x000fe20000010000 */
[----:B------:R-:W-:Y:S01]  /*1550*/  FADD.FTZ R19, R19, R20 ;  /* 0x0000001413137221 */ /* 0x000fe20000010000 */
[----:B------:R-:W-:Y:S01]  /*1560*/  FFMA.FTZ R11, R8, R20, R11 ;  /* 0x00000014080b7223 */ /* 0x000fe2000001000b */
[----:B------:R-:W-:Y:S01]  /*1570*/  FADD.FTZ R12, R12, R21 ;  /* 0x000000150c0c7221 */ /* 0x000fe20000010000 */
[C---:B------:R-:W-:Y:S01]  /*1580*/  FFMA.FTZ R28, R17.reuse, R21, R28 ;  /* 0x00000015111c7223 */ /* 0x040fe2000001001c */
[----:B------:R-:W-:-:S07]  /*1590*/  FFMA.FTZ R26, R17, R26, R3 ;  /* 0x0000001a111a7223 */ /* 0x000fce0000010003 */
.L_x_1356:
        /* <DEDUP_REMOVED lines=24> */
.L_x_1358:
[----:B------:R-:W-:Y:S05]  /*1720*/  BSYNC.RECONVERGENT B0 ;  /* 0x0000000000007941 */ /* 0x000fea0003800200 */
.L_x_1357:
        /* <DEDUP_REMOVED lines=15> */
.L_x_1353:
[C---:B------:R-:W-:Y:S01]  /*1820*/  IMAD.IADD R10, R14.reuse, 0x1, -R7 ;  /* 0x000000010e0a7824 */ /* 0x040fe200078e0a07 */
[----:B------:R-:W-:Y:S01]  /*1830*/  IADD3 R12, PT, PT, R14, -0x1, RZ ;  /* 0xffffffff0e0c7810 */ /* 0x000fe20007ffe0ff */
[----:B------:R-:W-:Y:S02]  /*1840*/  HFMA2 R19, -RZ, RZ, 0, 0 ;  /* 0x00000000ff137431 */ /* 0x000fe400000001ff */
[----:B------:R-:W-:Y:S01]  /*1850*/  IMAD.MOV.U32 R26, RZ, RZ, RZ ;  /* 0x000000ffff1a7224 */ /* 0x000fe200078e00ff */
[----:B------:R-:W-:Y:S01]  /*1860*/  MOV R11, RZ ;  /* 0x000000ff000b7202 */ /* 0x000fe20000000f00 */
[----:B------:R-:W-:Y:S01]  /*1870*/  IMAD.MOV.U32 R28, RZ, RZ, RZ ;  /* 0x000000ffff1c7224 */ /* 0x000fe200078e00ff */
[----:B------:R-:W-:Y:S02]  /*1880*/  LOP3.LUT R10, R10, 0x1, RZ, 0xc0, !PT ;  /* 0x000000010a0a7812 */ /* 0x000fe400078ec0ff */
[----:B------:R-:W-:Y:S02]  /*1890*/  ISETP.NE.AND P2, PT, R7, R12, PT ;  /* 0x0000000c0700720c */ /* 0x000fe40003f45270 */
[----:B------:R-:W-:-:S02]  /*18a0*/  CS2R R12, SRZ ;  /* 0x00000000000c7805 */ /* 0x000fc4000001ff00 */
[----:B------:R-:W-:Y:S02]  /*18b0*/  ISETP.NE.U32.AND P1, PT, R10, 0x1, PT ;  /* 0x000000010a00780c */ /* 0x000fe40003f25070 */
[----:B------:R-:W-:-:S11]  /*18c0*/  MOV R10, R7 ;  /* 0x00000007000a7202 */ /* 0x000fd60000000f00 */
[----:B------:R-:W-:Y:S05]  /*18d0*/  @P1 BRA `(.L_x_1359) ;  /* 0x0000000000cc1947 */ /* 0x000fea0003800000 */
[----:B------:R-:W0:Y:S01]  /*18e0*/  @!P0 LDC.64 R10, c[0x0][0x3a0] ;  /* 0x0000e800ff0a8b82 */ /* 0x000e220000000a00 */
[----:B------:R-:W-:Y:S01]  /*18f0*/  @!P0 MOV R12, R32 ;  /* 0x00000020000c8202 */ /* 0x000fe20000000f00 */
[----:B------:R-:W-:Y:S01]  /*1900*/  @!P0 IMAD R16, R16, UR10, RZ ;  /* 0x0000000a10108c24 */ /* 0x000fe2000f8e02ff */
[----:B------:R-:W-:-:S03]  /*1910*/  @!P0 MOV R13, R9 ;  /* 0x00000009000d8202 */ /* 0x000fc60000000f00 */
[C---:B------:R-:W-:Y:S02]  /*1920*/  @!P0 IMAD R17, R15.reuse, UR11, R16 ;  /* 0x0000000b0f118c24 */ /* 0x040fe4000f8e0210 */
[----:B------:R-:W-:-:S04]  /*1930*/  @!P0 IMAD.WIDE.U32 R12, R15, UR10, R12 ;  /* 0x0000000a0f0c8c25 */ /* 0x000fc8000f8e000c */
[----:B------:R-:W-:Y:S01]  /*1940*/  @!P0 IMAD.IADD R13, R13, 0x1, R17 ;  /* 0x000000010d0d8824 */ /* 0x000fe200078e0211 */
[----:B------:R-:W-:-:S04]  /*1950*/  @!P0 SHF.L.U32 R23, R12, 0x2, RZ ;  /* 0x000000020c178819 */ /* 0x000fc800000006ff */
[----:B------:R-:W-:Y:S02]  /*1960*/  @!P0 SHF.L.U64.HI R16, R12, 0x2, R13 ;  /* 0x000000020c108819 */ /* 0x000fe4000001020d */
[----:B------:R-:W-:Y:S02]  /*1970*/  CS2R R12, SRZ ;  /* 0x00000000000c7805 */ /* 0x000fe4000001ff00 */
        /* <DEDUP_REMOVED lines=35> */
[----:B------:R-:W-:Y:S01]  /*1bb0*/  IADD3 R10, PT, PT, R7, 0x1, RZ ;  /* 0x00000001070a7810 */ /* 0x000fe20007ffe0ff */
[----:B------:R-:W-:Y:S02]  /*1bc0*/  FFMA.FTZ R11, R11, R16, RZ ;  /* 0x000000100b0b7223 */ /* 0x000fe400000100ff */
[C---:B------:R-:W-:Y:S01]  /*1bd0*/  FFMA.FTZ R26, R28.reuse, R13, R15 ;  /* 0x0000000d1c1a7223 */ /* 0x040fe2000001000f */
[----:B------:R-:W-:Y:S01]  /*1be0*/  FADD.FTZ R13, R13, R12 ;  /* 0x0000000c0d0d7221 */ /* 0x000fe20000010000 */
[----:B------:R-:W-:Y:S01]  /*1bf0*/  FFMA.FTZ R28, R28, R17, RZ ;  /* 0x000000111c1c7223 */ /* 0x000fe200000100ff */
[----:B------:R-:W-:-:S07]  /*1c00*/  FADD.FTZ R12, RZ, R17 ;  /* 0x00000011ff0c7221 */ /* 0x000fce0000010000 */
.L_x_1359:
[----:B------:R-:W-:Y:S05]  /*1c10*/  @!P2 BRA `(.L_x_1352) ;  /* 0x0000000400b8a947 */ /* 0x000fea0003800000 */
[----:B------:R-:W-:-:S07]  /*1c20*/  IADD3 R7, PT, PT, R10, -R14, RZ ;  /* 0x8000000e0a077210 */ /* 0x000fce0007ffe0ff */
.L_x_1360:
        /* <DEDUP_REMOVED lines=10> */
[----:B------:R-:W-:Y:S02]  /*1cd0*/  @!P0 SHF.L.U32 R37, R20, 0x2, RZ ;  /* 0x0000000214258819 */ /* 0x000fe400000006ff */
[----:B------:R-:W-:Y:S02]  /*1ce0*/  CS2R R14, SRZ ;  /* 0x00000000000e7805 */ /* 0x000fe4000001ff00 */
[----:B--2---:R-:W-:-:S02]  /*1cf0*/  @!P0 IADD3 R34, P1, PT, R37, R16, RZ ;  /* 0x0000001025228210 */ /* 0x004fc40007f3e0ff */
[----:B------:R-:W-:Y:S02]  /*1d00*/  @!P0 SHF.L.U64.HI R25, R20, 0x2, R25 ;  /* 0x0000000214198819 */ /* 0x000fe40000010219 */
[----:B------:R-:W2:Y:S02]  /*1d10*/  @!P0 LDC.64 R20, c[0x0][0x398] ;  /* 0x0000e600ff148b82 */ /* 0x000ea40000000a00 */
[----:B------:R-:W-:-:S05]  /*1d20*/  @!P0 IADD3.X R35, PT, PT, R25, R17, RZ, P1, !PT ;  /* 0x0000001119238210 */ /* 0x000fca0000ffe4ff */
[----:B------:R3:W4:Y:S01]  /*1d30*/  @!P0 LDG.E.64 R14, desc[UR4][R34.64] ;  /* 0x00000004220e8981 */ /* 0x000722000c1e1b00 */
[----:B------:R-:W5:Y:S01]  /*1d40*/  @!P0 LDC.64 R16, c[0x0][0x3f8] ;  /* 0x0000fe00ff108b82 */ /* 0x000f620000000a00 */
[----:B------:R-:W-:-:S04]  /*1d50*/  @!P0 IADD3 R27, PT, PT, R10, 0x1, RZ ;  /* 0x000000010a1b8810 */ /* 0x000fc80007ffe0ff */
[----:B------:R-:W-:Y:S02]  /*1d60*/  @!P0 SHF.R.S32.HI R29, RZ, 0x1f, R27 ;  /* 0x0000001fff1d8819 */ /* 0x000fe4000001141b */
[----:B---3--:R-:W-:Y:S01]  /*1d70*/  @!P0 MOV R35, R9 ;  /* 0x0000000900238202 */ /* 0x008fe20000000f00 */
[----:B------:R-:W-:Y:S01]  /*1d80*/  @!P0 IMAD.MOV.U32 R34, RZ, RZ, R32 ;  /* 0x000000ffff228224 */ /* 0x000fe200078e0020 */
[----:B--2---:R-:W-:-:S04]  /*1d90*/  @!P0 IADD3 R36, P1, PT, R37, R20, RZ ;  /* 0x0000001425248210 */ /* 0x004fc80007f3e0ff */
[----:B------:R-:W-:Y:S02]  /*1da0*/  @!P0 IADD3.X R37, PT, PT, R25, R21, RZ, P1, !PT ;  /* 0x0000001519258210 */ /* 0x000fe40000ffe4ff */
[----:B------:R-:W-:Y:S01]  /*1db0*/  CS2R R20, SRZ ;  /* 0x0000000000147805 */ /* 0x000fe2000001ff00 */
[----:B-----5:R-:W-:-:S04]  /*1dc0*/  @!P0 IMAD R24, R29, R16, RZ ;  /* 0x000000101d188224 */ /* 0x020fc800078e02ff */
[C---:B------:R-:W-:Y:S02]  /*1dd0*/  @!P0 IMAD R29, R27.reuse, R17, R24 ;  /* 0x000000111b1d8224 */ /* 0x040fe400078e0218 */
        /* <DEDUP_REMOVED lines=9> */
[----:B------:R0:W3:Y:S02]  /*1e70*/  @!P0 LDG.E.64 R20, desc[UR4][R24.64] ;  /* 0x0000000418148981 */ /* 0x0000e4000c1e1b00 */
[----:B0-----:R-:W-:-:S05]  /*1e80*/  @!P0 IADD3 R24, P1, PT, R27, R22, RZ ;  /* 0x000000161b188210 */ /* 0x001fca0007f3e0ff */
[----:B------:R-:W-:Y:S01]  /*1e90*/  @!P0 IMAD.X R25, R34, 0x1, R23, P1 ;  /* 0x0000000122198824 */ /* 0x000fe200008e0617 */
[----:B------:R-:W-:-:S06]  /*1ea0*/  CS2R R22, SRZ ;  /* 0x0000000000167805 */ /* 0x000fcc000001ff00 */
[----:B------:R0:W5:Y:S01]  /*1eb0*/  @!P0 LDG.E.64 R22, desc[UR4][R24.64] ;  /* 0x0000000418168981 */ /* 0x000162000c1e1b00 */
[----:B------:R-:W-:Y:S02]  /*1ec0*/  IADD3 R7, PT, PT, R7, 0x2, RZ ;  /* 0x0000000207077810 */ /* 0x000fe40007ffe0ff */
[----:B------:R-:W-:Y:S02]  /*1ed0*/  IADD3 R10, PT, PT, R10, 0x2, RZ ;  /* 0x000000020a0a7810 */ /* 0x000fe40007ffe0ff */
[----:B------:R-:W-:Y:S01]  /*1ee0*/  ISETP.NE.AND P1, PT, R7, RZ, PT ;  /* 0x000000ff0700720c */ /* 0x000fe20003f25270 */
[C---:B----4-:R-:W-:Y:S01]  /*1ef0*/  FADD.FTZ R27, -R18.reuse, R14 ;  /* 0x0000000e121b7221 */ /* 0x050fe20000010100 */
        /* <DEDUP_REMOVED lines=8> */
[----:B------:R-:W4:Y:S01]  /*1f80*/  MUFU.EX2 R37, R37 ;  /* 0x0000002500257308 */ /* 0x000f220000000800 */
[----:B-1----:R-:W-:-:S04]  /*1f90*/  FADD.FTZ R36, R35, 1 ;  /* 0x3f80000023247421 */ /* 0x002fc80000010000 */
[----:B0-----:R-:W0:Y:S01]  /*1fa0*/  MUFU.RCP R25, R36 ;  /* 0x0000002400197308 */ /* 0x001e220000001000 */
[----:B----4-:R-:W-:-:S07]  /*1fb0*/  FADD.FTZ R34, R37, 1 ;  /* 0x3f80000025227421 */ /* 0x010fce0000010000 */
[----:B------:R-:W1:Y:S01]  /*1fc0*/  MUFU.RCP R34, R34 ;  /* 0x0000002200227308 */ /* 0x000e620000001000 */
[----:B---3--:R-:W-:Y:S01]  /*1fd0*/  FADD.FTZ R21, -R18, R21 ;  /* 0x0000001512157221 */ /* 0x008fe20000010100 */
[----:B0-----:R-:W-:-:S04]  /*1fe0*/  FADD.FTZ R24, -R25, 1 ;  /* 0x3f80000019187421 */ /* 0x001fc80000010100 */
[----:B------:R-:W-:Y:S01]  /*1ff0*/  FFMA.FTZ R24, R27, R24, 1 ;  /* 0x3f8000001b187423 */ /* 0x000fe20000010018 */
[----:B--2---:R-:W-:Y:S01]  /*2000*/  FMUL.FTZ R27, R25, R16 ;  /* 0x00000010191b7220 */ /* 0x004fe20000410000 */
[----:B------:R-:W-:Y:S01]  /*2010*/  FADD.FTZ R25, -R18, R20 ;  /* 0x0000001412197221 */ /* 0x000fe20000010100 */
[-C--:B------:R-:W-:Y:S01]  /*2020*/  FMUL.FTZ R20, R21, R4.reuse ;  /* 0x0000000415147220 */ /* 0x080fe20000410000 */
[C---:B-1----:R-:W-:Y:S01]  /*2030*/  FMUL.FTZ R35, R34.reuse, R17 ;  /* 0x0000001122237220 */ /* 0x042fe20000410000 */
[----:B------:R-:W-:Y:S01]  /*2040*/  FADD.FTZ R16, -R34, 1 ;  /* 0x3f80000022107421 */ /* 0x000fe20000010100 */
[----:B------:R-:W-:Y:S01]  /*2050*/  FMUL.FTZ R25, R25, R4 ;  /* 0x0000000419197220 */ /* 0x000fe20000410000 */
[----:B------:R-:W-:Y:S01]  /*2060*/  FFMA.FTZ R21, R20, R2, R3 ;  /* 0x0000000214157223 */ /* 0x000fe20000010003 */
[----:B------:R-:W-:Y:S01]  /*2070*/  FMUL.FTZ R24, R27, R24 ;  /* 0x000000181b187220 */ /* 0x000fe20000410000 */
[----:B------:R-:W-:Y:S01]  /*2080*/  FFMA.FTZ R16, R29, R16, 1 ;  /* 0x3f8000001d107423 */ /* 0x000fe20000010010 */
[-C--:B------:R-:W-:Y:S01]  /*2090*/  FFMA.FTZ R17, R25, R5.reuse, R8 ;  /* 0x0000000519117223 */ /* 0x080fe20000010008 */
[----:B------:R-:W-:Y:S01]  /*20a0*/  FMUL.FTZ R37, R21, -1.4426950216293334961 ;  /* 0xbfb8aa3b15257820 */ /* 0x000fe20000410000 */
[C---:B------:R-:W-:Y:S01]  /*20b0*/  FADD.FTZ R19, R24.reuse, R19 ;  /* 0x0000001318137221 */ /* 0x040fe20000010000 */
[----:B------:R-:W-:Y:S01]  /*20c0*/  FMUL.FTZ R27, R35, R16 ;  /* 0x00000010231b7220 */ /* 0x000fe20000410000 */
[----:B------:R-:W-:Y:S01]  /*20d0*/  FMUL.FTZ R36, R17, -1.4426950216293334961 ;  /* 0xbfb8aa3b11247820 */ /* 0x000fe20000410000 */
[----:B------:R-:W-:Y:S01]  /*20e0*/  FMUL.FTZ R35, R24, R5 ;  /* 0x0000000518237220 */ /* 0x000fe20000410000 */
[C---:B------:R-:W-:Y:S01]  /*20f0*/  FFMA.FTZ R16, R14.reuse, R24, R11 ;  /* 0x000000180e107223 */ /* 0x040fe2000001000b */
[----:B------:R-:W0:Y:S01]  /*2100*/  MUFU.EX2 R37, R37 ;  /* 0x0000002500257308 */ /* 0x000e220000000800 */
[----:B------:R-:W-:Y:S01]  /*2110*/  FADD.FTZ R12, R27, R12 ;  /* 0x0000000c1b0c7221 */ /* 0x000fe20000010000 */
[----:B------:R-:W-:Y:S01]  /*2120*/  FFMA.FTZ R14, R14, R35, R26 ;  /* 0x000000230e0e7223 */ /* 0x000fe2000001001a */
[----:B------:R-:W-:Y:S01]  /*2130*/  FADD.FTZ R13, R35, R13 ;  /* 0x0000000d230d7221 */ /* 0x000fe20000010000 */
[----:B------:R-:W1:Y:S01]  /*2140*/  MUFU.EX2 R36, R36 ;  /* 0x0000002400247308 */ /* 0x000e620000000800 */
[----:B0-----:R-:W-:Y:S01]  /*2150*/  FADD.FTZ R34, R37, 1 ;  /* 0x3f80000025227421 */ /* 0x001fe20000010000 */
[----:B-1----:R-:W-:-:S05]  /*2160*/  FADD.FTZ R29, R36, 1 ;  /* 0x3f800000241d7421 */ /* 0x002fca0000010000 */
[----:B------:R-:W0:Y:S08]  /*2170*/  MUFU.RCP R34, R34 ;  /* 0x0000002200227308 */ /* 0x000e300000001000 */
[----:B------:R-:W1:Y:S01]  /*2180*/  MUFU.RCP R29, R29 ;  /* 0x0000001d001d7308 */ /* 0x000e620000001000 */
[C---:B0-----:R-:W-:Y:S01]  /*2190*/  FADD.FTZ R26, -R34.reuse, 1 ;  /* 0x3f800000221a7421 */ /* 0x041fe20000010100 */
[----:B-----5:R-:W-:-:S03]  /*21a0*/  FMUL.FTZ R23, R34, R23 ;  /* 0x0000001722177220 */ /* 0x020fc60000410000 */
[----:B------:R-:W-:Y:S01]  /*21b0*/  FFMA.FTZ R26, R21, R26, 1 ;  /* 0x3f800000151a7423 */ /* 0x000fe2000001001a */
[----:B-1----:R-:W-:-:S03]  /*21c0*/  FADD.FTZ R24, -R29, 1 ;  /* 0x3f8000001d187421 */ /* 0x002fc60000010100 */
[----:B------:R-:W-:Y:S01]  /*21d0*/  FMUL.FTZ R23, R23, R26 ;  /* 0x0000001a17177220 */ /* 0x000fe20000410000 */
[----:B------:R-:W-:Y:S01]  /*21e0*/  FFMA.FTZ R11, R17, R24, 1 ;  /* 0x3f800000110b7423 */ /* 0x000fe20000010018 */
[----:B------:R-:W-:Y:S01]  /*21f0*/  FMUL.FTZ R24, R29, R22 ;  /* 0x000000161d187220 */ /* 0x000fe20000410000 */
[----:B------:R-:W-:Y:S01]  /*2200*/  FMUL.FTZ R22, R27, R2 ;  /* 0x000000021b167220 */ /* 0x000fe20000410000 */
[C---:B------:R-:W-:Y:S01]  /*2210*/  FFMA.FTZ R17, R15.reuse, R27, R28 ;  /* 0x0000001b0f117223 */ /* 0x040fe2000001001c */
[----:B------:R-:W-:Y:S01]  /*2220*/  FADD.FTZ R12, R12, R23 ;  /* 0x000000170c0c7221 */ /* 0x000fe20000010000 */
[----:B------:R-:W-:Y:S01]  /*2230*/  FMUL.FTZ R24, R24, R11 ;  /* 0x0000000b18187220 */ /* 0x000fe20000410000 */
[----:B------:R-:W-:Y:S01]  /*2240*/  FFMA.FTZ R15, R15, R22, R14 ;  /* 0x000000160f0f7223 */ /* 0x000fe2000001000e */
[----:B------:R-:W-:Y:S01]  /*2250*/  FADD.FTZ R21, R22, R13 ;  /* 0x0000000d16157221 */ /* 0x000fe20000010000 */
[----:B------:R-:W-:Y:S01]  /*2260*/  FMUL.FTZ R13, R23, R2 ;  /* 0x00000002170d7220 */ /* 0x000fe20000410000 */
[----:B------:R-:W-:Y:S01]  /*2270*/  FMUL.FTZ R14, R24, R5 ;  /* 0x00000005180e7220 */ /* 0x000fe20000410000 */
[----:B------:R-:W-:Y:S01]  /*2280*/  FADD.FTZ R19, R19, R24 ;  /* 0x0000001813137221 */ /* 0x000fe20000010000 */
[C---:B------:R-:W-:Y:S01]  /*2290*/  FFMA.FTZ R11, R25.reuse, R24, R16 ;  /* 0x00000018190b7223 */ /* 0x040fe20000010010 */
[----:B------:R-:W-:Y:S01]  /*22a0*/  FFMA.FTZ R28, R20, R23, R17 ;  /* 0x00000017141c7223 */ /* 0x000fe20000010011 */
[----:B------:R-:W-:Y:S01]  /*22b0*/  FFMA.FTZ R26, R25, R14, R15 ;  /* 0x0000000e191a7223 */ /* 0x000fe2000001000f */
[----:B------:R-:W-:-:S03]  /*22c0*/  FADD.FTZ R14, R21, R14 ;  /* 0x0000000e150e7221 */ /* 0x000fc60000010000 */
[----:B------:R-:W-:Y:S01]  /*22d0*/  FFMA.FTZ R26, R20, R13, R26 ;  /* 0x0000000d141a7223 */ /* 0x000fe2000001001a */
[----:B------:R-:W-:Y:S01]  /*22e0*/  FADD.FTZ R13, R13, R14 ;  /* 0x0000000e0d0d7221 */ /* 0x000fe20000010000 */
[----:B------:R-:W-:Y:S06]  /*22f0*/  @P1 BRA `(.L_x_1360) ;  /* 0xfffffff8004c1947 */ /* 0x000fec000383ffff */
.L_x_1352:
[----:B------:R-:W0:Y:S01]  /*2300*/  S2R R3, SR_CgaCtaId ;  /* 0x0000000000037919 */ /* 0x000e220000008800 */
        /* <DEDUP_REMOVED lines=8> */
[----:B------:R-:W-:Y:S02]  /*2390*/  ISETP.GT.U32.AND P0, PT, R31, 0x1f, PT ;  /* 0x0000001f1f00780c */ /* 0x000fe40003f04070 */
[----:B0-----:R-:W-:Y:S01]  /*23a0*/  LEA R3, R3, R2, 0x18 ;  /* 0x0000000203037211 */ /* 0x001fe200078ec0ff */
        /* <DEDUP_REMOVED lines=11> */
[----:B------:R-:W3:Y:S04]  /*2460*/  LDS R22, [R30+0x20] ;  /* 0x000020001e167984 */ /* 0x000ee80000000800 */
[----:B------:R-:W4:Y:S04]  /*2470*/  LDS R24, [R30+0x1c] ;  /* 0x00001c001e187984 */ /* 0x000f280000000800 */
[----:B------:R-:W-:Y:S04]  /*2480*/  LDS R20, [R30+0x18] ;  /* 0x000018001e147984 */ /* 0x000fe80000000800 */
[----:B------:R-:W5:Y:S04]  /*2490*/  LDS R21, [R30+0x24] ;  /* 0x000024001e157984 */ /* 0x000f680000000800 */
[----:B------:R-:W2:Y:S04]  /*24a0*/  LDS R17, [R30+0x2c] ;  /* 0x00002c001e117984 */ /* 0x000ea80000000800 */
[----:B------:R-:W2:Y:S04]  /*24b0*/  LDS R18, [R30+0x28] ;  /* 0x000028001e127984 */ /* 0x000ea80000000800 */
[----:B------:R-:W2:Y:S04]  /*24c0*/  LDS R16, [R30+0x30] ;  /* 0x000030001e107984 */ /* 0x000ea80000000800 */
[----:B------:R-:W2:Y:S04]  /*24d0*/  LDS R14, [R30+0x38] ;  /* 0x000038001e0e7984 */ /* 0x000ea80000000800 */
[----:B------:R-:W2:Y:S04]  /*24e0*/  LDS R15, [R30+0x34] ;  /* 0x000034001e0f7984 */ /* 0x000ea80000000800 */
[----:B0-----:R-:W0:Y:S04]  /*24f0*/  LDS R13, [R30+0x3c] ;  /* 0x00003c001e0d7984 */ /* 0x001e280000000800 */
[----:B------:R-:W0:Y:S01]  /*2500*/  LDS R9, [R30+0x44] ;  /* 0x000044001e097984 */ /* 0x000e220000000800 */
[----:B---3--:R-:W-:-:S03]  /*2510*/  FADD.FTZ R25, R23, R22 ;  /* 0x0000001617197221 */ /* 0x008fc60000010000 */
[----:B------:R-:W3:Y:S01]  /*2520*/  LDS R10, [R30+0x40] ;  /* 0x000040001e0a7984 */ /* 0x000ee20000000800 */
[----:B----4-:R-:W-:-:S03]  /*2530*/  ISETP.NE.AND P5, PT, R24, RZ, PT ;  /* 0x000000ff1800720c */ /* 0x010fc60003fa5270 */
[----:B------:R-:W4:Y:S01]  /*2540*/  LDS R8, [R30+0x48] ;  /* 0x000048001e087984 */ /* 0x000f220000000800 */
[----:B------:R-:W-:-:S03]  /*2550*/  FSEL R0, R25, R22, !P5 ;  /* 0x0000001619007208 */ /* 0x000fc60006800000 */
[----:B------:R-:W4:Y:S01]  /*2560*/  LDS R7, [R30+0x10] ;  /* 0x000010001e077984 */ /* 0x000f220000000800 */
[----:B-----5:R-:W-:-:S03]  /*2570*/  FADD.FTZ R2, R20, R21 ;  /* 0x0000001514027221 */ /* 0x020fc60000010000 */
[----:B-1----:R-:W1:Y:S01]  /*2580*/  LDS R4, [R30+0x50] ;  /* 0x000050001e047984 */ /* 0x002e620000000800 */
[----:B--2---:R-:W-:Y:S01]  /*2590*/  FADD.FTZ R0, R17, R0 ;  /* 0x0000000011007221 */ /* 0x004fe20000010000 */
[----:B------:R-:W-:Y:S02]  /*25a0*/  FSEL R25, R2, R21, !P5 ;  /* 0x0000001502197208 */ /* 0x000fe40006800000 */
[----:B------:R-:W2:Y:S01]  /*25b0*/  LDS R3, [R30+0x54] ;  /* 0x000054001e037984 */ /* 0x000ea20000000800 */
[----:B------:R-:W-:-:S03]  /*25c0*/  ISETP.NE.AND P4, PT, R18, RZ, PT ;  /* 0x000000ff1200720c */ /* 0x000fc60003f85270 */
[----:B------:R-:W5:Y:S01]  /*25d0*/  LDS R5, [R30+0x4c] ;  /* 0x00004c001e057984 */ /* 0x000f620000000800 */
[----:B------:R-:W-:Y:S01]  /*25e0*/  FADD.FTZ R27, R16, R25 ;  /* 0x00000019101b7221 */ /* 0x000fe20000010000 */
[----:B------:R-:W-:Y:S01]  /*25f0*/  FSEL R25, R0, R17, !P4 ;  /* 0x0000001100197208 */ /* 0x000fe20006000000 */
[----:B------:R-:W2:Y:S03]  /*2600*/  S2R R33, SR_LANEID ;  /* 0x0000000000217919 */ /* 0x000ea60000000000 */
[----:B------:R-:W-:Y:S01]  /*2610*/  FSEL R0, R27, R16, !P4 ;  /* 0x000000101b007208 */ /* 0x000fe20006000000 */
[----:B------:R-:W-:Y:S01]  /*2620*/  FADD.FTZ R25, R14, R25 ;  /* 0x000000190e197221 */ /* 0x000fe20000010000 */
[----:B------:R-:W-:-:S03]  /*2630*/  ISETP.NE.AND P3, PT, R15, RZ, PT ;  /* 0x000000ff0f00720c */ /* 0x000fc60003f65270 */
[----:B0-----:R-:W-:Y:S01]  /*2640*/  FADD.FTZ R2, R13, R0 ;  /* 0x000000000d027221 */ /* 0x001fe20000010000 */
[----:B------:R-:W-:-:S04]  /*2650*/  FSEL R0, R25, R14, !P3 ;  /* 0x0000000e19007208 */ /* 0x000fc80005800000 */
[----:B------:R-:W-:Y:S01]  /*2660*/  FSEL R25, R2, R13, !P3 ;  /* 0x0000000d02197208 */ /* 0x000fe20005800000 */
[----:B------:R-:W-:Y:S01]  /*2670*/  FADD.FTZ R2, R9, R0 ;  /* 0x0000000009027221 */ /* 0x000fe20000010000 */
[----:B---3--:R-:W-:-:S03]  /*2680*/  ISETP.NE.AND P2, PT, R10, RZ, PT ;  /* 0x000000ff0a00720c */ /* 0x008fc60003f45270 */
[----:B----4-:R-:W-:Y:S01]  /*2690*/  FADD.FTZ R27, R8, R25 ;  /* 0x00000019081b7221 */ /* 0x010fe20000010000 */
[----:B------:R-:W-:Y:S02]  /*26a0*/  FSEL R25, R2, R9, !P2 ;  /* 0x0000000902197208 */ /* 0x000fe40005000000 */
[----:B------:R-:W-:Y:S02]  /*26b0*/  IADD3 R0, PT, PT, R18, R24, R7 ;  /* 0x0000001812007210 */ /* 0x000fe40007ffe007 */
[----:B------:R-:W-:Y:S01]  /*26c0*/  FSEL R2, R27, R8, !P2 ;  /* 0x000000081b027208 */ /* 0x000fe20005000000 */
[----:B-1----:R-:W-:Y:S01]  /*26d0*/  FADD.FTZ R25, R4, R25 ;  /* 0x0000001904197221 */ /* 0x002fe20000010000 */
[----:B------:R-:W-:-:S03]  /*26e0*/  IADD3 R0, PT, PT, R10, R0, R15 ;  /* 0x000000000a007210 */ /* 0x000fc60007ffe00f */
[----:B--2---:R-:W-:Y:S01]  /*26f0*/  FADD.FTZ R2, R3, R2 ;  /* 0x0000000203027221 */ /* 0x004fe20000010000 */
[C---:B-----5:R-:W-:Y:S02]  /*2700*/  ISETP.NE.AND P1, PT, R5.reuse, RZ, PT ;  /* 0x000000ff0500720c */ /* 0x060fe40003f25270 */
[----:B------:R-:W-:Y:S02]  /*2710*/  IADD3 R29, PT, PT, R5, R0, RZ ;  /* 0x00000000051d7210 */ /* 0x000fe40007ffe0ff */
[----:B------:R-:W-:Y:S02]  /*2720*/  FSEL R27, R25, R4, !P1 ;  /* 0x00000004191b7208 */ /* 0x000fe40004800000 */
[----:B------:R-:W-:Y:S01]  /*2730*/  FSEL R2, R2, R3, !P1 ;  /* 0x0000000302027208 */ /* 0x000fe20004800000 */
        /* <DEDUP_REMOVED lines=59> */
.L_x_1384:
[----:B------:R-:W3:Y:S01]  /*2af0*/  S2R R25, SR_CgaCtaId ;  /* 0x0000000000197919 */ /* 0x000ee20000008800 */
[----:B------:R-:W-:Y:S02]  /*2b00*/  P2R R0, PR, RZ, 0x2 ;  /* 0x00000002ff007803 */ /* 0x000fe40000000000 */
[----:B------:R-:W-:Y:S01]  /*2b10*/  ISETP.NE.AND P1, PT, R32, RZ, PT ;  /* 0x000000ff2000720c */ /* 0x000fe20003f25270 */
[----:B------:R-:W4:Y:S01]  /*2b20*/  S2R R26, SR_TID.X ;  /* 0x00000000001a7919 */ /* 0x000f220000002100 */
[----:B------:R-:W-:-:S11]  /*2b30*/  PLOP3.LUT P0, PT, PT, PT, PT, 0x80, 0x8 ;  /* 0x000000000008781c */ /* 0x000fd60003f0f070 */
[----:B------:R-:W-:-:S04]  /*2b40*/  @P1 ISETP.NE.AND P6, PT, R7, RZ, PT ;  /* 0x000000ff0700120c */ /* 0x000fc80003fc5270 */
[----:B------:R-:W-:Y:S02]  /*2b50*/  @P1 PLOP3.LUT P0, PT, P6, PT, PT, 0x80, 0x8 ;  /* 0x000000000008181c */ /* 0x000fe4000370f070 */
[----:B------:R-:W-:Y:S02]  /*2b60*/  ISETP.NE.AND P6, PT, R32, RZ, PT ;  /* 0x000000ff2000720c */ /* 0x000fe40003fc5270 */
[----:B------:R-:W-:Y:S02]  /*2b70*/  ISETP.NE.AND P1, PT, R0, RZ, PT ;  /* 0x000000ff0000720c */ /* 0x000fe40003f25270 */
[----:B------:R-:W-:-:S04]  /*2b80*/  MOV R0, 0x400 ;  /* 0x0000040000007802 */ /* 0x000fc80000000f00 */
[----:B---3--:R-:W-:-:S03]  /*2b90*/  LEA R25, R25, R0, 0x18 ;  /* 0x0000000019197211 */ /* 0x008fc600078ec0ff */
[----:B0-----:R-:W-:Y:S01]  /*2ba0*/  @!P0 FADD.FTZ R23, R27, R23 ;  /* 0x000000171b178221 */ /* 0x001fe20000010000 */
[----:B-1----:R-:W-:Y:S01]  /*2bb0*/  @!P0 FADD.FTZ R20, R2, R20 ;  /* 0x0000001402148221 */ /* 0x002fe20000010000 */
[----:B--2---:R-:W-:Y:S01]  /*2bc0*/  @P6 IADD3 R7, PT, PT, R30, R7, RZ ;  /* 0x000000071e076210 */ /* 0x004fe20007ffe0ff */
[----:B----4-:R-:W-:Y:S02]  /*2bd0*/  IMAD R26, R26, 0x54, R25 ;  /* 0x000000541a1a7824 */ /* 0x010fe400078e0219 */
[----:B------:R-:W-:Y:S01]  /*2be0*/  @!P5 FADD.FTZ R22, R22, R23 ;  /* 0x000000171616d221 */ /* 0x000fe20000010000 */
[----:B------:R-:W-:Y:S01]  /*2bf0*/  @!P5 FADD.FTZ R21, R21, R20 ;  /* 0x000000141515d221 */ /* 0x000fe20000010000 */
[----:B------:R-:W-:Y:S02]  /*2c00*/  IMAD.IADD R25, R24, 0x1, R7 ;  /* 0x0000000118197824 */ /* 0x000fe400078e0207 */
        /* <DEDUP_REMOVED lines=30> */
.L_x_1362:
[----:B------:R-:W-:Y:S05]  /*2df0*/  BSYNC B0 ;  /* 0x0000000000007941 */ /* 0x000fea0003800000 */
.L_x_1361:
[----:B--2---:R-:W2:Y:S01]  /*2e00*/  S2R R16, SR_CgaCtaId ;  /* 0x0000000000107919 */ /* 0x004ea20000008800 */
[----:B0-----:R-:W0:Y:S01]  /*2e10*/  LDC R0, c[0x0][0x424] ;  /* 0x00010900ff007b82 */ /* 0x001e220000000800 */
[----:B------:R-:W-:Y:S01]  /*2e20*/  MOV R13, 0x400 ;  /* 0x00000400000d7802 */ /* 0x000fe20000000f00 */
[----:B------:R-:W-:Y:S01]  /*2e30*/  HFMA2 R2, -RZ, RZ, 0, 0 ;  /* 0x00000000ff027431 */ /* 0x000fe200000001ff */
[----:B------:R-:W3:Y:S01]  /*2e40*/  S2R R3, SR_TID.X ;  /* 0x0000000000037919 */ /* 0x000ee20000002100 */
[----:B-1----:R-:W-:Y:S01]  /*2e50*/  IADD3 R4, PT, PT, -R6, RZ, RZ ;  /* 0x000000ff06047210 */ /* 0x002fe20007ffe1ff */
[----:B------:R-:W-:Y:S05]  /*2e60*/  WARPSYNC.ALL ;  /* 0x0000000000007948 */ /* 0x000fea0003800000 */
[----:B--2---:R-:W-:Y:S01]  /*2e70*/  LEA R8, R16, R13, 0x18 ;  /* 0x0000000d10087211 */ /* 0x004fe200078ec0ff */
[----:B---3--:R-:W-:-:S02]  /*2e80*/  IMAD.SHL.U32 R5, R3, 0x2, RZ ;  /* 0x0000000203057824 */ /* 0x008fc400078e00ff */
[----:B------:R-:W-:-:S04]  /*2e90*/  IMAD.HI.U32 R7, R3, 0x2aaaaaab, R2 ;  /* 0x2aaaaaab03077827 */ /* 0x000fc800078e0002 */
[C---:B0-----:R-:W-:Y:S02]  /*2ea0*/  IMAD R5, R0.reuse, R4, R5 ;  /* 0x0000000400057224 */ /* 0x041fe400078e0205 */
[----:B------:R-:W-:Y:S01]  /*2eb0*/  IMAD R15, R7, 0xc, R8 ;  /* 0x0000000c070f7824 */ /* 0x000fe200078e0208 */
[----:B------:R-:W-:Y:S01]  /*2ec0*/  BAR.SYNC.DEFER_BLOCKING 0x0 ;  /* 0x0000000000007b1d */ /* 0x000fe20000010000 */
[----:B------:R-:W-:-:S04]  /*2ed0*/  IADD3 R0, PT, PT, R0, -0x2, RZ ;  /* 0xfffffffe00007810 */ /* 0x000fc80007ffe0ff */
[----:B------:R-:W-:-:S03]  /*2ee0*/  ISETP.NE.AND P2, PT, R5, R0, PT ;  /* 0x000000000500720c */ /* 0x000fc60003f45270 */
[----:B------:R-:W0:Y:S01]  /*2ef0*/  LDC R7, c[0x0][0x420] ;  /* 0x00010800ff077b82 */ /* 0x000e220000000800 */
[----:B------:R-:W1:Y:S01]  /*2f00*/  LDCU.64 UR10, c[0x0][0x3f8] ;  /* 0x00007f00ff0a77ac */ /* 0x000e620008000a00 */
[----:B------:R-:W-:Y:S06]  /*2f10*/  BSSY.RECONVERGENT B0, `(.L_x_1364) ;  /* 0x0000020000007945 */ /* 0x000fec0003800200 */
[----:B------:R-:W2:Y:S08]  /*2f20*/  LDC R5, c[0x0][0x428] ;  /* 0x00010a00ff057b82 */ /* 0x000eb00000000800 */
[----:B------:R-:W3:Y:S01]  /*2f30*/  LDC R14, c[0x0][0x410] ;  /* 0x00010400ff0e7b82 */ /* 0x000ee20000000800 */
[----:B------:R-:W-:Y:S04]  /*2f40*/  @!P2 LDS R9, [R15+0x18] ;  /* 0x000018000f09a984 */ /* 0x000fe80000000800 */
[----:B------:R-:W4:Y:S01]  /*2f50*/  @!P2 LDS R8, [R15+0x14] ;  /* 0x000014000f08a984 */ /* 0x000f220000000800 */
[----:B0-----:R-:W-:-:S02]  /*2f60*/  IMAD R10, R7, UR7, R3 ;  /* 0x00000007070a7c24 */ /* 0x001fc4000f8e0203 */
[----:B--2---:R-:W-:Y:S02]  /*2f70*/  IMAD R4, R5, UR7, R3 ;  /* 0x0000000705047c24 */ /* 0x004fe4000f8e0203 */
[----:B------:R-:W-:-:S03]  /*2f80*/  @!P2 VIADD R5, R13, 0xaa0 ;  /* 0x00000aa00d05a836 */ /* 0x000fc60000000000 */
[----:B-1----:R-:W-:Y:S02]  /*2f90*/  ISETP.GE.U32.AND P1, PT, R4, UR10, PT ;  /* 0x0000000a04007c0c */ /* 0x002fe4000bf26070 */
[----:B------:R-:W-:Y:S02]  /*2fa0*/  @!P2 LEA R5, R16, R5, 0x18 ;  /* 0x000000051005a211 */ /* 0x000fe400078ec0ff */
[----:B---3--:R-:W-:Y:S02]  /*2fb0*/  ISETP.GE.AND P0, PT, R10, R14, PT ;  /* 0x0000000e0a00720c */ /* 0x008fe40003f06270 */
[----:B------:R-:W-:Y:S02]  /*2fc0*/  @!P2 LEA R5, R6, R5, 0x3 ;  /* 0x000000050605a211 */ /* 0x000fe400078e18ff */
[----:B------:R-:W-:Y:S02]  /*2fd0*/  ISETP.GE.U32.OR P0, PT, R3, R7, P0 ;  /* 0x000000070300720c */ /* 0x000fe40000706470 */
[----:B------:R-:W-:-:S04]  /*2fe0*/  SHF.R.S32.HI R0, RZ, 0x1f, R4 ;  /* 0x0000001fff007819 */ /* 0x000fc80000011404 */
[----:B------:R-:W-:Y:S01]  /*2ff0*/  ISETP.GE.AND.EX P1, PT, R0, UR11, PT, P1 ;  /* 0x0000000b00007c0c */ /* 0x000fe2000bf26310 */
[----:B----4-:R0:W-:Y:S01]  /*3000*/  @!P2 STS.64 [R5], R8 ;  /* 0x000000080500a388 */ /* 0x0101e20000000a00 */
[----:B------:R-:W-:Y:S06]  /*3010*/  BAR.SYNC.DEFER_BLOCKING 0x0 ;  /* 0x0000000000007b1d */ /* 0x000fec0000010000 */
[----:B------:R-:W-:Y:S05]  /*3020*/  @P0 BRA `(.L_x_1365) ;  /* 0x0000000000380947 */ /* 0x000fea0003800000 */
[----:B------:R-:W-:Y:S01]  /*3030*/  IADD3 R2, PT, PT, R13, 0xaa0, RZ ;  /* 0x00000aa00d027810 */ /* 0x000fe20007ffe0ff */
[----:B------:R-:W1:Y:S01]  /*3040*/  LDC.64 R6, c[0x0][0x3d8] ;  /* 0x0000f600ff067b82 */ /* 0x000e620000000a00 */
[----:B------:R-:W2:Y:S02]  /*3050*/  S2R R13, SR_CTAID.Z ;  /* 0x00000000000d7919 */ /* 0x000ea40000002700 */
[----:B------:R-:W-:-:S05]  /*3060*/  LEA R2, R16, R2, 0x18 ;  /* 0x0000000210027211 */ /* 0x000fca00078ec0ff */
[----:B0-----:R-:W-:-:S05]  /*3070*/  IMAD R5, R3, 0x8, R2 ;  /* 0x0000000803057824 */ /* 0x001fca00078e0202 */
[----:B------:R-:W0:Y:S01]  /*3080*/  LDS.64 R8, [R5] ;  /* 0x0000000005087984 */ /* 0x000e220000000a00 */
[----:B--2---:R-:W-:-:S05]  /*3090*/  SHF.L.U32 R3, R13, 0x1, RZ ;  /* 0x000000010d037819 */ /* 0x004fca00000006ff */
[CC--:B------:R-:W-:Y:S02]  /*30a0*/  IMAD R13, R3.reuse, R14.reuse, R14 ;  /* 0x0000000e030d7224 */ /* 0x0c0fe400078e020e */
[----:B------:R-:W-:-:S03]  /*30b0*/  IMAD R3, R3, R14, R10 ;  /* 0x0000000e03037224 */ /* 0x000fc600078e020a */
[----:B------:R-:W-:Y:S01]  /*30c0*/  IADD3 R13, PT, PT, R10, R13, RZ ;  /* 0x0000000d0a0d7210 */ /* 0x000fe20007ffe0ff */
[----:B-1----:R-:W-:-:S04]  /*30d0*/  IMAD.WIDE R2, R3, 0x4, R6 ;  /* 0x0000000403027825 */ /* 0x002fc800078e0206 */
[----:B------:R-:W-:Y:S01]  /*30e0*/  IMAD.WIDE R6, R13, 0x4, R6 ;  /* 0x000000040d067825 */ /* 0x000fe200078e0206 */
[----:B0-----:R1:W-:Y:S04]  /*30f0*/  REDG.E.ADD.F32.FTZ.RN.STRONG.GPU desc[UR4][R2.64], R8 ;  /* 0x00000008020079a6 */ /* 0x0013e8000c12f304 */
[----:B------:R1:W-:Y:S02]  /*3100*/  REDG.E.ADD.F32.FTZ.RN.STRONG.GPU desc[UR4][R6.64], R9 ;  /* 0x00000009060079a6 */ /* 0x0003e4000c12f304 */
.L_x_1365:
[----:B------:R-:W-:Y:S05]  /*3110*/  BSYNC.RECONVERGENT B0 ;  /* 0x0000000000007941 */ /* 0x000fea0003800200 */
.L_x_1364:
[----:B------:R-:W-:Y:S05]  /*3120*/  @P1 EXIT ;  /* 0x000000000000194d */ /* 0x000fea0003800000 */
[----:B------:R-:W1:Y:S01]  /*3130*/  LDCU UR6, c[0x0][0x3e0] ;  /* 0x00007c00ff0677ac */ /* 0x000e620008000800 */
[----:B0-----:R-:W0:Y:S01]  /*3140*/  LDC R5, c[0x0][0x360] ;  /* 0x0000d800ff057b82 */ /* 0x001e220000000800 */
[----:B------:R-:W2:Y:S01]  /*3150*/  LDCU.64 UR8, c[0x0][0x3d8] ;  /* 0x00007b00ff0877ac */ /* 0x000ea20008000a00 */
[----:B------:R-:W-:Y:S01]  /*3160*/  USHF.L.U64.HI UR7, UR10, 0x2, UR11 ;  /* 0x000000020a077899 */ /* 0x000fe2000801020b */
[----:B-1----:R-:W-:Y:S01]  /*3170*/  IMAD R2, R14, UR6, RZ ;  /* 0x000000060e027c24 */ /* 0x002fe2000f8e02ff */
        /* <DEDUP_REMOVED lines=17> */
.L_x_1363:
[----:B------:R-:W-:Y:S01]  /*3290*/  MOV R0, 0x1 ;  /* 0x0000000100007802 */ /* 0x000fe20000000f00 */
[----:B------:R-:W-:Y:S01]  /*32a0*/  IMAD.MOV.U32 R25, RZ, RZ, RZ ;  /* 0x000000ffff197224 */ /* 0x000fe200078e00ff */
[----:B------:R-:W-:Y:S02]  /*32b0*/  MOV R26, 0xffffffff ;  /* 0xffffffff001a7802 */ /* 0x000fe40000000f00 */
[----:B------:R-:W-:-:S13]  /*32c0*/  ISETP.GE.AND P6, PT, R33, 0x1, PT ;  /* 0x000000012100780c */ /* 0x000fda0003fc6270 */
[----:B------:R-:W-:Y:S05]  /*32d0*/  WARPSYNC.COLLECTIVE R26, `(.L_x_1366) ;  /* 0x000000001a087348 */ /* 0x000fea0003c00000 */
[----:B------:R0:W1:Y:S02]  /*32e0*/  SHFL.UP P0, R34, R29, R0, R25 ;  /* 0x040000001d227389 */ /* 0x0000640000000019 */
[----:B01----:R-:W-:Y:S05]  /*32f0*/  ENDCOLLECTIVE ;  /* 0x000000000000791b */ /* 0x003fea0003800000 */
.L_x_1366:
        /* <DEDUP_REMOVED lines=8> */
.L_x_1367:
[----:B------:R-:W-:Y:S02]  /*3380*/  MOV R29, R2 ;  /* 0x00000002001d7202 */ /* 0x000fe40000000f00 */
[----:B------:R-:W-:Y:S01]  /*3390*/  ISETP.GE.AND P0, PT, R33, 0x1, PT ;  /* 0x000000012100780c */ /* 0x000fe20003f06270 */
[----:B------:R-:W-:-:S12]  /*33a0*/  FADD.FTZ R34, R27, R34 ;  /* 0x000000221b227221 */ /* 0x000fd80000010000 */
[----:B------:R-:W-:-:S07]  /*33b0*/  @P0 FSEL R27, R34, R27, !P6 ;  /* 0x0000001b221b0208 */ /* 0x000fce0007000000 */
[----:B------:R-:W-:Y:S05]  /*33c0*/  WARPSYNC.COLLECTIVE R26, `(.L_x_1368) ;  /* 0x000000001a087348 */ /* 0x000fea0003c00000 */
[----:B------:R0:W1:Y:S02]  /*33d0*/  SHFL.UP P0, R34, R29, R0, R25 ;  /* 0x040000001d227389 */ /* 0x0000640000000019 */
[----:B01----:R-:W-:Y:S05]  /*33e0*/  ENDCOLLECTIVE ;  /* 0x000000000000791b */ /* 0x003fea0003800000 */
.L_x_1368:
[----:B------:R-:W-:Y:S01]  /*33f0*/  MOV R29, R30 ;  /* 0x0000001e001d7202 */ /* 0x000fe20000000f00 */
[----:B------:R-:W-:Y:S01]  /*3400*/  HFMA2 R0, -RZ, RZ, 0, 1.1920928955078125e-07 ;  /* 0x00000002ff007431 */ /* 0x000fe200000001ff */
[----:B------:R-:W-:Y:S01]  /*3410*/  ISETP.GE.AND P0, PT, R33, 0x1, PT ;  /* 0x000000012100780c */ /* 0x000fe20003f06270 */
[----:B------:R-:W-:-:S04]  /*3420*/  IMAD.MOV.U32 R31, RZ, RZ, R34 ;  /* 0x000000ffff1f7224 */ /* 0x000fc800078e0022 */
[----:B------:R-:W-:-:S08]  /*3430*/  FADD.FTZ R31, R2, R31 ;  /* 0x0000001f021f7221 */ /* 0x000fd00000010000 */
[----:B------:R-:W-:-:S07]  /*3440*/  @P0 FSEL R2, R31, R2, !P6 ;  /* 0x000000021f020208 */ /* 0x000fce0007000000 */
[----:B------:R-:W-:Y:S05]  /*3450*/  WARPSYNC.COLLECTIVE R26, `(.L_x_1369) ;  /* 0x000000001a087348 */ /* 0x000fea0003c00000 */
[----:B------:R0:W1:Y:S02]  /*3460*/  SHFL.UP P0, R34, R29, R0, R25 ;  /* 0x040000001d227389 */ /* 0x0000640000000019 */
[----:B01----:R-:W-:Y:S05]  /*3470*/  ENDCOLLECTIVE ;  /* 0x000000000000791b */ /* 0x003fea0003800000 */
.L_x_1369:
[----:B------:R-:W-:Y:S02]  /*3480*/  ISETP.GE.AND P6, PT, R33, 0x2, PT ;  /* 0x000000022100780c */ /* 0x000fe40003fc6270 */
[----:B------:R-:W-:Y:S01]  /*3490*/  MOV R29, R27 ;  /* 0x0000001b001d7202 */ /* 0x000fe20000000f00 */
[----:B------:R-:W-:-:S10]  /*34a0*/  IMAD.MOV.U32 R31, RZ, RZ, R34 ;  /* 0x000000ffff1f7224 */ /* 0x000fd400078e0022 */
[----:B------:R-:W-:Y:S05]  /*34b0*/  WARPSYNC.COLLECTIVE R26, `(.L_x_1370) ;  /* 0x000000001a087348 */ /* 0x000fea0003c00000 */
[----:B------:R0:W1:Y:S02]  /*34c0*/  SHFL.UP P0, R34, R29, R0, R25 ;  /* 0x040000001d227389 */ /* 0x0000640000000019 */
[----:B01----:R-:W-:Y:S05]  /*34d0*/  ENDCOLLECTIVE ;  /* 0x000000000000791b */ /* 0x003fea0003800000 */
.L_x_1370:
[----:B------:R-:W-:Y:S02]  /*34e0*/  SEL R31, R31, RZ, P6 ;  /* 0x000000ff1f1f7207 */ /* 0x000fe40003000000 */
[C---:B------:R-:W-:Y:S02]  /*34f0*/  ISETP.NE.AND P6, PT, R30.reuse, RZ, PT ;  /* 0x000000ff1e00720c */ /* 0x040fe40003fc5270 */
[----:B------:R-:W-:Y:S01]  /*3500*/  IADD3 R31, PT, PT, R30, R31, RZ ;  /* 0x0000001f1e1f7210 */ /* 0x000fe20007ffe0ff */
[----:B------:R-:W-:Y:S01]  /*3510*/  IMAD.MOV.U32 R29, RZ, RZ, R2 ;  /* 0x000000ffff1d7224 */ /* 0x000fe200078e0002 */
[----:B------:R-:W-:Y:S01]  /*3520*/  ISETP.GE.AND P0, PT, R33, 0x2, PT ;  /* 0x000000022100780c */ /* 0x000fe20003f06270 */
[----:B------:R-:W-:-:S12]  /*3530*/  FADD.FTZ R34, R27, R34 ;  /* 0x000000221b227221 */ /* 0x000fd80000010000 */
[----:B------:R-:W-:-:S07]  /*3540*/  @P0 FSEL R27, R34, R27, !P6 ;  /* 0x0000001b221b0208 */ /* 0x000fce0007000000 */
[----:B------:R-:W-:Y:S05]  /*3550*/  WARPSYNC.COLLECTIVE R26, `(.L_x_1371) ;  /* 0x000000001a087348 */ /* 0x000fea0003c00000 */
[----:B------:R0:W1:Y:S02]  /*3560*/  SHFL.UP P0, R34, R29, R0, R25 ;  /* 0x040000001d227389 */ /* 0x0000640000000019 */
[----:B01----:R-:W-:Y:S05]  /*3570*/  ENDCOLLECTIVE ;  /* 0x000000000000791b */ /* 0x003fea0003800000 */
.L_x_1371:
        /* <DEDUP_REMOVED lines=9> */
.L_x_1372:
[----:B------:R-:W-:Y:S01]  /*3610*/  ISETP.GE.AND P6, PT, R33, 0x4, PT ;  /* 0x000000042100780c */ /* 0x000fe20003fc6270 */
[----:B------:R-:W-:Y:S01]  /*3620*/  IMAD.MOV.U32 R29, RZ, RZ, R27 ;  /* 0x000000ffff1d7224 */ /* 0x000fe200078e001b */
[----:B------:R-:W-:-:S11]  /*3630*/  MOV R30, R34 ;  /* 0x00000022001e7202 */ /* 0x000fd60000000f00 */
[----:B------:R-:W-:Y:S05]  /*3640*/  WARPSYNC.COLLECTIVE R26, `(.L_x_1373) ;  /* 0x000000001a087348 */ /* 0x000fea0003c00000 */
[----:B------:R0:W1:Y:S02]  /*3650*/  SHFL.UP P0, R34, R29, R0, R25 ;  /* 0x040000001d227389 */ /* 0x0000640000000019 */
[----:B01----:R-:W-:Y:S05]  /*3660*/  ENDCOLLECTIVE ;  /* 0x000000000000791b */ /* 0x003fea0003800000 */
.L_x_1373:
        /* <DEDUP_REMOVED lines=10> */
.L_x_1374:
        /* <DEDUP_REMOVED lines=9> */
.L_x_1375:
[----:B------:R-:W-:Y:S02]  /*37a0*/  ISETP.GE.AND P6, PT, R33, 0x8, PT ;  /* 0x000000082100780c */ /* 0x000fe40003fc6270 */
[----:B------:R-:W-:Y:S02]  /*37b0*/  MOV R29, R27 ;  /* 0x0000001b001d7202 */ /* 0x000fe40000000f00 */
[----:B------:R-:W-:-:S09]  /*37c0*/  MOV R31, R34 ;  /* 0x00000022001f7202 */ /* 0x000fd20000000f00 */
[----:B------:R-:W-:Y:S05]  /*37d0*/  WARPSYNC.COLLECTIVE R26, `(.L_x_1376) ;  /* 0x000000001a087348 */ /* 0x000fea0003c00000 */
[----:B------:R0:W1:Y:S02]  /*37e0*/  SHFL.UP P0, R34, R29, R0, R25 ;  /* 0x040000001d227389 */ /* 0x0000640000000019 */
[----:B01----:R-:W-:Y:S05]  /*37f0*/  ENDCOLLECTIVE ;  /* 0x000000000000791b */ /* 0x003fea0003800000 */
.L_x_1376:
        /* <DEDUP_REMOVED lines=10> */
.L_x_1377:
[----:B------:R-:W-:Y:S01]  /*38a0*/  MOV R29, R31 ;  /* 0x0000001f001d7202 */ /* 0x000fe20000000f00 */
[----:B------:R-:W-:Y:S01]  /*38b0*/  HFMA2 R0, -RZ, RZ, 0, 9.5367431640625e-07 ;  /* 0x00000010ff007431 */ /* 0x000fe200000001ff */
[----:B------:R-:W-:Y:S02]  /*38c0*/  ISETP.GE.AND P0, PT, R33, 0x8, PT ;  /* 0x000000082100780c */ /* 0x000fe40003f06270 */
[----:B------:R-:W-:-:S05]  /*38d0*/  MOV R35, R34 ;  /* 0x0000002200237202 */ /* 0x000fca0000000f00 */
[----:B------:R-:W-:-:S06]  /*38e0*/  FADD.FTZ R35, R2, R35 ;  /* 0x0000002302237221 */ /* 0x000fcc0000010000 */
[----:B------:R-:W-:-:S07]  /*38f0*/  @P0 FSEL R2, R35, R2, !P6 ;  /* 0x0000000223020208 */ /* 0x000fce0007000000 */
[----:B------:R-:W-:Y:S05]  /*3900*/  WARPSYNC.COLLECTIVE R26, `(.L_x_1378) ;  /* 0x000000001a087348 */ /* 0x000fea0003c00000 */
[----:B------:R0:W1:Y:S02]  /*3910*/  SHFL.UP P0, R34, R29, R0, R25 ;  /* 0x040000001d227389 */ /* 0x0000640000000019 */
[----:B01----:R-:W-:Y:S05]  /*3920*/  ENDCOLLECTIVE ;  /* 0x000000000000791b */ /* 0x003fea0003800000 */
.L_x_1378:
[----:B------:R-:W-:Y:S02]  /*3930*/  ISETP.GE.AND P6, PT, R33, 0x10, PT ;  /* 0x000000102100780c */ /* 0x000fe40003fc6270 */
[----:B------:R-:W-:Y:S01]  /*3940*/  MOV R29, R27 ;  /* 0x0000001b001d7202 */ /* 0x000fe20000000f00 */
[----:B------:R-:W-:-:S10]  /*3950*/  IMAD.MOV.U32 R30, RZ, RZ, R34 ;  /* 0x000000ffff1e7224 */ /* 0x000fd400078e0022 */
[----:B------:R-:W-:Y:S05]  /*3960*/  WARPSYNC.COLLECTIVE R26, `(.L_x_1379) ;  /* 0x000000001a087348 */ /* 0x000fea0003c00000 */
[----:B------:R0:W1:Y:S02]  /*3970*/  SHFL.UP P0, R34, R29, R0, R25 ;  /* 0x040000001d227389 */ /* 0x0000640000000019 */
[----:B01----:R-:W-:Y:S05]  /*3980*/  ENDCOLLECTIVE ;  /* 0x000000000000791b */ /* 0x003fea0003800000 */
.L_x_1379:
        /* <DEDUP_REMOVED lines=10> */
.L_x_1380:
[----:B------:R-:W-:Y:S01]  /*3a30*/  MOV R29, R30 ;  /* 0x0000001e001d7202 */ /* 0x000fe20000000f00 */
[----:B------:R-:W-:Y:S01]  /*3a40*/  HFMA2 R0, -RZ, RZ, 0, 5.9604644775390625e-08 ;  /* 0x00000001ff007431 */ /* 0x000fe200000001ff */
[----:B------:R-:W-:Y:S01]  /*3a50*/  ISETP.GE.AND P0, PT, R33, 0x10, PT ;  /* 0x000000102100780c */ /* 0x000fe20003f06270 */
[----:B------:R-:W-:-:S04]  /*3a60*/  IMAD.MOV.U32 R35, RZ, RZ, R34 ;  /* 0x000000ffff237224 */ /* 0x000fc800078e0022 */
[----:B------:R-:W-:-:S08]  /*3a70*/  FADD.FTZ R35, R2, R35 ;  /* 0x0000002302237221 */ /* 0x000fd00000010000 */
[----:B------:R-:W-:-:S07]  /*3a80*/  @P0 FSEL R2, R35, R2, !P6 ;  /* 0x0000000223020208 */ /* 0x000fce0007000000 */
[----:B------:R-:W-:Y:S05]  /*3a90*/  WARPSYNC.COLLECTIVE R26, `(.L_x_1381) ;  /* 0x000000001a087348 */ /* 0x000fea0003c00000 */
[----:B------:R0:W1:Y:S02]  /*3aa0*/  SHFL.UP P0, R34, R29, R0, R25 ;  /* 0x040000001d227389 */ /* 0x0000640000000019 */
[----:B01----:R-:W-:Y:S05]  /*3ab0*/  ENDCOLLECTIVE ;  /* 0x000000000000791b */ /* 0x003fea0003800000 */
.L_x_1381:
[----:B------:R-:W-:Y:S01]  /*3ac0*/  IMAD.MOV.U32 R29, RZ, RZ, R27 ;  /* 0x000000ffff1d7224 */ /* 0x000fe200078e001b */
[----:B------:R-:W-:-:S07]  /*3ad0*/  MOV R30, R34 ;  /* 0x00000022001e7202 */ /* 0x000fce0000000f00 */
[----:B------:R-:W-:Y:S05]  /*3ae0*/  WARPSYNC.COLLECTIVE R26, `(.L_x_1382) ;  /* 0x000000001a087348 */ /* 0x000fea0003c00000 */
[----:B------:R0:W1:Y:S02]  /*3af0*/  SHFL.UP P0, R34, R29, R0, R25 ;  /* 0x040000001d227389 */ /* 0x0000640000000019 */
[----:B01----:R-:W-:Y:S05]  /*3b00*/  ENDCOLLECTIVE ;  /* 0x000000000000791b */ /* 0x003fea0003800000 */
.L_x_1382:
[----:B------:R-:W-:Y:S02]  /*3b10*/  MOV R29, R2 ;  /* 0x00000002001d7202 */ /* 0x000fe40000000f00 */
[----:B------:R-:W-:-:S07]  /*3b20*/  MOV R27, R34 ;  /* 0x00000022001b7202 */ /* 0x000fce0000000f00 */
[----:B------:R-:W-:Y:S05]  /*3b30*/  WARPSYNC.COLLECTIVE R26, `(.L_x_1383) ;  /* 0x000000001a087348 */ /* 0x000fea0003c00000 */
[----:B------:R0:W1:Y:S02]  /*3b40*/  SHFL.UP P0, R34, R29, R0, R25 ;  /* 0x040000001d227389 */ /* 0x0000640000000019 */
[----:B01----:R-:W-:Y:S05]  /*3b50*/  ENDCOLLECTIVE ;  /* 0x000000000000791b */ /* 0x003fea0003800000 */
.L_x_1383:
[----:B------:R-:W-:Y:S01]  /*3b60*/  MOV R2, R34 ;  /* 0x0000002200027202 */ /* 0x000fe20000000f00 */
[----:B------:R-:W-:Y:S06]  /*3b70*/  BRA `(.L_x_1384) ;  /* 0xffffffec00dc7947 */ /* 0x000fec000383ffff */
.L_x_1385:
        /* <DEDUP_REMOVED lines=16> */
.L_x_3913:


//--------------------- .text._Z30group_norm_nhwc_bwd_sum_kernelI11Fp32IOBf16WLi448EEv26Group_norm_nhwc_bwd_params --------------------------
	.section	.text._Z30group_norm_nhwc_bwd_sum_kernelI11Fp32IOBf16WLi448EEv26Group_norm_nhwc_bwd_params,"ax",@progbits
	.align	128
        .global         _Z30group_norm_nhwc_bwd_sum_kernelI11Fp32IOBf16WLi448EEv26Group_norm_nhwc_bwd_params
        .type           _Z30group_norm_nhwc_bwd_sum_kernelI11Fp32IOBf16WLi448EEv26Group_norm_nhwc_bwd_params,@function
        .size           _Z30group_norm_nhwc_bwd_sum_kernelI11Fp32IOBf16WLi448EEv26Group_norm_nhwc_bwd_params,(.L_x_3914 - _Z30group_norm_nhwc_bwd_sum_kernelI11Fp32IOBf16WLi448EEv26Group_norm_nhwc_bwd_params)
        .other          _Z30group_norm_nhwc_bwd_sum_kernelI11Fp32IOBf16WLi448EEv26Group_norm_nhwc_bwd_params,@"STO_CUDA_ENTRY STV_DEFAULT"
_Z30group_norm_nhwc_bwd_sum_kernelI11Fp32IOBf16WLi448EEv26Group_norm_nhwc_bwd_params:
.text._Z30group_norm_nhwc_bwd_sum_kernelI11Fp32IOBf16WLi448EEv26Group_norm_nhwc_bwd_params:
        /* <DEDUP_REMOVED lines=27> */
[----:B------:R-:W-:-:S04]  /*01b0*/  @!P1 IADD3 R3, PT, PT, R3, 0x1, RZ ;  /* 0x0000000103039810 */ /* 0x000fc80007ffe0ff */
[----:B------:R-:W-:Y:S02]  /*01c0*/  ISETP.GE.U32.AND P0, PT, R0, R5, PT ;  /* 0x000000050000720c */ /* 0x000fe40003f06070 */
[-C--:B------:R-:W-:Y:S01]  /*01d0*/  LOP3.LUT R0, R10, R7.reuse, RZ, 0x3c, !PT ;  /* 0x000000070a007212 */ /* 0x080fe200078e3cff */
[----:B------:R-:W2:Y:S03]  /*01e0*/  LDC.64 R4, c[0x0][0x3b8] ;  /* 0x0000ee00ff047b82 */ /* 0x000ea60000000a00 */
[----:B------:R-:W-:Y:S02]  /*01f0*/  ISETP.GE.AND P2, PT, R0, RZ, PT ;  /* 0x000000ff0000720c */ /* 0x000fe40003f46270 */
[----:B------:R-:W-:-:S05]  /*0200*/  LOP3.LUT R0, RZ, R7, RZ, 0x33, !PT ;  /* 0x00000007ff007212 */ /* 0x000fca00078e33ff */
[----:B------:R-:W-:Y:S01]  /*0210*/  @P0 VIADD R3, R3, 0x1 ;  /* 0x0000000103030836 */ /* 0x000fe20000000000 */
[----:B------:R-:W-:-:S05]  /*0220*/  ISETP.NE.AND P0, PT, R7, RZ, PT ;  /* 0x000000ff0700720c */ /* 0x000fca0003f05270 */
        /* <DEDUP_REMOVED lines=8> */
[----:B------:R-:W-:Y:S02]  /*02b0*/  CS2R R20, SRZ ;  /* 0x0000000000147805 */ /* 0x000fe4000001ff00 */
[----:B------:R-:W-:-:S03]  /*02c0*/  MOV R15, RZ ;  /* 0x000000ff000f7202 */ /* 0x000fc60000000f00 */
[----:B-1----:R-:W1:Y:S02]  /*02d0*/  MUFU.RCP R6, R6 ;  /* 0x0000000600067308 */ /* 0x002e640000001000 */
[----:B-1----:R-:W-:Y:S02]  /*02e0*/  VIADD R2, R6, 0xffffffe ;  /* 0x0ffffffe06027836 */ /* 0x002fe40000000000 */
[----:B------:R-:W-:-:S04]  /*02f0*/  HFMA2 R6, -RZ, RZ, 0, 0 ;  /* 0x00000000ff067431 */ /* 0x000fc800000001ff */
[----:B------:R1:W2:Y:S02]  /*0300*/  F2I.FTZ.U32.TRUNC.NTZ R3, R2 ;  /* 0x0000000200037305 */ /* 0x0002a4000021f000 */
[----:B-1----:R-:W-:Y:S01]  /*0310*/  IMAD.MOV.U32 R2, RZ, RZ, RZ ;  /* 0x000000ffff027224 */ /* 0x002fe200078e00ff */
[----:B--2---:R-:W-:-:S05]  /*0320*/  IADD3 R12, PT, PT, RZ, -R3, RZ ;  /* 0x80000003ff0c7210 */ /* 0x004fca0007ffe0ff */
[----:B------:R-:W-:-:S04]  /*0330*/  IMAD R11, R12, R7, RZ ;  /* 0x000000070c0b7224 */ /* 0x000fc800078e02ff */
[----:B------:R-:W-:Y:S01]  /*0340*/  IMAD.HI.U32 R3, R3, R11, R2 ;  /* 0x0000000b03037227 */ /* 0x000fe200078e0002 */
[----:B------:R-:W-:-:S04]  /*0350*/  SHF.R.S32.HI R11, RZ, 0x1f, R10 ;  /* 0x0000001fff0b7819 */ /* 0x000fc8000001140a */
[----:B------:R-:W-:Y:S01]  /*0360*/  ISETP.GE.AND.EX P0, PT, R11, UR7, PT, P0 ;  /* 0x000000070b007c0c */ /* 0x000fe2000bf06300 */
[----:B------:R-:W-:-:S04]  /*0370*/  IMAD.HI.U32 R17, R3, R16, RZ ;  /* 0x0000001003117227 */ /* 0x000fc800078e00ff */
[----:B------:R-:W-:-:S08]  /*0380*/  IMAD.MOV R18, RZ, RZ, -R17 ;  /* 0x000000ffff127224 */ /* 0x000fd000078e0a11 */
[----:B0-----:R-:W-:Y:S05]  /*0390*/  @P0 BRA `(.L_x_1387) ;  /* 0x0000000000480947 */ /* 0x001fea0003800000 */
[----:B------:R-:W0:Y:S01]  /*03a0*/  LDCU.U8 UR5, c[0x0][0x414] ;  /* 0x00008280ff0577ac */ /* 0x000e220008000000 */
[C---:B------:R-:W-:Y:S01]  /*03b0*/  IMAD.SHL.U32 R13, R10.reuse, 0x2, RZ ;  /* 0x000000020a0d7824 */ /* 0x040fe200078e00ff */
[----:B------:R-:W-:Y:S01]  /*03c0*/  SHF.L.U64.HI R6, R10, 0x1, R11 ;  /* 0x000000010a067819 */ /* 0x000fe2000001020b */
[----:B------:R-:W1:Y:S01]  /*03d0*/  LDCU.64 UR10, c[0x0][0x3a8] ;  /* 0x00007500ff0a77ac */ /* 0x000e620008000a00 */
[----:B0-----:R-:W-:Y:S02]  /*03e0*/  ISETP.NE.AND P1, PT, RZ, UR5, PT ;  /* 0x00000005ff007c0c */ /* 0x001fe4000bf25270 */
[----:B-1----:R-:W-:-:S04]  /*03f0*/  IADD3 R2, P2, PT, R13, UR10, RZ ;  /* 0x0000000a0d027c10 */ /* 0x002fc8000ff5e0ff */
[----:B------:R-:W-:-:S07]  /*0400*/  IADD3.X R3, PT, PT, R6, UR11, RZ, P2, !PT ;  /* 0x0000000b06037c10 */ /* 0x000fce00097fe4ff */
[----:B------:R-:W0:Y:S02]  /*0410*/  @P1 LDC.64 R14, c[0x0][0x3b0] ;  /* 0x0000ec00ff0e1b82 */ /* 0x000e240000000a00 */
[----:B0-----:R-:W-:-:S04]  /*0420*/  @P1 IADD3 R12, P3, PT, R13, R14, RZ ;  /* 0x0000000e0d0c1210 */ /* 0x001fc80007f7e0ff */
[----:B------:R-:W-:Y:S02]  /*0430*/  @P1 IADD3.X R13, PT, PT, R6, R15, RZ, P3, !PT ;  /* 0x0000000f060d1210 */ /* 0x000fe40001ffe4ff */
[----:B------:R-:W2:Y:S04]  /*0440*/  LDG.E.U16 R15, desc[UR8][R2.64] ;  /* 0x00000008020f7981 */ /* 0x000ea8000c1e1500 */
[----:B------:R-:W3:Y:S04]  /*0450*/  @P1 LDG.E.U16 R22, desc[UR8][R12.64] ;  /* 0x000000080c161981 */ /* 0x000ee8000c1e1500 */
[----:B------:R-:W4:Y:S04]  /*0460*/  @P1 LDG.E.U16 R14, desc[UR8][R12.64+0x2] ;  /* 0x000002080c0e1981 */ /* 0x000f28000c1e1500 */
[----:B------:R-:W4:Y:S01]  /*0470*/  LDG.E.U16 R6, desc[UR8][R2.64+0x2] ;  /* 0x0000020802067981 */ /* 0x000f22000c1e1500 */
[----:B--2---:R-:W-:-:S02]  /*0480*/  IMAD.U32 R15, R15, 0x10000, RZ ;  /* 0x000100000f0f7824 */ /* 0x004fc400078e00ff */
[----:B---3--:R-:W-:Y:S01]  /*0490*/  @P1 IMAD.U32 R20, R22, 0x10000, RZ ;  /* 0x0001000016141824 */ /* 0x008fe200078e00ff */
[----:B----4-:R-:W-:Y:S02]  /*04a0*/  @P1 SHF.L.U32 R21, R14, 0x10, RZ ;  /* 0x000000100e151819 */ /* 0x010fe400000006ff */
[----:B------:R-:W-:-:S07]  /*04b0*/  SHF.L.U32 R6, R6, 0x10, RZ ;  /* 0x0000001006067819 */ /* 0x000fce00000006ff */
.L_x_1387:
[----:B------:R-:W-:Y:S05]  /*04c0*/  BSYNC.RECONVERGENT B0 ;  /* 0x0000000000007941 */ /* 0x000fea0003800200 */
.L_x_1386:
[----:B------:R-:W0:Y:S01]  /*04d0*/  S2UR UR5, SR_CTAID.Y ;  /* 0x00000000000579c3 */ /* 0x000e220000002600 */
[----:B-----5:R-:W-:Y:S01]  /*04e0*/  FFMA.FTZ R13, -R4, R4, R5 ;  /* 0x00000004040d7223 */ /* 0x020fe20000010105 */
[C---:B------:R-:W-:Y:S02]  /*04f0*/  IMAD R2, R7.reuse, R18, R16 ;  /* 0x0000001207027224 */ /* 0x040fe400078e0210 */
[----:B------:R-:W-:Y:S01]  /*0500*/  HFMA2 R14, -RZ, RZ, 1.875, 0 ;  /* 0x3f800000ff0e7431 */ /* 0x000fe200000001ff */
[----:B------:R-:W-:Y:S02]  /*0510*/  ISETP.NE.U32.AND P4, PT, R7, RZ, PT ;  /* 0x000000ff0700720c */ /* 0x000fe40003f85070 */
[----:B------:R-:W-:Y:S01]  /*0520*/  FSETP.GTU.FTZ.AND P2, PT, R13, RZ, PT ;  /* 0x000000ff0d00720b */ /* 0x000fe20003f5c000 */
[----:B------:R-:W1:Y:S01]  /*0530*/  LDC.64 R24, c[0x0][0x400] ;  /* 0x00010000ff187b82 */ /* 0x000e620000000a00 */
[----:B------:R-:W-:-:S11]  /*0540*/  ISETP.GE.U32.AND P1, PT, R2, R7, PT ;  /* 0x000000070200720c */ /* 0x000fd60003f26070 */
[----:B------:R-:W2:Y:S02]  /*0550*/  @P2 LDC R12, c[0x0][0x3c0] ;  /* 0x0000f000ff0c2b82 */ /* 0x000ea40000000800 */
[----:B------:R-:W-:Y:S01]  /*0560*/  @P1 IMAD.IADD R2, R2, 0x1, -R7 ;  /* 0x0000000102021824 */ /* 0x000fe200078e0a07 */
[----:B------:R-:W-:Y:S01]  /*0570*/  @P1 IADD3 R17, PT, PT, R17, 0x1, RZ ;  /* 0x0000000111111810 */ /* 0x000fe20007ffe0ff */
[----:B0-----:R-:W-:-:S03]  /*0580*/  IMAD R27, R19, UR5, RZ ;  /* 0x00000005131b7c24 */ /* 0x001fc6000f8e02ff */
[----:B------:R-:W-:Y:S02]  /*0590*/  ISETP.GE.U32.AND P3, PT, R2, R7, PT ;  /* 0x000000070200720c */ /* 0x000fe40003f66070 */
[----:B------:R-:W-:Y:S02]  /*05a0*/  SHF.R.S32.HI R22, RZ, 0x1f, R27 ;  /* 0x0000001fff167819 */ /* 0x000fe4000001141b */
[----:B------:R-:W-:-:S04]  /*05b0*/  IADD3 R5, P5, PT, R27, R19, RZ ;  /* 0x000000131b057210 */ /* 0x000fc80007fbe0ff */
[----:B------:R-:W-:Y:S02]  /*05c0*/  LEA.HI.X.SX32 R2, R19, R22, 0x1, P5 ;  /* 0x0000001613027211 */ /* 0x000fe400028f0eff */
[----:B------:R-:W-:Y:S02]  /*05d0*/  CS2R R18, SRZ ;  /* 0x0000000000127805 */ /* 0x000fe4000001ff00 */
[----:B-1----:R-:W-:Y:S01]  /*05e0*/  ISETP.LT.U32.AND P1, PT, R5, R24, PT ;  /* 0x000000180500720c */ /* 0x002fe20003f21070 */
[----:B------:R-:W-:-:S03]  /*05f0*/  @P3 VIADD R17, R17, 0x1 ;  /* 0x0000000111113836 */ /* 0x000fc60000000000 */
[----:B------:R-:W-:Y:S01]  /*0600*/  ISETP.LT.AND.EX P1, PT, R2, R25, PT, P1 ;  /* 0x000000190200720c */ /* 0x000fe20003f21310 */
[----:B--2---:R-:W-:Y:S01]  /*0610*/  @P2 FADD.FTZ R12, R13, R12 ;  /* 0x0000000c0d0c2221 */ /* 0x004fe20000010000 */
[----:B------:R-:W-:Y:S02]  /*0620*/  MOV R2, RZ ;  /* 0x000000ff00027202 */ /* 0x000fe40000000f00 */
[----:B------:R-:W-:Y:S01]  /*0630*/  SEL R26, R5, R24, P1 ;  /* 0x00000018051a7207 */ /* 0x000fe20000800000 */
[----:B------:R0:W1:Y:S01]  /*0640*/  @P2 MUFU.RSQ R14, R12 ;  /* 0x0000000c000e2308 */ /* 0x0000620000001400 */
[----:B------:R-:W-:Y:S01]  /*0650*/  SEL R3, R0, R17, !P4 ;  /* 0x0000001100037207 */ /* 0x000fe20006000000 */
[----:B------:R-:W-:Y:S01]  /*0660*/  IMAD.MOV.U32 R5, RZ, RZ, RZ ;  /* 0x000000ffff057224 */ /* 0x000fe200078e00ff */
[----:B------:R-:W-:-:S03]  /*0670*/  ISETP.GT.AND P1, PT, R26, R27, PT ;  /* 0x0000001b1a00720c */ /* 0x000fc60003f24270 */
[----:B------:R-:W-:-:S04]  /*0680*/  IMAD.MOV R0, RZ, RZ, -R3 ;  /* 0x000000ffff007224 */ /* 0x000fc800078e0a03 */
[----:B------:R-:W-:Y:S02]  /*0690*/  IMAD R16, R7, R0, R16 ;  /* 0x0000000007107224 */ /* 0x000fe400078e0210 */
[----:B------:R-:W-:Y:S02]  /*06a0*/  HFMA2 R0, -RZ, RZ, 0, 0 ;  /* 0x00000000ff007431 */ /* 0x000fe400000001ff */
[----:B------:R-:W-:Y:S02]  /*06b0*/  IMAD.MOV.U32 R7, RZ, RZ, RZ ;  /* 0x000000ffff077224 */ /* 0x000fe400078e00ff */
        /* <DEDUP_REMOVED lines=11> */
[----:B------:R-:W-:Y:S01]  /*0770*/  ISETP.GT.U32.AND P1, PT, R0, -0x4, PT ;  /* 0xfffffffc0000780c */ /* 0x000fe20003f24070 */
[----:B------:R-:W-:Y:S01]  /*0780*/  IMAD.MOV.U32 R0, RZ, RZ, RZ ;  /* 0x000000ffff007224 */ /* 0x000fe200078e00ff */
[----:B------:R-:W-:Y:S01]  /*0790*/  MOV R7, RZ ;  /* 0x000000ff00077202 */ /* 0x000fe20000000f00 */
        /* <DEDUP_REMOVED lines=8> */
.L_x_1391:
        /* <DEDUP_REMOVED lines=24> */
[----:B------:R-:W-:Y:S01]  /*09a0*/  @!P0 IADD3 R41, PT, PT, R27, 0x1, RZ ;  /* 0x000000011b298810 */ /* 0x000fe20007ffe0ff */
[----:B0-----:R-:W-:Y:S01]  /*09b0*/  @!P0 IMAD.MOV.U32 R36, RZ, RZ, R12 ;  /* 0x000000ffff248224 */ /* 0x001fe200078e000c */
[----:B------:R-:W-:-:S03]  /*09c0*/  @!P0 MOV R37, R17 ;  /* 0x0000001100258202 */ /* 0x000fc60000000f00 */
[----:B------:R-:W0:Y:S01]  /*09d0*/  @!P0 LDC.64 R30, c[0x0][0x3a0] ;  /* 0x0000e800ff1e8b82 */ /* 0x000e220000000a00 */
[----:B------:R-:W-:Y:S01]  /*09e0*/  @!P0 IMAD R42, R38, UR6, RZ ;  /* 0x00000006262a8c24 */ /* 0x000fe2000f8e02ff */
[----:B------:R-:W-:-:S06]  /*09f0*/  @!P0 SHF.R.S32.HI R40, RZ, 0x1f, R41 ;  /* 0x0000001fff288819 */ /* 0x000fcc0000011429 */
[----:B---3--:R-:W3:Y:S01]  /*0a00*/  @!P0 LDC.64 R24, c[0x0][0x398] ;  /* 0x0000e600ff188b82 */ /* 0x008ee20000000a00 */
[----:B------:R-:W-:-:S07]  /*0a10*/  @!P0 IMAD.WIDE.U32 R38, R27, UR6, R36 ;  /* 0x000000061b268c25 */ /* 0x000fce000f8e0024 */
[----:B------:R-:W1:Y:S01]  /*0a20*/  @!P0 LDC.64 R32, c[0x0][0x398] ;  /* 0x0000e600ff208b82 */ /* 0x000e620000000a00 */
[----:B------:R-:W-:Y:S02]  /*0a30*/  @!P0 IMAD R43, R27, UR7, R42 ;  /* 0x000000071b2b8c24 */ /* 0x000fe4000f8e022a */
[----:B------:R-:W-:Y:S02]  /*0a40*/  @!P0 IMAD R40, R40, UR6, RZ ;  /* 0x0000000628288c24 */ /* 0x000fe4000f8e02ff */
[----:B------:R-:W-:Y:S02]  /*0a50*/  @!P0 IMAD.IADD R39, R39, 0x1, R43 ;  /* 0x0000000127278824 */ /* 0x000fe400078e022b */
[----:B------:R-:W-:-:S04]  /*0a60*/  @!P0 IMAD.WIDE.U32 R36, R41, UR6, R36 ;  /* 0x0000000629248c25 */ /* 0x000fc8000f8e0024 */
[----:B------:R-:W-:Y:S01]  /*0a70*/  @!P0 IMAD R45, R41, UR7, R40 ;  /* 0x00000007292d8c24 */ /* 0x000fe2000f8e0228 */
[C---:B------:R-:W-:Y:S02]  /*0a80*/  @!P0 SHF.L.U32 R41, R38.reuse, 0x2, RZ ;  /* 0x0000000226298819 */ /* 0x040fe400000006ff */
[----:B------:R-:W-:Y:S01]  /*0a90*/  @!P0 SHF.L.U64.HI R40, R38, 0x2, R39 ;  /* 0x0000000226288819 */ /* 0x000fe20000010227 */
[----:B------:R-:W-:Y:S01]  /*0aa0*/  @!P0 IMAD.IADD R39, R37, 0x1, R45 ;  /* 0x0000000125278824 */ /* 0x000fe200078e022d */
[----:B-----5:R-:W-:Y:S02]  /*0ab0*/  @!P0 IADD3 R42, P1, PT, R41, R34, RZ ;  /* 0x00000022292a8210 */ /* 0x020fe40007f3e0ff */
[C---:B------:R-:W-:Y:S02]  /*0ac0*/  @!P0 SHF.L.U32 R37, R36.reuse, 0x2, RZ ;  /* 0x0000000224258819 */ /* 0x040fe400000006ff */
[----:B------:R-:W-:Y:S01]  /*0ad0*/  @!P0 SHF.L.U64.HI R48, R36, 0x2, R39 ;  /* 0x0000000224308819 */ /* 0x000fe20000010227 */
[----:B------:R-:W-:Y:S01]  /*0ae0*/  @!P0 IMAD.X R43, R40, 0x1, R35, P1 ;  /* 0x00000001282b8824 */ /* 0x000fe200008e0623 */
[C---:B0-----:R-:W-:Y:S01]  /*0af0*/  @!P0 IADD3 R46, P3, PT, R37.reuse, R30, RZ ;  /* 0x0000001e252e8210 */ /* 0x041fe20007f7e0ff */
[----:B------:R-:W0:Y:S01]  /*0b00*/  @!P0 LDC.64 R34, c[0x0][0x398] ;  /* 0x0000e600ff228b82 */ /* 0x000e220000000a00 */
[----:B---3--:R-:W-:-:S02]  /*0b10*/  @!P0 IADD3 R44, P1, PT, R37, R24, RZ ;  /* 0x00000018252c8210 */ /* 0x008fc40007f3e0ff */
[----:B------:R-:W-:Y:S02]  /*0b20*/  @!P0 IADD3 R45, PT, PT, R27, 0x2, RZ ;  /* 0x000000021b2d8810 */ /* 0x000fe40007ffe0ff */
[----:B-1----:R-:W-:-:S03]  /*0b30*/  @!P0 IADD3 R38, P2, PT, R41, R32, RZ ;  /* 0x0000002029268210 */ /* 0x002fc60007f5e0ff */
[----:B------:R-:W1:Y:S01]  /*0b40*/  @!P0 LDC.64 R36, c[0x0][0x3a0] ;  /* 0x0000e800ff248b82 */ /* 0x000e620000000a00 */
[----:B------:R-:W-:Y:S02]  /*0b50*/  @!P0 SHF.R.S32.HI R24, RZ, 0x1f, R45 ;  /* 0x0000001fff188819 */ /* 0x000fe4000001142d */
[----:B------:R-:W-:Y:S01]  /*0b60*/  @!P0 IADD3.X R39, PT, PT, R40, R33, RZ, P2, !PT ;  /* 0x0000002128278210 */ /* 0x000fe200017fe4ff */
[----:B------:R-:W-:Y:S01]  /*0b70*/  @!P0 IMAD.MOV.U32 R40, RZ, RZ, R12 ;  /* 0x000000ffff288224 */ /* 0x000fe200078e000c */
[----:B------:R-:W-:Y:S01]  /*0b80*/  @!P0 MOV R41, R17 ;  /* 0x0000001100298202 */ /* 0x000fe20000000f00 */
[----:B------:R-:W-:Y:S01]  /*0b90*/  @!P0 IMAD R24, R24, UR6, RZ ;  /* 0x0000000618188c24 */ /* 0x000fe2000f8e02ff */
[----:B------:R-:W-:Y:S01]  /*0ba0*/  CS2R R32, SRZ ;  /* 0x0000000000207805 */ /* 0x000fe2000001ff00 */
[----:B------:R-:W-:-:S05]  /*0bb0*/  @!P0 IMAD.WIDE.U32 R40, R45, UR6, R40 ;  /* 0x000000062d288c25 */ /* 0x000fca000f8e0028 */
[----:B------:R3:W5:Y:S01]  /*0bc0*/  @!P0 LDG.E.64 R32, desc[UR8][R42.64] ;  /* 0x000000082a208981 */ /* 0x000762000c1e1b00 */
[----:B------:R-:W-:Y:S02]  /*0bd0*/  @!P0 IMAD R45, R45, UR7, R24 ;  /* 0x000000072d2d8c24 */ /* 0x000fe4000f8e0218 */
[----:B------:R-:W-:Y:S01]  /*0be0*/  @!P0 IMAD.X R49, R48, 0x1, R31, P3 ;  /* 0x0000000130318824 */ /* 0x000fe200018e061f */
[----:B------:R-:W-:Y:S02]  /*0bf0*/  CS2R R30, SRZ ;  /* 0x00000000001e7805 */ /* 0x000fe4000001ff00 */
[----:B------:R-:W-:Y:S01]  /*0c00*/  @!P0 IADD3 R41, PT, PT, R41, R45, RZ ;  /* 0x0000002d29298210 */ /* 0x000fe20007ffe0ff */
[----:B------:R-:W-:Y:S02]  /*0c10*/  @!P0 IMAD.SHL.U32 R45, R40, 0x4, RZ ;  /* 0x00000004282d8824 */ /* 0x000fe400078e00ff */
[----:B---3--:R-:W-:Y:S01]  /*0c20*/  @!P0 IMAD.MOV.U32 R42, RZ, RZ, R38 ;  /* 0x000000ffff2a8224 */ /* 0x008fe200078e0026 */
[----:B------:R-:W-:-:S02]  /*0c30*/  @!P0 MOV R43, R39 ;  /* 0x00000027002b8202 */ /* 0x000fc40000000f00 */
[----:B------:R-:W-:Y:S01]  /*0c40*/  CS2R R38, SRZ ;  /* 0x0000000000267805 */ /* 0x000fe2000001ff00 */
[----:B------:R-:W-:Y:S01]  /*0c50*/  @!P0 IMAD.X R47, R48, 0x1, R25, P1 ;  /* 0x00000001302f8824 */ /* 0x000fe200008e0619 */
[----:B------:R-:W-:Y:S01]  /*0c60*/  @!P0 SHF.L.U64.HI R48, R40, 0x2, R41 ;  /* 0x0000000228308819 */ /* 0x000fe20000010229 */
[----:B------:R3:W5:Y:S01]  /*0c70*/  @!P0 LDG.E.64 R30, desc[UR8][R42.64] ;  /* 0x000000082a1e8981 */ /* 0x000762000c1e1b00 */
[----:B------:R-:W-:Y:S02]  /*0c80*/  CS2R R24, SRZ ;  /* 0x0000000000187805 */ /* 0x000fe4000001ff00 */
[----:B------:R-:W-:Y:S01]  /*0c90*/  @!P0 MOV R40, R44 ;  /* 0x0000002c00288202 */ /* 0x000fe20000000f00 */
[----:B------:R-:W-:Y:S01]  /*0ca0*/  @!P0 IMAD.MOV.U32 R41, RZ, RZ, R47 ;  /* 0x000000ffff298224 */ /* 0x000fe200078e002f */
[----:B---3--:R-:W-:Y:S01]  /*0cb0*/  @!P0 MOV R42, R46 ;  /* 0x0000002e002a8202 */ /* 0x008fe20000000f00 */
[----:B------:R-:W-:Y:S01]  /*0cc0*/  @!P0 IMAD.MOV.U32 R43, RZ, RZ, R49 ;  /* 0x000000ffff2b8224 */ /* 0x000fe200078e0031 */
[----:B-1----:R-:W-:-:S02]  /*0cd0*/  @!P0 IADD3 R46, P1, PT, R45, R36, RZ ;  /* 0x000000242d2e8210 */ /* 0x002fc40007f3e0ff */
[----:B------:R1:W3:Y:S02]  /*0ce0*/  @!P0 LDG.E.64 R24, desc[UR8][R40.64] ;  /* 0x0000000828188981 */ /* 0x0002e4000c1e1b00 */
[----:B------:R-:W-:Y:S02]  /*0cf0*/  @!P0 IADD3.X R47, PT, PT, R48, R37, RZ, P1, !PT ;  /* 0x00000025302f8210 */ /* 0x000fe40000ffe4ff */
[----:B------:R-:W3:Y:S01]  /*0d00*/  @!P0 LDG.E.64 R38, desc[UR8][R42.64] ;  /* 0x000000082a268981 */ /* 0x000ee2000c1e1b00 */
[----:B0-----:R-:W-:Y:S02]  /*0d10*/  @!P0 IADD3 R44, P2, PT, R45, R34, RZ ;  /* 0x000000222d2c8210 */ /* 0x001fe40007f5e0ff */
[----:B------:R-:W-:Y:S02]  /*0d20*/  CS2R R36, SRZ ;  /* 0x0000000000247805 */ /* 0x000fe4000001ff00 */
[----:B-1----:R-:W-:Y:S01]  /*0d30*/  @!P0 MOV R40, R46 ;  /* 0x0000002e00288202 */ /* 0x002fe20000000f00 */
[----:B------:R-:W-:-:S02]  /*0d40*/  @!P0 IMAD.MOV.U32 R41, RZ, RZ, R47 ;  /* 0x000000ffff298224 */ /* 0x000fc400078e002f */
        /* <DEDUP_REMOVED lines=9> */
[----:B----4-:R-:W-:Y:S01]  /*0de0*/  FADD.FTZ R43, -R4, R22 ;  /* 0x00000016042b7221 */ /* 0x010fe20000010100 */
[----:B--2---:R-:W-:-:S03]  /*0df0*/  FMUL.FTZ R42, R20, R15 ;  /* 0x0000000f142a7220 */ /* 0x004fc60000410000 */
[----:B------:R-:W-:Y:S01]  /*0e00*/  FMUL.FTZ R22, R43, R14 ;  /* 0x0000000e2b167220 */ /* 0x000fe20000410000 */
[----:B------:R-:W-:Y:S01]  /*0e10*/  FADD.FTZ R23, -R4, R23 ;  /* 0x0000001704177221 */ /* 0x000fe20000010100 */
[----:B------:R-:W-:Y:S02]  /*0e20*/  FADD.FTZ R43, R20, R7 ;  /* 0x00000007142b7221 */ /* 0x000fe40000010000 */
[----:B------:R-:W-:Y:S01]  /*0e30*/  FFMA.FTZ R44, R22, R20, R5 ;  /* 0x00000014162c7223 */ /* 0x000fe20000010005 */
[----:B------:R-:W-:Y:S01]  /*0e40*/  FADD.FTZ R5, R42, R18 ;  /* 0x000000122a057221 */ /* 0x000fe20000010000 */
[----:B------:R-:W-:Y:S01]  /*0e50*/  FMUL.FTZ R18, R21, R6 ;  /* 0x0000000615127220 */ /* 0x000fe20000410000 */
[----:B------:R-:W-:Y:S01]  /*0e60*/  FFMA.FTZ R19, R22, R42, R19 ;  /* 0x0000002a16137223 */ /* 0x000fe20000010013 */
[----:B------:R-:W-:Y:S01]  /*0e70*/  FMUL.FTZ R23, R23, R14 ;  /* 0x0000000e17177220 */ /* 0x000fe20000410000 */
[----:B------:R-:W-:Y:S01]  /*0e80*/  FADD.FTZ R20, R21, R0 ;  /* 0x0000000015147221 */ /* 0x000fe20000010000 */
[----:B------:R-:W-:-:S02]  /*0e90*/  FADD.FTZ R5, R18, R5 ;  /* 0x0000000512057221 */ /* 0x000fc40000010000 */
[C---:B------:R-:W-:Y:S01]  /*0ea0*/  FFMA.FTZ R19, R23.reuse, R18, R19 ;  /* 0x0000001217137223 */ /* 0x040fe20000010013 */
[----:B------:R-:W-:Y:S01]  /*0eb0*/  FFMA.FTZ R21, R23, R21, R2 ;  /* 0x0000001517157223 */ /* 0x000fe20000010002 */
[C---:B-----5:R-:W-:Y:S01]  /*0ec0*/  FADD.FTZ R7, -R4.reuse, R32 ;  /* 0x0000002004077221 */ /* 0x060fe20000010100 */
[----:B------:R-:W-:-:S03]  /*0ed0*/  FADD.FTZ R33, -R4, R33 ;  /* 0x0000002104217221 */ /* 0x000fc60000010100 */
[----:B------:R-:W-:Y:S01]  /*0ee0*/  FMUL.FTZ R7, R7, R14 ;  /* 0x0000000e07077220 */ /* 0x000fe20000410000 */
[----:B------:R-:W-:-:S03]  /*0ef0*/  FMUL.FTZ R0, R30, R15 ;  /* 0x0000000f1e007220 */ /* 0x000fc60000410000 */
[----:B------:R-:W-:Y:S01]  /*0f00*/  FFMA.FTZ R44, R7, R30, R44 ;  /* 0x0000001e072c7223 */ /* 0x000fe2000001002c */
[----:B------:R-:W-:Y:S01]  /*0f10*/  FADD.FTZ R18, R5, R0 ;  /* 0x0000000005127221 */ /* 0x000fe20000010000 */
[----:B------:R-:W-:Y:S01]  /*0f20*/  FFMA.FTZ R2, R7, R0, R19 ;  /* 0x0000000007027223 */ /* 0x000fe20000010013 */
[----:B------:R-:W-:Y:S01]  /*0f30*/  FMUL.FTZ R5, R31, R6 ;  /* 0x000000061f057220 */ /* 0x000fe20000410000 */
[----:B------:R-:W-:-:S03]  /*0f40*/  FMUL.FTZ R0, R33, R14 ;  /* 0x0000000e21007220 */ /* 0x000fc60000410000 */
[----:B------:R-:W-:Y:S01]  /*0f50*/  FADD.FTZ R19, R5, R18 ;  /* 0x0000001205137221 */ /* 0x000fe20000010000 */
[C---:B------:R-:W-:Y:S01]  /*0f60*/  FFMA.FTZ R21, R0.reuse, R31, R21 ;  /* 0x0000001f00157223 */ /* 0x040fe20000010015 */
[----:B------:R-:W-:Y:S01]  /*0f70*/  FFMA.FTZ R5, R0, R5, R2 ;  /* 0x0000000500057223 */ /* 0x000fe20000010002 */
[----:B---3--:R-:W-:Y:S01]  /*0f80*/  FMUL.FTZ R0, R24, R15 ;  /* 0x0000000f18007220 */ /* 0x008fe20000410000 */
[----:B------:R-:W-:-:S04]  /*0f90*/  FADD.FTZ R7, -R4, R38 ;  /* 0x0000002604077221 */ /* 0x000fc80000010100 */
[----:B------:R-:W-:Y:S01]  /*0fa0*/  FMUL.FTZ R7, R7, R14 ;  /* 0x0000000e07077220 */ /* 0x000fe20000410000 */
[C---:B------:R-:W-:Y:S01]  /*0fb0*/  FADD.FTZ R39, -R4.reuse, R39 ;  /* 0x0000002704277221 */ /* 0x040fe20000010100 */
[----:B------:R-:W-:Y:S02]  /*0fc0*/  FADD.FTZ R43, R43, R30 ;  /* 0x0000001e2b2b7221 */ /* 0x000fe40000010000 */
[C---:B------:R-:W-:Y:S01]  /*0fd0*/  FFMA.FTZ R44, R7.reuse, R24, R44 ;  /* 0x00000018072c7223 */ /* 0x040fe2000001002c */
[----:B------:R-:W-:Y:S01]  /*0fe0*/  FFMA.FTZ R2, R7, R0, R5 ;  /* 0x0000000007027223 */ /* 0x000fe20000010005 */
[----:B------:R-:W-:Y:S01]  /*0ff0*/  FADD.FTZ R18, R19, R0 ;  /* 0x0000000013127221 */ /* 0x000fe20000010000 */
[----:B------:R-:W-:Y:S01]  /*1000*/  FADD.FTZ R7, -R4, R36 ;  /* 0x0000002404077221 */ /* 0x000fe20000010100 */
[----:B------:R-:W-:Y:S01]  /*1010*/  FMUL.FTZ R0, R39, R14 ;  /* 0x0000000e27007220 */ /* 0x000fe20000410000 */
[----:B------:R-:W-:Y:S01]  /*1020*/  FMUL.FTZ R5, R25, R6 ;  /* 0x0000000619057220 */ /* 0x000fe20000410000 */
[----:B------:R-:W-:Y:S01]  /*1030*/  FADD.FTZ R43, R43, R24 ;  /* 0x000000182b2b7221 */ /* 0x000fe20000010000 */
[----:B------:R-:W-:Y:S01]  /*1040*/  FMUL.FTZ R19, R7, R14 ;  /* 0x0000000e07137220 */ /* 0x000fe20000410000 */
[----:B------:R-:W-:Y:S01]  /*1050*/  FADD.FTZ R20, R20, R31 ;  /* 0x0000001f14147221 */ /* 0x000fe20000010000 */
[----:B------:R-:W-:Y:S01]  /*1060*/  FADD.FTZ R23, R5, R18 ;  /* 0x0000001205177221 */ /* 0x000fe20000010000 */
[----:B------:R-:W-:Y:S01]  /*1070*/  FFMA.FTZ R2, R0, R5, R2 ;  /* 0x0000000500027223 */ /* 0x000fe20000010002 */
[----:B------:R-:W-:Y:S01]  /*1080*/  FADD.FTZ R37, -R4, R37 ;  /* 0x0000002504257221 */ /* 0x000fe20000010100 */
[----:B------:R-:W-:Y:S01]  /*1090*/  FADD.FTZ R22, R20, R25 ;  /* 0x0000001914167221 */ /* 0x000fe20000010000 */
[----:B------:R-:W-:Y:S01]  /*10a0*/  FFMA.FTZ R25, R0, R25, R21 ;  /* 0x0000001900197223 */ /* 0x000fe20000010015 */
        /* <DEDUP_REMOVED lines=13> */
.L_x_1390:
        /* <DEDUP_REMOVED lines=11> */
[----:B------:R-:W-:Y:S02]  /*1230*/  @!P0 IMAD R22, R20, UR6, RZ ;  /* 0x0000000614168c24 */ /* 0x000fe4000f8e02ff */
[----:B------:R-:W2:Y:S01]  /*1240*/  @!P0 LDC.64 R10, c[0x0][0x398] ;  /* 0x0000e600ff0a8b82 */ /* 0x000ea20000000a00 */
[----:B------:R-:W-:Y:S02]  /*1250*/  @!P0 IMAD.MOV.U32 R20, RZ, RZ, R12 ;  /* 0x000000ffff148224 */ /* 0x000fe400078e000c */
[----:B------:R-:W-:-:S02]  /*1260*/  @!P0 IMAD R29, R27, UR7, R22 ;  /* 0x000000071b1d8c24 */ /* 0x000fc4000f8e0216 */
[----:B------:R-:W-:-:S03]  /*1270*/  @!P0 IMAD.WIDE.U32 R24, R27, UR6, R20 ;  /* 0x000000061b188c25 */ /* 0x000fc6000f8e0014 */
[----:B------:R-:W3:Y:S02]  /*1280*/  @!P0 LDC.64 R22, c[0x0][0x3a0] ;  /* 0x0000e800ff168b82 */ /* 0x000ee40000000a00 */
[----:B------:R-:W-:Y:S01]  /*1290*/  @!P0 IADD3 R29, PT, PT, R25, R29, RZ ;  /* 0x0000001d191d8210 */ /* 0x000fe20007ffe0ff */
[----:B------:R-:W-:-:S03]  /*12a0*/  @!P0 IMAD.SHL.U32 R25, R24, 0x4, RZ ;  /* 0x0000000418198824 */ /* 0x000fc600078e00ff */
[----:B------:R-:W-:Y:S02]  /*12b0*/  @!P0 SHF.L.U64.HI R32, R24, 0x2, R29 ;  /* 0x0000000218208819 */ /* 0x000fe4000001021d */
[----:B------:R-:W4:Y:S01]  /*12c0*/  @!P0 LDC.64 R20, c[0x0][0x398] ;  /* 0x0000e600ff148b82 */ /* 0x000f220000000a00 */
[----:B------:R-:W-:Y:S02]  /*12d0*/  @!P0 SHF.R.S32.HI R24, RZ, 0x1f, R37 ;  /* 0x0000001fff188819 */ /* 0x000fe40000011425 */
[C---:B0-----:R-:W-:Y:S02]  /*12e0*/  @!P0 IADD3 R26, P1, PT, R25.reuse, R30, RZ ;  /* 0x0000001e191a8210 */ /* 0x041fe40007f3e0ff */
[----:B------:R-:W-:Y:S02]  /*12f0*/  @!P0 MOV R29, R17 ;  /* 0x00000011001d8202 */ /* 0x000fe40000000f00 */
[----:B------:R-:W-:Y:S02]  /*1300*/  @!P0 IADD3.X R33, PT, PT, R32, R31, RZ, P1, !PT ;  /* 0x0000001f20218210 */ /* 0x000fe40000ffe4ff */
[----:B--2---:R-:W-:Y:S01]  /*1310*/  @!P0 IADD3 R34, P3, PT, R25, R10, RZ ;  /* 0x0000000a19228210 */ /* 0x004fe20007f7e0ff */
[----:B------:R-:W-:Y:S01]  /*1320*/  @!P0 IMAD R10, R24, UR6, RZ ;  /* 0x00000006180a8c24 */ /* 0x000fe2000f8e02ff */
[----:B------:R-:W-:Y:S01]  /*1330*/  CS2R R24, SRZ ;  /* 0x0000000000187805 */ /* 0x000fe2000001ff00 */
[----:B------:R-:W-:Y:S01]  /*1340*/  @!P0 IMAD.WIDE.U32 R30, R37, UR6, R28 ;  /* 0x00000006251e8c25 */ /* 0x000fe2000f8e001c */
[----:B------:R-:W-:-:S02]  /*1350*/  @!P0 MOV R29, R33 ;  /* 0x00000021001d8202 */ /* 0x000fc40000000f00 */
[----:B------:R-:W-:Y:S01]  /*1360*/  @!P0 MOV R28, R26 ;  /* 0x0000001a001c8202 */ /* 0x000fe20000000f00 */
[----:B------:R-:W-:Y:S02]  /*1370*/  @!P0 IMAD R37, R37, UR7, R10 ;  /* 0x0000000725258c24 */ /* 0x000fe4000f8e020a */
[----:B------:R-:W-:Y:S02]  /*1380*/  @!P0 IMAD.X R35, R32, 0x1, R11, P3 ;  /* 0x0000000120238824 */ /* 0x000fe400018e060b */
[----:B------:R-:W-:Y:S01]  /*1390*/  @!P0 IMAD.IADD R33, R31, 0x1, R37 ;  /* 0x000000011f218824 */ /* 0x000fe200078e0225 */
[C---:B------:R-:W-:Y:S01]  /*13a0*/  @!P0 SHF.L.U32 R31, R30.reuse, 0x2, RZ ;  /* 0x000000021e1f8819 */ /* 0x040fe200000006ff */
[----:B------:R0:W2:Y:S01]  /*13b0*/  @!P0 LDG.E.64 R24, desc[UR8][R28.64] ;  /* 0x000000081c188981 */ /* 0x0000a2000c1e1b00 */
[----:B------:R-:W-:Y:S02]  /*13c0*/  CS2R R10, SRZ ;  /* 0x00000000000a7805 */ /* 0x000fe4000001ff00 */
[----:B------:R-:W-:-:S02]  /*13d0*/  @!P0 SHF.L.U64.HI R32, R30, 0x2, R33 ;  /* 0x000000021e208819 */ /* 0x000fc40000010221 */
[C---:B---3--:R-:W-:Y:S02]  /*13e0*/  @!P0 IADD3 R30, P1, PT, R31.reuse, R22, RZ ;  /* 0x000000161f1e8210 */ /* 0x048fe40007f3e0ff */
[----:B----4-:R-:W-:Y:S02]  /*13f0*/  @!P0 IADD3 R26, P3, PT, R31, R20, RZ ;  /* 0x000000141f1a8210 */ /* 0x010fe40007f7e0ff */
[----:B0-----:R-:W-:Y:S01]  /*1400*/  @!P0 MOV R28, R34 ;  /* 0x00000022001c8202 */ /* 0x001fe20000000f00 */
[----:B------:R-:W-:Y:S01]  /*1410*/  @!P0 IMAD.MOV.U32 R29, RZ, RZ, R35 ;  /* 0x000000ffff1d8224 */ /* 0x000fe200078e0023 */
[C---:B------:R-:W-:Y:S02]  /*1420*/  @!P0 IADD3.X R33, PT, PT, R32.reuse, R23, RZ, P1, !PT ;  /* 0x0000001720218210 */ /* 0x040fe40000ffe4ff */
[----:B------:R-:W-:Y:S02]  /*1430*/  CS2R R22, SRZ ;  /* 0x0000000000167805 */ /* 0x000fe4000001ff00 */
[----:B------:R-:W-:Y:S01]  /*1440*/  @!P0 IADD3.X R31, PT, PT, R32, R21, RZ, P3, !PT ;  /* 0x00000015201f8210 */ /* 0x000fe20001ffe4ff */
[----:B------:R0:W3:Y:S01]  /*1450*/  @!P0 LDG.E.64 R10, desc[UR8][R28.64] ;  /* 0x000000081c0a8981 */ /* 0x0000e2000c1e1b00 */
[----:B------:R-:W-:Y:S01]  /*1460*/  CS2R R20, SRZ ;  /* 0x0000000000147805 */ /* 0x000fe2000001ff00 */
[----:B0-----:R-:W-:Y:S01]  /*1470*/  @!P0 IMAD.MOV.U32 R28, RZ, RZ, R30 ;  /* 0x000000ffff1c8224 */ /* 0x001fe200078e001e */
[----:B------:R-:W-:-:S05]  /*1480*/  @!P0 MOV R29, R33 ;  /* 0x00000021001d8202 */ /* 0x000fca0000000f00 */
        /* <DEDUP_REMOVED lines=16> */
[C---:B0-----:R-:W-:Y:S01]  /*1590*/  FFMA.FTZ R29, R25.reuse, R11, R2 ;  /* 0x0000000b191d7223 */ /* 0x041fe20000010002 */
[----:B------:R-:W-:Y:S01]  /*15a0*/  FADD.FTZ R33, R10, R5 ;  /* 0x000000050a217221 */ /* 0x000fe20000010000 */
[----:B------:R-:W-:Y:S01]  /*15b0*/  FFMA.FTZ R2, R25, R10, R19 ;  /* 0x0000000a19027223 */ /* 0x000fe20000010013 */
[C---:B----4-:R-:W-:Y:S01]  /*15c0*/  FADD.FTZ R7, -R4.reuse, R22 ;  /* 0x0000001604077221 */ /* 0x050fe20000010100 */
[----:B------:R-:W-:-:S03]  /*15d0*/  FADD.FTZ R23, -R4, R23 ;  /* 0x0000001704177221 */ /* 0x000fc60000010100 */
[-C--:B------:R-:W-:Y:S01]  /*15e0*/  FMUL.FTZ R11, R7, R14.reuse ;  /* 0x0000000e070b7220 */ /* 0x080fe20000410000 */
        /* <DEDUP_REMOVED lines=11> */
.L_x_1392:
[----:B------:R-:W-:Y:S05]  /*16a0*/  @P2 BRA `(.L_x_1388) ;  /* 0x0000000c00582947 */ /* 0x000fea0003800000 */
[----:B------:R-:W-:Y:S01]  /*16b0*/  SHF.R.S32.HI R10, RZ, 0x1f, R27 ;  /* 0x0000001fff0a7819 */ /* 0x000fe2000001141b */
[----:B------:R-:W-:Y:S01]  /*16c0*/  IMAD.MOV.U32 R11, RZ, RZ, R17 ;  /* 0x000000ffff0b7224 */ /* 0x000fe200078e0011 */
[----:B------:R-:W-:Y:S03]  /*16d0*/  BSSY.RECONVERGENT B0, `(.L_x_1393) ;  /* 0x0000013000007945 */ /* 0x000fe60003800200 */
[----:B------:R-:W-:Y:S01]  /*16e0*/  IMAD R20, R10, UR6, RZ ;  /* 0x000000060a147c24 */ /* 0x000fe2000f8e02ff */
[----:B------:R-:W-:Y:S02]  /*16f0*/  MOV R10, R12 ;  /* 0x0000000c000a7202 */ /* 0x000fe40000000f00 */
[----:B------:R-:W-:-:S03]  /*1700*/  CS2R R12, SRZ ;  /* 0x00000000000c7805 */ /* 0x000fc6000001ff00 */
[----:B------:R-:W-:-:S04]  /*1710*/  IMAD.WIDE.U32 R10, R27, UR6, R10 ;  /* 0x000000061b0a7c25 */ /* 0x000fc8000f8e000a */
[----:B------:R-:W-:Y:S01]  /*1720*/  IMAD R27, R27, UR7, R20 ;  /* 0x000000071b1b7c24 */ /* 0x000fe2000f8e0214 */
[----:B------:R-:W-:Y:S01]  /*1730*/  CS2R R20, SRZ ;  /* 0x0000000000147805 */ /* 0x000fe2000001ff00 */
[----:B------:R-:W-:Y:S06]  /*1740*/  @P0 BRA `(.L_x_1394) ;  /* 0x00000000002c0947 */ /* 0x000fec0003800000 */
        /* <DEDUP_REMOVED lines=11> */
.L_x_1394:
[----:B------:R-:W-:Y:S05]  /*1800*/  BSYNC.RECONVERGENT B0 ;  /* 0x0000000000007941 */ /* 0x000fea0003800200 */
.L_x_1393:
[C---:B0----5:R-:W-:Y:S01]  /*1810*/  FADD.FTZ R11, -R4.reuse, R20 ;  /* 0x00000014040b7221 */ /* 0x061fe20000010100 */
        /* <DEDUP_REMOVED lines=14> */
.L_x_1389:
[C---:B------:R-:W-:Y:S01]  /*1900*/  IMAD.IADD R0, R26.reuse, 0x1, -R27 ;  /* 0x000000011a007824 */ /* 0x040fe200078e0a1b */
[----:B------:R-:W-:Y:S02]  /*1910*/  IADD3 R2, PT, PT, R26, -0x1, RZ ;  /* 0xffffffff1a027810 */ /* 0x000fe40007ffe0ff */
[----:B------:R-:W-:Y:S02]  /*1920*/  CS2R R18, SRZ ;  /* 0x0000000000127805 */ /* 0x000fe4000001ff00 */
[----:B------:R-:W-:Y:S01]  /*1930*/  MOV R28, R27 ;  /* 0x0000001b001c7202 */ /* 0x000fe20000000f00 */
[----:B------:R-:W-:Y:S01]  /*1940*/  IMAD.MOV.U32 R7, RZ, RZ, RZ ;  /* 0x000000ffff077224 */ /* 0x000fe200078e00ff */
[----:B------:R-:W-:Y:S02]  /*1950*/  LOP3.LUT R0, R0, 0x1, RZ, 0xc0, !PT ;  /* 0x0000000100007812 */ /* 0x000fe400078ec0ff */
[----:B------:R-:W-:Y:S01]  /*1960*/  ISETP.NE.AND P2, PT, R27, R2, PT ;  /* 0x000000021b00720c */ /* 0x000fe20003f45270 */
[----:B------:R-:W-:Y:S01]  /*1970*/  IMAD.MOV.U32 R2, RZ, RZ, RZ ;  /* 0x000000ffff027224 */ /* 0x000fe200078e00ff */
[----:B------:R-:W-:Y:S01]  /*1980*/  ISETP.NE.U32.AND P1, PT, R0, 0x1, PT ;  /* 0x000000010000780c */ /* 0x000fe20003f25070 */
[----:B------:R-:W-:Y:S01]  /*1990*/  HFMA2 R0, -RZ, RZ, 0, 0 ;  /* 0x00000000ff007431 */ /* 0x000fe200000001ff */
[----:B------:R-:W-:-:S11]  /*19a0*/  MOV R5, RZ ;  /* 0x000000ff00057202 */ /* 0x000fd60000000f00 */
[----:B------:R-:W-:Y:S05]  /*19b0*/  @P1 BRA `(.L_x_1395) ;  /* 0x0000000000cc1947 */ /* 0x000fea0003800000 */
[----:B------:R-:W0:Y:S01]  /*19c0*/  @!P0 LDC.64 R28, c[0x0][0x3a0] ;  /* 0x0000e800ff1c8b82 */ /* 0x000e220000000a00 */
[----:B------:R-:W-:Y:S01]  /*19d0*/  @!P0 MOV R18, R12 ;  /* 0x0000000c00128202 */ /* 0x000fe20000000f00 */
        /* <DEDUP_REMOVED lines=11> */
[----:B------:R0:W2:Y:S02]  /*1a90*/  @!P0 LDG.E.64 R24, desc[UR8][R22.64] ;  /* 0x0000000816188981 */ /* 0x0000a4000c1e1b00 */
[----:B0-----:R-:W-:-:S05]  /*1aa0*/  @!P0 IADD3 R22, P1, PT, R5, R28, RZ ;  /* 0x0000001c05168210 */ /* 0x001fca0007f3e0ff */
[----:B------:R-:W-:Y:S01]  /*1ab0*/  @!P0 IMAD.X R23, R18, 0x1, R29, P1 ;  /* 0x0000000112178824 */ /* 0x000fe200008e061d */
[----:B------:R-:W-:-:S06]  /*1ac0*/  CS2R R18, SRZ ;  /* 0x0000000000127805 */ /* 0x000fcc000001ff00 */
[----:B------:R0:W3:Y:S01]  /*1ad0*/  @!P0 LDG.E.64 R18, desc[UR8][R22.64] ;  /* 0x0000000816128981 */ /* 0x0000e2000c1e1b00 */
        /* <DEDUP_REMOVED lines=18> */
[----:B------:R-:W-:Y:S01]  /*1c00*/  FMUL.FTZ R19, R28, R19 ;  /* 0x000000131c137220 */ /* 0x000fe20000410000 */
[----:B------:R-:W-:Y:S02]  /*1c10*/  IADD3 R28, PT, PT, R27, 0x1, RZ ;  /* 0x000000011b1c7810 */ /* 0x000fe40007ffe0ff */
[----:B------:R-:W-:Y:S01]  /*1c20*/  FFMA.FTZ R32, R7, R32, 1 ;  /* 0x3f80000007207423 */ /* 0x000fe20000010020 */
[----:B------:R-:W-:-:S03]  /*1c30*/  FMUL.FTZ R7, R18, R5 ;  /* 0x0000000512077220 */ /* 0x000fc60000410000 */
[----:B------:R-:W-:Y:S01]  /*1c40*/  FMUL.FTZ R23, R19, R32 ;  /* 0x0000002013177220 */ /* 0x000fe20000410000 */
[----:B------:R-:W-:-:S03]  /*1c50*/  FMUL.FTZ R5, R7, R15 ;  /* 0x0000000f07057220 */ /* 0x000fc60000410000 */
[----:B------:R-:W-:Y:S01]  /*1c60*/  FMUL.FTZ R25, R23, R6 ;  /* 0x0000000617197220 */ /* 0x000fe20000410000 */
[C---:B------:R-:W-:Y:S01]  /*1c70*/  FFMA.FTZ R19, R0.reuse, R5, RZ ;  /* 0x0000000500137223 */ /* 0x040fe200000100ff */
[----:B------:R-:W-:Y:S01]  /*1c80*/  FADD.FTZ R18, RZ, R5 ;  /* 0x00000005ff127221 */ /* 0x000fe20000010000 */
[----:B------:R-:W-:Y:S01]  /*1c90*/  FFMA.FTZ R5, R0, R7, RZ ;  /* 0x0000000700057223 */ /* 0x000fe200000100ff */
[----:B------:R-:W-:Y:S01]  /*1ca0*/  FADD.FTZ R7, RZ, R7 ;  /* 0x00000007ff077221 */ /* 0x000fe20000010000 */
[C---:B------:R-:W-:Y:S01]  /*1cb0*/  FFMA.FTZ R19, R2.reuse, R25, R19 ;  /* 0x0000001902137223 */ /* 0x040fe20000010013 */
[----:B------:R-:W-:Y:S01]  /*1cc0*/  FADD.FTZ R18, R25, R18 ;  /* 0x0000001219127221 */ /* 0x000fe20000010000 */
[----:B------:R-:W-:Y:S01]  /*1cd0*/  FFMA.FTZ R2, R2, R23, RZ ;  /* 0x0000001702027223 */ /* 0x000fe200000100ff */
[----:B------:R-:W-:-:S07]  /*1ce0*/  FADD.FTZ R0, RZ, R23 ;  /* 0x00000017ff007221 */ /* 0x000fce0000010000 */
.L_x_1395:
[----:B------:R-:W-:Y:S05]  /*1cf0*/  @!P2 BRA `(.L_x_1388) ;  /* 0x0000000400c4a947 */ /* 0x000fea0003800000 */
[----:B------:R-:W-:Y:S01]  /*1d00*/  IADD3 R29, PT, PT, R28, -R26, RZ ;  /* 0x8000001a1c1d7210 */ /* 0x000fe20007ffe0ff */
[----:B------:R-:W0:Y:S06]  /*1d10*/  LDCU.64 UR6, c[0x0][0x3f8] ;  /* 0x00007f00ff0677ac */ /* 0x000e2c0008000a00 */
.L_x_1396:
        /* <DEDUP_REMOVED lines=57> */
[C---:B----4-:R-:W-:Y:S01]  /*20b0*/  FADD.FTZ R37, -R4.reuse, R26 ;  /* 0x0000001a04257221 */ /* 0x050fe20000010100 */
[----:B------:R-:W-:-:S03]  /*20c0*/  FADD.FTZ R27, -R4, R27 ;  /* 0x0000001b041b7221 */ /* 0x000fc60000010100 */
[-C--:B------:R-:W-:Y:S01]  /*20d0*/  FMUL.FTZ R33, R37, R14.reuse ;  /* 0x0000000e25217220 */ /* 0x080fe20000410000 */
[----:B------:R-:W-:Y:S01]  /*20e0*/  FMUL.FTZ R26, R27, R14 ;  /* 0x0000000e1b1a7220 */ /* 0x000fe20000410000 */
[----:B-1----:R-:W-:Y:S01]  /*20f0*/  FADD.FTZ R27, R38, 1 ;  /* 0x3f800000261b7421 */ /* 0x002fe20000010000 */
[----:B------:R-:W0:Y:S01]  /*2100*/  MUFU.RCP R37, R32 ;  /* 0x0000002000257308 */ /* 0x000e220000001000 */
[----:B------:R-:W-:Y:S01]  /*2110*/  FFMA.FTZ R40, R33, R15, R20 ;  /* 0x0000000f21287223 */ /* 0x000fe20000010014 */
[----:B------:R-:W-:-:S03]  /*2120*/  FFMA.FTZ R41, R26, R6, R21 ;  /* 0x000000061a297223 */ /* 0x000fc60000010015 */
[----:B------:R-:W-:Y:S01]  /*2130*/  FMUL.FTZ R42, R40, -1.4426950216293334961 ;  /* 0xbfb8aa3b282a7820 */ /* 0x000fe20000410000 */
[----:B------:R-:W-:Y:S02]  /*2140*/  FMUL.FTZ R44, R41, -1.4426950216293334961 ;  /* 0xbfb8aa3b292c7820 */ /* 0x000fe40000410000 */
[----:B------:R-:W1:Y:S08]  /*2150*/  MUFU.RCP R36, R27 ;  /* 0x0000001b00247308 */ /* 0x000e700000001000 */
[----:B------:R-:W2:Y:S01]  /*2160*/  MUFU.EX2 R42, R42 ;  /* 0x0000002a002a7308 */ /* 0x000ea20000000800 */
[C---:B0-----:R-:W-:Y:S01]  /*2170*/  FADD.FTZ R39, -R37.reuse, 1 ;  /* 0x3f80000025277421 */ /* 0x041fe20000010100 */
[----:B---3--:R-:W-:-:S02]  /*2180*/  FMUL.FTZ R22, R37, R22 ;  /* 0x0000001625167220 */ /* 0x008fc40000410000 */
[----:B------:R-:W0:Y:S01]  /*2190*/  MUFU.EX2 R44, R44 ;  /* 0x0000002c002c7308 */ /* 0x000e220000000800 */
[----:B------:R-:W-:Y:S01]  /*21a0*/  FFMA.FTZ R39, R34, R39, 1 ;  /* 0x3f80000022277423 */ /* 0x000fe20000010027 */
[C---:B-1----:R-:W-:Y:S01]  /*21b0*/  FADD.FTZ R32, -R36.reuse, 1 ;  /* 0x3f80000024207421 */ /* 0x042fe20000010100 */
[----:B------:R-:W-:Y:S02]  /*21c0*/  FMUL.FTZ R23, R36, R23 ;  /* 0x0000001724177220 */ /* 0x000fe40000410000 */
[----:B------:R-:W-:Y:S01]  /*21d0*/  FMUL.FTZ R22, R22, R39 ;  /* 0x0000002716167220 */ /* 0x000fe20000410000 */
[----:B--2---:R-:W-:Y:S01]  /*21e0*/  FADD.FTZ R38, R42, 1 ;  /* 0x3f8000002a267421 */ /* 0x004fe20000010000 */
[----:B------:R-:W-:Y:S02]  /*21f0*/  FFMA.FTZ R32, R35, R32, 1 ;  /* 0x3f80000023207423 */ /* 0x000fe40000010020 */
[----:B------:R-:W-:Y:S01]  /*2200*/  FADD.FTZ R27, R22, R7 ;  /* 0x00000007161b7221 */ /* 0x000fe20000010000 */
[----:B------:R-:W1:Y:S01]  /*2210*/  MUFU.RCP R43, R38 ;  /* 0x00000026002b7308 */ /* 0x000e620000001000 */
[----:B0-----:R-:W-:Y:S01]  /*2220*/  FADD.FTZ R45, R44, 1 ;  /* 0x3f8000002c2d7421 */ /* 0x001fe20000010000 */
[----:B------:R-:W-:Y:S01]  /*2230*/  FMUL.FTZ R23, R23, R32 ;  /* 0x0000002017177220 */ /* 0x000fe20000410000 */
[----:B------:R-:W-:Y:S01]  /*2240*/  FMUL.FTZ R32, R22, R15 ;  /* 0x0000000f16207220 */ /* 0x000fe20000410000 */
[----:B------:R-:W-:-:S03]  /*2250*/  FFMA.FTZ R22, R30, R22, R5 ;  /* 0x000000161e167223 */ /* 0x000fc60000010005 */
[----:B------:R-:W-:Y:S01]  /*2260*/  FADD.FTZ R5, R32, R18 ;  /* 0x0000001220057221 */ /* 0x000fe20000010000 */
[----:B------:R-:W0:Y:S01]  /*2270*/  MUFU.RCP R42, R45 ;  /* 0x0000002d002a7308 */ /* 0x000e220000001000 */
[----:B------:R-:W-:Y:S01]  /*2280*/  FFMA.FTZ R30, R30, R32, R19 ;  /* 0x000000201e1e7223 */ /* 0x000fe20000010013 */
[C---:B------:R-:W-:Y:S01]  /*2290*/  FADD.FTZ R32, R23.reuse, R0 ;  /* 0x0000000017207221 */ /* 0x040fe20000010000 */
[----:B------:R-:W-:Y:S01]  /*22a0*/  FMUL.FTZ R0, R23, R6 ;  /* 0x0000000617007220 */ /* 0x000fe20000410000 */
[----:B------:R-:W-:-:S03]  /*22b0*/  FFMA.FTZ R19, R31, R23, R2 ;  /* 0x000000171f137223 */ /* 0x000fc60000010002 */
[----:B------:R-:W-:Y:S01]  /*22c0*/  FFMA.FTZ R31, R31, R0, R30 ;  /* 0x000000001f1f7223 */ /* 0x000fe2000001001e */
[----:B------:R-:W-:Y:S01]  /*22d0*/  FADD.FTZ R35, R0, R5 ;  /* 0x0000000500237221 */ /* 0x000fe20000010000 */
[C---:B-1----:R-:W-:Y:S01]  /*22e0*/  FADD.FTZ R7, -R43.reuse, 1 ;  /* 0x3f8000002b077421 */ /* 0x042fe20000010100 */
[----:B-----5:R-:W-:-:S03]  /*22f0*/  FMUL.FTZ R24, R43, R24 ;  /* 0x000000182b187220 */ /* 0x020fc60000410000 */
[----:B------:R-:W-:Y:S01]  /*2300*/  FFMA.FTZ R7, R40, R7, 1 ;  /* 0x3f80000028077423 */ /* 0x000fe20000010007 */
[C---:B0-----:R-:W-:Y:S01]  /*2310*/  FADD.FTZ R18, -R42.reuse, 1 ;  /* 0x3f8000002a127421 */ /* 0x041fe20000010100 */
        /* <DEDUP_REMOVED lines=10> */
[----:B------:R-:W-:Y:S01]  /*23c0*/  FFMA.FTZ R2, R26, R25, R19 ;  /* 0x000000191a027223 */ /* 0x000fe20000010013 */
[----:B------:R-:W-:Y:S02]  /*23d0*/  FADD.FTZ R0, R32, R25 ;  /* 0x0000001920007221 */ /* 0x000fe40000010000 */
[----:B------:R-:W-:Y:S01]  /*23e0*/  FFMA.FTZ R19, R26, R23, R18 ;  /* 0x000000171a137223 */ /* 0x000fe20000010012 */
[----:B------:R-:W-:Y:S01]  /*23f0*/  FADD.FTZ R18, R23, R22 ;  /* 0x0000001617127221 */ /* 0x000fe20000010000 */
[----:B------:R-:W-:Y:S06]  /*2400*/  @P1 BRA `(.L_x_1396) ;  /* 0xfffffff800441947 */ /* 0x000fec000383ffff */
.L_x_1388:
[----:B------:R-:W0:Y:S01]  /*2410*/  S2R R49, SR_CgaCtaId ;  /* 0x0000000000317919 */ /* 0x000e220000008800 */
[----:B------:R-:W-:Y:S02]  /*2420*/  MOV R4, 0x400 ;  /* 0x0000040000047802 */ /* 0x000fe40000000f00 */
[----:B------:R-:W-:Y:S02]  /*2430*/  MOV R8, RZ ;  /* 0x000000ff00087202 */ /* 0x000fe40000000f00 */
[----:B------:R-:W-:Y:S02]  /*2440*/  ISETP.NE.AND P0, PT, R16, RZ, PT ;  /* 0x000000ff1000720c */ /* 0x000fe40003f05270 */
[----:B0-----:R-:W-:Y:S01]  /*2450*/  LEA R49, R49, R4, 0x18 ;  /* 0x0000000431317211 */ /* 0x001fe200078ec0ff */
[----:B------:R-:W-:-:S04]  /*2460*/  IMAD.HI.U32 R4, R9, 0x12492493, R8 ;  /* 0x1249249309047827 */ /* 0x000fc800078e0008 */
        /* <DEDUP_REMOVED lines=13> */
[----:B------:R-:W0:Y:S04]  /*2540*/  LDS R47, [R49+0x20] ;  /* 0x00002000312f7984 */ /* 0x000e280000000800 */
[----:B------:R-:W2:Y:S04]  /*2550*/  LDS R48, [R49+0x1c] ;  /* 0x00001c0031307984 */ /* 0x000ea80000000800 */
[----:B------:R-:W-:Y:S04]  /*2560*/  LDS R45, [R49+0x18] ;  /* 0x00001800312d7984 */ /* 0x000fe80000000800 */
[----:B------:R-:W4:Y:S04]  /*2570*/  LDS R46, [R49+0x24] ;  /* 0x00002400312e7984 */ /* 0x000f280000000800 */
[----:B------:R-:W5:Y:S04]  /*2580*/  LDS R44, [R49+0x2c] ;  /* 0x00002c00312c7984 */ /* 0x000f680000000800 */
[----:B------:R-:W1:Y:S04]  /*2590*/  LDS R43, [R49+0x28] ;  /* 0x00002800312b7984 */ /* 0x000e680000000800 */
[----:B------:R-:W3:Y:S04]  /*25a0*/  LDS R41, [R49+0x30] ;  /* 0x0000300031297984 */ /* 0x000ee80000000800 */
[----:B------:R-:W3:Y:S04]  /*25b0*/  LDS R39, [R49+0x38] ;  /* 0x0000380031277984 */ /* 0x000ee80000000800 */
[----:B------:R-:W3:Y:S04]  /*25c0*/  LDS R42, [R49+0x34] ;  /* 0x00003400312a7984 */ /* 0x000ee80000000800 */
[----:B------:R-:W3:Y:S04]  /*25d0*/  LDS R40, [R49+0x3c] ;  /* 0x00003c0031287984 */ /* 0x000ee80000000800 */
[----:B------:R-:W3:Y:S01]  /*25e0*/  LDS R38, [R49+0x44] ;  /* 0x0000440031267984 */ /* 0x000ee20000000800 */
[----:B0-----:R-:W-:-:S03]  /*25f0*/  FADD.FTZ R4, R50, R47 ;  /* 0x0000002f32047221 */ /* 0x001fc60000010000 */
[----:B------:R-:W0:Y:S01]  /*2600*/  LDS R37, [R49+0x40] ;  /* 0x0000400031257984 */ /* 0x000e220000000800 */
        /* <DEDUP_REMOVED lines=10> */
[----:B-1----:R-:W-:-:S03]  /*26b0*/  ISETP.NE.AND P0, PT, R43, RZ, PT ;  /* 0x000000ff2b00720c */ /* 0x002fc60003f05270 */
[----:B------:R-:W1:Y:S01]  /*26c0*/  LDS R32, [R49+0x5c] ;  /* 0x00005c0031207984 */ /* 0x000e620000000800 */
        /* <DEDUP_REMOVED lines=16> */
[----:B0-----:R-:W-:-:S02]  /*27d0*/  ISETP.NE.AND P0, PT, R37, RZ, PT ;  /* 0x000000ff2500720c */ /* 0x001fc40003f05270 */
[----:B------:R-:W0:Y:S01]  /*27e0*/  LDS R24, [R49+0x74] ;  /* 0x0000740031187984 */ /* 0x000e220000000800 */
        /* <DEDUP_REMOVED lines=15> */
[----:B-1----:R-:W-:Y:S01]  /*28e0*/  FADD.FTZ R9, R32, R9 ;  /* 0x0000000920097221 */ /* 0x002fe20000010000 */
[----:B---3--:R-:W-:-:S02]  /*28f0*/  ISETP.NE.AND P0, PT, R31, RZ, PT ;  /* 0x000000ff1f00720c */ /* 0x008fc40003f05270 */
[----:B------:R-:W-:Y:S01]  /*2900*/  LDS R18, [R49+0x8c] ;  /* 0x00008c0031127984 */ /* 0x000fe20000000800 */
[----:B------:R-:W-:Y:S01]  /*2910*/  FADD.FTZ R6, R29, R4 ;  /* 0x000000041d067221 */ /* 0x000fe20000010000 */
[----:B------:R-:W-:Y:S02]  /*2920*/  FSEL R4, R9, R32, !P0 ;  /* 0x0000002009047208 */ /* 0x000fe40004000000 */
[----:B------:R-:W1:Y:S01]  /*2930*/  LDS R19, [R49+0x88] ;  /* 0x0000880031137984 */ /* 0x000e620000000800 */
        /* <DEDUP_REMOVED lines=12> */
[----:B0-----:R-:W-:-:S03]  /*2a00*/  FADD.FTZ R9, R24, R9 ;  /* 0x0000000918097221 */ /* 0x001fc60000010000 */
[----:B------:R-:W0:Y:S01]  /*2a10*/  LDS R14, [R49+0x9c] ;  /* 0x00009c00310e7984 */ /* 0x000e220000000800 */
        /* <DEDUP_REMOVED lines=14> */
[----:B-1----:R-:W-:Y:S01]  /*2b00*/  ISETP.NE.AND P2, PT, R19, RZ, PT ;  /* 0x000000ff1300720c */ /* 0x002fe20003f45270 */
[----:B------:R-:W-:Y:S02]  /*2b10*/  FADD.FTZ R53, R18, R53 ;  /* 0x0000003512357221 */ /* 0x000fe40000010000 */
[----:B------:R-:W1:Y:S01]  /*2b20*/  LDS R8, [R49+0xb4] ;  /* 0x0000b40031087984 */ /* 0x000e620000000800 */
        /* <DEDUP_REMOVED lines=8> */
[----:B0-----:R-:W-:Y:S01]  /*2bb0*/  FADD.FTZ R55, R14, R53 ;  /* 0x000000350e377221 */ /* 0x001fe20000010000 */
        /* <DEDUP_REMOVED lines=13> */
[----:B-1----:R-:W-:Y:S01]  /*2c90*/  FADD.FTZ R53, R8, R53 ;  /* 0x0000003508357221 */ /* 0x002fe20000010000 */
        /* <DEDUP_REMOVED lines=8> */
[----:B0-----:R-:W-:Y:S02]  /*2d20*/  FADD.FTZ R53, R6, R56 ;  /* 0x0000003806357221 */ /* 0x001fe40000010000 */
[----:B------:R-:W0:Y:S01]  /*2d30*/  SHFL.UP PT, R56, R55, 0x1, RZ ;  /* 0x0420000037387989 */ /* 0x000e2200000e00ff */
[----:B-1----:R-:W-:-:S07]  /*2d40*/  FADD.FTZ R69, R4, R69 ;  /* 0x0000004504457221 */ /* 0x002fce0000010000 */
        /* <DEDUP_REMOVED lines=33> */
[----:B------:R-:W0:Y:S04]  /*2f60*/  SHFL.UP PT, R69, R4, 0x10, RZ ;  /* 0x0600000004457989 */ /* 0x000e2800000e00ff */
[----:B------:R-:W1:Y:S01]  /*2f70*/  SHFL.UP PT, R56, R57, 0x8, RZ ;  /* 0x0500000039387989 */ /* 0x000e6200000e00ff */
[----:B------:R-:W-:-:S05]  /*2f80*/  @P0 FSEL R6, R53, R6, !P6 ;  /* 0x0000000635060208 */ /* 0x000fca0007000000 */
        /* <DEDUP_REMOVED lines=17> */
.L_x_1419:
        /* <DEDUP_REMOVED lines=112> */
.L_x_1397:
[----:B--2---:R-:W0:Y:S01]  /*37a0*/  S2R R12, SR_CgaCtaId ;  /* 0x00000000000c7919 */ /* 0x004e220000008800 */
[----:B------:R-:W-:Y:S01]  /*37b0*/  MOV R13, 0x400 ;  /* 0x00000400000d7802 */ /* 0x000fe20000000f00 */
[----:B------:R-:W-:Y:S01]  /*37c0*/  HFMA2 R8, -RZ, RZ, 0, 0 ;  /* 0x00000000ff087431 */ /* 0x000fe200000001ff */
[----:B------:R-:W-:Y:S05]  /*37d0*/  WARPSYNC.ALL ;  /* 0x0000000000007948 */ /* 0x000fea0003800000 */
[----:B------:R-:W2:Y:S01]  /*37e0*/  S2R R9, SR_TID.X ;  /* 0x0000000000097919 */ /* 0x000ea20000002100 */
[----:B0-----:R-:W-:Y:S01]  /*37f0*/  LEA R11, R12, R13, 0x18 ;  /* 0x0000000d0c0b7211 */ /* 0x001fe200078ec0ff */
[----:B--2---:R-:W-:-:S04]  /*3800*/  IMAD.HI.U32 R8, R9, 0x12492493, R8 ;  /* 0x1249249309087827 */ /* 0x004fc800078e0008 */
[----:B------:R-:W-:Y:S02]  /*3810*/  IMAD R15, R8, 0xc, R11 ;  /* 0x0000000c080f7824 */ /* 0x000fe400078e020b */
[----:B------:R-:W0:Y:S01]  /*3820*/  S2R R11, SR_TID.X ;  /* 0x00000000000b7919 */ /* 0x000e220000002100 */
[----:B------:R-:W2:Y:S01]  /*3830*/  LDCU UR4, c[0x0][0x424] ;  /* 0x00008480ff0477ac */ /* 0x000ea20008000800 */
[----:B------:R-:W3:Y:S01]  /*3840*/  LDC R10, c[0x0][0x420] ;  /* 0x00010800ff0a7b82 */ /* 0x000ee20000000800 */
[----:B------:R-:W-:Y:S07]  /*3850*/  BSSY.RECONVERGENT B0, `(.L_x_1399) ;  /* 0x0000026000007945 */ /* 0x000fee0003800200 */
[----:B------:R-:W4:Y:S08]  /*3860*/  LDC R17, c[0x0][0x410] ;  /* 0x00010400ff117b82 */ /* 0x000f300000000800 */
[----:B-1----:R-:W1:Y:S01]  /*3870*/  LDC R14, c[0x0][0x428] ;  /* 0x00010a00ff0e7b82 */ /* 0x002e620000000800 */
[----:B--2---:R-:W-:Y:S01]  /*3880*/  IMAD R4, R3, UR4, RZ ;  /* 0x0000000403047c24 */ /* 0x004fe2000f8e02ff */
[----:B------:R-:W-:-:S03]  /*3890*/  UIADD3 UR4, UPT, UPT, UR4, -0x2, URZ ;  /* 0xfffffffe04047890 */ /* 0x000fc6000fffe0ff */
[----:B0-----:R-:W-:-:S03]  /*38a0*/  IMAD R4, R11, 0x2, -R4 ;  /* 0x000000020b047824 */ /* 0x001fc600078e0a04 */
[----:B------:R-:W-:Y:S02]  /*38b0*/  BAR.SYNC.DEFER_BLOCKING 0x0 ;  /* 0x0000000000007b1d */ /* 0x000fe40000010000 */
[----:B------:R-:W-:-:S06]  /*38c0*/  ISETP.NE.AND P2, PT, R4, UR4, PT ;  /* 0x0000000404007c0c */ /* 0x000fcc000bf45270 */
[----:B------:R-:W3:Y:S07]  /*38d0*/  S2UR UR4, SR_CTAID.X ;  /* 0x00000000000479c3 */ /* 0x000eee0000002500 */
[----:B------:R-:W-:-:S04]  /*38e0*/  @!P2 IADD3 R4, PT, PT, R13, 0x16a0, RZ ;  /* 0x000016a00d04a810 */ /* 0x000fc80007ffe0ff */
[----:B------:R-:W-:Y:S01]  /*38f0*/  @!P2 LEA R4, R12, R4, 0x18 ;  /* 0x000000040c04a211 */ /* 0x000fe200078ec0ff */
[----:B------:R-:W-:Y:S03]  /*3900*/  @!P2 LDS R9, [R15+0x18] ;  /* 0x000018000f09a984 */ /* 0x000fe60000000800 */
[----:B------:R-:W-:Y:S01]  /*3910*/  @!P2 LEA R4, R3, R4, 0x3 ;  /* 0x000000040304a211 */ /* 0x000fe200078e18ff */
[----:B------:R-:W0:Y:S01]  /*3920*/  @!P2 LDS R8, [R15+0x14] ;  /* 0x000014000f08a984 */ /* 0x000e220000000800 */
[--C-:B---3--:R-:W-:Y:S02]  /*3930*/  IMAD R6, R10, UR4, R11.reuse ;  /* 0x000000040a067c24 */ /* 0x108fe4000f8e020b */
[----:B-1----:R-:W-:-:S03]  /*3940*/  IMAD R14, R14, UR4, R11 ;  /* 0x000000040e0e7c24 */ /* 0x002fc6000f8e020b */
[----:B----4-:R-:W-:Y:S02]  /*3950*/  ISETP.GE.AND P0, PT, R6, R17, PT ;  /* 0x000000110600720c */ /* 0x010fe40003f06270 */
[----:B------:R-:W-:Y:S02]  /*3960*/  ISETP.GE.U32.AND P1, PT, R14, UR6, PT ;  /* 0x000000060e007c0c */ /* 0x000fe4000bf26070 */
[----:B------:R-:W-:Y:S02]  /*3970*/  ISETP.GE.U32.OR P0, PT, R11, R10, P0 ;  /* 0x0000000a0b00720c */ /* 0x000fe40000706470 */
[----:B------:R-:W-:-:S04]  /*3980*/  SHF.R.S32.HI R16, RZ, 0x1f, R14 ;  /* 0x0000001fff107819 */ /* 0x000fc8000001140e */
[----:B------:R-:W-:Y:S01]  /*3990*/  ISETP.GE.AND.EX P1, PT, R16, UR7, PT, P1 ;  /* 0x0000000710007c0c */ /* 0x000fe2000bf26310 */
[----:B0-----:R0:W-:Y:S01]  /*39a0*/  @!P2 STS.64 [R4], R8 ;  /* 0x000000080400a388 */ /* 0x0011e20000000a00 */
[----:B------:R-:W-:Y:S06]  /*39b0*/  BAR.SYNC.DEFER_BLOCKING 0x0 ;  /* 0x0000000000007b1d */ /* 0x000fec0000010000 */
[----:B------:R-:W-:Y:S05]  /*39c0*/  @P0 BRA `(.L_x_1400) ;  /* 0x0000000000380947 */ /* 0x000fea0003800000 */
[----:B------:R-:W-:Y:S01]  /*39d0*/  VIADD R3, R13, 0x16a0 ;  /* 0x000016a00d037836 */ /* 0x000fe20000000000 */
[----:B0-----:R-:W0:Y:S04]  /*39e0*/  S2R R9, SR_CTAID.Z ;  /* 0x0000000000097919 */ /* 0x001e280000002700 */
[----:B------:R-:W-:-:S04]  /*39f0*/  LEA R4, R12, R3, 0x18 ;  /* 0x000000030c047211 */ /* 0x000fc800078ec0ff */
[----:B------:R-:W-:Y:S02]  /*3a00*/  LEA R3, R11, R4, 0x3 ;  /* 0x000000040b037211 */ /* 0x000fe400078e18ff */
[----:B------:R-:W1:Y:S03]  /*3a10*/  LDC.64 R10, c[0x0][0x3d8] ;  /* 0x0000f600ff0a7b82 */ /* 0x000e660000000a00 */
        /* <DEDUP_REMOVED lines=9> */
.L_x_1400:
[----:B------:R-:W-:Y:S05]  /*3ab0*/  BSYNC.RECONVERGENT B0 ;  /* 0x0000000000007941 */ /* 0x000fea0003800200 */
.L_x_1399:
[----:B------:R-:W-:Y:S05]  /*3ac0*/  @P1 EXIT ;  /* 0x000000000000194d */ /* 0x000fea0003800000 */
[----:B------:R-:W2:Y:S01]  /*3ad0*/  LDCU UR4, c[0x0][0x3e0] ;  /* 0x00007c00ff0477ac */ /* 0x000ea20008000800 */
[----:B-1----:R-:W1:Y:S01]  /*3ae0*/  LDC R11, c[0x0][0x360] ;  /* 0x0000d800ff0b7b82 */ /* 0x002e620000000800 */
[----:B------:R-:W0:Y:S01]  /*3af0*/  LDCU.64 UR10, c[0x0][0x3d8] ;  /* 0x00007b00ff0a77ac */ /* 0x000e220008000a00 */
[----:B------:R-:W-:Y:S01]  /*3b00*/  USHF.L.U64.HI UR5, UR6, 0x2, UR7 ;  /* 0x0000000206057899 */ /* 0x000fe20008010207 */
[----:B--2---:R-:W-:Y:S01]  /*3b10*/  IMAD R3, R17, UR4, RZ ;  /* 0x0000000411037c24 */ /* 0x004fe2000f8e02ff */
[----:B------:R-:W-:-:S04]  /*3b20*/  USHF.L.U32 UR4, UR6, 0x2, URZ ;  /* 0x0000000206047899 */ /* 0x000fc800080006ff */
[----:B------:R-:W-:-:S04]  /*3b30*/  SHF.L.U32 R3, R3, 0x1, RZ ;  /* 0x0000000103037819 */ /* 0x000fc800000006ff */
[----:B------:R-:W-:-:S04]  /*3b40*/  IADD3 R14, P0, PT, R14, R3, RZ ;  /* 0x000000030e0e7210 */ /* 0x000fc80007f1e0ff */
[----:B------:R-:W-:Y:S02]  /*3b50*/  LEA.HI.X.SX32 R3, R3, R16, 0x1, P0 ;  /* 0x0000001003037211 */ /* 0x000fe400000f0eff */
[----:B0-----:R-:W-:-:S04]  /*3b60*/  LEA R8, P0, R14, UR10, 0x2 ;  /* 0x0000000a0e087c11 */ /* 0x001fc8000f8010ff */
        /* <DEDUP_REMOVED lines=12> */
.L_x_1398:
        /* <DEDUP_REMOVED lines=8> */
.L_x_1401:
        /* <DEDUP_REMOVED lines=8> */
.L_x_1402:
[----:B------:R-:W-:Y:S01]  /*3d30*/  MOV R55, R4 ;  /* 0x0000000400377202 */ /* 0x000fe20000000f00 */
[----:B------:R-:W-:-:S07]  /*3d40*/  FADD.FTZ R69, R6, R56 ;  /* 0x0000003806457221 */ /* 0x000fce0000010000 */
[----:B------:R-:W-:Y:S05]  /*3d50*/  WARPSYNC.COLLECTIVE R54, `(.L_x_1403) ;  /* 0x0000000036087348 */ /* 0x000fea0003c00000 */
[----:B------:R0:W1:Y:S02]  /*3d60*/  SHFL.UP P6, R56, R55, R52, R53 ;  /* 0x0400003437387389 */ /* 0x00006400000c0035 */
[----:B01----:R-:W-:Y:S05]  /*3d70*/  ENDCOLLECTIVE ;  /* 0x000000000000791b */ /* 0x003fea0003800000 */
.L_x_1403:
[----:B------:R-:W-:Y:S02]  /*3d80*/  @P0 FSEL R6, R69, R6, !P1 ;  /* 0x0000000645060208 */ /* 0x000fe40004800000 */
[----:B------:R-:W-:Y:S01]  /*3d90*/  MOV R55, R57 ;  /* 0x0000003900377202 */ /* 0x000fe20000000f00 */
[----:B------:R-:W-:Y:S02]  /*3da0*/  HFMA2 R52, -RZ, RZ, 0, 1.1920928955078125e-07 ;  /* 0x00000002ff347431 */ /* 0x000fe400000001ff */
[----:B------:R-:W-:-:S07]  /*3db0*/  IMAD.MOV.U32 R69, RZ, RZ, R56 ;  /* 0x000000ffff457224 */ /* 0x000fce00078e0038 */
[----:B------:R-:W-:Y:S05]  /*3dc0*/  WARPSYNC.COLLECTIVE R54, `(.L_x_1404) ;  /* 0x0000000036087348 */ /* 0x000fea0003c00000 */
[----:B------:R0:W1:Y:S02]  /*3dd0*/  SHFL.UP P6, R56, R55, R52, R53 ;  /* 0x0400003437387389 */ /* 0x00006400000c0035 */
[----:B01----:R-:W-:Y:S05]  /*3de0*/  ENDCOLLECTIVE ;  /* 0x000000000000791b */ /* 0x003fea0003800000 */
.L_x_1404:
        /* <DEDUP_REMOVED lines=10> */
.L_x_1405:
[----:B------:R-:W-:Y:S01]  /*3e90*/  IMAD.MOV.U32 R55, RZ, RZ, R4 ;  /* 0x000000ffff377224 */ /* 0x000fe200078e0004 */
[----:B------:R-:W-:-:S07]  /*3ea0*/  MOV R69, R56 ;  /* 0x0000003800457202 */ /* 0x000fce0000000f00 */
[----:B------:R-:W-:Y:S05]  /*3eb0*/  WARPSYNC.COLLECTIVE R54, `(.L_x_1406) ;  /* 0x0000000036087348 */ /* 0x000fea0003c00000 */
[----:B------:R0:W1:Y:S02]  /*3ec0*/  SHFL.UP P6, R56, R55, R52, R53 ;  /* 0x0400003437387389 */ /* 0x00006400000c0035 */
[----:B01----:R-:W-:Y:S05]  /*3ed0*/  ENDCOLLECTIVE ;  /* 0x000000000000791b */ /* 0x003fea0003800000 */
.L_x_1406:
[----:B------:R-:W-:-:S05]  /*3ee0*/  FADD.FTZ R69, R6, R69 ;  /* 0x0000004506457221 */ /* 0x000fca0000010000 */
[----:B------:R-:W-:Y:S02]  /*3ef0*/  @P1 FSEL R6, R69, R6, !P0 ;  /* 0x0000000645061208 */ /* 0x000fe40004000000 */
        /* <DEDUP_REMOVED lines=9> */
.L_x_1407:
[----:B------:R-:W-:Y:S02]  /*3f90*/  ISETP.GE.AND P1, PT, R59, 0x4, PT ;  /* 0x000000043b00780c */ /* 0x000fe40003f26270 */
[----:B------:R-:W-:Y:S01]  /*3fa0*/  ISETP.NE.AND P0, PT, R58, RZ, PT ;  /* 0x000000ff3a00720c */ /* 0x000fe20003f05270 */
[----:B------:R-:W-:Y:S01]  /*3fb0*/  IMAD.MOV.U32 R55, RZ, RZ, R6 ;  /* 0x000000ffff377224 */ /* 0x000fe200078e0006 */
[----:B------:R-:W-:-:S11]  /*3fc0*/  SEL R57, R56, RZ, P1 ;  /* 0x000000ff38397207 */ /* 0x000fd60000800000 */
[----:B------:R-:W-:Y:S05]  /*3fd0*/  WARPSYNC.COLLECTIVE R54, `(.L_x_1408) ;  /* 0x0000000036087348 */ /* 0x000fea0003c00000 */
[----:B------:R0:W1:Y:S02]  /*3fe0*/  SHFL.UP P6, R56, R55, R52, R53 ;  /* 0x0400003437387389 */ /* 0x00006400000c0035 */
[----:B01----:R-:W-:Y:S05]  /*3ff0*/  ENDCOLLECTIVE ;  /* 0x000000000000791b */ /* 0x003fea0003800000 */
.L_x_1408:
[----:B------:R-:W-:Y:S02]  /*4000*/  IADD3 R57, PT, PT, R58, R57, RZ ;  /* 0x000000393a397210 */ /* 0x000fe40007ffe0ff */
[----:B------:R-:W-:Y:S02]  /*4010*/  MOV R55, R4 ;  /* 0x0000000400377202 */ /* 0x000fe40000000f00 */
[----:B------:R-:W-:-:S07]  /*4020*/  MOV R69, R56 ;  /* 0x0000003800457202 */ /* 0x000fce0000000f00 */
[----:B------:R-:W-:Y:S05]  /*4030*/  WARPSYNC.COLLECTIVE R54, `(.L_x_1409) ;  /* 0x0000000036087348 */ /* 0x000fea0003c00000 */
[----:B------:R0:W1:Y:S02]  /*4040*/  SHFL.UP P6, R56, R55, R52, R53 ;  /* 0x0400003437387389 */ /* 0x00006400000c0035 */
[----:B01----:R-:W-:Y:S05]  /*4050*/  ENDCOLLECTIVE ;  /* 0x000000000000791b */ /* 0x003fea0003800000 */
.L_x_1409:
[----:B------:R-:W-:-:S05]  /*4060*/  FADD.FTZ R69, R6, R69 ;  /* 0x0000004506457221 */ /* 0x000fca0000010000 */
[----:B------:R-:W-:Y:S02]  /*4070*/  @P1 FSEL R6, R69, R6, !P0 ;  /* 0x0000000645061208 */ /* 0x000fe40004000000 */
        /* <DEDUP_REMOVED lines=9> */
.L_x_1410:
        /* <DEDUP_REMOVED lines=9> */
.L_x_1411:
[----:B------:R-:W-:Y:S01]  /*41a0*/  IMAD.MOV.U32 R55, RZ, RZ, R4 ;  /* 0x000000ffff377224 */ /* 0x000fe200078e0004 */
[----:B------:R-:W-:Y:S01]  /*41b0*/  ISETP.GE.AND P6, PT, R59, 0x8, PT ;  /* 0x000000083b00780c */ /* 0x000fe20003fc6270 */
[----:B------:R-:W-:-:S12]  /*41c0*/  FADD.FTZ R57, R6, R56 ;  /* 0x0000003806397221 */ /* 0x000fd80000010000 */
[----:B------:R-:W-:-:S07]  /*41d0*/  @P6 FSEL R6, R57, R6, !P1 ;  /* 0x0000000639066208 */ /* 0x000fce0004800000 */
[----:B------:R-:W-:Y:S05]  /*41e0*/  WARPSYNC.COLLECTIVE R54, `(.L_x_1412) ;  /* 0x0000000036087348 */ /* 0x000fea0003c00000 */
[----:B------:R0:W1:Y:S02]  /*41f0*/  SHFL.UP P6, R56, R55, R52, R53 ;  /* 0x0400003437387389 */ /* 0x00006400000c0035 */
[----:B01----:R-:W-:Y:S05]  /*4200*/  ENDCOLLECTIVE ;  /* 0x000000000000791b */ /* 0x003fea0003800000 */
.L_x_1412:
        /* <DEDUP_REMOVED lines=9> */
.L_x_1413:
[----:B------:R-:W-:Y:S02]  /*42a0*/  ISETP.NE.AND P1, PT, R67, RZ, PT ;  /* 0x000000ff4300720c */ /* 0x000fe40003f25270 */
[----:B------:R-:W-:Y:S02]  /*42b0*/  MOV R55, R6 ;  /* 0x0000000600377202 */ /* 0x000fe40000000f00 */
[----:B------:R-:W-:-:S09]  /*42c0*/  SEL R57, R56, RZ, P0 ;  /* 0x000000ff38397207 */ /* 0x000fd20000000000 */
[----:B------:R-:W-:Y:S05]  /*42d0*/  WARPSYNC.COLLECTIVE R54, `(.L_x_1414) ;  /* 0x0000000036087348 */ /* 0x000fea0003c00000 */
[----:B------:R0:W1:Y:S02]  /*42e0*/  SHFL.UP P6, R56, R55, R52, R53 ;  /* 0x0400003437387389 */ /* 0x00006400000c0035 */
[----:B01----:R-:W-:Y:S05]  /*42f0*/  ENDCOLLECTIVE ;  /* 0x000000000000791b */ /* 0x003fea0003800000 */
.L_x_1414:
        /* <DEDUP_REMOVED lines=10> */
.L_x_1415:
        /* <DEDUP_REMOVED lines=9> */
.L_x_1416:
[----:B------:R-:W-:Y:S01]  /*4430*/  ISETP.NE.AND P0, PT, R68, RZ, PT ;  /* 0x000000ff4400720c */ /* 0x000fe20003f05270 */
[----:B------:R-:W-:Y:S01]  /*4440*/  IMAD.MOV.U32 R55, RZ, RZ, R6 ;  /* 0x000000ffff377224 */ /* 0x000fe200078e0006 */
[----:B------:R-:W-:-:S11]  /*4450*/  MOV R57, R56 ;  /* 0x0000003800397202 */ /* 0x000fd60000000f00 */
[----:B------:R-:W-:Y:S05]  /*4460*/  WARPSYNC.COLLECTIVE R54, `(.L_x_1417) ;  /* 0x0000000036087348 */ /* 0x000fea0003c00000 */
[----:B------:R0:W1:Y:S02]  /*4470*/  SHFL.UP P6, R56, R55, R52, R53 ;  /* 0x0400003437387389 */ /* 0x00006400000c0035 */
[----:B01----:R-:W-:Y:S05]  /*4480*/  ENDCOLLECTIVE ;  /* 0x000000000000791b */ /* 0x003fea0003800000 */
.L_x_1417:
[----:B------:R-:W-:Y:S02]  /*4490*/  MOV R55, R4 ;  /* 0x0000000400377202 */ /* 0x000fe40000000f00 */
[----:B------:R-:W-:-:S07]  /*44a0*/  MOV R6, R56 ;  /* 0x0000003800067202 */ /* 0x000fce0000000f00 */
[----:B------:R-:W-:Y:S05]  /*44b0*/  WARPSYNC.COLLECTIVE R54, `(.L_x_1418) ;  /* 0x0000000036087348 */ /* 0x000fea0003c00000 */
[----:B------:R0:W1:Y:S02]  /*44c0*/  SHFL.UP P6, R56, R55, R52, R53 ;  /* 0x0400003437387389 */ /* 0x00006400000c0035 */
[----:B01----:R-:W-:Y:S05]  /*44d0*/  ENDCOLLECTIVE ;  /* 0x000000000000791b */ /* 0x003fea0003800000 */
.L_x_1418:
[----:B------:R-:W-:Y:S05]  /*44e0*/  BRA `(.L_x_1419) ;  /* 0xffffffe800ec7947 */ /* 0x000fea000383ffff */
.L_x_1420:
        /* <DEDUP_REMOVED lines=9> */
.L_x_3914:


//--------------------- .text._Z30group_norm_nhwc_bwd_sum_kernelI11Fp32IOBf16WLi256EEv26Group_norm_nhwc_bwd_params --------------------------
	.section	.text._Z30group_norm_nhwc_bwd_sum_kernelI11Fp32IOBf16WLi256EEv26Group_norm_nhwc_bwd_params,"ax",@progbits
	.align	128
        .global         _Z30group_norm_nhwc_bwd_sum_kernelI11Fp32IOBf16WLi256EEv26Group_norm_nhwc_bwd_params
        .type           _Z30group_norm_nhwc_bwd_sum_kernelI11Fp32IOBf16WLi256EEv26Group_norm_nhwc_bwd_params,@function
        .size           _Z30group_norm_nhwc_bwd_sum_kernelI11Fp32IOBf16WLi256EEv26Group_norm_nhwc_bwd_params,(.L_x_3915 - _Z30group_norm_nhwc_bwd_sum_kernelI11Fp32IOBf16WLi256EEv26Group_norm_nhwc_bwd_params)
        .other          _Z30group_norm_nhwc_bwd_sum_kernelI11Fp32IOBf16WLi256EEv26Group_norm_nhwc_bwd_params,@"STO_CUDA_ENTRY STV_DEFAULT"
_Z30group_norm_nhwc_bwd_sum_kernelI11Fp32IOBf16WLi256EEv26Group_norm_nhwc_bwd_params:
.text._Z30group_norm_nhwc_bwd_sum_kernelI11Fp32IOBf16WLi256EEv26Group_norm_nhwc_bwd_params:
        /* <DEDUP_REMOVED lines=29> */
[----:B------:R-:W-:Y:S01]  /*01d0*/  @!P1 IADD3 R2, PT, PT, R2, -R5, RZ ;  /* 0x8000000502029210 */ /* 0x000fe20007ffe0ff */
[----:B------:R-:W-:-:S03]  /*01e0*/  @!P1 VIADD R3, R3, 0x1 ;  /* 0x0000000103039836 */ /* 0x000fc60000000000 */
        /* <DEDUP_REMOVED lines=12> */
[----:B------:R-:W-:Y:S01]  /*02b0*/  SHF.R.S32.HI R19, RZ, 0x1f, R18 ;  /* 0x0000001fff137819 */ /* 0x000fe20000011412 */
[----:B------:R-:W-:-:S03]  /*02c0*/  HFMA2 R10, -RZ, RZ, 0, 0 ;  /* 0x00000000ff0a7431 */ /* 0x000fc600000001ff */
[----:B------:R-:W-:Y:S01]  /*02d0*/  ISETP.GE.AND.EX P0, PT, R19, UR11, PT, P0 ;  /* 0x0000000b13007c0c */ /* 0x000fe2000bf06300 */
[----:B0-----:R-:W0:Y:S02]  /*02e0*/  MUFU.RCP R5, R5 ;  /* 0x0000000500057308 */ /* 0x001e240000001000 */
[----:B0-----:R-:W-:-:S06]  /*02f0*/  VIADD R2, R5, 0xffffffe ;  /* 0x0ffffffe05027836 */ /* 0x001fcc0000000000 */
[----:B------:R0:W1:Y:S02]  /*0300*/  F2I.FTZ.U32.TRUNC.NTZ R3, R2 ;  /* 0x0000000200037305 */ /* 0x000064000021f000 */
[----:B0-----:R-:W-:Y:S02]  /*0310*/  MOV R2, RZ ;  /* 0x000000ff00027202 */ /* 0x001fe40000000f00 */
[----:B-1----:R-:W-:-:S05]  /*0320*/  IADD3 R8, PT, PT, RZ, -R3, RZ ;  /* 0x80000003ff087210 */ /* 0x002fca0007ffe0ff */
[----:B------:R-:W-:-:S04]  /*0330*/  IMAD R7, R8, R9, RZ ;  /* 0x0000000908077224 */ /* 0x000fc800078e02ff */
[----:B------:R-:W-:-:S04]  /*0340*/  IMAD.HI.U32 R3, R3, R7, R2 ;  /* 0x0000000703037227 */ /* 0x000fc800078e0002 */
[----:B------:R-:W-:Y:S02]  /*0350*/  IMAD.MOV.U32 R7, RZ, RZ, RZ ;  /* 0x000000ffff077224 */ /* 0x000fe400078e00ff */
[----:B------:R-:W-:Y:S01]  /*0360*/  IMAD.HI.U32 R11, R3, R6, RZ ;  /* 0x00000006030b7227 */ /* 0x000fe200078e00ff */
[----:B------:R-:W-:-:S04]  /*0370*/  CS2R R2, SRZ ;  /* 0x0000000000027805 */ /* 0x000fc8000001ff00 */
[----:B------:R-:W-:Y:S01]  /*0380*/  IADD3 R8, PT, PT, -R11, RZ, RZ ;  /* 0x000000ff0b087210 */ /* 0x000fe20007ffe1ff */
        /* <DEDUP_REMOVED lines=14> */
[----:B------:R-:W4:Y:S01]  /*0470*/  @P1 LDG.E.U16 R5, desc[UR6][R14.64+0x2] ;  /* 0x000002060e051981 */ /* 0x000f22000c1e1500 */
[----:B--2---:R-:W-:-:S02]  /*0480*/  SHF.L.U32 R3, R3, 0x10, RZ ;  /* 0x0000001003037819 */ /* 0x004fc400000006ff */
[----:B---3--:R-:W-:Y:S02]  /*0490*/  SHF.L.U32 R2, R2, 0x10, RZ ;  /* 0x0000001002027819 */ /* 0x008fe400000006ff */
[----:B----4-:R-:W-:Y:S01]  /*04a0*/  @P1 SHF.L.U32 R10, R16, 0x10, RZ ;  /* 0x00000010100a1819 */ /* 0x010fe200000006ff */
[----:B------:R-:W-:-:S07]  /*04b0*/  @P1 IMAD.U32 R7, R5, 0x10000, RZ ;  /* 0x0001000005071824 */ /* 0x000fce00078e00ff */
.L_x_1422:
[----:B------:R-:W-:Y:S05]  /*04c0*/  BSYNC.RECONVERGENT B0 ;  /* 0x0000000000007941 */ /* 0x000fea0003800200 */
.L_x_1421:
[----:B-----5:R-:W-:Y:S01]  /*04d0*/  FFMA.FTZ R16, -R20, R20, R21 ;  /* 0x0000001414107223 */ /* 0x020fe20000010115 */
[----:B------:R-:W0:Y:S01]  /*04e0*/  S2UR UR8, SR_CTAID.Y ;  /* 0x00000000000879c3 */ /* 0x000e220000002600 */
[C---:B------:R-:W-:Y:S01]  /*04f0*/  IMAD R8, R9.reuse, R8, R6 ;  /* 0x0000000809087224 */ /* 0x040fe200078e0206 */
[----:B------:R-:W-:Y:S01]  /*0500*/  ISETP.NE.U32.AND P4, PT, R9, RZ, PT ;  /* 0x000000ff0900720c */ /* 0x000fe20003f85070 */
[----:B------:R-:W-:Y:S01]  /*0510*/  IMAD.MOV.U32 R21, RZ, RZ, RZ ;  /* 0x000000ffff157224 */ /* 0x000fe200078e00ff */
[----:B------:R-:W-:Y:S02]  /*0520*/  FSETP.GTU.FTZ.AND P2, PT, R16, RZ, PT ;  /* 0x000000ff1000720b */ /* 0x000fe40003f5c000 */
[----:B------:R-:W-:Y:S02]  /*0530*/  CS2R R30, SRZ ;  /* 0x00000000001e7805 */ /* 0x000fe4000001ff00 */
[----:B------:R-:W-:Y:S01]  /*0540*/  ISETP.GE.U32.AND P1, PT, R8, R9, PT ;  /* 0x000000090800720c */ /* 0x000fe20003f26070 */
[----:B------:R-:W1:Y:S01]  /*0550*/  LDC.64 R14, c[0x0][0x400] ;  /* 0x00010000ff0e7b82 */ /* 0x000e620000000a00 */
[----:B------:R-:W-:-:S07]  /*0560*/  MOV R34, RZ ;  /* 0x000000ff00227202 */ /* 0x000fce0000000f00 */
[----:B------:R-:W2:Y:S04]  /*0570*/  @P2 LDC R5, c[0x0][0x3c0] ;  /* 0x0000f000ff052b82 */ /* 0x000ea80000000800 */
[----:B------:R-:W-:Y:S01]  /*0580*/  @P1 IMAD.IADD R8, R8, 0x1, -R9 ;  /* 0x0000000108081824 */ /* 0x000fe200078e0a09 */
[----:B------:R-:W-:-:S04]  /*0590*/  @P1 IADD3 R11, PT, PT, R11, 0x1, RZ ;  /* 0x000000010b0b1810 */ /* 0x000fc80007ffe0ff */
[----:B------:R-:W-:Y:S01]  /*05a0*/  ISETP.GE.U32.AND P3, PT, R8, R9, PT ;  /* 0x000000090800720c */ /* 0x000fe20003f66070 */
[----:B0-----:R-:W-:-:S05]  /*05b0*/  IMAD R12, R23, UR8, RZ ;  /* 0x00000008170c7c24 */ /* 0x001fca000f8e02ff */
[----:B------:R-:W-:Y:S02]  /*05c0*/  SHF.R.S32.HI R22, RZ, 0x1f, R12 ;  /* 0x0000001fff167819 */ /* 0x000fe4000001140c */
[----:B------:R-:W-:-:S04]  /*05d0*/  IADD3 R13, P5, PT, R12, R23, RZ ;  /* 0x000000170c0d7210 */ /* 0x000fc80007fbe0ff */
[----:B------:R-:W-:Y:S02]  /*05e0*/  LEA.HI.X.SX32 R8, R23, R22, 0x1, P5 ;  /* 0x0000001617087211 */ /* 0x000fe400028f0eff */
[-C--:B-1----:R-:W-:Y:S02]  /*05f0*/  ISETP.LT.U32.AND P1, PT, R13, R14.reuse, PT ;  /* 0x0000000e0d00720c */ /* 0x082fe40003f21070 */
[----:B------:R-:W-:Y:S02]  /*0600*/  @P3 IADD3 R11, PT, PT, R11, 0x1, RZ ;  /* 0x000000010b0b3810 */ /* 0x000fe40007ffe0ff */
[----:B------:R-:W-:Y:S02]  /*0610*/  ISETP.LT.AND.EX P1, PT, R8, R15, PT, P1 ;  /* 0x0000000f0800720c */ /* 0x000fe40003f21310 */
[----:B------:R-:W-:Y:S01]  /*0620*/  SEL R4, R4, R11, !P4 ;  /* 0x0000000b04047207 */ /* 0x000fe20006000000 */
[----:B--2---:R-:W-:Y:S01]  /*0630*/  @P2 FADD.FTZ R11, R16, R5 ;  /* 0x00000005100b2221 */ /* 0x004fe20000010000 */
[----:B------:R-:W-:Y:S01]  /*0640*/  SEL R15, R13, R14, P1 ;  /* 0x0000000e0d0f7207 */ /* 0x000fe20000800000 */
[----:B------:R-:W-:Y:S01]  /*0650*/  IMAD.MOV.U32 R5, RZ, RZ, 0x3f800000 ;  /* 0x3f800000ff057424 */ /* 0x000fe200078e00ff */
[----:B------:R-:W-:-:S02]  /*0660*/  IADD3 R8, PT, PT, -R4, RZ, RZ ;  /* 0x000000ff04087210 */ /* 0x000fc40007ffe1ff */
[----:B------:R-:W-:Y:S02]  /*0670*/  ISETP.GT.AND P1, PT, R15, R12, PT ;  /* 0x0000000c0f00720c */ /* 0x000fe40003f24270 */
[----:B------:R-:W-:Y:S01]  /*0680*/  MOV R13, RZ ;  /* 0x000000ff000d7202 */ /* 0x000fe20000000f00 */
[----:B------:R0:W1:Y:S01]  /*0690*/  @P2 MUFU.RSQ R5, R11 ;  /* 0x0000000b00052308 */ /* 0x0000620000001400 */
[----:B------:R-:W-:Y:S02]  /*06a0*/  IMAD R6, R9, R8, R6 ;  /* 0x0000000809067224 */ /* 0x000fe400078e0206 */
[----:B------:R-:W-:-:S07]  /*06b0*/  HFMA2 R8, -RZ, RZ, 0, 0 ;  /* 0x00000000ff087431 */ /* 0x000fce00000001ff */
[----:B0-----:R-:W-:Y:S05]  /*06c0*/  @!P1 BRA `(.L_x_1423) ;  /* 0x0000001c00149947 */ /* 0x001fea0003800000 */
[----:B------:R-:W0:Y:S01]  /*06d0*/  LDCU.U8 UR8, c[0x0][0x414] ;  /* 0x00008280ff0877ac */ /* 0x000e220008000000 */
[----:B------:R-:W2:Y:S01]  /*06e0*/  LDC.64 R8, c[0x0][0x408] ;  /* 0x00010200ff087b82 */ /* 0x000ea20000000a00 */
[----:B0-----:R-:W-:Y:S01]  /*06f0*/  UISETP.NE.AND UP0, UPT, UR8, URZ, UPT ;  /* 0x000000ff0800728c */ /* 0x001fe2000bf05270 */
[----:B--2---:R-:W-:-:S04]  /*0700*/  IMAD.WIDE.U32 R24, R8, UR4, R18 ;  /* 0x0000000408187c25 */ /* 0x004fc8000f8e0012 */
[----:B------:R-:W-:-:S04]  /*0710*/  IMAD R9, R9, UR4, R25 ;  /* 0x0000000409097c24 */ /* 0x000fc8000f8e0219 */
[----:B------:R-:W-:Y:S05]  /*0720*/  BRA.U UP0, `(.L_x_1424) ;  /* 0x0000001100487547 */ /* 0x000fea000b800000 */
[C---:B------:R-:W-:Y:S01]  /*0730*/  IMAD.IADD R7, R12.reuse, 0x1, -R15 ;  /* 0x000000010c077824 */ /* 0x040fe200078e0a0f */
[----:B------:R-:W-:Y:S01]  /*0740*/  IADD3 R10, PT, PT, -R12, R15, RZ ;  /* 0x0000000f0c0a7210 */ /* 0x000fe20007ffe1ff */
[----:B------:R-:W-:Y:S01]  /*0750*/  HFMA2 R13, -RZ, RZ, 0, 0 ;  /* 0x00000000ff0d7431 */ /* 0x000fe200000001ff */
[----:B------:R-:W-:Y:S01]  /*0760*/  CS2R R30, SRZ ;  /* 0x00000000001e7805 */ /* 0x000fe2000001ff00 */
[----:B------:R-:W-:Y:S01]  /*0770*/  HFMA2 R34, -RZ, RZ, 0, 0 ;  /* 0x00000000ff227431 */ /* 0x000fe200000001ff */
[----:B------:R-:W-:Y:S01]  /*0780*/  ISETP.GT.U32.AND P1, PT, R7, -0x4, PT ;  /* 0xfffffffc0700780c */ /* 0x000fe20003f24070 */
[----:B------:R-:W-:Y:S01]  /*0790*/  IMAD.MOV.U32 R8, RZ, RZ, RZ ;  /* 0x000000ffff087224 */ /* 0x000fe200078e00ff */
[----:B------:R-:W-:Y:S02]  /*07a0*/  MOV R21, RZ ;  /* 0x000000ff00157202 */ /* 0x000fe40000000f00 */
[----:B------:R-:W-:-:S09]  /*07b0*/  LOP3.LUT R11, R10, 0x3, RZ, 0xc0, !PT ;  /* 0x000000030a0b7812 */ /* 0x000fd200078ec0ff */
[----:B------:R-:W-:Y:S05]  /*07c0*/  @P1 BRA `(.L_x_1425) ;  /* 0x0000000800501947 */ /* 0x000fea0003800000 */
[----:B------:R-:W-:Y:S01]  /*07d0*/  LOP3.LUT R14, R10, 0xfffffffc, RZ, 0xc0, !PT ;  /* 0xfffffffc0a0e7812 */ /* 0x000fe200078ec0ff */
[----:B------:R-:W-:Y:S01]  /*07e0*/  VIADD R7, R12, 0x1 ;  /* 0x000000010c077836 */ /* 0x000fe20000000000 */
[----:B------:R-:W-:Y:S02]  /*07f0*/  MOV R30, RZ ;  /* 0x000000ff001e7202 */ /* 0x000fe40000000f00 */
[----:B------:R-:W-:-:S07]  /*0800*/  IADD3 R12, PT, PT, -R14, RZ, RZ ;  /* 0x000000ff0e0c7210 */ /* 0x000fce0007ffe1ff */
.L_x_1426:
        /* <DEDUP_REMOVED lines=16> */
[C---:B------:R-:W-:Y:S02]  /*0910*/  @!P0 IADD3.X R33, PT, PT, R26.reuse, R15, RZ, P1, !PT ;  /* 0x0000000f1a218210 */ /* 0x040fe40000ffe4ff */
[----:B------:R-:W-:Y:S01]  /*0920*/  CS2R R14, SRZ ;  /* 0x00000000000e7805 */ /* 0x000fe2000001ff00 */
[----:B------:R-:W-:-:S02]  /*0930*/  @!P0 IMAD.X R29, R26, 0x1, R23, P2 ;  /* 0x000000011a1d8824 */ /* 0x000fc400010e0617 */
[----:B------:R-:W2:Y:S01]  /*0940*/  @!P0 LDG.E.64 R16, desc[UR6][R32.64] ;  /* 0x0000000620108981 */ /* 0x000ea2000c1e1b00 */
[----:B------:R-:W0:Y:S03]  /*0950*/  @!P0 LDC.64 R22, c[0x0][0x3f8] ;  /* 0x0000fe00ff168b82 */ /* 0x000e260000000a00 */
[----:B------:R3:W4:Y:S01]  /*0960*/  @!P0 LDG.E.64 R14, desc[UR6][R28.64] ;  /* 0x000000061c0e8981 */ /* 0x000722000c1e1b00 */
[----:B------:R-:W-:-:S04]  /*0970*/  @!P0 SHF.R.S32.HI R35, RZ, 0x1f, R7 ;  /* 0x0000001fff238819 */ /* 0x000fc80000011407 */
[----:B------:R-:W5:Y:S01]  /*0980*/  @!P0 LDC.64 R26, c[0x0][0x3a0] ;  /* 0x0000e800ff1a8b82 */ /* 0x000f620000000a00 */
[----:B---3--:R-:W-:Y:S02]  /*0990*/  @!P0 MOV R28, R24 ;  /* 0x00000018001c8202 */ /* 0x008fe40000000f00 */
[----:B------:R-:W-:Y:S01]  /*09a0*/  @!P0 MOV R29, R9 ;  /* 0x00000009001d8202 */ /* 0x000fe20000000f00 */
[----:B0-----:R-:W-:-:S04]  /*09b0*/  @!P0 IMAD R36, R35, R22, RZ ;  /* 0x0000001623248224 */ /* 0x001fc800078e02ff */
[C---:B------:R-:W-:Y:S02]  /*09c0*/  @!P0 IMAD R35, R7.reuse, R23, R36 ;  /* 0x0000001707238224 */ /* 0x040fe400078e0224 */
[----:B------:R-:W-:Y:S01]  /*09d0*/  @!P0 IMAD.WIDE.U32 R22, R7, R22, R28 ;  /* 0x0000001607168225 */ /* 0x000fe200078e001c */
[----:B------:R-:W-:-:S03]  /*09e0*/  CS2R R28, SRZ ;  /* 0x00000000001c7805 */ /* 0x000fc6000001ff00 */
[----:B------:R-:W-:Y:S01]  /*09f0*/  @!P0 IMAD.IADD R23, R23, 0x1, R35 ;  /* 0x0000000117178824 */ /* 0x000fe200078e0223 */
[----:B------:R-:W-:-:S04]  /*0a00*/  @!P0 SHF.L.U32 R33, R22, 0x2, RZ ;  /* 0x0000000216218819 */ /* 0x000fc800000006ff */
[----:B------:R-:W-:Y:S02]  /*0a10*/  @!P0 SHF.L.U64.HI R38, R22, 0x2, R23 ;  /* 0x0000000216268819 */ /* 0x000fe40000010217 */
[----:B------:R-:W0:Y:S01]  /*0a20*/  @!P0 LDC.64 R22, c[0x0][0x398] ;  /* 0x0000e600ff168b82 */ /* 0x000e220000000a00 */
[----:B-----5:R-:W-:-:S04]  /*0a30*/  @!P0 IADD3 R36, P1, PT, R33, R26, RZ ;  /* 0x0000001a21248210 */ /* 0x020fc80007f3e0ff */
[----:B------:R-:W-:Y:S02]  /*0a40*/  @!P0 IADD3.X R37, PT, PT, R38, R27, RZ, P1, !PT ;  /* 0x0000001b26258210 */ /* 0x000fe40000ffe4ff */
[----:B------:R-:W-:-:S03]  /*0a50*/  CS2R R26, SRZ ;  /* 0x00000000001a7805 */ /* 0x000fc6000001ff00 */
[----:B------:R3:W5:Y:S01]  /*0a60*/  @!P0 LDG.E.64 R28, desc[UR6][R36.64] ;  /* 0x00000006241c8981 */ /* 0x000762000c1e1b00 */
[----:B0-----:R-:W-:-:S05]  /*0a70*/  @!P0 IADD3 R32, P1, PT, R33, R22, RZ ;  /* 0x0000001621208210 */ /* 0x001fca0007f3e0ff */
[----:B------:R-:W-:Y:S02]  /*0a80*/  @!P0 IMAD.X R33, R38, 0x1, R23, P1 ;  /* 0x0000000126218824 */ /* 0x000fe400008e0617 */
[----:B------:R-:W3:Y:S03]  /*0a90*/  @!P0 LDC.64 R22, c[0x0][0x3f8] ;  /* 0x0000fe00ff168b82 */ /* 0x000ee60000000a00 */
[----:B------:R0:W5:Y:S01]  /*0aa0*/  @!P0 LDG.E.64 R26, desc[UR6][R32.64] ;  /* 0x00000006201a8981 */ /* 0x000162000c1e1b00 */
[----:B------:R-:W-:Y:S01]  /*0ab0*/  @!P0 IADD3 R35, PT, PT, R7, 0x1, RZ ;  /* 0x0000000107238810 */ /* 0x000fe20007ffe0ff */
        /* <DEDUP_REMOVED lines=9> */
[-C--:B---3--:R-:W-:Y:S02]  /*0b50*/  @!P0 IMAD R36, R31, R22.reuse, RZ ;  /* 0x000000161f248224 */ /* 0x088fe400078e02ff */
[----:B------:R-:W-:Y:S02]  /*0b60*/  @!P0 IMAD.MOV.U32 R31, RZ, RZ, R9 ;  /* 0x000000ffff1f8224 */ /* 0x000fe400078e0009 */
[C---:B0-----:R-:W-:Y:S02]  /*0b70*/  @!P0 IMAD R33, R35.reuse, R23, R36 ;  /* 0x0000001723218224 */ /* 0x041fe400078e0224 */
[----:B------:R-:W0:Y:S01]  /*0b80*/  @!P0 LDC.64 R36, c[0x0][0x3a0] ;  /* 0x0000e800ff248b82 */ /* 0x000e220000000a00 */
[----:B------:R-:W-:-:S04]  /*0b90*/  @!P0 IMAD.WIDE.U32 R22, R35, R22, R30 ;  /* 0x0000001623168225 */ /* 0x000fc800078e001e */
[----:B------:R-:W-:Y:S01]  /*0ba0*/  FADD.FTZ R38, -R20, R17 ;  /* 0x0000001114267221 */ /* 0x000fe20000010100 */
[----:B------:R-:W-:Y:S02]  /*0bb0*/  @!P0 IADD3 R23, PT, PT, R23, R33, RZ ;  /* 0x0000002117178210 */ /* 0x000fe40007ffe0ff */
[----:B------:R-:W1:Y:S01]  /*0bc0*/  @!P0 LDC.64 R30, c[0x0][0x398] ;  /* 0x0000e600ff1e8b82 */ /* 0x000e620000000a00 */
[C---:B------:R-:W-:Y:S02]  /*0bd0*/  @!P0 SHF.L.U32 R33, R22.reuse, 0x2, RZ ;  /* 0x0000000216218819 */ /* 0x040fe400000006ff */
[----:B------:R-:W-:Y:S01]  /*0be0*/  @!P0 SHF.L.U64.HI R32, R22, 0x2, R23 ;  /* 0x0000000216208819 */ /* 0x000fe20000010217 */
[----:B------:R-:W-:Y:S01]  /*0bf0*/  FMUL.FTZ R17, R38, R5 ;  /* 0x0000000526117220 */ /* 0x000fe20000410000 */
[----:B------:R-:W-:Y:S01]  /*0c00*/  CS2R R22, SRZ ;  /* 0x0000000000167805 */ /* 0x000fe2000001ff00 */
[----:B------:R-:W-:Y:S02]  /*0c10*/  FADD.FTZ R8, R15, R8 ;  /* 0x000000080f087221 */ /* 0x000fe40000010000 */
[----:B------:R-:W-:Y:S01]  /*0c20*/  FFMA.FTZ R34, R17, R15, R34 ;  /* 0x0000000f11227223 */ /* 0x000fe20000010022 */
[----:B------:R-:W-:Y:S01]  /*0c30*/  FMUL.FTZ R15, R15, R2 ;  /* 0x000000020f0f7220 */ /* 0x000fe20000410000 */
[----:B0-----:R-:W-:-:S05]  /*0c40*/  @!P0 IADD3 R36, P1, PT, R33, R36, RZ ;  /* 0x0000002421248210 */ /* 0x001fca0007f3e0ff */
[----:B------:R-:W-:-:S05]  /*0c50*/  @!P0 IMAD.X R37, R32, 0x1, R37, P1 ;  /* 0x0000000120258824 */ /* 0x000fca00008e0625 */
[----:B------:R0:W2:Y:S01]  /*0c60*/  @!P0 LDG.E.64 R22, desc[UR6][R36.64] ;  /* 0x0000000624168981 */ /* 0x0000a2000c1e1b00 */
[----:B-1----:R-:W-:Y:S01]  /*0c70*/  @!P0 IADD3 R30, P1, PT, R33, R30, RZ ;  /* 0x0000001e211e8210 */ /* 0x002fe20007f3e0ff */
[----:B-----5:R-:W-:-:S03]  /*0c80*/  FADD.FTZ R28, -R20, R28 ;  /* 0x0000001c141c7221 */ /* 0x020fc60000010100 */
[----:B------:R-:W-:Y:S02]  /*0c90*/  @!P0 IADD3.X R31, PT, PT, R32, R31, RZ, P1, !PT ;  /* 0x0000001f201f8210 */ /* 0x000fe40000ffe4ff */
[----:B------:R-:W-:Y:S01]  /*0ca0*/  CS2R R32, SRZ ;  /* 0x0000000000207805 */ /* 0x000fe2000001ff00 */
[----:B0-----:R-:W-:Y:S02]  /*0cb0*/  FFMA.FTZ R36, R17, R15, R16 ;  /* 0x0000000f11247223 */ /* 0x001fe40000010010 */
[----:B------:R-:W0:Y:S03]  /*0cc0*/  @!P0 LDC.64 R16, c[0x0][0x3f8] ;  /* 0x0000fe00ff108b82 */ /* 0x000e260000000a00 */
[----:B------:R1:W3:Y:S01]  /*0cd0*/  @!P0 LDG.E.64 R32, desc[UR6][R30.64] ;  /* 0x000000061e208981 */ /* 0x0002e2000c1e1b00 */
[----:B------:R-:W-:Y:S01]  /*0ce0*/  FMUL.FTZ R28, R28, R5 ;  /* 0x000000051c1c7220 */ /* 0x000fe20000410000 */
[----:B------:R-:W-:-:S03]  /*0cf0*/  FADD.FTZ R38, R15, R14 ;  /* 0x0000000e0f267221 */ /* 0x000fc60000010000 */
[----:B------:R-:W-:Y:S01]  /*0d00*/  FFMA.FTZ R35, R28, R26, R21 ;  /* 0x0000001a1c237223 */ /* 0x000fe20000010015 */
[----:B------:R-:W-:Y:S01]  /*0d10*/  FMUL.FTZ R15, R26, R3 ;  /* 0x000000031a0f7220 */ /* 0x000fe20000410000 */
[----:B-1----:R-:W-:Y:S01]  /*0d20*/  @!P0 IADD3 R31, PT, PT, R7, 0x2, RZ ;  /* 0x00000002071f8810 */ /* 0x002fe20007ffe0ff */
[----:B------:R-:W-:Y:S02]  /*0d30*/  FADD.FTZ R13, R13, R26 ;  /* 0x0000001a0d0d7221 */ /* 0x000fe40000010000 */
[----:B------:R-:W-:Y:S01]  /*0d40*/  FFMA.FTZ R26, R28, R15, R36 ;  /* 0x0000000f1c1a7223 */ /* 0x000fe20000010024 */
[----:B------:R-:W-:Y:S01]  /*0d50*/  @!P0 SHF.R.S32.HI R21, RZ, 0x1f, R31 ;  /* 0x0000001fff158819 */ /* 0x000fe2000001141f */
[----:B------:R-:W1:Y:S04]  /*0d60*/  @!P0 LDC.64 R36, c[0x0][0x3a0] ;  /* 0x0000e800ff248b82 */ /* 0x000e680000000a00 */
[----:B0-----:R-:W-:-:S02]  /*0d70*/  @!P0 IMAD R14, R21, R16, RZ ;  /* 0x00000010150e8224 */ /* 0x001fc400078e02ff */
[----:B------:R-:W-:Y:S01]  /*0d80*/  FADD.FTZ R21, R38, R15 ;  /* 0x0000000f26157221 */ /* 0x000fe20000010000 */
[----:B------:R-:W-:Y:S01]  /*0d90*/  @!P0 MOV R15, R9 ;  /* 0x00000009000f8202 */ /* 0x000fe20000000f00 */
[----:B------:R-:W-:Y:S02]  /*0da0*/  @!P0 IMAD R39, R31, R17, R14 ;  /* 0x000000111f278224 */ /* 0x000fe400078e020e */
[----:B------:R-:W-:-:S04]  /*0db0*/  @!P0 IMAD.MOV.U32 R14, RZ, RZ, R24 ;  /* 0x000000ffff0e8224 */ /* 0x000fc800078e0018 */
[----:B------:R-:W-:Y:S01]  /*0dc0*/  @!P0 IMAD.WIDE.U32 R16, R31, R16, R14 ;  /* 0x000000101f108225 */ /* 0x000fe200078e000e */
[----:B------:R-:W-:-:S03]  /*0dd0*/  CS2R R30, SRZ ;  /* 0x00000000001e7805 */ /* 0x000fc6000001ff00 */
[----:B------:R-:W-:Y:S01]  /*0de0*/  @!P0 IMAD.SHL.U32 R15, R16, 0x4, RZ ;  /* 0x00000004100f8824 */ /* 0x000fe200078e00ff */
[----:B------:R-:W-:-:S04]  /*0df0*/  @!P0 IADD3 R17, PT, PT, R17, R39, RZ ;  /* 0x0000002711118210 */ /* 0x000fc80007ffe0ff */
[----:B------:R-:W-:Y:S02]  /*0e00*/  @!P0 SHF.L.U64.HI R14, R16, 0x2, R17 ;  /* 0x00000002100e8819 */ /* 0x000fe40000010211 */
[----:B------:R-:W0:Y:S01]  /*0e10*/  @!P0 LDC.64 R16, c[0x0][0x398] ;  /* 0x0000e600ff108b82 */ /* 0x000e220000000a00 */
[----:B-1----:R-:W-:-:S04]  /*0e20*/  @!P0 IADD3 R36, P1, PT, R15, R36, RZ ;  /* 0x000000240f248210 */ /* 0x002fc80007f3e0ff */
[----:B------:R-:W-:-:S05]  /*0e30*/  @!P0 IADD3.X R37, PT, PT, R14, R37, RZ, P1, !PT ;  /* 0x000000250e258210 */ /* 0x000fca0000ffe4ff */
[----:B------:R-:W4:Y:S01]  /*0e40*/  @!P0 LDG.E.64 R30, desc[UR6][R36.64] ;  /* 0x00000006241e8981 */ /* 0x000f22000c1e1b00 */
[----:B0-----:R-:W-:-:S04]  /*0e50*/  @!P0 IADD3 R16, P1, PT, R15, R16, RZ ;  /* 0x000000100f108210 */ /* 0x001fc80007f3e0ff */
[----:B------:R-:W-:Y:S02]  /*0e60*/  @!P0 IADD3.X R17, PT, PT, R14, R17, RZ, P1, !PT ;  /* 0x000000110e118210 */ /* 0x000fe40000ffe4ff */
[----:B------:R-:W-:-:S06]  /*0e70*/  CS2R R14, SRZ ;  /* 0x00000000000e7805 */ /* 0x000fcc000001ff00 */
[----:B------:R0:W5:Y:S01]  /*0e80*/  @!P0 LDG.E.64 R14, desc[UR6][R16.64] ;  /* 0x00000006100e8981 */ /* 0x000162000c1e1b00 */
        /* <DEDUP_REMOVED lines=10> */
[C---:B--2---:R-:W-:Y:S01]  /*0f30*/  FADD.FTZ R22, -R20.reuse, R22 ;  /* 0x0000001614167221 */ /* 0x044fe20000010100 */
[----:B0-----:R-:W-:-:S03]  /*0f40*/  FADD.FTZ R16, -R20, R23 ;  /* 0x0000001714107221 */ /* 0x001fc60000010100 */
[----:B------:R-:W-:Y:S01]  /*0f50*/  FMUL.FTZ R22, R22, R5 ;  /* 0x0000000516167220 */ /* 0x000fe20000410000 */
        /* <DEDUP_REMOVED lines=14> */
[----:B-----5:R-:W-:Y:S01]  /*1040*/  FMUL.FTZ R16, R14, R3 ;  /* 0x000000030e107220 */ /* 0x020fe20000410000 */
[----:B------:R-:W-:Y:S02]  /*1050*/  FADD.FTZ R13, R23, R14 ;  /* 0x0000000e170d7221 */ /* 0x000fe40000010000 */
[----:B------:R-:W-:Y:S01]  /*1060*/  FFMA.FTZ R21, R17, R14, R32 ;  /* 0x0000000e11157223 */ /* 0x000fe20000010020 */
[----:B------:R-:W-:Y:S01]  /*1070*/  FMUL.FTZ R31, R15, R2 ;  /* 0x000000020f1f7220 */ /* 0x000fe20000410000 */
[----:B------:R-:W-:Y:S01]  /*1080*/  FADD.FTZ R30, R27, R16 ;  /* 0x000000101b1e7221 */ /* 0x000fe20000010000 */
[----:B------:R-:W-:Y:S01]  /*1090*/  FMUL.FTZ R14, R8, R5 ;  /* 0x00000005080e7220 */ /* 0x000fe20000410000 */
[----:B------:R-:W-:Y:S01]  /*10a0*/  FFMA.FTZ R16, R17, R16, R26 ;  /* 0x0000001011107223 */ /* 0x000fe2000001001a */
[----:B------:R-:W-:Y:S01]  /*10b0*/  FADD.FTZ R8, R22, R15 ;  /* 0x0000000f16087221 */ /* 0x000fe20000010000 */
[----:B------:R-:W-:Y:S01]  /*10c0*/  FADD.FTZ R30, R31, R30 ;  /* 0x0000001e1f1e7221 */ /* 0x000fe20000010000 */
[C---:B------:R-:W-:Y:S01]  /*10d0*/  FFMA.FTZ R34, R14.reuse, R15, R33 ;  /* 0x0000000f0e227223 */ /* 0x040fe20000010021 */
[----:B------:R-:W-:Y:S01]  /*10e0*/  FFMA.FTZ R31, R14, R31, R16 ;  /* 0x0000001f0e1f7223 */ /* 0x000fe20000010010 */
[----:B------:R-:W-:Y:S06]  /*10f0*/  @P1 BRA `(.L_x_1426) ;  /* 0xfffffff400c41947 */ /* 0x000fec000383ffff */
[----:B------:R-:W-:-:S07]  /*1100*/  IADD3 R12, PT, PT, R7, -0x1, RZ ;  /* 0xffffffff070c7810 */ /* 0x000fce0007ffe0ff */
.L_x_1425:
        /* <DEDUP_REMOVED lines=9> */
[----:B------:R-:W-:Y:S01]  /*11a0*/  @!P0 VIADD R33, R12, 0x1 ;  /* 0x000000010c218836 */ /* 0x000fe20000000000 */
[----:B------:R-:W0:Y:S01]  /*11b0*/  @!P0 LDC.64 R28, c[0x0][0x3a0] ;  /* 0x0000e800ff1c8b82 */ /* 0x000e220000000a00 */
[----:B------:R-:W-:Y:S02]  /*11c0*/  @!P0 SHF.R.S32.HI R7, RZ, 0x1f, R12 ;  /* 0x0000001fff078819 */ /* 0x000fe4000001140c */
[----:B------:R-:W-:Y:S02]  /*11d0*/  @!P0 MOV R10, R24 ;  /* 0x00000018000a8202 */ /* 0x000fe40000000f00 */
[----:B------:R-:W-:Y:S01]  /*11e0*/  @!P0 SHF.R.S32.HI R14, RZ, 0x1f, R33 ;  /* 0x0000001fff0e8819 */ /* 0x000fe20000011421 */
[----:B------:R-:W-:Y:S01]  /*11f0*/  @!P0 IMAD R7, R7, UR8, RZ ;  /* 0x0000000807078c24 */ /* 0x000fe2000f8e02ff */
[----:B------:R-:W-:Y:S01]  /*1200*/  @!P0 MOV R11, R9 ;  /* 0x00000009000b8202 */ /* 0x000fe20000000f00 */
[----:B------:R-:W2:Y:S02]  /*1210*/  @!P0 LDC.64 R26, c[0x0][0x398] ;  /* 0x0000e600ff1a8b82 */ /* 0x000ea40000000a00 */
[----:B------:R-:W-:-:S02]  /*1220*/  @!P0 IMAD R14, R14, UR8, RZ ;  /* 0x000000080e0e8c24 */ /* 0x000fc4000f8e02ff */
[----:B------:R-:W-:-:S04]  /*1230*/  @!P0 IMAD.WIDE.U32 R16, R33, UR8, R10 ;  /* 0x0000000821108c25 */ /* 0x000fc8000f8e000a */
[----:B------:R-:W-:Y:S02]  /*1240*/  @!P0 IMAD R33, R33, UR9, R14 ;  /* 0x0000000921218c24 */ /* 0x000fe4000f8e020e */
[----:B------:R-:W3:Y:S01]  /*1250*/  @!P0 LDC.64 R14, c[0x0][0x3a0] ;  /* 0x0000e800ff0e8b82 */ /* 0x000ee20000000a00 */
[----:B------:R-:W-:-:S04]  /*1260*/  @!P0 IMAD.WIDE.U32 R22, R12, UR8, R10 ;  /* 0x000000080c168c25 */ /* 0x000fc8000f8e000a */
[----:B------:R-:W-:-:S03]  /*1270*/  @!P0 IMAD R7, R12, UR9, R7 ;  /* 0x000000090c078c24 */ /* 0x000fc6000f8e0207 */
[----:B------:R-:W4:Y:S01]  /*1280*/  @!P0 LDC.64 R10, c[0x0][0x398] ;  /* 0x0000e600ff0a8b82 */ /* 0x000f220000000a00 */
[----:B------:R-:W-:Y:S01]  /*1290*/  @!P0 IMAD.IADD R7, R23, 0x1, R7 ;  /* 0x0000000117078824 */ /* 0x000fe200078e0207 */
[----:B------:R-:W-:-:S04]  /*12a0*/  @!P0 SHF.L.U32 R23, R22, 0x2, RZ ;  /* 0x0000000216178819 */ /* 0x000fc800000006ff */
[----:B------:R-:W-:Y:S02]  /*12b0*/  @!P0 SHF.L.U64.HI R32, R22, 0x2, R7 ;  /* 0x0000000216208819 */ /* 0x000fe40000010207 */
[----:B------:R-:W-:Y:S02]  /*12c0*/  @!P0 IADD3 R7, PT, PT, R17, R33, RZ ;  /* 0x0000002111078210 */ /* 0x000fe40007ffe0ff */
[----:B0-----:R-:W-:Y:S02]  /*12d0*/  @!P0 IADD3 R28, P2, PT, R23, R28, RZ ;  /* 0x0000001c171c8210 */ /* 0x001fe40007f5e0ff */
[C---:B------:R-:W-:Y:S01]  /*12e0*/  @!P0 SHF.L.U64.HI R36, R16.reuse, 0x2, R7 ;  /* 0x0000000210248819 */ /* 0x040fe20000010207 */
[----:B------:R-:W-:Y:S01]  /*12f0*/  @!P0 IMAD.SHL.U32 R7, R16, 0x4, RZ ;  /* 0x0000000410078824 */ /* 0x000fe200078e00ff */
[----:B------:R-:W-:Y:S02]  /*1300*/  CS2R R16, SRZ ;  /* 0x0000000000107805 */ /* 0x000fe4000001ff00 */
[----:B------:R-:W-:-:S02]  /*1310*/  @!P0 IADD3.X R29, PT, PT, R32, R29, RZ, P2, !PT ;  /* 0x0000001d201d8210 */ /* 0x000fc400017fe4ff */
[----:B--2---:R-:W-:Y:S02]  /*1320*/  @!P0 IADD3 R26, P3, PT, R23, R26, RZ ;  /* 0x0000001a171a8210 */ /* 0x004fe40007f7e0ff */
[----:B------:R-:W-:Y:S02]  /*1330*/  CS2R R22, SRZ ;  /* 0x0000000000167805 */ /* 0x000fe4000001ff00 */
[C---:B---3--:R-:W-:Y:S01]  /*1340*/  @!P0 IADD3 R14, P2, PT, R7.reuse, R14, RZ ;  /* 0x0000000e070e8210 */ /* 0x048fe20007f5e0ff */
[----:B------:R0:W2:Y:S01]  /*1350*/  @!P0 LDG.E.64 R16, desc[UR6][R28.64] ;  /* 0x000000061c108981 */ /* 0x0000a2000c1e1b00 */
[----:B------:R-:W-:Y:S02]  /*1360*/  @!P0 IADD3.X R27, PT, PT, R32, R27, RZ, P3, !PT ;  /* 0x0000001b201b8210 */ /* 0x000fe40001ffe4ff */
[----:B------:R-:W-:Y:S02]  /*1370*/  CS2R R32, SRZ ;  /* 0x0000000000207805 */ /* 0x000fe4000001ff00 */
[----:B----4-:R-:W-:Y:S01]  /*1380*/  @!P0 IADD3 R10, P3, PT, R7, R10, RZ ;  /* 0x0000000a070a8210 */ /* 0x010fe20007f7e0ff */
[C---:B------:R-:W-:Y:S01]  /*1390*/  @!P0 IMAD.X R15, R36.reuse, 0x1, R15, P2 ;  /* 0x00000001240f8824 */ /* 0x040fe200010e060f */
[----:B------:R-:W3:Y:S02]  /*13a0*/  @!P0 LDG.E.64 R22, desc[UR6][R26.64] ;  /* 0x000000061a168981 */ /* 0x000ee4000c1e1b00 */
[----:B------:R-:W-:-:S02]  /*13b0*/  @!P0 IADD3.X R11, PT, PT, R36, R11, RZ, P3, !PT ;  /* 0x0000000b240b8210 */ /* 0x000fc40001ffe4ff */
[----:B0-----:R-:W-:Y:S01]  /*13c0*/  CS2R R28, SRZ ;  /* 0x00000000001c7805 */ /* 0x001fe2000001ff00 */
[----:B------:R0:W4:Y:S05]  /*13d0*/  @!P0 LDG.E.64 R32, desc[UR6][R14.64] ;  /* 0x000000060e208981 */ /* 0x00012a000c1e1b00 */
[----:B------:R5:W5:Y:S01]  /*13e0*/  @!P0 LDG.E.64 R28, desc[UR6][R10.64] ;  /* 0x000000060a1c8981 */ /* 0x000b62000c1e1b00 */
[----:B------:R-:W-:Y:S01]  /*13f0*/  IADD3 R12, PT, PT, R12, 0x2, RZ ;  /* 0x000000020c0c7810 */ /* 0x000fe20007ffe0ff */
[----:B--2---:R-:W-:-:S04]  /*1400*/  FADD.FTZ R16, -R20, R16 ;  /* 0x0000001014107221 */ /* 0x004fc80000010100 */
[----:B-1----:R-:W-:Y:S01]  /*1410*/  FMUL.FTZ R36, R16, R5 ;  /* 0x0000000510247220 */ /* 0x002fe20000410000 */
[----:B------:R-:W-:Y:S01]  /*1420*/  FADD.FTZ R16, -R20, R17 ;  /* 0x0000001114107221 */ /* 0x000fe20000010100 */
[----:B---3--:R-:W-:Y:S01]  /*1430*/  FMUL.FTZ R26, R22, R3 ;  /* 0x00000003161a7220 */ /* 0x008fe20000410000 */
[----:B------:R-:W-:Y:S01]  /*1440*/  FADD.FTZ R17, R13, R22 ;  /* 0x000000160d117221 */ /* 0x000fe20000010000 */
[----:B0-----:R-:W-:Y:S01]  /*1450*/  FMUL.FTZ R14, R23, R2 ;  /* 0x00000002170e7220 */ /* 0x001fe20000410000 */
[----:B------:R-:W-:Y:S01]  /*1460*/  FMUL.FTZ R7, R16, R5 ;  /* 0x0000000510077220 */ /* 0x000fe20000410000 */
[----:B------:R-:W-:Y:S01]  /*1470*/  FADD.FTZ R13, R30, R26 ;  /* 0x0000001a1e0d7221 */ /* 0x000fe20000010000 */
[----:B------:R-:W-:Y:S01]  /*1480*/  FFMA.FTZ R31, R36, R26, R31 ;  /* 0x0000001a241f7223 */ /* 0x000fe2000001001f */
[----:B----4-:R-:W-:Y:S01]  /*1490*/  FADD.FTZ R32, -R20, R32 ;  /* 0x0000002014207221 */ /* 0x010fe20000010100 */
[----:B------:R-:W-:Y:S01]  /*14a0*/  FADD.FTZ R16, R8, R23 ;  /* 0x0000001708107221 */ /* 0x000fe20000010000 */
[----:B-----5:R-:W-:Y:S01]  /*14b0*/  FADD.FTZ R11, R14, R13 ;  /* 0x0000000d0e0b7221 */ /* 0x020fe20000010000 */
[C---:B------:R-:W-:Y:S01]  /*14c0*/  FFMA.FTZ R26, R7.reuse, R14, R31 ;  /* 0x0000000e071a7223 */ /* 0x040fe2000001001f */
[----:B------:R-:W-:Y:S01]  /*14d0*/  FFMA.FTZ R23, R7, R23, R34 ;  /* 0x0000001707177223 */ /* 0x000fe20000010022 */
[----:B------:R-:W-:Y:S01]  /*14e0*/  FMUL.FTZ R14, R28, R3 ;  /* 0x000000031c0e7220 */ /* 0x000fe20000410000 */
[-C--:B------:R-:W-:Y:S01]  /*14f0*/  FMUL.FTZ R7, R32, R5.reuse ;  /* 0x0000000520077220 */ /* 0x080fe20000410000 */
[----:B------:R-:W-:Y:S01]  /*1500*/  FADD.FTZ R8, -R20, R33 ;  /* 0x0000002114087221 */ /* 0x000fe20000010100 */
[----:B------:R-:W-:Y:S01]  /*1510*/  FMUL.FTZ R31, R29, R2 ;  /* 0x000000021d1f7220 */ /* 0x000fe20000410000 */
[----:B------:R-:W-:Y:S01]  /*1520*/  FADD.FTZ R30, R11, R14 ;  /* 0x0000000e0b1e7221 */ /* 0x000fe20000010000 */
[----:B------:R-:W-:Y:S01]  /*1530*/  FFMA.FTZ R22, R36, R22, R21 ;  /* 0x0000001624167223 */ /* 0x000fe20000010015 */
        /* <DEDUP_REMOVED lines=8> */
.L_x_1427:
[----:B------:R-:W-:Y:S05]  /*15c0*/  @P1 BRA `(.L_x_1423) ;  /* 0x0000000c00541947 */ /* 0x000fea0003800000 */
[----:B------:R-:W0:Y:S01]  /*15d0*/  LDCU.64 UR8, c[0x0][0x3f8] ;  /* 0x00007f00ff0877ac */ /* 0x000e220008000a00 */
[----:B------:R-:W-:Y:S01]  /*15e0*/  SHF.R.S32.HI R7, RZ, 0x1f, R12 ;  /* 0x0000001fff077819 */ /* 0x000fe2000001140c */
[----:B------:R-:W-:Y:S01]  /*15f0*/  IMAD.MOV.U32 R14, RZ, RZ, R24 ;  /* 0x000000ffff0e7224 */ /* 0x000fe200078e0018 */
[----:B------:R-:W-:Y:S01]  /*1600*/  MOV R15, R9 ;  /* 0x00000009000f7202 */ /* 0x000fe20000000f00 */
[----:B------:R-:W-:Y:S01]  /*1610*/  BSSY.RECONVERGENT B0, `(.L_x_1428) ;  /* 0x0000014000007945 */ /* 0x000fe20003800200 */
[----:B------:R-:W-:Y:S02]  /*1620*/  CS2R R16, SRZ ;  /* 0x0000000000107805 */ /* 0x000fe4000001ff00 */
[----:B------:R-:W-:Y:S02]  /*1630*/  CS2R R10, SRZ ;  /* 0x00000000000a7805 */ /* 0x000fe4000001ff00 */
[----:B0-----:R-:W-:Y:S01]  /*1640*/  ISETP.GE.U32.AND P0, PT, R18, UR8, PT ;  /* 0x0000000812007c0c */ /* 0x001fe2000bf06070 */
[----:B------:R-:W-:-:S02]  /*1650*/  IMAD R7, R7, UR8, RZ ;  /* 0x0000000807077c24 */ /* 0x000fc4000f8e02ff */
[----:B------:R-:W-:Y:S01]  /*1660*/  IMAD.WIDE.U32 R14, R12, UR8, R14 ;  /* 0x000000080c0e7c25 */ /* 0x000fe2000f8e000e */
[----:B------:R-:W-:-:S03]  /*1670*/  ISETP.GE.AND.EX P0, PT, R19, UR9, PT, P0 ;  /* 0x0000000913007c0c */ /* 0x000fc6000bf06300 */
[----:B------:R-:W-:-:S10]  /*1680*/  IMAD R7, R12, UR9, R7 ;  /* 0x000000090c077c24 */ /* 0x000fd4000f8e0207 */
        /* <DEDUP_REMOVED lines=12> */
.L_x_1429:
[----:B------:R-:W-:Y:S05]  /*1750*/  BSYNC.RECONVERGENT B0 ;  /* 0x0000000000007941 */ /* 0x000fea0003800200 */
.L_x_1428:
        /* <DEDUP_REMOVED lines=15> */
.L_x_1424:
[----:B------:R-:W-:Y:S01]  /*1850*/  IADD3 R8, PT, PT, -R12, R15, RZ ;  /* 0x0000000f0c087210 */ /* 0x000fe20007ffe1ff */
[----:B------:R-:W-:Y:S01]  /*1860*/  HFMA2 R13, -RZ, RZ, 0, 0 ;  /* 0x00000000ff0d7431 */ /* 0x000fe200000001ff */
[----:B------:R-:W-:Y:S01]  /*1870*/  IADD3 R11, PT, PT, R15, -0x1, RZ ;  /* 0xffffffff0f0b7810 */ /* 0x000fe20007ffe0ff */
[----:B------:R-:W-:Y:S01]  /*1880*/  HFMA2 R34, -RZ, RZ, 0, 0 ;  /* 0x00000000ff227431 */ /* 0x000fe200000001ff */
[----:B------:R-:W-:Y:S02]  /*1890*/  LOP3.LUT R8, R8, 0x1, RZ, 0xc0, !PT ;  /* 0x0000000108087812 */ /* 0x000fe400078ec0ff */
[----:B------:R-:W-:Y:S02]  /*18a0*/  CS2R R30, SRZ ;  /* 0x00000000001e7805 */ /* 0x000fe4000001ff00 */
[----:B------:R-:W-:Y:S01]  /*18b0*/  ISETP.NE.AND P2, PT, R12, R11, PT ;  /* 0x0000000b0c00720c */ /* 0x000fe20003f45270 */
[----:B------:R-:W-:Y:S01]  /*18c0*/  IMAD.MOV.U32 R11, RZ, RZ, R12 ;  /* 0x000000ffff0b7224 */ /* 0x000fe200078e000c */
[----:B------:R-:W-:Y:S01]  /*18d0*/  ISETP.NE.U32.AND P1, PT, R8, 0x1, PT ;  /* 0x000000010800780c */ /* 0x000fe20003f25070 */
[----:B------:R-:W-:Y:S01]  /*18e0*/  IMAD.MOV.U32 R21, RZ, RZ, RZ ;  /* 0x000000ffff157224 */ /* 0x000fe200078e00ff */
[----:B------:R-:W-:-:S11]  /*18f0*/  MOV R8, RZ ;  /* 0x000000ff00087202 */ /* 0x000fd60000000f00 */
[----:B------:R-:W-:Y:S05]  /*1900*/  @P1 BRA `(.L_x_1430) ;  /* 0x0000000000c81947 */ /* 0x000fea0003800000 */
[----:B------:R-:W0:Y:S01]  /*1910*/  @!P0 LDC.64 R16, c[0x0][0x3a0] ;  /* 0x0000e800ff108b82 */ /* 0x000e220000000a00 */
[----:B------:R-:W-:Y:S01]  /*1920*/  @!P0 MOV R8, R24 ;  /* 0x0000001800088202 */ /* 0x000fe20000000f00 */
[----:B------:R-:W-:-:S04]  /*1930*/  @!P0 IMAD R11, R22, UR10, RZ ;  /* 0x0000000a160b8c24 */ /* 0x000fc8000f8e02ff */
[C---:B------:R-:W-:Y:S02]  /*1940*/  @!P0 IMAD R11, R12.reuse, UR11, R11 ;  /* 0x0000000b0c0b8c24 */ /* 0x040fe4000f8e020b */
[----:B------:R-:W-:Y:S01]  /*1950*/  @!P0 IMAD.WIDE.U32 R18, R12, UR10, R8 ;  /* 0x0000000a0c128c25 */ /* 0x000fe2000f8e0008 */
[----:B------:R-:W2:Y:S03]  /*1960*/  @!P0 LDC.64 R28, c[0x0][0x398] ;  /* 0x0000e600ff1c8b82 */ /* 0x000ea60000000a00 */
[----:B------:R-:W-:Y:S01]  /*1970*/  @!P0 IMAD.IADD R11, R19, 0x1, R11 ;  /* 0x00000001130b8824 */ /* 0x000fe200078e020b */
[----:B------:R-:W-:-:S04]  /*1980*/  @!P0 SHF.L.U32 R27, R18, 0x2, RZ ;  /* 0x00000002121b8819 */ /* 0x000fc800000006ff */
        /* <DEDUP_REMOVED lines=8> */
[----:B------:R-:W2:Y:S01]  /*1a10*/  @!P0 LDG.E.64 R16, desc[UR6][R26.64] ;  /* 0x000000061a108981 */ /* 0x000ea2000c1e1b00 */
        /* <DEDUP_REMOVED lines=22> */
[----:B------:R-:W-:Y:S01]  /*1b80*/  IADD3 R11, PT, PT, R12, 0x1, RZ ;  /* 0x000000010c0b7810 */ /* 0x000fe20007ffe0ff */
        /* <DEDUP_REMOVED lines=10> */
.L_x_1430:
[----:B------:R-:W-:Y:S05]  /*1c30*/  @!P2 BRA `(.L_x_1423) ;  /* 0x0000000400b8a947 */ /* 0x000fea0003800000 */
[----:B------:R-:W-:-:S07]  /*1c40*/  IADD3 R12, PT, PT, R11, -R15, RZ ;  /* 0x8000000f0b0c7210 */ /* 0x000fce0007ffe0ff */
.L_x_1431:
        /* <DEDUP_REMOVED lines=20> */
[----:B0-----:R-:W-:Y:S01]  /*1d90*/  @!P0 IMAD R32, R35, R22, RZ ;  /* 0x0000001623208224 */ /* 0x001fe200078e02ff */
[----:B----4-:R-:W-:Y:S01]  /*1da0*/  @!P0 MOV R27, R9 ;  /* 0x00000009001b8202 */ /* 0x010fe20000000f00 */
[----:B------:R-:W-:Y:S02]  /*1db0*/  @!P0 IMAD.MOV.U32 R26, RZ, RZ, R24 ;  /* 0x000000ffff1a8224 */ /* 0x000fe400078e0018 */
[----:B------:R-:W-:Y:S01]  /*1dc0*/  @!P0 IMAD R35, R33, R23, R32 ;  /* 0x0000001721238224 */ /* 0x000fe200078e0220 */
[----:B--2---:R-:W-:Y:S01]  /*1dd0*/  @!P0 IADD3 R18, P1, PT, R29, R18, RZ ;  /* 0x000000121d128210 */ /* 0x004fe20007f3e0ff */
[----:B------:R-:W-:Y:S01]  /*1de0*/  @!P0 IMAD.WIDE.U32 R22, R33, R22, R26 ;  /* 0x0000001621168225 */ /* 0x000fe200078e001a */
[----:B------:R-:W-:Y:S02]  /*1df0*/  CS2R R26, SRZ ;  /* 0x00000000001a7805 */ /* 0x000fe4000001ff00 */
[----:B------:R-:W-:Y:S01]  /*1e00*/  @!P0 IADD3.X R19, PT, PT, R28, R19, RZ, P1, !PT ;  /* 0x000000131c138210 */ /* 0x000fe20000ffe4ff */
[C---:B------:R-:W-:Y:S01]  /*1e10*/  @!P0 IMAD.SHL.U32 R33, R22.reuse, 0x4, RZ ;  /* 0x0000000416218824 */ /* 0x040fe200078e00ff */
[----:B------:R-:W-:Y:S01]  /*1e20*/  @!P0 IADD3 R23, PT, PT, R23, R35, RZ ;  /* 0x0000002317178210 */ /* 0x000fe20007ffe0ff */
[----:B------:R-:W0:Y:S02]  /*1e30*/  @!P0 LDC.64 R28, c[0x0][0x398] ;  /* 0x0000e600ff1c8b82 */ /* 0x000e240000000a00 */
[----:B------:R2:W4:Y:S01]  /*1e40*/  @!P0 LDG.E.64 R26, desc[UR6][R18.64] ;  /* 0x00000006121a8981 */ /* 0x000522000c1e1b00 */
[----:B------:R-:W-:-:S02]  /*1e50*/  @!P0 SHF.L.U64.HI R32, R22, 0x2, R23 ;  /* 0x0000000216208819 */ /* 0x000fc40000010217 */
[----:B------:R-:W-:Y:S02]  /*1e60*/  CS2R R22, SRZ ;  /* 0x0000000000167805 */ /* 0x000fe4000001ff00 */
[----:B---3--:R-:W-:-:S04]  /*1e70*/  @!P0 IADD3 R16, P2, PT, R33, R16, RZ ;  /* 0x0000001021108210 */ /* 0x008fc80007f5e0ff */
[----:B------:R-:W-:-:S05]  /*1e80*/  @!P0 IADD3.X R17, PT, PT, R32, R17, RZ, P2, !PT ;  /* 0x0000001120118210 */ /* 0x000fca00017fe4ff */
[----:B------:R3:W4:Y:S01]  /*1e90*/  @!P0 LDG.E.64 R22, desc[UR6][R16.64] ;  /* 0x0000000610168981 */ /* 0x000722000c1e1b00 */
[----:B0-----:R-:W-:-:S05]  /*1ea0*/  @!P0 IADD3 R28, P1, PT, R33, R28, RZ ;  /* 0x0000001c211c8210 */ /* 0x001fca0007f3e0ff */
[----:B------:R-:W-:Y:S01]  /*1eb0*/  @!P0 IMAD.X R29, R32, 0x1, R29, P1 ;  /* 0x00000001201d8824 */ /* 0x000fe200008e061d */
[----:B------:R-:W-:-:S06]  /*1ec0*/  CS2R R32, SRZ ;  /* 0x0000000000207805 */ /* 0x000fcc000001ff00 */
[----:B------:R0:W4:Y:S01]  /*1ed0*/  @!P0 LDG.E.64 R32, desc[UR6][R28.64] ;  /* 0x000000061c208981 */ /* 0x000122000c1e1b00 */
[----:B------:R-:W-:-:S04]  /*1ee0*/  IADD3 R12, PT, PT, R12, 0x2, RZ ;  /* 0x000000020c0c7810 */ /* 0x000fc80007ffe0ff */
[----:B------:R-:W-:Y:S02]  /*1ef0*/  ISETP.NE.AND P1, PT, R12, RZ, PT ;  /* 0x000000ff0c00720c */ /* 0x000fe40003f25270 */
[----:B------:R-:W-:Y:S01]  /*1f00*/  IADD3 R11, PT, PT, R11, 0x2, RZ ;  /* 0x000000020b0b7810 */ /* 0x000fe20007ffe0ff */
[C---:B-----5:R-:W-:Y:S01]  /*1f10*/  FADD.FTZ R14, -R20.reuse, R14 ;  /* 0x0000000e140e7221 */ /* 0x060fe20000010100 */
[----:B------:R-:W-:-:S03]  /*1f20*/  FADD.FTZ R36, -R20, R15 ;  /* 0x0000000f14247221 */ /* 0x000fc60000010100 */
[-C--:B-1----:R-:W-:Y:S01]  /*1f30*/  FMUL.FTZ R14, R14, R5.reuse ;  /* 0x000000050e0e7220 */ /* 0x082fe20000410000 */
[----:B------:R-:W-:-:S03]  /*1f40*/  FMUL.FTZ R15, R36, R5 ;  /* 0x00000005240f7220 */ /* 0x000fc60000410000 */
[----:B--2---:R-:W-:Y:S01]  /*1f50*/  FFMA.FTZ R18, R14, R3, R10 ;  /* 0x000000030e127223 */ /* 0x004fe2000001000a */
[----:B------:R-:W-:-:S03]  /*1f60*/  FFMA.FTZ R19, R15, R2, R7 ;  /* 0x000000020f137223 */ /* 0x000fc60000010007 */
[----:B---3--:R-:W-:Y:S01]  /*1f70*/  FMUL.FTZ R17, R18, -1.4426950216293334961 ;  /* 0xbfb8aa3b12117820 */ /* 0x008fe20000410000 */
[----:B------:R-:W-:-:S05]  /*1f80*/  FMUL.FTZ R35, R19, -1.4426950216293334961 ;  /* 0xbfb8aa3b13237820 */ /* 0x000fca0000410000 */
[----:B------:R-:W0:Y:S04]  /*1f90*/  MUFU.EX2 R17, R17 ;  /* 0x0000001100117308 */ /* 0x000e280000000800 */
[----:B------:R-:W1:Y:S01]  /*1fa0*/  MUFU.EX2 R35, R35 ;  /* 0x0000002300237308 */ /* 0x000e620000000800 */
[----:B0-----:R-:W-:Y:S01]  /*1fb0*/  FADD.FTZ R28, R17, 1 ;  /* 0x3f800000111c7421 */ /* 0x001fe20000010000 */
[----:B-1----:R-:W-:-:S03]  /*1fc0*/  FADD.FTZ R36, R35, 1 ;  /* 0x3f80000023247421 */ /* 0x002fc60000010000 */
[----:B------:R-:W0:Y:S08]  /*1fd0*/  MUFU.RCP R29, R28 ;  /* 0x0000001c001d7308 */ /* 0x000e300000001000 */
[----:B------:R-:W1:Y:S01]  /*1fe0*/  MUFU.RCP R36, R36 ;  /* 0x0000002400247308 */ /* 0x000e620000001000 */
[----:B----4-:R-:W-:Y:S01]  /*1ff0*/  FADD.FTZ R22, -R20, R22 ;  /* 0x0000001614167221 */ /* 0x010fe20000010100 */
[----:B0-----:R-:W-:-:S04]  /*2000*/  FADD.FTZ R37, -R29, 1 ;  /* 0x3f8000001d257421 */ /* 0x001fc80000010100 */
[----:B------:R-:W-:Y:S01]  /*2010*/  FFMA.FTZ R16, R18, R37, 1 ;  /* 0x3f80000012107423 */ /* 0x000fe20000010025 */
[----:B-1----:R-:W-:Y:S01]  /*2020*/  FADD.FTZ R18, -R36, 1 ;  /* 0x3f80000024127421 */ /* 0x002fe20000010100 */
[----:B------:R-:W-:-:S03]  /*2030*/  FMUL.FTZ R17, R22, R5 ;  /* 0x0000000516117220 */ /* 0x000fc60000410000 */
[----:B------:R-:W-:Y:S01]  /*2040*/  FFMA.FTZ R38, R19, R18, 1 ;  /* 0x3f80000013267423 */ /* 0x000fe20000010012 */
[----:B------:R-:W-:Y:S01]  /*2050*/  FADD.FTZ R18, -R20, R23 ;  /* 0x0000001714127221 */ /* 0x000fe20000010100 */
[----:B------:R-:W-:-:S03]  /*2060*/  FFMA.FTZ R22, R17, R3, R10 ;  /* 0x0000000311167223 */ /* 0x000fc6000001000a */
[----:B------:R-:W-:Y:S01]  /*2070*/  FMUL.FTZ R18, R18, R5 ;  /* 0x0000000512127220 */ /* 0x000fe20000410000 */
[----:B------:R-:W-:-:S03]  /*2080*/  FMUL.FTZ R23, R22, -1.4426950216293334961 ;  /* 0xbfb8aa3b16177820 */ /* 0x000fc60000410000 */
[----:B------:R-:W-:Y:S01]  /*2090*/  FFMA.FTZ R19, R18, R2, R7 ;  /* 0x0000000212137223 */ /* 0x000fe20000010007 */
[----:B------:R-:W-:Y:S02]  /*20a0*/  FMUL.FTZ R27, R36, R27 ;  /* 0x0000001b241b7220 */ /* 0x000fe40000410000 */
[----:B------:R-:W0:Y:S01]  /*20b0*/  MUFU.EX2 R23, R23 ;  /* 0x0000001700177308 */ /* 0x000e220000000800 */
[----:B------:R-:W-:-:S06]  /*20c0*/  FMUL.FTZ R36, R19, -1.4426950216293334961 ;  /* 0xbfb8aa3b13247820 */ /* 0x000fcc0000410000 */
[----:B------:R-:W1:Y:S01]  /*20d0*/  MUFU.EX2 R36, R36 ;  /* 0x0000002400247308 */ /* 0x000e620000000800 */
[----:B------:R-:W-:Y:S01]  /*20e0*/  FMUL.FTZ R29, R29, R26 ;  /* 0x0000001a1d1d7220 */ /* 0x000fe20000410000 */
[----:B0-----:R-:W-:-:S06]  /*20f0*/  FADD.FTZ R35, R23, 1 ;  /* 0x3f80000017237421 */ /* 0x001fcc0000010000 */
[----:B------:R-:W0:Y:S01]  /*2100*/  MUFU.RCP R35, R35 ;  /* 0x0000002300237308 */ /* 0x000e220000001000 */
[----:B-1----:R-:W-:-:S07]  /*2110*/  FADD.FTZ R26, R36, 1 ;  /* 0x3f800000241a7421 */ /* 0x002fce0000010000 */
[----:B------:R-:W1:Y:S01]  /*2120*/  MUFU.RCP R26, R26 ;  /* 0x0000001a001a7308 */ /* 0x000e620000001000 */
[----:B------:R-:W-:Y:S01]  /*2130*/  FMUL.FTZ R16, R29, R16 ;  /* 0x000000101d107220 */ /* 0x000fe20000410000 */
[----:B------:R-:W-:-:S03]  /*2140*/  FMUL.FTZ R27, R27, R38 ;  /* 0x000000261b1b7220 */ /* 0x000fc60000410000 */
[C---:B------:R-:W-:Y:S01]  /*2150*/  FMUL.FTZ R28, R16.reuse, R3 ;  /* 0x00000003101c7220 */ /* 0x040fe20000410000 */
[----:B------:R-:W-:Y:S01]  /*2160*/  FADD.FTZ R13, R16, R13 ;  /* 0x0000000d100d7221 */ /* 0x000fe20000010000 */
[C---:B0-----:R-:W-:Y:S01]  /*2170*/  FADD.FTZ R23, -R35.reuse, 1 ;  /* 0x3f80000023177421 */ /* 0x041fe20000010100 */
[C---:B------:R-:W-:Y:S01]  /*2180*/  FFMA.FTZ R16, R14.reuse, R16, R21 ;  /* 0x000000100e107223 */ /* 0x040fe20000010015 */
[----:B------:R-:W-:Y:S01]  /*2190*/  FMUL.FTZ R32, R35, R32 ;  /* 0x0000002023207220 */ /* 0x000fe20000410000 */
[----:B------:R-:W-:Y:S01]  /*21a0*/  FFMA.FTZ R14, R14, R28, R31 ;  /* 0x0000001c0e0e7223 */ /* 0x000fe2000001001f */
[----:B------:R-:W-:Y:S01]  /*21b0*/  FFMA.FTZ R23, R22, R23, 1 ;  /* 0x3f80000016177423 */ /* 0x000fe20000010017 */
[----:B------:R-:W-:Y:S01]  /*21c0*/  FADD.FTZ R21, R28, R30 ;  /* 0x0000001e1c157221 */ /* 0x000fe20000010000 */
[C---:B------:R-:W-:Y:S01]  /*21d0*/  FADD.FTZ R28, R27.reuse, R8 ;  /* 0x000000081b1c7221 */ /* 0x040fe20000010000 */
[----:B-1----:R-:W-:Y:S01]  /*21e0*/  FADD.FTZ R22, -R26, 1 ;  /* 0x3f8000001a167421 */ /* 0x002fe20000010100 */
[----:B------:R-:W-:Y:S01]  /*21f0*/  FMUL.FTZ R8, R27, R2 ;  /* 0x000000021b087220 */ /* 0x000fe20000410000 */
[----:B------:R-:W-:Y:S01]  /*2200*/  FMUL.FTZ R32, R32, R23 ;  /* 0x0000001720207220 */ /* 0x000fe20000410000 */
[----:B------:R-:W-:Y:S01]  /*2210*/  FMUL.FTZ R33, R26, R33 ;  /* 0x000000211a217220 */ /* 0x000fe20000410000 */
[----:B------:R-:W-:Y:S01]  /*2220*/  FFMA.FTZ R22, R19, R22, 1 ;  /* 0x3f80000013167423 */ /* 0x000fe20000010016 */
[C---:B------:R-:W-:Y:S01]  /*2230*/  FFMA.FTZ R29, R15.reuse, R27, R34 ;  /* 0x0000001b0f1d7223 */ /* 0x040fe20000010022 */
[----:B------:R-:W-:Y:S01]  /*2240*/  FFMA.FTZ R15, R15, R8, R14 ;  /* 0x000000080f0f7223 */ /* 0x000fe2000001000e */
[----:B------:R-:W-:Y:S01]  /*2250*/  FADD.FTZ R19, R8, R21 ;  /* 0x0000001508137221 */ /* 0x000fe20000010000 */
[----:B------:R-:W-:Y:S01]  /*2260*/  FMUL.FTZ R8, R32, R3 ;  /* 0x0000000320087220 */ /* 0x000fe20000410000 */
[----:B------:R-:W-:-:S03]  /*2270*/  FMUL.FTZ R33, R33, R22 ;  /* 0x0000001621217220 */ /* 0x000fc60000410000 */
[----:B------:R-:W-:Y:S01]  /*2280*/  FFMA.FTZ R14, R17, R8, R15 ;  /* 0x00000008110e7223 */ /* 0x000fe2000001000f */
[----:B------:R-:W-:Y:S01]  /*2290*/  FMUL.FTZ R15, R33, R2 ;  /* 0x00000002210f7220 */ /* 0x000fe20000410000 */
[----:B------:R-:W-:Y:S01]  /*22a0*/  FADD.FTZ R30, R19, R8 ;  /* 0x00000008131e7221 */ /* 0x000fe20000010000 */
[----:B------:R-:W-:Y:S01]  /*22b0*/  FADD.FTZ R13, R13, R32 ;  /* 0x000000200d0d7221 */ /* 0x000fe20000010000 */
[----:B------:R-:W-:Y:S01]  /*22c0*/  FFMA.FTZ R21, R17, R32, R16 ;  /* 0x0000002011157223 */ /* 0x000fe20000010010 */
[----:B------:R-:W-:Y:S01]  /*22d0*/  FADD.FTZ R8, R28, R33 ;  /* 0x000000211c087221 */ /* 0x000fe20000010000 */
[C---:B------:R-:W-:Y:S01]  /*22e0*/  FFMA.FTZ R34, R18.reuse, R33, R29 ;  /* 0x0000002112227223 */ /* 0x040fe2000001001d */
[----:B------:R-:W-:Y:S01]  /*22f0*/  FFMA.FTZ R31, R18, R15, R14 ;  /* 0x0000000f121f7223 */ /* 0x000fe2000001000e */
[----:B------:R-:W-:Y:S01]  /*2300*/  FADD.FTZ R30, R15, R30 ;  /* 0x0000001e0f1e7221 */ /* 0x000fe20000010000 */
[----:B------:R-:W-:Y:S06]  /*2310*/  @P1 BRA `(.L_x_1431) ;  /* 0xfffffff8004c1947 */ /* 0x000fec000383ffff */
.L_x_1423:
[----:B------:R-:W2:Y:S01]  /*2320*/  S2R R10, SR_CgaCtaId ;  /* 0x00000000000a7919 */ /* 0x000ea20000008800 */
[----:B------:R-:W-:Y:S02]  /*2330*/  MOV R3, 0x400 ;  /* 0x0000040000037802 */ /* 0x000fe40000000f00 */
[----:B------:R-:W-:Y:S02]  /*2340*/  LEA.HI R2, R0, R0, RZ, 0x1d ;  /* 0x0000000000027211 */ /* 0x000fe400078fe8ff */
[----:B------:R-:W-:Y:S02]  /*2350*/  ISETP.NE.AND P0, PT, R6, RZ, PT ;  /* 0x000000ff0600720c */ /* 0x000fe40003f05270 */
[----:B--2---:R-:W-:-:S05]  /*2360*/  LEA R3, R10, R3, 0x18 ;  /* 0x000000030a037211 */ /* 0x004fca00078ec0ff */
[----:B-1----:R-:W-:Y:S01]  /*2370*/  IMAD R5, R2, 0xc, R3 ;  /* 0x0000000c02057824 */ /* 0x002fe200078e0203 */
        /* <DEDUP_REMOVED lines=12> */
[----:B-1----:R-:W-:Y:S04]  /*2440*/  LDS R5, [R29+0x18] ;  /* 0x000018001d057984 */ /* 0x002fe80000000800 */
[----:B------:R-:W1:Y:S04]  /*2450*/  LDS R10, [R29+0x24] ;  /* 0x000024001d0a7984 */ /* 0x000e680000000800 */
[----:B------:R-:W4:Y:S04]  /*2460*/  LDS R2, [R29+0x1c] ;  /* 0x00001c001d027984 */ /* 0x000f280000000800 */
[----:B------:R-:W5:Y:S04]  /*2470*/  LDS R9, [R29+0x2c] ;  /* 0x00002c001d097984 */ /* 0x000f680000000800 */
[----:B------:R-:W2:Y:S04]  /*2480*/  LDS R11, [R29+0x30] ;  /* 0x000030001d0b7984 */ /* 0x000ea80000000800 */
[----:B------:R-:W2:Y:S04]  /*2490*/  LDS R7, [R29+0x28] ;  /* 0x000028001d077984 */ /* 0x000ea80000000800 */
[----:B0-----:R-:W0:Y:S04]  /*24a0*/  LDS R14, [R29+0x38] ;  /* 0x000038001d0e7984 */ /* 0x001e280000000800 */
[----:B------:R-:W-:Y:S04]  /*24b0*/  LDS R16, [R29+0x3c] ;  /* 0x00003c001d107984 */ /* 0x000fe80000000800 */
[----:B------:R-:W0:Y:S04]  /*24c0*/  LDS R12, [R29+0x34] ;  /* 0x000034001d0c7984 */ /* 0x000e280000000800 */
[----:B------:R-:W0:Y:S01]  /*24d0*/  LDS R17, [R29+0x44] ;  /* 0x000044001d117984 */ /* 0x000e220000000800 */
[----:B---3--:R-:W-:-:S03]  /*24e0*/  FADD.FTZ R25, R3, R6 ;  /* 0x0000000603197221 */ /* 0x008fc60000010000 */
[----:B------:R-:W3:Y:S04]  /*24f0*/  LDS R19, [R29+0x48] ;  /* 0x000048001d137984 */ /* 0x000ee80000000800 */
[----:B------:R-:W3:Y:S01]  /*2500*/  LDS R15, [R29+0x40] ;  /* 0x000040001d0f7984 */ /* 0x000ee20000000800 */
[----:B-1----:R-:W-:-:S03]  /*2510*/  FADD.FTZ R27, R5, R10 ;  /* 0x0000000a051b7221 */ /* 0x002fc60000010000 */
[----:B------:R-:W1:Y:S01]  /*2520*/  LDS R18, [R29+0x50] ;  /* 0x000050001d127984 */ /* 0x000e620000000800 */
[----:B----4-:R-:W-:-:S03]  /*2530*/  ISETP.NE.AND P0, PT, R2, RZ, PT ;  /* 0x000000ff0200720c */ /* 0x010fc60003f05270 */
[----:B------:R-:W-:Y:S01]  /*2540*/  LDS R20, [R29+0x54] ;  /* 0x000054001d147984 */ /* 0x000fe20000000800 */
[----:B------:R-:W-:Y:S02]  /*2550*/  FSEL R22, R25, R6, !P0 ;  /* 0x0000000619167208 */ /* 0x000fe40004000000 */
[----:B------:R-:W-:Y:S01]  /*2560*/  FSEL R24, R27, R10, !P0 ;  /* 0x0000000a1b187208 */ /* 0x000fe20004000000 */
[----:B------:R-:W4:Y:S01]  /*2570*/  LDS R23, [R29+0x4c] ;  /* 0x00004c001d177984 */ /* 0x000f220000000800 */
[----:B------:R-:W-:Y:S01]  /*2580*/  P2R R39, PR, RZ, 0x1 ;  /* 0x00000001ff277803 */ /* 0x000fe20000000000 */
[----:B-----5:R-:W-:Y:S02]  /*2590*/  FADD.FTZ R26, R9, R22 ;  /* 0x00000016091a7221 */ /* 0x020fe40000010000 */
[----:B------:R-:W5:Y:S01]  /*25a0*/  LDS R27, [R29+0x5c] ;  /* 0x00005c001d1b7984 */ /* 0x000f620000000800 */
[----:B--2---:R-:W-:Y:S01]  /*25b0*/  FADD.FTZ R24, R11, R24 ;  /* 0x000000180b187221 */ /* 0x004fe20000010000 */
[----:B------:R-:W-:-:S02]  /*25c0*/  ISETP.NE.AND P6, PT, R7, RZ, PT ;  /* 0x000000ff0700720c */ /* 0x000fc40003fc5270 */
[----:B------:R-:W2:Y:S02]  /*25d0*/  LDS R25, [R29+0x60] ;  /* 0x000060001d197984 */ /* 0x000ea40000000800 */
[----:B------:R-:W-:Y:S02]  /*25e0*/  FSEL R31, R26, R9, !P6 ;  /* 0x000000091a1f7208 */ /* 0x000fe40007000000 */
[----:B------:R-:W2:Y:S01]  /*25f0*/  LDS R0, [R29+0x58] ;  /* 0x000058001d007984 */ /* 0x000ea20000000800 */
[----:B------:R-:W-:Y:S02]  /*2600*/  FSEL R33, R24, R11, !P6 ;  /* 0x0000000b18217208 */ /* 0x000fe40007000000 */
[----:B0-----:R-:W-:Y:S01]  /*2610*/  FADD.FTZ R31, R14, R31 ;  /* 0x0000001f0e1f7221 */ /* 0x001fe20000010000 */
[----:B------:R-:W0:Y:S01]  /*2620*/  LDS R22, [R29+0x10] ;  /* 0x000010001d167984 */ /* 0x000e220000000800 */
[----:B------:R-:W-:Y:S01]  /*2630*/  ISETP.NE.AND P5, PT, R12, RZ, PT ;  /* 0x000000ff0c00720c */ /* 0x000fe20003fa5270 */
[----:B------:R-:W-:-:S02]  /*2640*/  FADD.FTZ R33, R16, R33 ;  /* 0x0000002110217221 */ /* 0x000fc40000010000 */
[----:B------:R-:W0:Y:S01]  /*2650*/  LDS R26, [R29+0x68] ;  /* 0x000068001d1a7984 */ /* 0x000e220000000800 */
[----:B------:R-:W-:Y:S02]  /*2660*/  FSEL R30, R31, R14, !P5 ;  /* 0x0000000e1f1e7208 */ /* 0x000fe40006800000 */
[----:B------:R-:W-:Y:S01]  /*2670*/  FSEL R32, R33, R16, !P5 ;  /* 0x0000001021207208 */ /* 0x000fe20006800000 */
[----:B------:R-:W0:Y:S02]  /*2680*/  LDS R28, [R29+0x6c] ;  /* 0x00006c001d1c7984 */ /* 0x000e240000000800 */
[----:B------:R-:W-:Y:S02]  /*2690*/  FADD.FTZ R30, R17, R30 ;  /* 0x0000001e111e7221 */ /* 0x000fe40000010000 */
[----:B------:R0:W0:Y:S01]  /*26a0*/  LDS R24, [R29+0x64] ;  /* 0x000064001d187984 */ /* 0x0000220000000800 */
[----:B---3--:R-:W-:Y:S01]  /*26b0*/  FADD.FTZ R32, R19, R32 ;  /* 0x0000002013207221 */ /* 0x008fe20000010000 */
[----:B------:R-:W-:Y:S01]  /*26c0*/  ISETP.NE.AND P4, PT, R15, RZ, PT ;  /* 0x000000ff0f00720c */ /* 0x000fe20003f85270 */
[----:B------:R-:W3:Y:S03]  /*26d0*/  S2R R38, SR_LANEID ;  /* 0x0000000000267919 */ /* 0x000ee60000000000 */
[----:B------:R-:W-:-:S02]  /*26e0*/  FSEL R31, R30, R17, !P4 ;  /* 0x000000111e1f7208 */ /* 0x000fc40006000000 */
[----:B------:R-:W-:-:S03]  /*26f0*/  FSEL R33, R32, R19, !P4 ;  /* 0x0000001320217208 */ /* 0x000fc60006000000 */
[----:B-1----:R-:W-:Y:S01]  /*2700*/  FADD.FTZ R31, R18, R31 ;  /* 0x0000001f121f7221 */ /* 0x002fe20000010000 */
[----:B----4-:R-:W-:Y:S01]  /*2710*/  ISETP.NE.AND P3, PT, R23, RZ, PT ;  /* 0x000000ff1700720c */ /* 0x010fe20003f65270 */
[----:B------:R-:W-:-:S03]  /*2720*/  FADD.FTZ R33, R20, R33 ;  /* 0x0000002114217221 */ /* 0x000fc60000010000 */
[----:B------:R-:W-:Y:S02]  /*2730*/  FSEL R30, R31, R18, !P3 ;  /* 0x000000121f1e7208 */ /* 0x000fe40005800000 */
[----:B------:R-:W-:-:S03]  /*2740*/  FSEL R32, R33, R20, !P3 ;  /* 0x0000001421207208 */ /* 0x000fc60005800000 */
[----:B-----5:R-:W-:Y:S02]  /*2750*/  FADD.FTZ R30, R27, R30 ;  /* 0x0000001e1b1e7221 */ /* 0x020fe40000010000 */
[----:B--2---:R-:W-:Y:S01]  /*2760*/  FADD.FTZ R32, R25, R32 ;  /* 0x0000002019207221 */ /* 0x004fe20000010000 */
[----:B------:R-:W-:Y:S02]  /*2770*/  ISETP.NE.AND P2, PT, R0, RZ, PT ;  /* 0x000000ff0000720c */ /* 0x000fe40003f45270 */
[----:B0-----:R-:W-:Y:S02]  /*2780*/  IADD3 R29, PT, PT, R7, R2, R22 ;  /* 0x00000002071d7210 */ /* 0x001fe40007ffe016 */
[----:B------:R-:W-:Y:S02]  /*2790*/  FSEL R31, R30, R27, !P2 ;  /* 0x0000001b1e1f7208 */ /* 0x000fe40005000000 */
[----:B------:R-:W-:Y:S02]  /*27a0*/  IADD3 R29, PT, PT, R15, R29, R12 ;  /* 0x0000001d0f1d7210 */ /* 0x000fe40007ffe00c */
[----:B------:R-:W-:Y:S01]  /*27b0*/  FSEL R33, R32, R25, !P2 ;  /* 0x0000001920217208 */ /* 0x000fe20005000000 */
[----:B------:R-:W-:Y:S01]  /*27c0*/  FADD.FTZ R31, R26, R31 ;  /* 0x0000001f1a1f7221 */ /* 0x000fe20000010000 */
[----:B------:R-:W-:-:S03]  /*27d0*/  IADD3 R29, PT, PT, R0, R29, R23 ;  /* 0x0000001d001d7210 */ /* 0x000fc60007ffe017 */
[----:B------:R-:W-:Y:S01]  /*27e0*/  FADD.FTZ R37, R28, R33 ;  /* 0x000000211c257221 */ /* 0x000fe20000010000 */
[C---:B------:R-:W-:Y:S01]  /*27f0*/  ISETP.NE.AND P1, PT, R24.reuse, RZ, PT ;  /* 0x000000ff1800720c */ /* 0x040fe20003f25270 */
[----:B------:R-:W-:-:S03]  /*2800*/  IMAD.IADD R35, R24, 0x1, R29 ;  /* 0x0000000118237824 */ /* 0x000fc600078e021d */
[----:B------:R-:W-:Y:S02]  /*2810*/  FSEL R33, R31, R26, !P1 ;  /* 0x0000001a1f217208 */ /* 0x000fe40004800000 */
[----:B------:R-:W-:Y:S01]  /*2820*/  FSEL R29, R37, R28, !P1 ;  /* 0x0000001c251d7208 */ /* 0x000fe20004800000 */
[----:B---3--:R-:W-:Y:S06]  /*2830*/  BRA.DIV UR4, `(.L_x_1433) ;  /* 0x0000000e04087947 */ /* 0x008fec000b800000 */
        /* <DEDUP_REMOVED lines=9> */
[----:B------:R-:W-:-:S05]  /*28d0*/  IADD3 R36, PT, PT, R35, R36, RZ ;  /* 0x0000002423247210 */ /* 0x000fca0007ffe0ff */
[----:B------:R-:W1:Y:S01]  /*28e0*/  SHFL.UP PT, R37, R36, 0x2, RZ ;  /* 0x0440000024257989 */ /* 0x000e6200000e00ff */
[----:B0-----:R-:W-:-:S05]  /*28f0*/  FADD.FTZ R44, R29, R44 ;  /* 0x0000002c1d2c7221 */ /* 0x001fca0000010000 */
[----:B------:R-:W-:Y:S02]  /*2900*/  @P1 FSEL R29, R44, R29, !P0 ;  /* 0x0000001d2c1d1208 */ /* 0x000fe40004000000 */
[----:B------:R-:W0:Y:S01]  /*2910*/  SHFL.UP PT, R44, R33, 0x2, RZ ;  /* 0x04400000212c7989 */ /* 0x000e2200000e00ff */
[----:B------:R-:W-:Y:S02]  /*2920*/  ISETP.GE.AND P1, PT, R38, 0x2, PT ;  /* 0x000000022600780c */ /* 0x000fe40003f26270 */
[----:B------:R-:W-:Y:S02]  /*2930*/  ISETP.NE.AND P0, PT, R36, RZ, PT ;  /* 0x000000ff2400720c */ /* 0x000fe40003f05270 */
[----:B-1----:R-:W-:-:S04]  /*2940*/  SEL R37, R37, RZ, P1 ;  /* 0x000000ff25257207 */ /* 0x002fc80000800000 */
        /* <DEDUP_REMOVED lines=9> */
[----:B------:R-:W-:Y:S02]  /*29e0*/  ISETP.NE.AND P0, PT, R37, RZ, PT ;  /* 0x000000ff2500720c */ /* 0x000fe40003f05270 */
[----:B------:R-:W-:-:S05]  /*29f0*/  SEL R36, R36, RZ, P1 ;  /* 0x000000ff24247207 */ /* 0x000fca0000800000 */
[----:B------:R-:W-:-:S05]  /*2a00*/  IMAD.IADD R36, R37, 0x1, R36 ;  /* 0x0000000125247824 */ /* 0x000fca00078e0224 */
        /* <DEDUP_REMOVED lines=14> */
[----:B------:R-:W0:Y:S04]  /*2af0*/  SHFL.UP PT, R44, R29, 0x8, RZ ;  /* 0x050000001d2c7989 */ /* 0x000e2800000e00ff */
[----:B------:R-:W1:Y:S01]  /*2b00*/  SHFL.UP PT, R42, R33, 0x10, RZ ;  /* 0x06000000212a7989 */ /* 0x000e6200000e00ff */
[----:B0-----:R-:W-:Y:S01]  /*2b10*/  FADD.FTZ R44, R29, R44 ;  /* 0x0000002c1d2c7221 */ /* 0x001fe20000010000 */
[----:B-1----:R-:W-:-:S04]  /*2b20*/  FADD.FTZ R42, R33, R42 ;  /* 0x0000002a212a7221 */ /* 0x002fc80000010000 */
[----:B------:R-:W-:Y:S02]  /*2b30*/  @P1 FSEL R29, R44, R29, !P0 ;  /* 0x0000001d2c1d1208 */ /* 0x000fe40004000000 */
[----:B------:R-:W-:Y:S02]  /*2b40*/  ISETP.GE.AND P1, PT, R38, 0x10, PT ;  /* 0x000000102600780c */ /* 0x000fe40003f26270 */
[----:B------:R-:W-:-:S11]  /*2b50*/  ISETP.NE.AND P0, PT, R37, RZ, PT ;  /* 0x000000ff2500720c */ /* 0x000fd60003f05270 */
        /* <DEDUP_REMOVED lines=11> */
.L_x_1454:
        /* <DEDUP_REMOVED lines=10> */
[----:B------:R-:W-:Y:S02]  /*2cb0*/  ISETP.NE.AND P2, PT, R29, RZ, PT ;  /* 0x000000ff1d00720c */ /* 0x000fe40003f45270 */
[----:B------:R-:W-:Y:S02]  /*2cc0*/  MOV R29, 0x400 ;  /* 0x00000400001d7802 */ /* 0x000fe40000000f00 */
[----:B------:R-:W-:-:S04]  /*2cd0*/  IADD3 R2, PT, PT, R2, R22, RZ ;  /* 0x0000001602027210 */ /* 0x000fc80007ffe0ff */
[----:B-1----:R-:W-:Y:S01]  /*2ce0*/  @!P0 FADD.FTZ R3, R38, R3 ;  /* 0x0000000326038221 */ /* 0x002fe20000010000 */
[----:B--2---:R-:W-:Y:S01]  /*2cf0*/  @!P0 FADD.FTZ R5, R41, R5 ;  /* 0x0000000529058221 */ /* 0x004fe20000010000 */
[----:B------:R-:W-:Y:S02]  /*2d00*/  ISETP.NE.AND P0, PT, R39, RZ, PT ;  /* 0x000000ff2700720c */ /* 0x000fe40003f05270 */
[----:B0-----:R-:W-:Y:S02]  /*2d10*/  LEA R29, R32, R29, 0x18 ;  /* 0x0000001d201d7211 */ /* 0x001fe400078ec0ff */
[----:B------:R-:W-:-:S05]  /*2d20*/  IADD3 R7, PT, PT, R7, R2, RZ ;  /* 0x0000000207077210 */ /* 0x000fca0007ffe0ff */
[----:B------:R-:W-:-:S04]  /*2d30*/  IMAD.IADD R12, R12, 0x1, R7 ;  /* 0x000000010c0c7824 */ /* 0x000fc800078e0207 */
[----:B------:R-:W-:Y:S01]  /*2d40*/  @!P0 FADD.FTZ R6, R6, R3 ;  /* 0x0000000306068221 */ /* 0x000fe20000010000 */
[----:B------:R-:W-:-:S03]  /*2d50*/  @!P0 FADD.FTZ R10, R10, R5 ;  /* 0x000000050a0a8221 */ /* 0x000fc60000010000 */
[----:B------:R-:W-:Y:S01]  /*2d60*/  @!P6 FADD.FTZ R9, R9, R6 ;  /* 0x000000060909e221 */ /* 0x000fe20000010000 */
[----:B------:R-:W-:Y:S01]  /*2d70*/  @!P6 FADD.FTZ R11, R11, R10 ;  /* 0x0000000a0b0be221 */ /* 0x000fe20000010000 */
[----:B---3--:R-:W-:Y:S02]  /*2d80*/  IMAD R29, R30, 0x6c, R29 ;  /* 0x0000006c1e1d7824 */ /* 0x008fe400078e021d */
        /* <DEDUP_REMOVED lines=8> */
[----:B------:R2:W-:Y:S01]  /*2e10*/  STS [R29+0x10], R22 ;  /* 0x000010161d007388 */ /* 0x0005e20000000800 */
[----:B------:R-:W-:Y:S01]  /*2e20*/  @!P2 FADD.FTZ R27, R27, R18 ;  /* 0x000000121b1ba221 */ /* 0x000fe20000010000 */
[----:B0-----:R-:W-:Y:S01]  /*2e30*/  IADD3 R2, PT, PT, R15, R12, RZ ;  /* 0x0000000c0f027210 */ /* 0x001fe20007ffe0ff */
[----:B------:R-:W-:Y:S01]  /*2e40*/  @!P2 FADD.FTZ R25, R25, R20 ;  /* 0x000000141919a221 */ /* 0x000fe20000010000 */
[----:B------:R2:W-:Y:S01]  /*2e50*/  STS [R29+0x18], R5 ;  /* 0x000018051d007388 */ /* 0x0005e20000000800 */
[----:B------:R-:W-:Y:S01]  /*2e60*/  @!P1 FADD.FTZ R26, R26, R27 ;  /* 0x0000001b1a1a9221 */ /* 0x000fe20000010000 */
[----:B------:R-:W-:Y:S01]  /*2e70*/  IADD3 R23, PT, PT, R23, R2, RZ ;  /* 0x0000000217177210 */ /* 0x000fe20007ffe0ff */
[----:B------:R-:W-:Y:S01]  /*2e80*/  @!P1 FADD.FTZ R28, R28, R25 ;  /* 0x000000191c1c9221 */ /* 0x000fe20000010000 */
[----:B------:R2:W-:Y:S03]  /*2e90*/  STS [R29+0x28], R7 ;  /* 0x000028071d007388 */ /* 0x0005e60000000800 */
[----:B-1----:R-:W-:Y:S01]  /*2ea0*/  IMAD.IADD R3, R0, 0x1, R23 ;  /* 0x0000000100037824 */ /* 0x002fe200078e0217 */
[----:B------:R2:W-:Y:S04]  /*2eb0*/  STS [R29+0x20], R6 ;  /* 0x000020061d007388 */ /* 0x0005e80000000800 */
        /* <DEDUP_REMOVED lines=19> */
.L_x_1432:
[----:B0-2---:R-:W0:Y:S01]  /*2ff0*/  S2R R14, SR_TID.X ;  /* 0x00000000000e7919 */ /* 0x005e220000002100 */
[----:B------:R-:W-:Y:S01]  /*3000*/  MOV R10, 0x400 ;  /* 0x00000400000a7802 */ /* 0x000fe20000000f00 */
[----:B------:R-:W-:Y:S05]  /*3010*/  WARPSYNC.ALL ;  /* 0x0000000000007948 */ /* 0x000fea0003800000 */
[----:B------:R-:W2:Y:S01]  /*3020*/  S2R R11, SR_CgaCtaId ;  /* 0x00000000000b7919 */ /* 0x000ea20000008800 */
[----:B0-----:R-:W-:Y:S02]  /*3030*/  LEA.HI R0, R14, R14, RZ, 0x1d ;  /* 0x0000000e0e007211 */ /* 0x001fe400078fe8ff */
[----:B--2---:R-:W-:-:S05]  /*3040*/  LEA R3, R11, R10, 0x18 ;  /* 0x0000000a0b037211 */ /* 0x004fca00078ec0ff */
[----:B------:R-:W-:Y:S01]  /*3050*/  IMAD R16, R0, 0xc, R3 ;  /* 0x0000000c00107824 */ /* 0x000fe200078e0203 */
[----:B------:R-:W0:Y:S01]  /*3060*/  LDCU UR4, c[0x0][0x424] ;  /* 0x00008480ff0477ac */ /* 0x000e220008000800 */
[----:B------:R-:W2:Y:S01]  /*3070*/  LDC R7, c[0x0][0x420] ;  /* 0x00010800ff077b82 */ /* 0x000ea20000000800 */
[----:B------:R-:W-:Y:S01]  /*3080*/  BSSY.RECONVERGENT B0, `(.L_x_1434) ;  /* 0x0000026000007945 */ /* 0x000fe20003800200 */
[----:B------:R-:W3:Y:S06]  /*3090*/  LDCU.64 UR10, c[0x0][0x3f8] ;  /* 0x00007f00ff0a77ac */ /* 0x000eec0008000a00 */
[----:B------:R-:W4:Y:S08]  /*30a0*/  LDC R12, c[0x0][0x410] ;  /* 0x00010400ff0c7b82 */ /* 0x000f300000000800 */
[----:B------:R-:W5:Y:S01]  /*30b0*/  LDC R9, c[0x0][0x428] ;  /* 0x00010a00ff097b82 */ /* 0x000f620000000800 */
[----:B0-----:R-:W-:Y:S01]  /*30c0*/  IMAD R0, R4, UR4, RZ ;  /* 0x0000000404007c24 */ /* 0x001fe2000f8e02ff */
[----:B------:R-:W-:-:S04]  /*30d0*/  UIADD3 UR4, UPT, UPT, UR4, -0x2, URZ ;  /* 0xfffffffe04047890 */ /* 0x000fc8000fffe0ff */
[----:B------:R-:W-:Y:S01]  /*30e0*/  LEA R0, R14, -R0, 0x1 ;  /* 0x800000000e007211 */ /* 0x000fe200078e08ff */
[----:B--2---:R-:W-:Y:S01]  /*30f0*/  IMAD R6, R7, UR5, R14 ;  /* 0x0000000507067c24 */ /* 0x004fe2000f8e020e */
[----:B------:R-:W-:Y:S02]  /*3100*/  BAR.SYNC.DEFER_BLOCKING 0x0 ;  /* 0x0000000000007b1d */ /* 0x000fe40000010000 */
[----:B------:R-:W-:Y:S02]  /*3110*/  ISETP.NE.AND P2, PT, R0, UR4, PT ;  /* 0x0000000400007c0c */ /* 0x000fe4000bf45270 */
[----:B----4-:R-:W-:-:S04]  /*3120*/  ISETP.GE.AND P0, PT, R6, R12, PT ;  /* 0x0000000c0600720c */ /* 0x010fc80003f06270 */
[----:B------:R-:W-:-:S07]  /*3130*/  ISETP.GE.U32.OR P0, PT, R14, R7, P0 ;  /* 0x000000070e00720c */ /* 0x000fce0000706470 */
[----:B------:R-:W-:Y:S02]  /*3140*/  @!P2 VIADD R0, R10, 0xda0 ;  /* 0x00000da00a00a836 */ /* 0x000fe40000000000 */
[----:B-----5:R-:W-:-:S03]  /*3150*/  IMAD R9, R9, UR5, R14 ;  /* 0x0000000509097c24 */ /* 0x020fc6000f8e020e */
[----:B-1----:R-:W-:Y:S02]  /*3160*/  @!P2 LEA R5, R11, R0, 0x18 ;  /* 0x000000000b05a211 */ /* 0x002fe400078ec0ff */
        /* <DEDUP_REMOVED lines=10> */
[----:B0-----:R-:W0:Y:S01]  /*3210*/  S2R R3, SR_CTAID.Z ;  /* 0x0000000000037919 */ /* 0x001e220000002700 */
[----:B------:R-:W1:Y:S02]  /*3220*/  LDC.64 R4, c[0x0][0x3d8] ;  /* 0x0000f600ff047b82 */ /* 0x000e640000000a00 */
[----:B------:R-:W-:-:S05]  /*3230*/  LEA R0, R11, R0, 0x18 ;  /* 0x000000000b007211 */ /* 0x000fca00078ec0ff */
[----:B------:R-:W-:-:S05]  /*3240*/  IMAD R0, R14, 0x8, R0 ;  /* 0x000000080e007824 */ /* 0x000fca00078e0200 */
[----:B------:R-:W2:Y:S01]  /*3250*/  LDS.64 R10, [R0] ;  /* 0x00000000000a7984 */ /* 0x000ea20000000a00 */
[----:B0-----:R-:W-:-:S05]  /*3260*/  SHF.L.U32 R3, R3, 0x1, RZ ;  /* 0x0000000103037819 */ /* 0x001fca00000006ff */
[CC--:B------:R-:W-:Y:S02]  /*3270*/  IMAD R7, R3.reuse, R12.reuse, R12 ;  /* 0x0000000c03077224 */ /* 0x0c0fe400078e020c */
[----:B------:R-:W-:-:S03]  /*3280*/  IMAD R3, R3, R12, R6 ;  /* 0x0000000c03037224 */ /* 0x000fc600078e0206 */
[----:B------:R-:W-:Y:S01]  /*3290*/  IADD3 R7, PT, PT, R6, R7, RZ ;  /* 0x0000000706077210 */ /* 0x000fe20007ffe0ff */
[----:B-1----:R-:W-:-:S04]  /*32a0*/  IMAD.WIDE R2, R3, 0x4, R4 ;  /* 0x0000000403027825 */ /* 0x002fc800078e0204 */
[----:B------:R-:W-:Y:S01]  /*32b0*/  IMAD.WIDE R4, R7, 0x4, R4 ;  /* 0x0000000407047825 */ /* 0x000fe200078e0204 */
[----:B--2---:R1:W-:Y:S04]  /*32c0*/  REDG.E.ADD.F32.FTZ.RN.STRONG.GPU desc[UR6][R2.64], R10 ;  /* 0x0000000a020079a6 */ /* 0x0043e8000c12f306 */
[----:B------:R1:W-:Y:S02]  /*32d0*/  REDG.E.ADD.F32.FTZ.RN.STRONG.GPU desc[UR6][R4.64], R11 ;  /* 0x0000000b040079a6 */ /* 0x0003e4000c12f306 */
.L_x_1435:
[----:B------:R-:W-:Y:S05]  /*32e0*/  BSYNC.RECONVERGENT B0 ;  /* 0x0000000000007941 */ /* 0x000fea0003800200 */
.L_x_1434:
        /* <DEDUP_REMOVED lines=23> */
.L_x_1433:
        /* <DEDUP_REMOVED lines=8> */
.L_x_1436:
        /* <DEDUP_REMOVED lines=9> */
.L_x_1437:
[----:B------:R-:W-:Y:S01]  /*3570*/  MOV R35, R29 ;  /* 0x0000001d00237202 */ /* 0x000fe20000000f00 */
[----:B------:R-:W-:-:S05]  /*3580*/  FADD.FTZ R44, R33, R44 ;  /* 0x0000002c212c7221 */ /* 0x000fca0000010000 */
[----:B------:R-:W-:-:S07]  /*3590*/  @P1 FSEL R33, R44, R33, !P2 ;  /* 0x000000212c211208 */ /* 0x000fce0005000000 */
[----:B------:R-:W-:Y:S05]  /*35a0*/  WARPSYNC.COLLECTIVE R32, `(.L_x_1438) ;  /* 0x0000000020087348 */ /* 0x000fea0003c00000 */
[----:B------:R0:W1:Y:S02]  /*35b0*/  SHFL.UP P0, R44, R35, R30, R31 ;  /* 0x0400001e232c7389 */ /* 0x000064000000001f */
[----:B01----:R-:W-:Y:S05]  /*35c0*/  ENDCOLLECTIVE ;  /* 0x000000000000791b */ /* 0x003fea0003800000 */
.L_x_1438:
[----:B------:R-:W-:Y:S02]  /*35d0*/  IMAD.MOV.U32 R35, RZ, RZ, R36 ;  /* 0x000000ffff237224 */ /* 0x000fe400078e0024 */
[----:B------:R-:W-:Y:S02]  /*35e0*/  HFMA2 R30, -RZ, RZ, 0, 1.1920928955078125e-07 ;  /* 0x00000002ff1e7431 */ /* 0x000fe400000001ff */
[----:B------:R-:W-:-:S05]  /*35f0*/  FADD.FTZ R44, R29, R44 ;  /* 0x0000002c1d2c7221 */ /* 0x000fca0000010000 */
[----:B------:R-:W-:-:S07]  /*3600*/  @P1 FSEL R29, R44, R29, !P2 ;  /* 0x0000001d2c1d1208 */ /* 0x000fce0005000000 */
[----:B------:R-:W-:Y:S05]  /*3610*/  WARPSYNC.COLLECTIVE R32, `(.L_x_1439) ;  /* 0x0000000020087348 */ /* 0x000fea0003c00000 */
[----:B------:R0:W1:Y:S02]  /*3620*/  SHFL.UP P0, R44, R35, R30, R31 ;  /* 0x0400001e232c7389 */ /* 0x000064000000001f */
[----:B01----:R-:W-:Y:S05]  /*3630*/  ENDCOLLECTIVE ;  /* 0x000000000000791b */ /* 0x003fea0003800000 */
.L_x_1439:
[----:B------:R-:W-:Y:S02]  /*3640*/  ISETP.GE.AND P2, PT, R38, 0x2, PT ;  /* 0x000000022600780c */ /* 0x000fe40003f46270 */
[----:B------:R-:W-:Y:S02]  /*3650*/  ISETP.NE.AND P1, PT, R36, RZ, PT ;  /* 0x000000ff2400720c */ /* 0x000fe40003f25270 */
[----:B------:R-:W-:Y:S02]  /*3660*/  MOV R35, R33 ;  /* 0x0000002100237202 */ /* 0x000fe40000000f00 */
[----:B------:R-:W-:-:S09]  /*3670*/  MOV R37, R44 ;  /* 0x0000002c00257202 */ /* 0x000fd20000000f00 */
[----:B------:R-:W-:Y:S05]  /*3680*/  WARPSYNC.COLLECTIVE R32, `(.L_x_1440) ;  /* 0x0000000020087348 */ /* 0x000fea0003c00000 */
[----:B------:R0:W1:Y:S02]  /*3690*/  SHFL.UP P0, R44, R35, R30, R31 ;  /* 0x0400001e232c7389 */ /* 0x000064000000001f */
[----:B01----:R-:W-:Y:S05]  /*36a0*/  ENDCOLLECTIVE ;  /* 0x000000000000791b */ /* 0x003fea0003800000 */
.L_x_1440:
[----:B------:R-:W-:-:S05]  /*36b0*/  SEL R37, R37, RZ, P2 ;  /* 0x000000ff25257207 */ /* 0x000fca0001000000 */
[----:B------:R-:W-:Y:S01]  /*36c0*/  IMAD.IADD R37, R36, 0x1, R37 ;  /* 0x0000000124257824 */ /* 0x000fe200078e0225 */
[----:B------:R-:W-:Y:S01]  /*36d0*/  MOV R35, R29 ;  /* 0x0000001d00237202 */ /* 0x000fe20000000f00 */
[----:B------:R-:W-:-:S05]  /*36e0*/  FADD.FTZ R44, R33, R44 ;  /* 0x0000002c212c7221 */ /* 0x000fca0000010000 */
[----:B------:R-:W-:-:S07]  /*36f0*/  @P2 FSEL R33, R44, R33, !P1 ;  /* 0x000000212c212208 */ /* 0x000fce0004800000 */
[----:B------:R-:W-:Y:S05]  /*3700*/  WARPSYNC.COLLECTIVE R32, `(.L_x_1441) ;  /* 0x0000000020087348 */ /* 0x000fea0003c00000 */
[----:B------:R0:W1:Y:S02]  /*3710*/  SHFL.UP P0, R44, R35, R30, R31 ;  /* 0x0400001e232c7389 */ /* 0x000064000000001f */
[----:B01----:R-:W-:Y:S05]  /*3720*/  ENDCOLLECTIVE ;  /* 0x000000000000791b */ /* 0x003fea0003800000 */
.L_x_1441:
[----:B------:R-:W-:Y:S02]  /*3730*/  IMAD.MOV.U32 R35, RZ, RZ, R37 ;  /* 0x000000ffff237224 */ /* 0x000fe400078e0025 */
[----:B------:R-:W-:Y:S02]  /*3740*/  HFMA2 R30, -RZ, RZ, 0, 2.384185791015625e-07 ;  /* 0x00000004ff1e7431 */ /* 0x000fe400000001ff */
[----:B------:R-:W-:-:S05]  /*3750*/  FADD.FTZ R44, R29, R44 ;  /* 0x0000002c1d2c7221 */ /* 0x000fca0000010000 */
[----:B------:R-:W-:-:S07]  /*3760*/  @P2 FSEL R29, R44, R29, !P1 ;  /* 0x0000001d2c1d2208 */ /* 0x000fce0004800000 */
[----:B------:R-:W-:Y:S05]  /*3770*/  WARPSYNC.COLLECTIVE R32, `(.L_x_1442) ;  /* 0x0000000020087348 */ /* 0x000fea0003c00000 */
[----:B------:R0:W1:Y:S02]  /*3780*/  SHFL.UP P0, R44, R35, R30, R31 ;  /* 0x0400001e232c7389 */ /* 0x000064000000001f */
[----:B01----:R-:W-:Y:S05]  /*3790*/  ENDCOLLECTIVE ;  /* 0x000000000000791b */ /* 0x003fea0003800000 */
.L_x_1442:
[----:B------:R-:W-:Y:S02]  /*37a0*/  ISETP.GE.AND P2, PT, R38, 0x4, PT ;  /* 0x000000042600780c */ /* 0x000fe40003f46270 */
[----:B------:R-:W-:Y:S02]  /*37b0*/  ISETP.NE.AND P1, PT, R37, RZ, PT ;  /* 0x000000ff2500720c */ /* 0x000fe40003f25270 */
[----:B------:R-:W-:Y:S02]  /*37c0*/  MOV R35, R33 ;  /* 0x0000002100237202 */ /* 0x000fe40000000f00 */
[----:B------:R-:W-:-:S09]  /*37d0*/  MOV R36, R44 ;  /* 0x0000002c00247202 */ /* 0x000fd20000000f00 */
[----:B------:R-:W-:Y:S05]  /*37e0*/  WARPSYNC.COLLECTIVE R32, `(.L_x_1443) ;  /* 0x0000000020087348 */ /* 0x000fea0003c00000 */
[----:B------:R0:W1:Y:S02]  /*37f0*/  SHFL.UP P0, R44, R35, R30, R31 ;  /* 0x0400001e232c7389 */ /* 0x000064000000001f */
[----:B01----:R-:W-:Y:S05]  /*3800*/  ENDCOLLECTIVE ;  /* 0x000000000000791b */ /* 0x003fea0003800000 */
.L_x_1443:
        /* <DEDUP_REMOVED lines=8> */
.L_x_1444:
[----:B------:R-:W-:Y:S02]  /*3890*/  IMAD.MOV.U32 R35, RZ, RZ, R36 ;  /* 0x000000ffff237224 */ /* 0x000fe400078e0024 */
[----:B------:R-:W-:Y:S02]  /*38a0*/  HFMA2 R30, -RZ, RZ, 0, 4.76837158203125e-07 ;  /* 0x00000008ff1e7431 */ /* 0x000fe400000001ff */
[----:B------:R-:W-:-:S05]  /*38b0*/  FADD.FTZ R44, R29, R44 ;  /* 0x0000002c1d2c7221 */ /* 0x000fca0000010000 */
[----:B------:R-:W-:-:S07]  /*38c0*/  @P2 FSEL R29, R44, R29, !P1 ;  /* 0x0000001d2c1d2208 */ /* 0x000fce0004800000 */
[----:B------:R-:W-:Y:S05]  /*38d0*/  WARPSYNC.COLLECTIVE R32, `(.L_x_1445) ;  /* 0x0000000020087348 */ /* 0x000fea0003c00000 */
[----:B------:R0:W1:Y:S02]  /*38e0*/  SHFL.UP P0, R44, R35, R30, R31 ;  /* 0x0400001e232c7389 */ /* 0x000064000000001f */
[----:B01----:R-:W-:Y:S05]  /*38f0*/  ENDCOLLECTIVE ;  /* 0x000000000000791b */ /* 0x003fea0003800000 */
.L_x_1445:
[----:B------:R-:W-:Y:S02]  /*3900*/  ISETP.NE.AND P2, PT, R36, RZ, PT ;  /* 0x000000ff2400720c */ /* 0x000fe40003f45270 */
[----:B------:R-:W-:Y:S02]  /*3910*/  ISETP.GE.AND P1, PT, R38, 0x8, PT ;  /* 0x000000082600780c */ /* 0x000fe40003f26270 */
[----:B------:R-:W-:Y:S02]  /*3920*/  MOV R35, R33 ;  /* 0x0000002100237202 */ /* 0x000fe40000000f00 */
[----:B------:R-:W-:-:S09]  /*3930*/  MOV R37, R44 ;  /* 0x0000002c00257202 */ /* 0x000fd20000000f00 */
[----:B------:R-:W-:Y:S05]  /*3940*/  WARPSYNC.COLLECTIVE R32, `(.L_x_1446) ;  /* 0x0000000020087348 */ /* 0x000fea0003c00000 */
[----:B------:R0:W1:Y:S02]  /*3950*/  SHFL.UP P0, R44, R35, R30, R31 ;  /* 0x0400001e232c7389 */ /* 0x000064000000001f */
[----:B01----:R-:W-:Y:S05]  /*3960*/  ENDCOLLECTIVE ;  /* 0x000000000000791b */ /* 0x003fea0003800000 */
.L_x_1446:
[----:B------:R-:W-:Y:S02]  /*3970*/  SEL R37, R37, RZ, P1 ;  /* 0x000000ff25257207 */ /* 0x000fe40000800000 */
[----:B------:R-:W-:-:S03]  /*3980*/  ISETP.GE.AND P1, PT, R38, 0x10, PT ;  /* 0x000000102600780c */ /* 0x000fc60003f26270 */
[----:B------:R-:W-:Y:S01]  /*3990*/  IMAD.IADD R37, R36, 0x1, R37 ;  /* 0x0000000124257824 */ /* 0x000fe200078e0225 */
[----:B------:R-:W-:Y:S02]  /*39a0*/  MOV R35, R29 ;  /* 0x0000001d00237202 */ /* 0x000fe40000000f00 */
[----:B------:R-:W-:Y:S01]  /*39b0*/  ISETP.GE.AND P0, PT, R38, 0x8, PT ;  /* 0x000000082600780c */ /* 0x000fe20003f06270 */
[----:B------:R-:W-:-:S12]  /*39c0*/  FADD.FTZ R44, R33, R44 ;  /* 0x0000002c212c7221 */ /* 0x000fd80000010000 */
[----:B------:R-:W-:-:S07]  /*39d0*/  @P0 FSEL R33, R44, R33, !P2 ;  /* 0x000000212c210208 */ /* 0x000fce0005000000 */
[----:B------:R-:W-:Y:S05]  /*39e0*/  WARPSYNC.COLLECTIVE R32, `(.L_x_1447) ;  /* 0x0000000020087348 */ /* 0x000fea0003c00000 */
[----:B------:R0:W1:Y:S02]  /*39f0*/  SHFL.UP P0, R44, R35, R30, R31 ;  /* 0x0400001e232c7389 */ /* 0x000064000000001f */
[----:B01----:R-:W-:Y:S05]  /*3a00*/  ENDCOLLECTIVE ;  /* 0x000000000000791b */ /* 0x003fea0003800000 */
.L_x_1447:
[----:B------:R-:W-:Y:S02]  /*3a10*/  IMAD.MOV.U32 R35, RZ, RZ, R37 ;  /* 0x000000ffff237224 */ /* 0x000fe400078e0025 */
[----:B------:R-:W-:Y:S01]  /*3a20*/  HFMA2 R30, -RZ, RZ, 0, 9.5367431640625e-07 ;  /* 0x00000010ff1e7431 */ /* 0x000fe200000001ff */
[----:B------:R-:W-:Y:S01]  /*3a30*/  ISETP.GE.AND P0, PT, R38, 0x8, PT ;  /* 0x000000082600780c */ /* 0x000fe20003f06270 */
[----:B------:R-:W-:-:S12]  /*3a40*/  FADD.FTZ R44, R29, R44 ;  /* 0x0000002c1d2c7221 */ /* 0x000fd80000010000 */
[----:B------:R-:W-:-:S07]  /*3a50*/  @P0 FSEL R29, R44, R29, !P2 ;  /* 0x0000001d2c1d0208 */ /* 0x000fce0005000000 */
[----:B------:R-:W-:Y:S05]  /*3a60*/  WARPSYNC.COLLECTIVE R32, `(.L_x_1448) ;  /* 0x0000000020087348 */ /* 0x000fea0003c00000 */
[----:B------:R0:W1:Y:S02]  /*3a70*/  SHFL.UP P0, R44, R35, R30, R31 ;  /* 0x0400001e232c7389 */ /* 0x000064000000001f */
[----:B01----:R-:W-:Y:S05]  /*3a80*/  ENDCOLLECTIVE ;  /* 0x000000000000791b */ /* 0x003fea0003800000 */
.L_x_1448:
[----:B------:R-:W-:Y:S02]  /*3a90*/  ISETP.NE.AND P2, PT, R42, RZ, PT ;  /* 0x000000ff2a00720c */ /* 0x000fe40003f45270 */
[----:B------:R-:W-:Y:S02]  /*3aa0*/  MOV R35, R33 ;  /* 0x0000002100237202 */ /* 0x000fe40000000f00 */
[----:B------:R-:W-:-:S09]  /*3ab0*/  MOV R36, R44 ;  /* 0x0000002c00247202 */ /* 0x000fd20000000f00 */
[----:B------:R-:W-:Y:S05]  /*3ac0*/  WARPSYNC.COLLECTIVE R32, `(.L_x_1449) ;  /* 0x0000000020087348 */ /* 0x000fea0003c00000 */
[----:B------:R0:W1:Y:S02]  /*3ad0*/  SHFL.UP P0, R44, R35, R30, R31 ;  /* 0x0400001e232c7389 */ /* 0x000064000000001f */
[----:B01----:R-:W-:Y:S05]  /*3ae0*/  ENDCOLLECTIVE ;  /* 0x000000000000791b */ /* 0x003fea0003800000 */
.L_x_1449:
[----:B------:R-:W-:Y:S02]  /*3af0*/  SEL R36, R36, RZ, P1 ;  /* 0x000000ff24247207 */ /* 0x000fe40000800000 */
[----:B------:R-:W-:-:S03]  /*3b00*/  ISETP.NE.AND P1, PT, R37, RZ, PT ;  /* 0x000000ff2500720c */ /* 0x000fc60003f25270 */
[----:B------:R-:W-:Y:S02]  /*3b10*/  IMAD.IADD R36, R37, 0x1, R36 ;  /* 0x0000000125247824 */ /* 0x000fe400078e0224 */
        /* <DEDUP_REMOVED lines=8> */
.L_x_1450:
        /* <DEDUP_REMOVED lines=9> */
.L_x_1451:
[----:B------:R-:W-:Y:S02]  /*3c30*/  ISETP.NE.AND P1, PT, R41, RZ, PT ;  /* 0x000000ff2900720c */ /* 0x000fe40003f25270 */
[----:B------:R-:W-:Y:S02]  /*3c40*/  MOV R35, R33 ;  /* 0x0000002100237202 */ /* 0x000fe40000000f00 */
[----:B------:R-:W-:-:S09]  /*3c50*/  MOV R36, R44 ;  /* 0x0000002c00247202 */ /* 0x000fd20000000f00 */
[----:B------:R-:W-:Y:S05]  /*3c60*/  WARPSYNC.COLLECTIVE R32, `(.L_x_1452) ;  /* 0x0000000020087348 */ /* 0x000fea0003c00000 */
[----:B------:R0:W1:Y:S02]  /*3c70*/  SHFL.UP P0, R44, R35, R30, R31 ;  /* 0x0400001e232c7389 */ /* 0x000064000000001f */
[----:B01----:R-:W-:Y:S05]  /*3c80*/  ENDCOLLECTIVE ;  /* 0x000000000000791b */ /* 0x003fea0003800000 */
.L_x_1452:
[----:B------:R-:W-:Y:S01]  /*3c90*/  MOV R35, R29 ;  /* 0x0000001d00237202 */ /* 0x000fe20000000f00 */
[----:B------:R-:W-:-:S07]  /*3ca0*/  IMAD.MOV.U32 R38, RZ, RZ, R44 ;  /* 0x000000ffff267224 */ /* 0x000fce00078e002c */
[----:B------:R-:W-:Y:S05]  /*3cb0*/  WARPSYNC.COLLECTIVE R32, `(.L_x_1453) ;  /* 0x0000000020087348 */ /* 0x000fea0003c00000 */
[----:B------:R0:W1:Y:S02]  /*3cc0*/  SHFL.UP P0, R44, R35, R30, R31 ;  /* 0x0400001e232c7389 */ /* 0x000064000000001f */
[----:B01----:R-:W-:Y:S05]  /*3cd0*/  ENDCOLLECTIVE ;  /* 0x000000000000791b */ /* 0x003fea0003800000 */
.L_x_1453:
[----:B------:R-:W-:Y:S01]  /*3ce0*/  MOV R41, R44 ;  /* 0x0000002c00297202 */ /* 0x000fe20000000f00 */
[----:B------:R-:W-:Y:S06]  /*3cf0*/  BRA `(.L_x_1454) ;  /* 0xffffffec00c47947 */ /* 0x000fec000383ffff */
.L_x_1455:
        /* <DEDUP_REMOVED lines=16> */
.L_x_3915:


//--------------------- .text._Z30group_norm_nhwc_bwd_sum_kernelI11Fp32IOBf16WLi120EEv26Group_norm_nhwc_bwd_params --------------------------
	.section	.text._Z30group_norm_nhwc_bwd_sum_kernelI11Fp32IOBf16WLi120EEv26Group_norm_nhwc_bwd_params,"ax",@progbits
	.align	128
        .global         _Z30group_norm_nhwc_bwd_sum_kernelI11Fp32IOBf16WLi120EEv26Group_norm_nhwc_bwd_params
        .type           _Z30group_norm_nhwc_bwd_sum_kernelI11Fp32IOBf16WLi120EEv26Group_norm_nhwc_bwd_params,@function
        .size           _Z30group_norm_nhwc_bwd_sum_kernelI11Fp32IOBf16WLi120EEv26Group_norm_nhwc_bwd_params,(.L_x_3916 - _Z30group_norm_nhwc_bwd_sum_kernelI11Fp32IOBf16WLi120EEv26Group_norm_nhwc_bwd_params)
        .other          _Z30group_norm_nhwc_bwd_sum_kernelI11Fp32IOBf16WLi120EEv26Group_norm_nhwc_bwd_params,@"STO_CUDA_ENTRY STV_DEFAULT"
_Z30group_norm_nhwc_bwd_sum_kernelI11Fp32IOBf16WLi120EEv26Group_norm_nhwc_bwd_params:
.text._Z30group_norm_nhwc_bwd_sum_kernelI11Fp32IOBf16WLi120EEv26Group_norm_nhwc_bwd_params:
        /* <DEDUP_REMOVED lines=43> */
[----:B------:R-:W-:Y:S02]  /*02b0*/  HFMA2 R21, -RZ, RZ, 0, 0 ;  /* 0x00000000ff157431 */ /* 0x000fe400000001ff */
[----:B------:R-:W-:Y:S01]  /*02c0*/  IMAD.MOV.U32 R27, RZ, RZ, RZ ;  /* 0x000000ffff1b7224 */ /* 0x000fe200078e00ff */
[----:B------:R-:W-:Y:S02]  /*02d0*/  MOV R22, RZ ;  /* 0x000000ff00167202 */ /* 0x000fe40000000f00 */
[----:B------:R-:W-:Y:S01]  /*02e0*/  ISETP.GE.AND.EX P0, PT, R29, UR11, PT, P0 ;  /* 0x0000000b1d007c0c */ /* 0x000fe2000bf06300 */
[----:B0-----:R-:W0:Y:S02]  /*02f0*/  MUFU.RCP R2, R2 ;  /* 0x0000000200027308 */ /* 0x001e240000001000 */
[----:B0-----:R-:W-:Y:S01]  /*0300*/  IADD3 R8, PT, PT, R2, 0xffffffe, RZ ;  /* 0x0ffffffe02087810 */ /* 0x001fe20007ffe0ff */
[----:B------:R-:W-:-:S05]  /*0310*/  HFMA2 R2, -RZ, RZ, 0, 0 ;  /* 0x00000000ff027431 */ /* 0x000fca00000001ff */
        /* <DEDUP_REMOVED lines=24> */
[----:B--2---:R-:W-:Y:S01]  /*04a0*/  IMAD.U32 R21, R21, 0x10000, RZ ;  /* 0x0001000015157824 */ /* 0x004fe200078e00ff */
[----:B---3--:R-:W-:-:S02]  /*04b0*/  SHF.L.U32 R2, R2, 0x10, RZ ;  /* 0x0000001002027819 */ /* 0x008fc400000006ff */
[----:B----4-:R-:W-:Y:S02]  /*04c0*/  @P1 SHF.L.U32 R22, R15, 0x10, RZ ;  /* 0x000000100f161819 */ /* 0x010fe400000006ff */
[----:B-----5:R-:W-:-:S07]  /*04d0*/  @P1 SHF.L.U32 R27, R5, 0x10, RZ ;  /* 0x00000010051b1819 */ /* 0x020fce00000006ff */
.L_x_1457:
[----:B------:R-:W-:Y:S05]  /*04e0*/  BSYNC.RECONVERGENT B0 ;  /* 0x0000000000007941 */ /* 0x000fea0003800200 */
.L_x_1456:
[----:B------:R-:W0:Y:S01]  /*04f0*/  S2UR UR4, SR_CTAID.Y ;  /* 0x00000000000479c3 */ /* 0x000e220000002600 */
[----:B------:R-:W-:Y:S01]  /*0500*/  FSETP.GTU.FTZ.AND P1, PT, R7, RZ, PT ;  /* 0x000000ff0700720b */ /* 0x000fe20003f3c000 */
[----:B------:R-:W0:Y:S01]  /*0510*/  LDCU UR5, c[0x0][0x41c] ;  /* 0x00008380ff0577ac */ /* 0x000e220008000800 */
[CC--:B------:R-:W-:Y:S02]  /*0520*/  ISETP.GE.U32.AND P3, PT, R14.reuse, R3.reuse, PT ;  /* 0x000000030e00720c */ /* 0x0c0fe40003f66070 */
[----:B------:R-:W-:Y:S02]  /*0530*/  CS2R R8, SRZ ;  /* 0x0000000000087805 */ /* 0x000fe4000001ff00 */
[----:B------:R-:W-:Y:S01]  /*0540*/  MOV R20, 0x3f800000 ;  /* 0x3f80000000147802 */ /* 0x000fe20000000f00 */
[----:B------:R-:W1:Y:S06]  /*0550*/  LDCU.64 UR12, c[0x0][0x400] ;  /* 0x00008000ff0c77ac */ /* 0x000e6c0008000a00 */
[----:B------:R-:W2:Y:S02]  /*0560*/  @P1 LDC R12, c[0x0][0x3c0] ;  /* 0x0000f000ff0c1b82 */ /* 0x000ea40000000800 */
[----:B------:R-:W-:-:S02]  /*0570*/  @P3 IADD3 R14, PT, PT, R14, -R3, RZ ;  /* 0x800000030e0e3210 */ /* 0x000fc40007ffe0ff */
        /* <DEDUP_REMOVED lines=30> */
[----:B------:R-:W-:Y:S01]  /*0760*/  MOV R5, RZ ;  /* 0x000000ff00057202 */ /* 0x000fe20000000f00 */
        /* <DEDUP_REMOVED lines=8> */
.L_x_1461:
        /* <DEDUP_REMOVED lines=8> */
[----:B------:R-:W0:Y:S03]  /*0870*/  @!P0 LDC.64 R14, c[0x0][0x398] ;  /* 0x0000e600ff0e8b82 */ /* 0x000e260000000a00 */
[----:B------:R-:W-:Y:S02]  /*0880*/  @!P0 IADD3 R17, PT, PT, R17, R19, RZ ;  /* 0x0000001311118210 */ /* 0x000fe40007ffe0ff */
[C---:B------:R-:W-:Y:S02]  /*0890*/  @!P0 SHF.L.U32 R19, R16.reuse, 0x2, RZ ;  /* 0x0000000210138819 */ /* 0x040fe400000006ff */
[----:B------:R-:W-:Y:S02]  /*08a0*/  @!P0 SHF.L.U64.HI R22, R16, 0x2, R17 ;  /* 0x0000000210168819 */ /* 0x000fe40000010211 */
[----:B--2---:R-:W-:Y:S01]  /*08b0*/  @!P0 IADD3 R26, P1, PT, R19, R12, RZ ;  /* 0x0000000c131a8210 */ /* 0x004fe20007f3e0ff */
[----:B------:R-:W2:Y:S04]  /*08c0*/  @!P0 LDC.64 R16, c[0x0][0x3f8] ;  /* 0x0000fe00ff108b82 */ /* 0x000ea80000000a00 */
[----:B------:R-:W-:Y:S01]  /*08d0*/  @!P0 IMAD.X R27, R22, 0x1, R13, P1 ;  /* 0x00000001161b8824 */ /* 0x000fe200008e060d */
[----:B------:R-:W-:-:S06]  /*08e0*/  CS2R R12, SRZ ;  /* 0x00000000000c7805 */ /* 0x000fcc000001ff00 */
[----:B------:R3:W4:Y:S01]  /*08f0*/  @!P0 LDG.E.64 R12, desc[UR14][R26.64] ;  /* 0x0000000e1a0c8981 */ /* 0x000722000c1e1b00 */
[----:B0-----:R-:W-:-:S04]  /*0900*/  @!P0 IADD3 R18, P1, PT, R19, R14, RZ ;  /* 0x0000000e13128210 */ /* 0x001fc80007f3e0ff */
[----:B------:R-:W-:Y:S02]  /*0910*/  @!P0 IADD3.X R19, PT, PT, R22, R15, RZ, P1, !PT ;  /* 0x0000000f16138210 */ /* 0x000fe40000ffe4ff */
[----:B------:R-:W-:Y:S02]  /*0920*/  CS2R R14, SRZ ;  /* 0x00000000000e7805 */ /* 0x000fe4000001ff00 */
[----:B------:R-:W-:-:S04]  /*0930*/  MOV R22, UR4 ;  /* 0x0000000400167c02 */ /* 0x000fc80008000f00 */
[----:B---3--:R-:W-:Y:S01]  /*0940*/  @!P0 IADD3 R27, PT, PT, R22, -0x1, RZ ;  /* 0xffffffff161b8810 */ /* 0x008fe20007ffe0ff */
[----:B------:R0:W3:Y:S03]  /*0950*/  @!P0 LDG.E.64 R14, desc[UR14][R18.64] ;  /* 0x0000000e120e8981 */ /* 0x0000e6000c1e1b00 */
[----:B------:R-:W-:-:S05]  /*0960*/  @!P0 SHF.R.S32.HI R22, RZ, 0x1f, R27 ;  /* 0x0000001fff168819 */ /* 0x000fca000001141b */
[----:B--2---:R-:W-:Y:S01]  /*0970*/  @!P0 IMAD R22, R22, R16, RZ ;  /* 0x0000001016168224 */ /* 0x004fe200078e02ff */
[----:B0-----:R-:W-:Y:S02]  /*0980*/  @!P0 MOV R18, R24 ;  /* 0x0000001800128202 */ /* 0x001fe40000000f00 */
[----:B------:R-:W-:Y:S01]  /*0990*/  @!P0 MOV R19, R23 ;  /* 0x0000001700138202 */ /* 0x000fe20000000f00 */
[C---:B------:R-:W-:Y:S02]  /*09a0*/  @!P0 IMAD R17, R27.reuse, R17, R22 ;  /* 0x000000111b118224 */ /* 0x040fe400078e0216 */
[----:B------:R-:W-:-:S05]  /*09b0*/  @!P0 IMAD.WIDE.U32 R18, R27, R16, R18 ;  /* 0x000000101b128225 */ /* 0x000fca00078e0012 */
[----:B------:R-:W-:Y:S02]  /*09c0*/  @!P0 IADD3 R17, PT, PT, R19, R17, RZ ;  /* 0x0000001113118210 */ /* 0x000fe40007ffe0ff */
[C---:B------:R-:W-:Y:S02]  /*09d0*/  @!P0 SHF.L.U32 R27, R18.reuse, 0x2, RZ ;  /* 0x00000002121b8819 */ /* 0x040fe400000006ff */
[----:B------:R-:W-:Y:S02]  /*09e0*/  @!P0 SHF.L.U64.HI R22, R18, 0x2, R17 ;  /* 0x0000000212168819 */ /* 0x000fe40000010211 */
[----:B------:R-:W0:Y:S08]  /*09f0*/  @!P0 LDC.64 R16, c[0x0][0x3a0] ;  /* 0x0000e800ff108b82 */ /* 0x000e300000000a00 */
[----:B------:R-:W2:Y:S01]  /*0a00*/  @!P0 LDC.64 R18, c[0x0][0x398] ;  /* 0x0000e600ff128b82 */ /* 0x000ea20000000a00 */
[----:B0-----:R-:W-:-:S02]  /*0a10*/  @!P0 IADD3 R26, P1, PT, R27, R16, RZ ;  /* 0x000000101b1a8210 */ /* 0x001fc40007f3e0ff */
[----:B--2---:R-:W-:-:S03]  /*0a20*/  @!P0 IADD3 R18, P2, PT, R27, R18, RZ ;  /* 0x000000121b128210 */ /* 0x004fc60007f5e0ff */
[C---:B------:R-:W-:Y:S01]  /*0a30*/  @!P0 IMAD.X R27, R22.reuse, 0x1, R17, P1 ;  /* 0x00000001161b8824 */ /* 0x040fe200008e0611 */
        /* <DEDUP_REMOVED lines=21> */
[----:B------:R-:W-:Y:S01]  /*0b90*/  MOV R19, UR4 ;  /* 0x0000000400137c02 */ /* 0x000fe20008000f00 */
        /* <DEDUP_REMOVED lines=13> */
[----:B------:R-:W-:Y:S02]  /*0c70*/  @!P0 IADD3 R9, PT, PT, R9, R27, RZ ;  /* 0x0000001b09098210 */ /* 0x000fe40007ffe0ff */
[C---:B------:R-:W-:Y:S02]  /*0c80*/  @!P0 SHF.L.U32 R27, R8.reuse, 0x2, RZ ;  /* 0x00000002081b8819 */ /* 0x040fe400000006ff */
[----:B------:R-:W-:Y:S02]  /*0c90*/  @!P0 SHF.L.U64.HI R12, R8, 0x2, R9 ;  /* 0x00000002080c8819 */ /* 0x000fe40000010209 */
        /* <DEDUP_REMOVED lines=20> */
[----:B------:R-:W-:-:S04]  /*0de0*/  @!P0 IADD3 R15, PT, PT, R19, 0x2, RZ ;  /* 0x00000002130f8810 */ /* 0x000fc80007ffe0ff */
        /* <DEDUP_REMOVED lines=18> */
[----:B0-----:R-:W-:-:S04]  /*0f10*/  @!P0 IADD3 R18, P1, PT, R19, R12, RZ ;  /* 0x0000000c13128210 */ /* 0x001fc80007f3e0ff */
[----:B------:R-:W-:Y:S02]  /*0f20*/  @!P0 IADD3.X R19, PT, PT, R22, R13, RZ, P1, !PT ;  /* 0x0000000d16138210 */ /* 0x000fe40000ffe4ff */
        /* <DEDUP_REMOVED lines=28> */
.L_x_1460:
        /* <DEDUP_REMOVED lines=13> */
[----:B------:R-:W-:-:S03]  /*11c0*/  @!P0 IMAD.MOV.U32 R22, RZ, RZ, R24 ;  /* 0x000000ffff168224 */ /* 0x000fc600078e0018 */
[----:B------:R-:W-:Y:S02]  /*11d0*/  @!UP1 USHF.R.S32.HI UR5, URZ, 0x1f, UR4 ;  /* 0x0000001fff059899 */ /* 0x000fe40008011404 */
[----:B------:R-:W-:Y:S02]  /*11e0*/  @!P0 IMAD.WIDE.U32 R18, R19, UR4, R22 ;  /* 0x0000000413128c25 */ /* 0x000fe4000f8e0016 */
[----:B------:R-:W2:Y:S01]  /*11f0*/  @!P0 LDC.64 R16, c[0x0][0x398] ;  /* 0x0000e600ff108b82 */ /* 0x000ea20000000a00 */
[----:B------:R-:W-:-:S04]  /*1200*/  @!UP1 UIMAD UR5, UR5, UR6, URZ ;  /* 0x00000006050592a4 */ /* 0x000fc8000f8e02ff */
        /* <DEDUP_REMOVED lines=8> */
[----:B------:R0:W2:Y:S01]  /*1290*/  @!P0 LDG.E.64 R14, desc[UR14][R26.64] ;  /* 0x0000000e1a0e8981 */ /* 0x0000a2000c1e1b00 */
[----:B------:R-:W-:Y:S02]  /*12a0*/  CS2R R12, SRZ ;  /* 0x00000000000c7805 */ /* 0x000fe4000001ff00 */
[----:B------:R-:W-:-:S05]  /*12b0*/  @!P0 IADD3.X R17, PT, PT, R18, R17, RZ, P1, !PT ;  /* 0x0000001112118210 */ /* 0x000fca0000ffe4ff */
[----:B------:R3:W4:Y:S01]  /*12c0*/  @!P0 LDG.E.64 R12, desc[UR14][R16.64] ;  /* 0x0000000e100c8981 */ /* 0x000722000c1e1b00 */
[----:B------:R-:W-:-:S04]  /*12d0*/  MOV R18, UR4 ;  /* 0x0000000400127c02 */ /* 0x000fc80008000f00 */
[----:B0-----:R-:W-:-:S04]  /*12e0*/  @!P0 IADD3 R27, PT, PT, R18, 0x1, RZ ;  /* 0x00000001121b8810 */ /* 0x001fc80007ffe0ff */
[----:B------:R-:W-:Y:S01]  /*12f0*/  @!P0 SHF.R.S32.HI R18, RZ, 0x1f, R27 ;  /* 0x0000001fff128819 */ /* 0x000fe2000001141b */
[----:B---3--:R-:W0:Y:S04]  /*1300*/  @!P0 LDC.64 R16, c[0x0][0x3a0] ;  /* 0x0000e800ff108b82 */ /* 0x008e280000000a00 */
[----:B------:R-:W-:-:S04]  /*1310*/  @!P0 IMAD R18, R18, UR6, RZ ;  /* 0x0000000612128c24 */ /* 0x000fc8000f8e02ff */
[C---:B------:R-:W-:Y:S02]  /*1320*/  @!P0 IMAD R19, R27.reuse, UR7, R18 ;  /* 0x000000071b138c24 */ /* 0x040fe4000f8e0212 */
[----:B------:R-:W-:-:S05]  /*1330*/  @!P0 IMAD.WIDE.U32 R26, R27, UR6, R22 ;  /* 0x000000061b1a8c25 */ /* 0x000fca000f8e0016 */
[----:B------:R-:W-:Y:S01]  /*1340*/  @!P0 IADD3 R19, PT, PT, R27, R19, RZ ;  /* 0x000000131b138210 */ /* 0x000fe20007ffe0ff */
[----:B------:R-:W-:-:S03]  /*1350*/  @!P0 IMAD.SHL.U32 R27, R26, 0x4, RZ ;  /* 0x000000041a1b8824 */ /* 0x000fc600078e00ff */
        /* <DEDUP_REMOVED lines=39> */
.L_x_1462:
        /* <DEDUP_REMOVED lines=25> */
.L_x_1464:
[----:B------:R-:W-:Y:S05]  /*1760*/  BSYNC.RECONVERGENT B0 ;  /* 0x0000000000007941 */ /* 0x000fea0003800200 */
.L_x_1463:
        /* <DEDUP_REMOVED lines=15> */
.L_x_1459:
        /* <DEDUP_REMOVED lines=15> */
[----:B------:R-:W-:Y:S01]  /*1950*/  @!UP1 UIMAD UR7, UR7, UR10, URZ ;  /* 0x0000000a070792a4 */ /* 0x000fe2000f8e02ff */
[----:B------:R-:W-:-:S03]  /*1960*/  @!P0 MOV R7, R23 ;  /* 0x0000001700078202 */ /* 0x000fc60000000f00 */
[----:B------:R-:W-:Y:S02]  /*1970*/  @!UP1 UIMAD UR7, UR4, UR11, UR7 ;  /* 0x0000000b040792a4 */ /* 0x000fe4000f8e0207 */
[----:B------:R-:W-:-:S03]  /*1980*/  @!P0 IMAD.WIDE.U32 R6, R5, UR4, R6 ;  /* 0x0000000405068c25 */ /* 0x000fc6000f8e0006 */
[----:B------:R-:W-:Y:S02]  /*1990*/  @!P0 SHF.L.U32 R5, R6, 0x2, RZ ;  /* 0x0000000206058819 */ /* 0x000fe400000006ff */
        /* <DEDUP_REMOVED lines=44> */
.L_x_1465:
[----:B------:R-:W-:Y:S05]  /*1c60*/  BRA.U !UP0, `(.L_x_1458) ;  /* 0x0000000508c07547 */ /* 0x000fea000b800000 */
[----:B------:R-:W-:-:S12]  /*1c70*/  UIADD3 UR4, UPT, UPT, UR6, -UR8, URZ ;  /* 0x8000000806047290 */ /* 0x000fd8000fffe0ff */
.L_x_1466:
        /* <DEDUP_REMOVED lines=21> */
[----:B------:R-:W0:Y:S05]  /*1dd0*/  @!P0 LDC.64 R12, c[0x0][0x3f8] ;  /* 0x0000fe00ff0c8b82 */ /* 0x000e2a0000000a00 */
[----:B------:R4:W5:Y:S01]  /*1de0*/  @!P0 LDG.E.64 R14, desc[UR14][R18.64] ;  /* 0x0000000e120e8981 */ /* 0x000962000c1e1b00 */
[----:B--2---:R-:W-:-:S05]  /*1df0*/  @!P0 VIADD R29, R26, 0x1 ;  /* 0x000000011a1d8836 */ /* 0x004fca0000000000 */
[----:B------:R-:W-:Y:S02]  /*1e00*/  @!P0 SHF.R.S32.HI R26, RZ, 0x1f, R29 ;  /* 0x0000001fff1a8819 */ /* 0x000fe4000001141d */
[----:B----4-:R-:W-:Y:S02]  /*1e10*/  @!P0 MOV R18, R24 ;  /* 0x0000001800128202 */ /* 0x010fe40000000f00 */
[----:B------:R-:W-:Y:S01]  /*1e20*/  @!P0 MOV R19, R23 ;  /* 0x0000001700138202 */ /* 0x000fe20000000f00 */
        /* <DEDUP_REMOVED lines=84> */
.L_x_1458:
[----:B------:R-:W0:Y:S01]  /*2370*/  S2R R2, SR_CgaCtaId ;  /* 0x0000000000027919 */ /* 0x000e220000008800 */
[----:B------:R-:W-:Y:S02]  /*2380*/  ISETP.NE.AND P0, PT, R3, RZ, PT ;  /* 0x000000ff0300720c */ /* 0x000fe40003f05270 */
[----:B------:R-:W-:Y:S02]  /*2390*/  MOV R13, 0x400 ;  /* 0x00000400000d7802 */ /* 0x000fe40000000f00 */
[----:B------:R-:W-:Y:S02]  /*23a0*/  SEL R17, RZ, 0x1, P0 ;  /* 0x00000001ff117807 */ /* 0x000fe40000000000 */
        /* <DEDUP_REMOVED lines=14> */
[----:B------:R-:W-:Y:S04]  /*2490*/  LDS R16, [R5+0x234] ;  /* 0x0002340005107984 */ /* 0x000fe80000000800 */
[----:B-1----:R-:W1:Y:S04]  /*24a0*/  LDS R20, [R5+0x240] ;  /* 0x0002400005147984 */ /* 0x002e680000000800 */
        /* <DEDUP_REMOVED lines=11> */
[----:B----4-:R-:W-:-:S07]  /*2560*/  ISETP.NE.AND P2, PT, R24, RZ, PT ;  /* 0x000000ff1800720c */ /* 0x010fce0003f45270 */
[----:B-1----:R-:W-:Y:S01]  /*2570*/  @!P0 FADD.FTZ R20, R16, R20 ;  /* 0x0000001410148221 */ /* 0x002fe20000010000 */
        /* <DEDUP_REMOVED lines=96> */
.L_x_1482:
[----:B------:R-:W1:Y:S01]  /*2b80*/  LDS R27, [R5+0x230] ;  /* 0x00023000051b7984 */ /* 0x000e620000000800 */
[----:B------:R-:W-:Y:S02]  /*2b90*/  ISETP.NE.AND P1, PT, R0, RZ, PT ;  /* 0x000000ff0000720c */ /* 0x000fe40003f25270 */
[----:B------:R-:W-:Y:S01]  /*2ba0*/  PLOP3.LUT P0, PT, PT, PT, PT, 0x80, 0x8 ;  /* 0x000000000008781c */ /* 0x000fe20003f0f070 */
[----:B0-----:R-:W0:Y:S04]  /*2bb0*/  LDS R16, [R5+0x23c] ;  /* 0x00023c0005107984 */ /* 0x001e280000000800 */
[----:B------:R-:W2:Y:S04]  /*2bc0*/  LDS R21, [R5+0x248] ;  /* 0x0002480005157984 */ /* 0x000ea80000000800 */
[----:B------:R-:W3:Y:S04]  /*2bd0*/  LDS R14, [R15+0xb4] ;  /* 0x0000b4000f0e7984 */ /* 0x000ee80000000800 */
[----:B------:R-:W-:Y:S04]  /*2be0*/  LDS R17, [R15+0xb8] ;  /* 0x0000b8000f117984 */ /* 0x000fe80000000800 */
[----:B------:R-:W4:Y:S04]  /*2bf0*/  LDS R12, [R5+0x234] ;  /* 0x00023400050c7984 */ /* 0x000f280000000800 */
        /* <DEDUP_REMOVED lines=8> */
[----:B0-----:R-:W-:Y:S01]  /*2c80*/  ISETP.NE.AND P3, PT, R16, RZ, PT ;  /* 0x000000ff1000720c */ /* 0x001fe20003f65270 */
[----:B------:R-:W0:Y:S01]  /*2c90*/  LDS R23, [R5+0x250] ;  /* 0x0002500005177984 */ /* 0x000e220000000800 */
[----:B--2---:R-:W-:-:S03]  /*2ca0*/  ISETP.NE.AND P2, PT, R21, RZ, PT ;  /* 0x000000ff1500720c */ /* 0x004fc60003f45270 */
[----:B------:R-:W2:Y:S01]  /*2cb0*/  LDS R25, [R5+0x258] ;  /* 0x0002580005197984 */ /* 0x000ea20000000800 */
[----:B---3--:R-:W-:-:S03]  /*2cc0*/  @P1 IADD3 R27, PT, PT, R14, R27, RZ ;  /* 0x0000001b0e1b1210 */ /* 0x008fc60007ffe0ff */
[----:B------:R-:W3:Y:S01]  /*2cd0*/  LDS R26, [R5+0x25c] ;  /* 0x00025c00051a7984 */ /* 0x000ee20000000800 */
[----:B------:R-:W-:Y:S01]  /*2ce0*/  IADD3 R16, PT, PT, R16, R27, RZ ;  /* 0x0000001b10107210 */ /* 0x000fe20007ffe0ff */
[----:B----4-:R-:W-:-:S03]  /*2cf0*/  @!P0 FADD.FTZ R12, R17, R12 ;  /* 0x0000000c110c8221 */ /* 0x010fc60000010000 */
        /* <DEDUP_REMOVED lines=15> */
[----:B------:R4:W-:Y:S01]  /*2df0*/  STS [R5+0x24c], R22 ;  /* 0x00024c1605007388 */ /* 0x0009e20000000800 */
[----:B--2---:R-:W-:-:S03]  /*2e00*/  @!P0 FADD.FTZ R25, R25, R22 ;  /* 0x0000001619198221 */ /* 0x004fc60000010000 */
[----:B------:R4:W-:Y:S01]  /*2e10*/  STS [R5+0x244], R20 ;  /* 0x0002441405007388 */ /* 0x0009e20000000800 */
[----:B---3--:R-:W-:-:S03]  /*2e20*/  @!P0 FADD.FTZ R26, R26, R23 ;  /* 0x000000171a1a8221 */ /* 0x008fc60000010000 */
[----:B------:R4:W-:Y:S04]  /*2e30*/  STS [R5+0x258], R25 ;  /* 0x0002581905007388 */ /* 0x0009e80000000800 */
[----:B------:R4:W-:Y:S04]  /*2e40*/  STS [R5+0x250], R23 ;  /* 0x0002501705007388 */ /* 0x0009e80000000800 */
[----:B------:R4:W-:Y:S02]  /*2e50*/  STS [R5+0x25c], R26 ;  /* 0x00025c1a05007388 */ /* 0x0009e40000000800 */
.L_x_1467:
[----:B------:R-:W-:Y:S05]  /*2e60*/  WARPSYNC.ALL ;  /* 0x0000000000007948 */ /* 0x000fea0003800000 */
[----:B------:R-:W2:Y:S01]  /*2e70*/  LDCU UR4, c[0x0][0x424] ;  /* 0x00008480ff0477ac */ /* 0x000ea20008000800 */
[----:B0-----:R-:W0:Y:S01]  /*2e80*/  LDC R17, c[0x0][0x420] ;  /* 0x00010800ff117b82 */ /* 0x001e220000000800 */
[----:B------:R-:W-:Y:S01]  /*2e90*/  BSSY.RECONVERGENT B0, `(.L_x_1469) ;  /* 0x0000023000007945 */ /* 0x000fe20003800200 */
[----:B------:R-:W3:Y:S06]  /*2ea0*/  LDCU.64 UR8, c[0x0][0x3f8] ;  /* 0x00007f00ff0877ac */ /* 0x000eec0008000a00 */
[----:B----4-:R-:W4:Y:S01]  /*2eb0*/  LDC R12, c[0x0][0x410] ;  /* 0x00010400ff0c7b82 */ /* 0x010f220000000800 */
[----:B--2---:R-:W-:-:S07]  /*2ec0*/  UIADD3 UR4, UPT, UPT, UR4, -0x2, URZ ;  /* 0xfffffffe04047890 */ /* 0x004fce000fffe0ff */
[----:B------:R-:W-:Y:S01]  /*2ed0*/  BAR.SYNC.DEFER_BLOCKING 0x0 ;  /* 0x0000000000007b1d */ /* 0x000fe20000010000 */
[----:B------:R-:W-:Y:S01]  /*2ee0*/  ISETP.NE.AND P2, PT, R3, UR4, PT ;  /* 0x0000000403007c0c */ /* 0x000fe2000bf45270 */
[----:B0-----:R-:W-:-:S06]  /*2ef0*/  IMAD R19, R17, UR17, R0 ;  /* 0x0000001111137c24 */ /* 0x001fcc000f8e0200 */
        /* <DEDUP_REMOVED lines=28> */
.L_x_1470:
[----:B------:R-:W-:Y:S05]  /*30c0*/  BSYNC.RECONVERGENT B0 ;  /* 0x0000000000007941 */ /* 0x000fea0003800200 */
.L_x_1469:
        /* <DEDUP_REMOVED lines=13> */
[----:B------:R-:W-:Y:S01]  /*31a0*/  IADD3 R12, P1, PT, R2, UR4, RZ ;  /* 0x00000004020c7c10 */ /* 0x000fe2000ff3e0ff */
[----:B------:R-:W-:Y:S01]  /*31b0*/  REDG.E.ADD.F32.FTZ.RN.STRONG.GPU desc[UR14][R2.64], R9 ;  /* 0x00000009020079a6 */ /* 0x000fe2000c12f30e */
[----:B------:R-:W-:Y:S02]  /*31c0*/  IADD3.X R5, PT, PT, RZ, R3, RZ, P0, !PT ;  /* 0x00000003ff057210 */ /* 0x000fe400007fe4ff */
[----:B0-----:R-:W-:Y:S02]  /*31d0*/  IADD3 R14, P0, PT, R4, UR4, RZ ;  /* 0x00000004040e7c10 */ /* 0x001fe4000ff1e0ff */
[----:B------:R-:W-:Y:S01]  /*31e0*/  IADD3.X R13, PT, PT, R3, UR5, RZ, P1, !PT ;  /* 0x00000005030d7c10 */ /* 0x000fe20008ffe4ff */
[----:B------:R-:W-:Y:S01]  /*31f0*/  REDG.E.ADD.F32.FTZ.RN.STRONG.GPU desc[UR14][R4.64], R6 ;  /* 0x00000006040079a6 */ /* 0x000fe2000c12f30e */
[----:B------:R-:W-:-:S03]  /*3200*/  IADD3.X R15, PT, PT, R5, UR5, RZ, P0, !PT ;  /* 0x00000005050f7c10 */ /* 0x000fc600087fe4ff */
[----:B------:R-:W-:Y:S04]  /*3210*/  REDG.E.ADD.F32.FTZ.RN.STRONG.GPU desc[UR14][R12.64], R7 ;  /* 0x000000070c0079a6 */ /* 0x000fe8000c12f30e */
[----:B------:R-:W-:Y:S01]  /*3220*/  REDG.E.ADD.F32.FTZ.RN.STRONG.GPU desc[UR14][R14.64], R10 ;  /* 0x0000000a0e0079a6 */ /* 0x000fe2000c12f30e */
[----:B------:R-:W-:Y:S05]  /*3230*/  EXIT ;  /* 0x000000000000794d */ /* 0x000fea0003800000 */
.L_x_1468:
[----:B------:R-:W-:Y:S05]  /*3240*/  WARPSYNC.COLLECTIVE R17, `(.L_x_1471) ;  /* 0x0000000011087348 */ /* 0x000fea0003c00000 */
[----:B------:R-:W-:Y:S01]  /*3250*/  NOP ;  /* 0x0000000000007918 */ /* 0x000fe20000000000 */
[----:B------:R-:W-:Y:S05]  /*3260*/  ENDCOLLECTIVE ;  /* 0x000000000000791b */ /* 0x000fea0003800000 */
.L_x_1471:
        /* <DEDUP_REMOVED lines=14> */
.L_x_1472:
        /* <DEDUP_REMOVED lines=9> */
.L_x_1473:
        /* <DEDUP_REMOVED lines=11> */
.L_x_1474:
        /* <DEDUP_REMOVED lines=9> */
.L_x_1475:
        /* <DEDUP_REMOVED lines=11> */
.L_x_1476:
        /* <DEDUP_REMOVED lines=9> */
.L_x_1477:
        /* <DEDUP_REMOVED lines=11> */
.L_x_1478:
        /* <DEDUP_REMOVED lines=10> */
.L_x_1479:
        /* <DEDUP_REMOVED lines=9> */
.L_x_1480:
[----:B------:R-:W-:Y:S01]  /*3840*/  @!P0 FADD.FTZ R12, R12, R23 ;  /* 0x000000170c0c8221 */ /* 0x000fe20000010000 */
[----:B------:R0:W-:Y:S04]  /*3850*/  STS [R15+0xc0], R16 ;  /* 0x0000c0100f007388 */ /* 0x0001e80000000800 */
[----:B------:R0:W-:Y:S04]  /*3860*/  STS [R15+0xc4], R8 ;  /* 0x0000c4080f007388 */ /* 0x0001e80000000800 */
[----:B------:R0:W-:Y:S02]  /*3870*/  STS [R15+0xc8], R12 ;  /* 0x0000c80c0f007388 */ /* 0x0001e40000000800 */
[----:B0-----:R-:W-:Y:S05]  /*3880*/  WARPSYNC.COLLECTIVE R17, `(.L_x_1481) ;  /* 0x0000000011087348 */ /* 0x001fea0003c00000 */
[----:B------:R-:W-:Y:S01]  /*3890*/  NOP ;  /* 0x0000000000007918 */ /* 0x000fe20000000000 */
[----:B0-----:R-:W-:Y:S05]  /*38a0*/  ENDCOLLECTIVE ;  /* 0x000000000000791b */ /* 0x001fea0003800000 */
.L_x_1481:
[----:B------:R-:W-:Y:S05]  /*38b0*/  BRA `(.L_x_1482) ;  /* 0xfffffff000b07947 */ /* 0x000fea000383ffff */
.L_x_1483:
        /* <DEDUP_REMOVED lines=12> */
.L_x_3916:


//--------------------- .text._Z30group_norm_nhwc_bwd_sum_kernelI11Fp32IOBf16WLi140EEv26Group_norm_nhwc_bwd_params --------------------------
	.section	.text._Z30group_norm_nhwc_bwd_sum_kernelI11Fp32IOBf16WLi140EEv26Group_norm_nhwc_bwd_params,"ax",@progbits
	.align	128
        .global         _Z30group_norm_nhwc_bwd_sum_kernelI11Fp32IOBf16WLi140EEv26Group_norm_nhwc_bwd_params
        .type           _Z30group_norm_nhwc_bwd_sum_kernelI11Fp32IOBf16WLi140EEv26Group_norm_nhwc_bwd_params,@function
        .size           _Z30group_norm_nhwc_bwd_sum_kernelI11Fp32IOBf16WLi140EEv26Group_norm_nhwc_bwd_params,(.L_x_3917 - _Z30group_norm_nhwc_bwd_sum_kernelI11Fp32IOBf16WLi140EEv26Group_norm_nhwc_bwd_params)
        .other          _Z30group_norm_nhwc_bwd_sum_kernelI11Fp32IOBf16WLi140EEv26Group_norm_nhwc_bwd_params,@"STO_CUDA_ENTRY STV_DEFAULT"
_Z30group_norm_nhwc_bwd_sum_kernelI11Fp32IOBf16WLi140EEv26Group_norm_nhwc_bwd_params:
.text._Z30group_norm_nhwc_bwd_sum_kernelI11Fp32IOBf16WLi140EEv26Group_norm_nhwc_bwd_params:
        /* <DEDUP_REMOVED lines=44> */
[----:B------:R-:W-:Y:S02]  /*02c0*/  MOV R27, RZ ;  /* 0x000000ff001b7202 */ /* 0x000fe40000000f00 */
[----:B------:R-:W-:Y:S02]  /*02d0*/  ISETP.GE.AND.EX P0, PT, R29, UR11, PT, P0 ;  /* 0x0000000b1d007c0c */ /* 0x000fe4000bf06300 */
[----:B------:R-:W-:Y:S01]  /*02e0*/  MOV R21, RZ ;  /* 0x000000ff00157202 */ /* 0x000fe20000000f00 */
[----:B0-----:R-:W0:Y:S02]  /*02f0*/  MUFU.RCP R2, R2 ;  /* 0x0000000200027308 */ /* 0x001e240000001000 */
[----:B0-----:R-:W-:-:S02]  /*0300*/  VIADD R8, R2, 0xffffffe ;  /* 0x0ffffffe02087836 */ /* 0x001fc40000000000 */
[----:B------:R-:W-:-:S04]  /*0310*/  HFMA2 R2, -RZ, RZ, 0, 0 ;  /* 0x00000000ff027431 */ /* 0x000fc800000001ff */
        /* <DEDUP_REMOVED lines=24> */
[----:B--2---:R-:W-:-:S02]  /*04a0*/  SHF.L.U32 R21, R21, 0x10, RZ ;  /* 0x0000001015157819 */ /* 0x004fc400000006ff */
[----:B---3--:R-:W-:Y:S02]  /*04b0*/  SHF.L.U32 R2, R2, 0x10, RZ ;  /* 0x0000001002027819 */ /* 0x008fe400000006ff */
[----:B----4-:R-:W-:Y:S02]  /*04c0*/  @P1 SHF.L.U32 R22, R15, 0x10, RZ ;  /* 0x000000100f161819 */ /* 0x010fe400000006ff */
[----:B-----5:R-:W-:-:S07]  /*04d0*/  @P1 SHF.L.U32 R27, R5, 0x10, RZ ;  /* 0x00000010051b1819 */ /* 0x020fce00000006ff */
.L_x_1485:
[----:B------:R-:W-:Y:S05]  /*04e0*/  BSYNC.RECONVERGENT B0 ;  /* 0x0000000000007941 */ /* 0x000fea0003800200 */
.L_x_1484:
[----:B------:R-:W0:Y:S01]  /*04f0*/  S2UR UR4, SR_CTAID.Y ;  /* 0x00000000000479c3 */ /* 0x000e220000002600 */
[----:B------:R-:W-:Y:S01]  /*0500*/  FSETP.GTU.FTZ.AND P1, PT, R7, RZ, PT ;  /* 0x000000ff0700720b */ /* 0x000fe20003f3c000 */
[----:B------:R-:W0:Y:S01]  /*0510*/  LDCU UR5, c[0x0][0x41c] ;  /* 0x00008380ff0577ac */ /* 0x000e220008000800 */
[CC--:B------:R-:W-:Y:S01]  /*0520*/  ISETP.GE.U32.AND P3, PT, R14.reuse, R3.reuse, PT ;  /* 0x000000030e00720c */ /* 0x0c0fe20003f66070 */
[----:B------:R-:W-:Y:S01]  /*0530*/  HFMA2 R20, -RZ, RZ, 1.875, 0 ;  /* 0x3f800000ff147431 */ /* 0x000fe200000001ff */
[----:B------:R-:W-:Y:S01]  /*0540*/  CS2R R8, SRZ ;  /* 0x0000000000087805 */ /* 0x000fe2000001ff00 */
[----:B------:R-:W1:Y:S08]  /*0550*/  LDCU.64 UR12, c[0x0][0x400] ;  /* 0x00008000ff0c77ac */ /* 0x000e700008000a00 */
        /* <DEDUP_REMOVED lines=13> */
[----:B------:R-:W-:Y:S01]  /*0630*/  MOV R10, RZ ;  /* 0x000000ff000a7202 */ /* 0x000fe20000000f00 */
[----:B------:R-:W-:Y:S02]  /*0640*/  UISETP.LT.AND.EX UP0, UPT, UR5, UR13, UPT, UP0 ;  /* 0x0000000d0500728c */ /* 0x000fe4000bf01300 */
[----:B------:R0:W1:Y:S01]  /*0650*/  @P1 MUFU.RSQ R20, R12 ;  /* 0x0000000c00141308 */ /* 0x0000620000001400 */
[----:B------:R-:W-:Y:S01]  /*0660*/  IMAD.MOV R5, RZ, RZ, -R11 ;  /* 0x000000ffff057224 */ /* 0x000fe200078e0a0b */
[----:B------:R-:W-:-:S03]  /*0670*/  USEL UR8, UR8, UR12, UP0 ;  /* 0x0000000c08087287 */ /* 0x000fc60008000000 */
[----:B------:R-:W-:Y:S01]  /*0680*/  IMAD R3, R3, R5, R6 ;  /* 0x0000000503037224 */ /* 0x000fe200078e0206 */
[----:B------:R-:W-:Y:S01]  /*0690*/  UISETP.GT.AND UP0, UPT, UR8, UR4, UPT ;  /* 0x000000040800728c */ /* 0x000fe2000bf04270 */
[----:B------:R-:W-:Y:S01]  /*06a0*/  HFMA2 R5, -RZ, RZ, 0, 0 ;  /* 0x00000000ff057431 */ /* 0x000fe200000001ff */
[----:B------:R-:W-:-:S07]  /*06b0*/  CS2R R6, SRZ ;  /* 0x0000000000067805 */ /* 0x000fce000001ff00 */
        /* <DEDUP_REMOVED lines=19> */
.L_x_1489:
        /* <DEDUP_REMOVED lines=9> */
[----:B------:R-:W-:Y:S01]  /*0880*/  @!P0 IADD3 R17, PT, PT, R17, R19, RZ ;  /* 0x0000001311118210 */ /* 0x000fe20007ffe0ff */
[----:B------:R-:W-:-:S03]  /*0890*/  @!P0 IMAD.SHL.U32 R19, R16, 0x4, RZ ;  /* 0x0000000410138824 */ /* 0x000fc600078e00ff */
[----:B------:R-:W-:Y:S02]  /*08a0*/  @!P0 SHF.L.U64.HI R22, R16, 0x2, R17 ;  /* 0x0000000210168819 */ /* 0x000fe40000010211 */
[----:B------:R-:W3:Y:S01]  /*08b0*/  @!P0 LDC.64 R16, c[0x0][0x3f8] ;  /* 0x0000fe00ff108b82 */ /* 0x000ee20000000a00 */
[----:B--2---:R-:W-:-:S04]  /*08c0*/  @!P0 IADD3 R26, P1, PT, R19, R12, RZ ;  /* 0x0000000c131a8210 */ /* 0x004fc80007f3e0ff */
[----:B------:R-:W-:Y:S02]  /*08d0*/  @!P0 IADD3.X R27, PT, PT, R22, R13, RZ, P1, !PT ;  /* 0x0000000d161b8210 */ /* 0x000fe40000ffe4ff */
[----:B------:R-:W-:-:S06]  /*08e0*/  CS2R R12, SRZ ;  /* 0x00000000000c7805 */ /* 0x000fcc000001ff00 */
[----:B------:R2:W4:Y:S01]  /*08f0*/  @!P0 LDG.E.64 R12, desc[UR14][R26.64] ;  /* 0x0000000e1a0c8981 */ /* 0x000522000c1e1b00 */
[----:B0-----:R-:W-:-:S04]  /*0900*/  @!P0 IADD3 R18, P1, PT, R19, R14, RZ ;  /* 0x0000000e13128210 */ /* 0x001fc80007f3e0ff */
[----:B------:R-:W-:Y:S02]  /*0910*/  @!P0 IADD3.X R19, PT, PT, R22, R15, RZ, P1, !PT ;  /* 0x0000000f16138210 */ /* 0x000fe40000ffe4ff */
[----:B------:R-:W-:Y:S02]  /*0920*/  CS2R R14, SRZ ;  /* 0x00000000000e7805 */ /* 0x000fe4000001ff00 */
[----:B------:R-:W-:-:S04]  /*0930*/  MOV R22, UR4 ;  /* 0x0000000400167c02 */ /* 0x000fc80008000f00 */
[----:B--2---:R-:W-:Y:S01]  /*0940*/  @!P0 IADD3 R27, PT, PT, R22, -0x1, RZ ;  /* 0xffffffff161b8810 */ /* 0x004fe20007ffe0ff */
[----:B------:R0:W2:Y:S03]  /*0950*/  @!P0 LDG.E.64 R14, desc[UR14][R18.64] ;  /* 0x0000000e120e8981 */ /* 0x0000a6000c1e1b00 */
[----:B------:R-:W-:-:S05]  /*0960*/  @!P0 SHF.R.S32.HI R22, RZ, 0x1f, R27 ;  /* 0x0000001fff168819 */ /* 0x000fca000001141b */
[----:B---3--:R-:W-:Y:S01]  /*0970*/  @!P0 IMAD R22, R22, R16, RZ ;  /* 0x0000001016168224 */ /* 0x008fe200078e02ff */
        /* <DEDUP_REMOVED lines=8> */
[----:B------:R-:W3:Y:S01]  /*0a00*/  @!P0 LDC.64 R18, c[0x0][0x398] ;  /* 0x0000e600ff128b82 */ /* 0x000ee20000000a00 */
[----:B0-----:R-:W-:-:S02]  /*0a10*/  @!P0 IADD3 R26, P1, PT, R27, R16, RZ ;  /* 0x000000101b1a8210 */ /* 0x001fc40007f3e0ff */
[----:B---3--:R-:W-:-:S03]  /*0a20*/  @!P0 IADD3 R18, P2, PT, R27, R18, RZ ;  /* 0x000000121b128210 */ /* 0x008fc60007f5e0ff */
[C---:B------:R-:W-:Y:S01]  /*0a30*/  @!P0 IMAD.X R27, R22.reuse, 0x1, R17, P1 ;  /* 0x00000001161b8824 */ /* 0x040fe200008e0611 */
[----:B------:R-:W-:Y:S02]  /*0a40*/  CS2R R16, SRZ ;  /* 0x0000000000107805 */ /* 0x000fe4000001ff00 */
[----:B------:R-:W-:-:S05]  /*0a50*/  @!P0 IADD3.X R19, PT, PT, R22, R19, RZ, P2, !PT ;  /* 0x0000001316138210 */ /* 0x000fca00017fe4ff */
[----:B------:R0:W3:Y:S02]  /*0a60*/  @!P0 LDG.E.64 R16, desc[UR14][R18.64] ;  /* 0x0000000e12108981 */ /* 0x0000e4000c1e1b00 */
[----:B0-----:R-:W-:-:S06]  /*0a70*/  CS2R R18, SRZ ;  /* 0x0000000000127805 */ /* 0x001fcc000001ff00 */
[----:B------:R3:W5:Y:S02]  /*0a80*/  @!P0 LDG.E.64 R18, desc[UR14][R26.64] ;  /* 0x0000000e1a128981 */ /* 0x000764000c1e1b00 */
[----:B---3--:R-:W-:Y:S01]  /*0a90*/  FADD.FTZ R27, R16, R7 ;  /* 0x00000007101b7221 */ /* 0x008fe20000010000 */
        /* <DEDUP_REMOVED lines=12> */
[----:B--2---:R-:W-:Y:S02]  /*0b60*/  FADD.FTZ R17, R27, R14 ;  /* 0x0000000e1b117221 */ /* 0x004fe40000010000 */
        /* <DEDUP_REMOVED lines=36> */
[----:B------:R-:W-:Y:S02]  /*0db0*/  IMAD.U32 R19, RZ, RZ, UR4 ;  /* 0x00000004ff137e24 */ /* 0x000fe4000f8e00ff */
        /* <DEDUP_REMOVED lines=51> */
.L_x_1488:
        /* <DEDUP_REMOVED lines=78> */
.L_x_1490:
[----:B------:R-:W-:Y:S05]  /*15d0*/  BRA.U UP0, `(.L_x_1486) ;  /* 0x0000000d00647547 */ /* 0x000fea000b800000 */
[----:B------:R-:W0:Y:S01]  /*15e0*/  LDCU.64 UR6, c[0x0][0x3f8] ;  /* 0x00007f00ff0677ac */ /* 0x000e220008000a00 */
[----:B------:R-:W-:Y:S01]  /*15f0*/  IMAD.MOV.U32 R22, RZ, RZ, R24 ;  /* 0x000000ffff167224 */ /* 0x000fe200078e0018 */
        /* <DEDUP_REMOVED lines=22> */
.L_x_1492:
[----:B------:R-:W-:Y:S05]  /*1760*/  BSYNC.RECONVERGENT B0 ;  /* 0x0000000000007941 */ /* 0x000fea0003800200 */
.L_x_1491:
        /* <DEDUP_REMOVED lines=15> */
.L_x_1487:
        /* <DEDUP_REMOVED lines=64> */
.L_x_1493:
[----:B------:R-:W-:Y:S05]  /*1c60*/  BRA.U !UP0, `(.L_x_1486) ;  /* 0x0000000508c07547 */ /* 0x000fea000b800000 */
[----:B------:R-:W-:-:S12]  /*1c70*/  UIADD3 UR4, UPT, UPT, UR6, -UR8, URZ ;  /* 0x8000000806047290 */ /* 0x000fd8000fffe0ff */
.L_x_1494:
        /* <DEDUP_REMOVED lines=111> */
.L_x_1486:
        /* <DEDUP_REMOVED lines=13> */
[----:B------:R-:W-:Y:S01]  /*2440*/  IMAD R24, R0, 0x30, R13 ;  /* 0x0000003000187824 */ /* 0x000fe200078e020d */
[----:B------:R-:W2:Y:S04]  /*2450*/  S2R R25, SR_LANEID ;  /* 0x0000000000197919 */ /* 0x000ea80000000000 */
[----:B------:R-:W3:Y:S04]  /*2460*/  LDS R21, [R24+0x21c] ;  /* 0x00021c0018157984 */ /* 0x000ee80000000800 */
[----:B------:R-:W4:Y:S04]  /*2470*/  LDS R22, [R24+0x228] ;  /* 0x0002280018167984 */ /* 0x000f280000000800 */
[----:B------:R-:W5:Y:S04]  /*2480*/  LDS R15, [R24+0x234] ;  /* 0x00023400180f7984 */ /* 0x000f680000000800 */
[----:B------:R-:W-:Y:S04]  /*2490*/  LDS R18, [R24+0x214] ;  /* 0x0002140018127984 */ /* 0x000fe80000000800 */
[----:B------:R-:W2:Y:S04]  /*24a0*/  LDS R23, [R24+0x220] ;  /* 0x0002200018177984 */ /* 0x000ea80000000800 */
[----:B------:R-:W2:Y:S04]  /*24b0*/  LDS R14, [R24+0x240] ;  /* 0x00024000180e7984 */ /* 0x000ea80000000800 */
[----:B------:R-:W-:Y:S04]  /*24c0*/  LDS R19, [R24+0x218] ;  /* 0x0002180018137984 */ /* 0x000fe80000000800 */
[----:B-1----:R-:W1:Y:S04]  /*24d0*/  LDS R20, [R24+0x224] ;  /* 0x0002240018147984 */ /* 0x002e680000000800 */
[----:B0-----:R-:W0:Y:S04]  /*24e0*/  LDS R8, [R24+0x210] ;  /* 0x0002100018087984 */ /* 0x001e280000000800 */
[----:B------:R-:W0:Y:S04]  /*24f0*/  LDS R12, [R24+0x22c] ;  /* 0x00022c00180c7984 */ /* 0x000e280000000800 */
        /* <DEDUP_REMOVED lines=8> */
[----:B--2---:R-:W-:Y:S01]  /*2580*/  @!P0 FADD.FTZ R23, R18, R23 ;  /* 0x0000001712178221 */ /* 0x004fe20000010000 */
[----:B------:R-:W-:Y:S02]  /*2590*/  SHF.R.U32.HI R18, RZ, 0x2, R25 ;  /* 0x00000002ff127819 */ /* 0x000fe40000011619 */
[----:B------:R-:W-:Y:S01]  /*25a0*/  ISETP.NE.AND P3, PT, R14, RZ, PT ;  /* 0x000000ff0e00720c */ /* 0x000fe20003f65270 */
[----:B-1----:R-:W-:Y:S01]  /*25b0*/  @!P0 FADD.FTZ R20, R19, R20 ;  /* 0x0000001413148221 */ /* 0x002fe20000010000 */
[----:B------:R-:W-:Y:S01]  /*25c0*/  HFMA2 R19, -RZ, RZ, 0, 7.152557373046875e-07 ;  /* 0x0000000cff137431 */ /* 0x000fe200000001ff */
[----:B0-----:R-:W-:Y:S01]  /*25d0*/  IADD3 R21, PT, PT, R22, R21, R8 ;  /* 0x0000001516157210 */ /* 0x001fe20007ffe008 */
[----:B------:R-:W-:-:S04]  /*25e0*/  IMAD.HI.U32 R8, R18, 0x24924925, RZ ;  /* 0x2492492512087827 */ /* 0x000fc800078e00ff */
[----:B------:R-:W-:Y:S01]  /*25f0*/  @!P1 FADD.FTZ R12, R12, R23 ;  /* 0x000000170c0c9221 */ /* 0x000fe20000010000 */
[----:B------:R-:W-:Y:S02]  /*2600*/  IMAD R8, R8, -0x1c, R25 ;  /* 0xffffffe408087824 */ /* 0x000fe400078e0219 */
[----:B------:R-:W-:Y:S01]  /*2610*/  @!P1 FADD.FTZ R16, R16, R20 ;  /* 0x0000001410109221 */ /* 0x000fe20000010000 */
[----:B---3--:R-:W-:Y:S01]  /*2620*/  @!P2 FADD.FTZ R5, R5, R12 ;  /* 0x0000000c0505a221 */ /* 0x008fe20000010000 */
[----:B------:R-:W-:Y:S01]  /*2630*/  IADD3 R12, PT, PT, R14, R21, R15 ;  /* 0x000000150e0c7210 */ /* 0x000fe20007ffe00f */
[----:B------:R-:W-:Y:S01]  /*2640*/  IMAD R15, R8, R19, UR4 ;  /* 0x00000004080f7e24 */ /* 0x000fe2000f8e0213 */
[----:B------:R-:W-:Y:S01]  /*2650*/  MOV R14, 0xfffffff ;  /* 0x0fffffff000e7802 */ /* 0x000fe20000000f00 */
[----:B----4-:R-:W-:-:S03]  /*2660*/  @!P2 FADD.FTZ R17, R17, R16 ;  /* 0x000000101111a221 */ /* 0x010fc60000010000 */
[----:B------:R0:W-:Y:S01]  /*2670*/  STS [R15+0xc0], R12 ;  /* 0x0000c00c0f007388 */ /* 0x0001e20000000800 */
[----:B-----5:R-:W-:Y:S01]  /*2680*/  @!P3 FADD.FTZ R2, R2, R5 ;  /* 0x000000050202b221 */ /* 0x020fe20000010000 */
[----:B------:R-:W-:Y:S01]  /*2690*/  R2UR UR7, R14 ;  /* 0x000000000e0772ca */ /* 0x000fe200000e0000 */
[----:B------:R-:W-:Y:S02]  /*26a0*/  VIADD R5, R13, 0x210 ;  /* 0x000002100d057836 */ /* 0x000fe40000000000 */
[----:B------:R-:W-:Y:S01]  /*26b0*/  @!P3 FADD.FTZ R4, R4, R17 ;  /* 0x000000110404b221 */ /* 0x000fe20000010000 */
[----:B------:R0:W-:Y:S01]  /*26c0*/  STS [R15+0xc4], R2 ;  /* 0x0000c4020f007388 */ /* 0x0001e20000000800 */
[----:B------:R-:W-:-:S03]  /*26d0*/  IMAD R5, R0, 0x30, R5 ;  /* 0x0000003000057824 */ /* 0x000fc600078e0205 */
[----:B------:R0:W-:Y:S05]  /*26e0*/  STS [R15+0xc8], R4 ;  /* 0x0000c8040f007388 */ /* 0x0001ea0000000800 */
[----:B------:R-:W-:Y:S05]  /*26f0*/  BRA.DIV UR7, `(.L_x_1496) ;  /* 0x0000000e07287947 */ /* 0x000fea000b800000 */
[C---:B------:R-:W-:Y:S01]  /*2700*/  ISETP.NE.AND P2, PT, R8.reuse, RZ, PT ;  /* 0x000000ff0800720c */ /* 0x040fe20003f45270 */
[----:B------:R-:W-:Y:S01]  /*2710*/  NOP ;  /* 0x0000000000007918 */ /* 0x000fe20000000000 */
[----:B------:R-:W-:Y:S02]  /*2720*/  PLOP3.LUT P0, PT, PT, PT, PT, 0x80, 0x8 ;  /* 0x000000000008781c */ /* 0x000fe40003f0f070 */
[----:B------:R-:W-:-:S09]  /*2730*/  ISETP.GE.U32.AND P3, PT, R8, 0x10, PT ;  /* 0x000000100800780c */ /* 0x000fd20003f66070 */
[----:B------:R-:W1:Y:S01]  /*2740*/  @P2 LDS R17, [R15+0xb4] ;  /* 0x0000b4000f112984 */ /* 0x000e620000000800 */
[----:B------:R-:W-:-:S03]  /*2750*/  @P2 ISETP.NE.AND P1, PT, R12, RZ, PT ;  /* 0x000000ff0c00220c */ /* 0x000fc60003f25270 */
[----:B------:R-:W2:Y:S01]  /*2760*/  @P2 LDS R19, [R15+0xb8] ;  /* 0x0000b8000f132984 */ /* 0x000ea20000000800 */
[----:B------:R-:W-:-:S03]  /*2770*/  @P2 PLOP3.LUT P0, PT, P1, PT, PT, 0x80, 0x8 ;  /* 0x000000000008281c */ /* 0x000fc60000f0f070 */
[----:B------:R-:W3:Y:S01]  /*2780*/  @P2 LDS R21, [R15+0xbc] ;  /* 0x0000bc000f152984 */ /* 0x000ee20000000800 */
[----:B-1----:R-:W-:-:S04]  /*2790*/  @P2 IADD3 R17, PT, PT, R12, R17, RZ ;  /* 0x000000110c112210 */ /* 0x002fc80007ffe0ff */
[----:B0-----:R-:W-:-:S05]  /*27a0*/  @P2 MOV R12, R17 ;  /* 0x00000011000c2202 */ /* 0x001fca0000000f00 */
[----:B--2---:R-:W-:Y:S01]  /*27b0*/  @!P0 FADD.FTZ R2, R2, R19 ;  /* 0x0000001302028221 */ /* 0x004fe20000010000 */
[----:B------:R-:W-:Y:S01]  /*27c0*/  ISETP.GE.U32.AND P2, PT, R8, 0x2, PT ;  /* 0x000000020800780c */ /* 0x000fe20003f46070 */
[----:B------:R-:W-:Y:S01]  /*27d0*/  NOP ;  /* 0x0000000000007918 */ /* 0x000fe20000000000 */
[----:B---3--:R-:W-:Y:S01]  /*27e0*/  @!P0 FADD.FTZ R4, R4, R21 ;  /* 0x0000001504048221 */ /* 0x008fe20000010000 */
        /* <DEDUP_REMOVED lines=66> */
.L_x_1510:
[----:B------:R-:W1:Y:S01]  /*2c10*/  LDS R20, [R5] ;  /* 0x0000000005147984 */ /* 0x000e620000000800 */
[----:B------:R-:W-:Y:S02]  /*2c20*/  ISETP.NE.AND P1, PT, R0, RZ, PT ;  /* 0x000000ff0000720c */ /* 0x000fe40003f25270 */
[----:B------:R-:W-:Y:S01]  /*2c30*/  PLOP3.LUT P0, PT, PT, PT, PT, 0x80, 0x8 ;  /* 0x000000000008781c */ /* 0x000fe20003f0f070 */
[----:B------:R-:W2:Y:S04]  /*2c40*/  LDS R25, [R5+0xc] ;  /* 0x00000c0005197984 */ /* 0x000ea80000000800 */
[----:B------:R-:W3:Y:S04]  /*2c50*/  LDS R27, [R15+0xb4] ;  /* 0x0000b4000f1b7984 */ /* 0x000ee80000000800 */
        /* <DEDUP_REMOVED lines=13> */
[----:B---3--:R-:W-:Y:S02]  /*2d30*/  @P1 IADD3 R20, PT, PT, R27, R20, RZ ;  /* 0x000000141b141210 */ /* 0x008fe40007ffe0ff */
[----:B------:R-:W-:Y:S01]  /*2d40*/  IADD3 R27, PT, PT, R13, 0x210, RZ ;  /* 0x000002100d1b7810 */ /* 0x000fe20007ffe0ff */
[----:B------:R-:W3:Y:S04]  /*2d50*/  LDS R8, [R5+0x20] ;  /* 0x0000200005087984 */ /* 0x000ee80000000800 */
[----:B------:R-:W3:Y:S01]  /*2d60*/  LDS R17, [R5+0x28] ;  /* 0x0000280005117984 */ /* 0x000ee20000000800 */
[----:B------:R-:W-:-:S02]  /*2d70*/  IMAD R27, R0, 0x30, R27 ;  /* 0x00000030001b7824 */ /* 0x000fc400078e021b */
[----:B0-----:R-:W-:Y:S01]  /*2d80*/  @!P0 FADD.FTZ R4, R29, R4 ;  /* 0x000000041d048221 */ /* 0x001fe20000010000 */
[----:B------:R-:W0:Y:S04]  /*2d90*/  LDS R15, [R5+0x2c] ;  /* 0x00002c00050f7984 */ /* 0x000e280000000800 */
[----:B------:R-:W0:Y:S01]  /*2da0*/  LDS R14, [R5+0x34] ;  /* 0x00003400050e7984 */ /* 0x000e220000000800 */
[----:B----4-:R-:W-:Y:S01]  /*2db0*/  @!P0 FADD.FTZ R2, R24, R2 ;  /* 0x0000000218028221 */ /* 0x010fe20000010000 */
[----:B------:R-:W-:Y:S02]  /*2dc0*/  IADD3 R24, PT, PT, R25, R20, RZ ;  /* 0x0000001419187210 */ /* 0x000fe40007ffe0ff */
[----:B------:R4:W0:Y:S01]  /*2dd0*/  LDS R18, [R5+0x38] ;  /* 0x0000380005127984 */ /* 0x0008220000000800 */
[----:B-----5:R-:W-:-:S02]  /*2de0*/  ISETP.NE.AND P0, PT, R23, RZ, PT ;  /* 0x000000ff1700720c */ /* 0x020fc40003f05270 */
[----:B------:R-:W-:Y:S01]  /*2df0*/  IADD3 R23, PT, PT, R23, R24, RZ ;  /* 0x0000001817177210 */ /* 0x000fe20007ffe0ff */
[----:B------:R0:W-:Y:S01]  /*2e00*/  STS [R27], R20 ;  /* 0x000000141b007388 */ /* 0x0001e20000000800 */
[C---:B------:R-:W-:Y:S01]  /*2e10*/  ISETP.NE.AND P1, PT, R22.reuse, RZ, PT ;  /* 0x000000ff1600720c */ /* 0x040fe20003f25270 */
[----:B------:R-:W-:Y:S01]  /*2e20*/  @!P2 FADD.FTZ R21, R21, R4 ;  /* 0x000000041515a221 */ /* 0x000fe20000010000 */
[----:B----4-:R-:W-:Y:S01]  /*2e30*/  IADD3 R5, PT, PT, R22, R23, RZ ;  /* 0x0000001716057210 */ /* 0x010fe20007ffe0ff */
[----:B------:R4:W-:Y:S01]  /*2e40*/  STS [R27+0xc], R24 ;  /* 0x00000c181b007388 */ /* 0x0009e20000000800 */
[----:B------:R-:W-:-:S03]  /*2e50*/  @!P2 FADD.FTZ R19, R19, R2 ;  /* 0x000000021313a221 */ /* 0x000fc60000010000 */
[----:B------:R4:W-:Y:S01]  /*2e60*/  STS [R27+0x4], R4 ;  /* 0x000004041b007388 */ /* 0x0009e20000000800 */
[C---:B-1----:R-:W-:Y:S02]  /*2e70*/  ISETP.NE.AND P2, PT, R16.reuse, RZ, PT ;  /* 0x000000ff1000720c */ /* 0x042fe40003f45270 */
[----:B------:R-:W-:Y:S01]  /*2e80*/  IADD3 R16, PT, PT, R16, R5, RZ ;  /* 0x0000000510107210 */ /* 0x000fe20007ffe0ff */
[----:B------:R4:W-:Y:S01]  /*2e90*/  STS [R27+0x8], R2 ;  /* 0x000008021b007388 */ /* 0x0009e20000000800 */
[----:B--2---:R-:W-:-:S03]  /*2ea0*/  @!P0 FADD.FTZ R12, R12, R21 ;  /* 0x000000150c0c8221 */ /* 0x004fc60000010000 */
        /* <DEDUP_REMOVED lines=15> */
[----:B------:R4:W-:Y:S02]  /*2fa0*/  STS [R27+0x38], R18 ;  /* 0x000038121b007388 */ /* 0x0009e40000000800 */
.L_x_1495:
[----:B------:R-:W-:Y:S05]  /*2fb0*/  WARPSYNC.ALL ;  /* 0x0000000000007948 */ /* 0x000fea0003800000 */
[----:B------:R-:W2:Y:S01]  /*2fc0*/  LDCU UR4, c[0x0][0x424] ;  /* 0x00008480ff0477ac */ /* 0x000ea20008000800 */
[----:B----4-:R-:W3:Y:S01]  /*2fd0*/  LDC R15, c[0x0][0x420] ;  /* 0x00010800ff0f7b82 */ /* 0x010ee20000000800 */
[----:B------:R-:W-:Y:S01]  /*2fe0*/  BSSY.RECONVERGENT B0, `(.L_x_1497) ;  /* 0x0000024000007945 */ /* 0x000fe20003800200 */
[----:B------:R-:W4:Y:S06]  /*2ff0*/  LDCU.64 UR8, c[0x0][0x3f8] ;  /* 0x00007f00ff0877ac */ /* 0x000f2c0008000a00 */
[----:B------:R-:W5:Y:S08]  /*3000*/  LDC R16, c[0x0][0x410] ;  /* 0x00010400ff107b82 */ /* 0x000f700000000800 */
[----:B------:R-:W0:Y:S01]  /*3010*/  LDC R17, c[0x0][0x428] ;  /* 0x00010a00ff117b82 */ /* 0x000e220000000800 */
[----:B--2---:R-:W-:-:S07]  /*3020*/  UIADD3 UR4, UPT, UPT, UR4, -0x2, URZ ;  /* 0xfffffffe04047890 */ /* 0x004fce000fffe0ff */
[----:B------:R-:W-:Y:S01]  /*3030*/  BAR.SYNC.DEFER_BLOCKING 0x0 ;  /* 0x0000000000007b1d */ /* 0x000fe20000010000 */
[----:B------:R-:W-:Y:S01]  /*3040*/  ISETP.NE.AND P2, PT, R3, UR4, PT ;  /* 0x0000000403007c0c */ /* 0x000fe2000bf45270 */
[----:B---3--:R-:W-:-:S05]  /*3050*/  IMAD R3, R15, UR17, R0 ;  /* 0x000000110f037c24 */ /* 0x008fca000f8e0200 */
[----:B-----5:R-:W-:-:S07]  /*3060*/  ISETP.GE.AND P0, PT, R3, R16, PT ;  /* 0x000000100300720c */ /* 0x020fce0003f06270 */
[----:B------:R-:W-:Y:S01]  /*3070*/  VOTEU.ALL UP0, P2 ;  /* 0x0000000000ff7886 */ /* 0x000fe20001000000 */
[----:B------:R-:W-:Y:S01]  /*3080*/  ISETP.GE.U32.OR P0, PT, R0, R15, P0 ;  /* 0x0000000f0000720c */ /* 0x000fe20000706470 */
[----:B0-----:R-:W-:-:S03]  /*3090*/  IMAD R8, R17, UR17, R0 ;  /* 0x0000001111087c24 */ /* 0x001fc6000f8e0200 */
        /* <DEDUP_REMOVED lines=24> */
.L_x_1498:
[----:B------:R-:W-:Y:S05]  /*3220*/  BSYNC.RECONVERGENT B0 ;  /* 0x0000000000007941 */ /* 0x000fea0003800200 */
.L_x_1497:
        /* <DEDUP_REMOVED lines=23> */
.L_x_1496:
[----:B0-----:R-:W-:Y:S05]  /*33a0*/  WARPSYNC.COLLECTIVE R14, `(.L_x_1499) ;  /* 0x000000000e087348 */ /* 0x001fea0003c00000 */
[----:B------:R-:W-:Y:S01]  /*33b0*/  NOP ;  /* 0x0000000000007918 */ /* 0x000fe20000000000 */
[----:B0-----:R-:W-:Y:S05]  /*33c0*/  ENDCOLLECTIVE ;  /* 0x000000000000791b */ /* 0x001fea0003800000 */
.L_x_1499:
        /* <DEDUP_REMOVED lines=14> */
.L_x_1500:
        /* <DEDUP_REMOVED lines=9> */
.L_x_1501:
        /* <DEDUP_REMOVED lines=11> */
.L_x_1502:
        /* <DEDUP_REMOVED lines=9> */
.L_x_1503:
        /* <DEDUP_REMOVED lines=11> */
.L_x_1504:
        /* <DEDUP_REMOVED lines=9> */
.L_x_1505:
        /* <DEDUP_REMOVED lines=11> */
.L_x_1506:
        /* <DEDUP_REMOVED lines=10> */
.L_x_1507:
        /* <DEDUP_REMOVED lines=9> */
.L_x_1508:
[----:B------:R-:W-:Y:S01]  /*39a0*/  @!P0 FADD.FTZ R4, R4, R21 ;  /* 0x0000001504048221 */ /* 0x000fe20000010000 */
[----:B------:R0:W-:Y:S04]  /*39b0*/  STS [R15+0xc0], R12 ;  /* 0x0000c00c0f007388 */ /* 0x0001e80000000800 */
[----:B------:R0:W-:Y:S04]  /*39c0*/  STS [R15+0xc4], R2 ;  /* 0x0000c4020f007388 */ /* 0x0001e80000000800 */
[----:B------:R0:W-:Y:S02]  /*39d0*/  STS [R15+0xc8], R4 ;  /* 0x0000c8040f007388 */ /* 0x0001e40000000800 */
[----:B0-----:R-:W-:Y:S05]  /*39e0*/  WARPSYNC.COLLECTIVE R14, `(.L_x_1509) ;  /* 0x000000000e087348 */ /* 0x001fea0003c00000 */
[----:B------:R-:W-:Y:S01]  /*39f0*/  NOP ;  /* 0x0000000000007918 */ /* 0x000fe20000000000 */
[----:B0-----:R-:W-:Y:S05]  /*3a00*/  ENDCOLLECTIVE ;  /* 0x000000000000791b */ /* 0x001fea0003800000 */
.L_x_1509:
[----:B------:R-:W-:Y:S05]  /*3a10*/  BRA `(.L_x_1510) ;  /* 0xfffffff0007c7947 */ /* 0x000fea000383ffff */
.L_x_1511:
        /* <DEDUP_REMOVED lines=14> */
.L_x_3917:


//--------------------- .text._Z30group_norm_nhwc_bwd_sum_kernelI11Fp32IOBf16WLi160EEv26Group_norm_nhwc_bwd_params --------------------------
	.section	.text._Z30group_norm_nhwc_bwd_sum_kernelI11Fp32IOBf16WLi160EEv26Group_norm_nhwc_bwd_params,"ax",@progbits
	.align	128
        .global         _Z30group_norm_nhwc_bwd_sum_kernelI11Fp32IOBf16WLi160EEv26Group_norm_nhwc_bwd_params
        .type           _Z30group_norm_nhwc_bwd_sum_kernelI11Fp32IOBf16WLi160EEv26Group_norm_nhwc_bwd_params,@function
        .size           _Z30group_norm_nhwc_bwd_sum_kernelI11Fp32IOBf16WLi160EEv26Group_norm_nhwc_bwd_params,(.L_x_3918 - _Z30group_norm_nhwc_bwd_sum_kernelI11Fp32IOBf16WLi160EEv26Group_norm_nhwc_bwd_params)
        .other          _Z30group_norm_nhwc_bwd_sum_kernelI11Fp32IOBf16WLi160EEv26Group_norm_nhwc_bwd_params,@"STO_CUDA_ENTRY STV_DEFAULT"
_Z30group_norm_nhwc_bwd_sum_kernelI11Fp32IOBf16WLi160EEv26Group_norm_nhwc_bwd_params:
.text._Z30group_norm_nhwc_bwd_sum_kernelI11Fp32IOBf16WLi160EEv26Group_norm_nhwc_bwd_params:
        /* <DEDUP_REMOVED lines=11> */
[----:B------:R-:W1:Y:S01]  /*00b0*/  LDC R10, c[0x0][0x41c] ;  /* 0x00010700ff0a7b82 */ /* 0x000e620000000800 */
[----:B----4-:R-:W-:Y:S01]  /*00c0*/  IMAD R30, R31, UR8, R4 ;  /* 0x000000081f1e7c24 */ /* 0x010fe2000f8e0204 */
[----:B-----5:R-:W4:Y:S02]  /*00d0*/  MUFU.RCP R0, R0 ;  /* 0x0000000000007308 */ /* 0x020f240000001000 */
[----:B----4-:R-:W-:-:S06]  /*00e0*/  IADD3 R2, PT, PT, R0, 0xffffffe, RZ ;  /* 0x0ffffffe00027810 */ /* 0x010fcc0007ffe0ff */
[----:B------:R4:W5:Y:S02]  /*00f0*/  F2I.FTZ.U32.TRUNC.NTZ R3, R2 ;  /* 0x0000000200037305 */ /* 0x000964000021f000 */
[----:B----4-:R-:W-:Y:S02]  /*0100*/  HFMA2 R2, -RZ, RZ, 0, 0 ;  /* 0x00000000ff027431 */ /* 0x010fe400000001ff */
[----:B-----5:R-:W-:-:S04]  /*0110*/  IMAD.MOV R6, RZ, RZ, -R3 ;  /* 0x000000ffff067224 */ /* 0x020fc800078e0a03 */
        /* <DEDUP_REMOVED lines=8> */
[----:B------:R-:W-:Y:S01]  /*01a0*/  @!P1 IMAD.IADD R2, R2, 0x1, -R7 ;  /* 0x0000000102029824 */ /* 0x000fe200078e0a07 */
[----:B------:R-:W-:-:S04]  /*01b0*/  @!P1 IADD3 R0, PT, PT, R0, 0x1, RZ ;  /* 0x0000000100009810 */ /* 0x000fc80007ffe0ff */
[----:B------:R-:W-:Y:S02]  /*01c0*/  ISETP.GE.U32.AND P0, PT, R2, R7, PT ;  /* 0x000000070200720c */ /* 0x000fe40003f06070 */
[----:B------:R-:W-:Y:S01]  /*01d0*/  LOP3.LUT R2, R30, R5, RZ, 0x3c, !PT ;  /* 0x000000051e027212 */ /* 0x000fe200078e3cff */
[----:B------:R-:W0:Y:S03]  /*01e0*/  LDC R7, c[0x0][0x410] ;  /* 0x00010400ff077b82 */ /* 0x000e260000000800 */
[----:B------:R-:W-:-:S05]  /*01f0*/  ISETP.GE.AND P2, PT, R2, RZ, PT ;  /* 0x000000ff0200720c */ /* 0x000fca0003f46270 */
[----:B------:R-:W4:Y:S02]  /*0200*/  LDC.64 R2, c[0x0][0x3b8] ;  /* 0x0000ee00ff027b82 */ /* 0x000f240000000a00 */
[----:B------:R-:W-:Y:S02]  /*0210*/  @P0 IADD3 R0, PT, PT, R0, 0x1, RZ ;  /* 0x0000000100000810 */ /* 0x000fe40007ffe0ff */
[----:B------:R-:W-:-:S04]  /*0220*/  ISETP.NE.AND P0, PT, R5, RZ, PT ;  /* 0x000000ff0500720c */ /* 0x000fc80003f05270 */
[----:B------:R-:W-:-:S05]  /*0230*/  @!P2 IMAD.MOV R0, RZ, RZ, -R0 ;  /* 0x000000ffff00a224 */ /* 0x000fca00078e0a00 */
[----:B------:R-:W-:-:S05]  /*0240*/  SEL R0, R6, R0, !P0 ;  /* 0x0000000006007207 */ /* 0x000fca0004000000 */
[----:B0-----:R-:W-:-:S04]  /*0250*/  IMAD R7, R7, UR5, R0 ;  /* 0x0000000507077c24 */ /* 0x001fc8000f8e0200 */
[----:B----4-:R-:W-:-:S06]  /*0260*/  IMAD.WIDE R2, R7, 0x8, R2 ;  /* 0x0000000807027825 */ /* 0x010fcc00078e0202 */
[----:B--2---:R-:W2:Y:S01]  /*0270*/  LDG.E.64 R2, desc[UR6][R2.64] ;  /* 0x0000000602027981 */ /* 0x004ea2000c1e1b00 */
[----:B------:R-:W0:Y:S01]  /*0280*/  I2F.U32.RP R0, R5 ;  /* 0x0000000500007306 */ /* 0x000e220000209000 */
[----:B---3--:R-:W-:Y:S01]  /*0290*/  ISETP.GE.U32.AND P0, PT, R30, UR10, PT ;  /* 0x0000000a1e007c0c */ /* 0x008fe2000bf06070 */
[----:B------:R-:W-:Y:S01]  /*02a0*/  BSSY.RECONVERGENT B0, `(.L_x_1512) ;  /* 0x0000022000007945 */ /* 0x000fe20003800200 */
[----:B------:R-:W-:Y:S01]  /*02b0*/  SHF.R.S32.HI R31, RZ, 0x1f, R30 ;  /* 0x0000001fff1f7819 */ /* 0x000fe2000001141e */
[----:B------:R-:W-:Y:S02]  /*02c0*/  HFMA2 R7, -RZ, RZ, 0, 0 ;  /* 0x00000000ff077431 */ /* 0x000fe400000001ff */
[----:B------:R-:W-:Y:S01]  /*02d0*/  IMAD.MOV.U32 R18, RZ, RZ, RZ ;  /* 0x000000ffff127224 */ /* 0x000fe200078e00ff */
[----:B------:R-:W-:Y:S01]  /*02e0*/  ISETP.GE.AND.EX P0, PT, R31, UR11, PT, P0 ;  /* 0x0000000b1f007c0c */ /* 0x000fe2000bf06300 */
[----:B0-----:R-:W0:Y:S02]  /*02f0*/  MUFU.RCP R0, R0 ;  /* 0x0000000000007308 */ /* 0x001e240000001000 */
[----:B0-----:R-:W-:-:S02]  /*0300*/  IADD3 R8, PT, PT, R0, 0xffffffe, RZ ;  /* 0x0ffffffe00087810 */ /* 0x001fc40007ffe0ff */
[----:B------:R-:W-:-:S04]  /*0310*/  MOV R0, RZ ;  /* 0x000000ff00007202 */ /* 0x000fc80000000f00 */
[----:B------:R0:W3:Y:S02]  /*0320*/  F2I.FTZ.U32.TRUNC.NTZ R9, R8 ;  /* 0x0000000800097305 */ /* 0x0000e4000021f000 */
[----:B0-----:R-:W-:Y:S01]  /*0330*/  IMAD.MOV.U32 R8, RZ, RZ, RZ ;  /* 0x000000ffff087224 */ /* 0x001fe200078e00ff */
[----:B---3--:R-:W-:-:S05]  /*0340*/  IADD3 R12, PT, PT, RZ, -R9, RZ ;  /* 0x80000009ff0c7210 */ /* 0x008fca0007ffe0ff */
[----:B------:R-:W-:-:S04]  /*0350*/  IMAD R15, R12, R5, RZ ;  /* 0x000000050c0f7224 */ /* 0x000fc800078e02ff */
[----:B------:R-:W-:-:S04]  /*0360*/  IMAD.HI.U32 R15, R9, R15, R8 ;  /* 0x0000000f090f7227 */ /* 0x000fc800078e0008 */
[----:B--2---:R-:W-:Y:S01]  /*0370*/  FFMA.FTZ R20, -R2, R2, R3 ;  /* 0x0000000202147223 */ /* 0x004fe20000010103 */
[----:B------:R-:W-:Y:S01]  /*0380*/  MOV R3, RZ ;  /* 0x000000ff00037202 */ /* 0x000fe20000000f00 */
[----:B-1----:R-:W-:Y:S06]  /*0390*/  @P0 BRA `(.L_x_1513) ;  /* 0x0000000000480947 */ /* 0x002fec0003800000 */
        /* <DEDUP_REMOVED lines=9> */
[----:B0-----:R-:W-:-:S05]  /*0430*/  @P1 IADD3 R12, P3, PT, R13, R16, RZ ;  /* 0x000000100d0c1210 */ /* 0x001fca0007f7e0ff */
[----:B------:R-:W-:Y:S02]  /*0440*/  @P1 IMAD.X R13, R0, 0x1, R17, P3 ;  /* 0x00000001000d1824 */ /* 0x000fe400018e0611 */
[----:B------:R-:W3:Y:S04]  /*0450*/  LDG.E.U16 R0, desc[UR6][R8.64+0x2] ;  /* 0x0000020608007981 */ /* 0x000ee8000c1e1500 */
[----:B------:R-:W4:Y:S04]  /*0460*/  @P1 LDG.E.U16 R14, desc[UR6][R12.64] ;  /* 0x000000060c0e1981 */ /* 0x000f28000c1e1500 */
[----:B------:R-:W5:Y:S01]  /*0470*/  @P1 LDG.E.U16 R11, desc[UR6][R12.64+0x2] ;  /* 0x000002060c0b1981 */ /* 0x000f62000c1e1500 */
[----:B--2---:R-:W-:Y:S01]  /*0480*/  IMAD.U32 R3, R3, 0x10000, RZ ;  /* 0x0001000003037824 */ /* 0x004fe200078e00ff */
[----:B---3--:R-:W-:-:S02]  /*0490*/  SHF.L.U32 R0, R0, 0x10, RZ ;  /* 0x0000001000007819 */ /* 0x008fc400000006ff */
[----:B----4-:R-:W-:Y:S02]  /*04a0*/  @P1 SHF.L.U32 R18, R14, 0x10, RZ ;  /* 0x000000100e121819 */ /* 0x010fe400000006ff */
[----:B-----5:R-:W-:-:S07]  /*04b0*/  @P1 SHF.L.U32 R7, R11, 0x10, RZ ;  /* 0x000000100b071819 */ /* 0x020fce00000006ff */
.L_x_1513:
[----:B------:R-:W-:Y:S05]  /*04c0*/  BSYNC.RECONVERGENT B0 ;  /* 0x0000000000007941 */ /* 0x000fea0003800200 */
.L_x_1512:
[----:B------:R-:W-:Y:S01]  /*04d0*/  IMAD.HI.U32 R15, R15, R4, RZ ;  /* 0x000000040f0f7227 */ /* 0x000fe200078e00ff */
[----:B------:R-:W0:Y:S01]  /*04e0*/  S2UR UR4, SR_CTAID.Y ;  /* 0x00000000000479c3 */ /* 0x000e220000002600 */
[----:B------:R-:W-:Y:S02]  /*04f0*/  FSETP.GTU.FTZ.AND P2, PT, R20, RZ, PT ;  /* 0x000000ff1400720b */ /* 0x000fe40003f5c000 */
[----:B------:R-:W-:Y:S02]  /*0500*/  HFMA2 R27, -RZ, RZ, 0, 0 ;  /* 0x00000000ff1b7431 */ /* 0x000fe400000001ff */
[----:B------:R-:W-:Y:S01]  /*0510*/  IMAD.MOV.U32 R28, RZ, RZ, RZ ;  /* 0x000000ffff1c7224 */ /* 0x000fe200078e00ff */
[----:B------:R-:W-:Y:S02]  /*0520*/  IADD3 R8, PT, PT, -R15, RZ, RZ ;  /* 0x000000ff0f087210 */ /* 0x000fe40007ffe1ff */
[----:B------:R-:W-:-:S03]  /*0530*/  CS2R R24, SRZ ;  /* 0x0000000000187805 */ /* 0x000fc6000001ff00 */
[----:B------:R-:W-:Y:S02]  /*0540*/  IMAD R4, R5, R8, R4 ;  /* 0x0000000805047224 */ /* 0x000fe400078e0204 */
[----:B------:R-:W1:Y:S03]  /*0550*/  LDC.64 R8, c[0x0][0x400] ;  /* 0x00010000ff087b82 */ /* 0x000e660000000a00 */
[----:B------:R-:W-:-:S05]  /*0560*/  ISETP.GE.U32.AND P4, PT, R4, R5, PT ;  /* 0x000000050400720c */ /* 0x000fca0003f86070 */
[----:B------:R-:W2:Y:S01]  /*0570*/  @P2 LDC R11, c[0x0][0x3c0] ;  /* 0x0000f000ff0b2b82 */ /* 0x000ea20000000800 */
[----:B0-----:R-:W-:-:S07]  /*0580*/  IMAD R12, R10, UR4, RZ ;  /* 0x000000040a0c7c24 */ /* 0x001fce000f8e02ff */
[----:B------:R-:W-:Y:S01]  /*0590*/  @P4 IMAD.IADD R4, R4, 0x1, -R5 ;  /* 0x0000000104044824 */ /* 0x000fe200078e0a05 */
[----:B------:R-:W-:Y:S02]  /*05a0*/  @P4 IADD3 R15, PT, PT, R15, 0x1, RZ ;  /* 0x000000010f0f4810 */ /* 0x000fe40007ffe0ff */
[----:B------:R-:W-:Y:S02]  /*05b0*/  SHF.R.S32.HI R13, RZ, 0x1f, R12 ;  /* 0x0000001fff0d7819 */ /* 0x000fe4000001140c */
[----:B------:R-:W-:Y:S02]  /*05c0*/  IADD3 R19, P1, PT, R12, R10, RZ ;  /* 0x0000000a0c137210 */ /* 0x000fe40007f3e0ff */
[----:B------:R-:W-:Y:S01]  /*05d0*/  ISETP.GE.U32.AND P3, PT, R4, R5, PT ;  /* 0x000000050400720c */ /* 0x000fe20003f66070 */
[----:B------:R-:W-:Y:S01]  /*05e0*/  HFMA2 R4, -RZ, RZ, 1.875, 0 ;  /* 0x3f800000ff047431 */ /* 0x000fe200000001ff */
[----:B------:R-:W-:Y:S02]  /*05f0*/  LEA.HI.X.SX32 R14, R10, R13, 0x1, P1 ;  /* 0x0000000d0a0e7211 */ /* 0x000fe400008f0eff */
[----:B-1----:R-:W-:-:S02]  /*0600*/  ISETP.LT.U32.AND P1, PT, R19, R8, PT ;  /* 0x000000081300720c */ /* 0x002fc40003f21070 */
[----:B------:R-:W-:Y:S02]  /*0610*/  ISETP.NE.U32.AND P4, PT, R5, RZ, PT ;  /* 0x000000ff0500720c */ /* 0x000fe40003f85070 */
[----:B------:R-:W-:Y:S01]  /*0620*/  ISETP.LT.AND.EX P1, PT, R14, R9, PT, P1 ;  /* 0x000000090e00720c */ /* 0x000fe20003f21310 */
[----:B--2---:R-:W-:-:S03]  /*0630*/  @P2 FADD.FTZ R10, R20, R11 ;  /* 0x0000000b140a2221 */ /* 0x004fc60000010000 */
[----:B------:R-:W-:Y:S01]  /*0640*/  SEL R19, R19, R8, P1 ;  /* 0x0000000813137207 */ /* 0x000fe20000800000 */
[----:B------:R0:W1:Y:S01]  /*0650*/  @P2 MUFU.RSQ R4, R10 ;  /* 0x0000000a00042308 */ /* 0x0000620000001400 */
[----:B------:R-:W-:Y:S01]  /*0660*/  @P3 VIADD R15, R15, 0x1 ;  /* 0x000000010f0f3836 */ /* 0x000fe20000000000 */
[----:B------:R-:W-:Y:S02]  /*0670*/  MOV R8, RZ ;  /* 0x000000ff00087202 */ /* 0x000fe40000000f00 */
[----:B------:R-:W-:Y:S02]  /*0680*/  ISETP.GT.AND P1, PT, R19, R12, PT ;  /* 0x0000000c1300720c */ /* 0x000fe40003f24270 */
[----:B------:R-:W-:Y:S02]  /*0690*/  SEL R5, R6, R15, !P4 ;  /* 0x0000000f06057207 */ /* 0x000fe40006000000 */
[----:B------:R-:W-:-:S09]  /*06a0*/  MOV R6, RZ ;  /* 0x000000ff00067202 */ /* 0x000fd20000000f00 */
        /* <DEDUP_REMOVED lines=22> */
.L_x_1517:
        /* <DEDUP_REMOVED lines=9> */
[----:B------:R-:W-:Y:S02]  /*08a0*/  @!P0 IMAD.WIDE.U32 R18, R21, R12, R18 ;  /* 0x0000000c15128225 */ /* 0x000fe400078e0012 */
[----:B------:R-:W0:Y:S02]  /*08b0*/  @!P0 LDC.64 R20, c[0x0][0x3a0] ;  /* 0x0000e800ff148b82 */ /* 0x000e240000000a00 */
[----:B------:R-:W-:Y:S01]  /*08c0*/  @!P0 IMAD.SHL.U32 R35, R18, 0x4, RZ ;  /* 0x0000000412238824 */ /* 0x000fe200078e00ff */
[----:B------:R-:W-:-:S04]  /*08d0*/  @!P0 IADD3 R13, PT, PT, R19, R13, RZ ;  /* 0x0000000d130d8210 */ /* 0x000fc80007ffe0ff */
[C---:B--2---:R-:W-:Y:S02]  /*08e0*/  @!P0 IADD3 R22, P1, PT, R35.reuse, R14, RZ ;  /* 0x0000000e23168210 */ /* 0x044fe40007f3e0ff */
[----:B------:R-:W-:Y:S02]  /*08f0*/  @!P0 SHF.L.U64.HI R18, R18, 0x2, R13 ;  /* 0x0000000212128819 */ /* 0x000fe4000001020d */
[----:B------:R-:W-:Y:S02]  /*0900*/  CS2R R12, SRZ ;  /* 0x00000000000c7805 */ /* 0x000fe4000001ff00 */
[C---:B------:R-:W-:Y:S02]  /*0910*/  @!P0 IADD3.X R23, PT, PT, R18.reuse, R15, RZ, P1, !PT ;  /* 0x0000000f12178210 */ /* 0x040fe40000ffe4ff */
[----:B------:R-:W-:Y:S02]  /*0920*/  CS2R R14, SRZ ;  /* 0x00000000000e7805 */ /* 0x000fe4000001ff00 */
[----:B---3--:R-:W-:Y:S01]  /*0930*/  @!P0 IADD3 R34, P1, PT, R35, R16, RZ ;  /* 0x0000001023228210 */ /* 0x008fe20007f3e0ff */
[----:B------:R2:W3:Y:S04]  /*0940*/  @!P0 LDG.E.64 R12, desc[UR6][R22.64] ;  /* 0x00000006160c8981 */ /* 0x0004e8000c1e1b00 */
[----:B------:R-:W-:-:S02]  /*0950*/  @!P0 IMAD.X R35, R18, 0x1, R17, P1 ;  /* 0x0000000112238824 */ /* 0x000fc400008e0611 */
[----:B------:R-:W4:Y:S03]  /*0960*/  @!P0 LDC.64 R16, c[0x0][0x3f8] ;  /* 0x0000fe00ff108b82 */ /* 0x000f260000000a00 */
[----:B------:R0:W5:Y:S01]  /*0970*/  @!P0 LDG.E.64 R14, desc[UR6][R34.64] ;  /* 0x00000006220e8981 */ /* 0x000162000c1e1b00 */
[----:B------:R-:W-:Y:S02]  /*0980*/  @!P0 SHF.R.S32.HI R29, RZ, 0x1f, R7 ;  /* 0x0000001fff1d8819 */ /* 0x000fe40000011407 */
[----:B--2---:R-:W-:Y:S02]  /*0990*/  @!P0 MOV R22, R32 ;  /* 0x0000002000168202 */ /* 0x004fe40000000f00 */
[----:B------:R-:W-:Y:S01]  /*09a0*/  @!P0 MOV R23, R9 ;  /* 0x0000000900178202 */ /* 0x000fe20000000f00 */
[----:B------:R-:W2:Y:S01]  /*09b0*/  @!P0 LDC.64 R18, c[0x0][0x398] ;  /* 0x0000e600ff128b82 */ /* 0x000ea20000000a00 */
[----:B----4-:R-:W-:-:S04]  /*09c0*/  @!P0 IMAD R36, R29, R16, RZ ;  /* 0x000000101d248224 */ /* 0x010fc800078e02ff */
[C---:B------:R-:W-:Y:S02]  /*09d0*/  @!P0 IMAD R29, R7.reuse, R17, R36 ;  /* 0x00000011071d8224 */ /* 0x040fe400078e0224 */
[----:B------:R-:W-:-:S04]  /*09e0*/  @!P0 IMAD.WIDE.U32 R16, R7, R16, R22 ;  /* 0x0000001007108225 */ /* 0x000fc800078e0016 */
[----:B------:R-:W-:Y:S01]  /*09f0*/  @!P0 IMAD.IADD R17, R17, 0x1, R29 ;  /* 0x0000000111118824 */ /* 0x000fe200078e021d */
[----:B------:R-:W-:-:S04]  /*0a00*/  @!P0 SHF.L.U32 R23, R16, 0x2, RZ ;  /* 0x0000000210178819 */ /* 0x000fc800000006ff */
[----:B------:R-:W-:Y:S02]  /*0a10*/  @!P0 SHF.L.U64.HI R36, R16, 0x2, R17 ;  /* 0x0000000210248819 */ /* 0x000fe40000010211 */
[----:B------:R-:W-:Y:S02]  /*0a20*/  CS2R R16, SRZ ;  /* 0x0000000000107805 */ /* 0x000fe4000001ff00 */
[C---:B0-----:R-:W-:Y:S02]  /*0a30*/  @!P0 IADD3 R34, P1, PT, R23.reuse, R20, RZ ;  /* 0x0000001417228210 */ /* 0x041fe40007f3e0ff */
[----:B--2---:R-:W-:Y:S02]  /*0a40*/  @!P0 IADD3 R22, P2, PT, R23, R18, RZ ;  /* 0x0000001217168210 */ /* 0x004fe40007f5e0ff */
[C---:B------:R-:W-:Y:S02]  /*0a50*/  @!P0 IADD3.X R35, PT, PT, R36.reuse, R21, RZ, P1, !PT ;  /* 0x0000001524238210 */ /* 0x040fe40000ffe4ff */
[----:B------:R-:W0:Y:S01]  /*0a60*/  @!P0 LDC.64 R20, c[0x0][0x3f8] ;  /* 0x0000fe00ff148b82 */ /* 0x000e220000000a00 */
[----:B------:R-:W-:Y:S01]  /*0a70*/  @!P0 IADD3 R37, PT, PT, R7, 0x1, RZ ;  /* 0x0000000107258810 */ /* 0x000fe20007ffe0ff */
[----:B------:R-:W-:Y:S01]  /*0a80*/  @!P0 IMAD.X R23, R36, 0x1, R19, P2 ;  /* 0x0000000124178824 */ /* 0x000fe200010e0613 */
[----:B------:R-:W-:Y:S01]  /*0a90*/  CS2R R18, SRZ ;  /* 0x0000000000127805 */ /* 0x000fe2000001ff00 */
[----:B------:R-:W2:Y:S01]  /*0aa0*/  @!P0 LDG.E.64 R16, desc[UR6][R34.64] ;  /* 0x0000000622108981 */ /* 0x000ea2000c1e1b00 */
[----:B------:R-:W-:-:S04]  /*0ab0*/  @!P0 SHF.R.S32.HI R29, RZ, 0x1f, R37 ;  /* 0x0000001fff1d8819 */ /* 0x000fc80000011425 */
[----:B------:R4:W2:Y:S02]  /*0ac0*/  @!P0 LDG.E.64 R18, desc[UR6][R22.64] ;  /* 0x0000000616128981 */ /* 0x0008a4000c1e1b00 */
[----:B----4-:R-:W-:Y:S01]  /*0ad0*/  @!P0 MOV R22, R32 ;  /* 0x0000002000168202 */ /* 0x010fe20000000f00 */
[----:B------:R-:W-:Y:S02]  /*0ae0*/  @!P0 IMAD.MOV.U32 R23, RZ, RZ, R9 ;  /* 0x000000ffff178224 */ /* 0x000fe400078e0009 */
[----:B0-----:R-:W-:-:S04]  /*0af0*/  @!P0 IMAD R36, R29, R20, RZ ;  /* 0x000000141d248224 */ /* 0x001fc800078e02ff */
[C---:B------:R-:W-:Y:S02]  /*0b00*/  @!P0 IMAD R29, R37.reuse, R21, R36 ;  /* 0x00000015251d8224 */ /* 0x040fe400078e0224 */
[----:B------:R-:W-:Y:S02]  /*0b10*/  @!P0 IMAD.WIDE.U32 R36, R37, R20, R22 ;  /* 0x0000001425248225 */ /* 0x000fe400078e0016 */
[----:B------:R-:W0:Y:S03]  /*0b20*/  @!P0 LDC.64 R20, c[0x0][0x3a0] ;  /* 0x0000e800ff148b82 */ /* 0x000e260000000a00 */
[----:B------:R-:W-:Y:S02]  /*0b30*/  @!P0 IADD3 R29, PT, PT, R37, R29, RZ ;  /* 0x0000001d251d8210 */ /* 0x000fe40007ffe0ff */
[C---:B------:R-:W-:Y:S02]  /*0b40*/  @!P0 SHF.L.U32 R35, R36.reuse, 0x2, RZ ;  /* 0x0000000224238819 */ /* 0x040fe400000006ff */
[----:B------:R-:W-:-:S02]  /*0b50*/  @!P0 SHF.L.U64.HI R36, R36, 0x2, R29 ;  /* 0x0000000224248819 */ /* 0x000fc4000001021d */
[----:B0-----:R-:W-:-:S05]  /*0b60*/  @!P0 IADD3 R22, P1, PT, R35, R20, RZ ;  /* 0x0000001423168210 */ /* 0x001fca0007f3e0ff */
[----:B------:R-:W-:Y:S01]  /*0b70*/  @!P0 IMAD.X R23, R36, 0x1, R21, P1 ;  /* 0x0000000124178824 */ /* 0x000fe200008e0615 */
[----:B------:R-:W-:-:S06]  /*0b80*/  CS2R R20, SRZ ;  /* 0x0000000000147805 */ /* 0x000fcc000001ff00 */
[----:B------:R0:W4:Y:S02]  /*0b90*/  @!P0 LDG.E.64 R20, desc[UR6][R22.64] ;  /* 0x0000000616148981 */ /* 0x000124000c1e1b00 */
[----:B0-----:R-:W0:Y:S02]  /*0ba0*/  @!P0 LDC.64 R22, c[0x0][0x398] ;  /* 0x0000e600ff168b82 */ /* 0x001e240000000a00 */
[----:B0-----:R-:W-:-:S04]  /*0bb0*/  @!P0 IADD3 R34, P1, PT, R35, R22, RZ ;  /* 0x0000001623228210 */ /* 0x001fc80007f3e0ff */
[----:B------:R-:W-:Y:S02]  /*0bc0*/  @!P0 IADD3.X R35, PT, PT, R36, R23, RZ, P1, !PT ;  /* 0x0000001724238210 */ /* 0x000fe40000ffe4ff */
[----:B------:R-:W-:-:S06]  /*0bd0*/  CS2R R22, SRZ ;  /* 0x0000000000167805 */ /* 0x000fcc000001ff00 */
[----:B------:R0:W4:Y:S01]  /*0be0*/  @!P0 LDG.E.64 R22, desc[UR6][R34.64] ;  /* 0x0000000622168981 */ /* 0x000122000c1e1b00 */
[C---:B---3--:R-:W-:Y:S01]  /*0bf0*/  FADD.FTZ R29, -R2.reuse, R12 ;  /* 0x0000000c021d7221 */ /* 0x048fe20000010100 */
[----:B------:R-:W-:-:S03]  /*0c00*/  FADD.FTZ R37, -R2, R13 ;  /* 0x0000000d02257221 */ /* 0x000fc60000010100 */
[-C--:B-1----:R-:W-:Y:S01]  /*0c10*/  FMUL.FTZ R12, R29, R4.reuse ;  /* 0x000000041d0c7220 */ /* 0x082fe20000410000 */
[----:B------:R-:W-:Y:S01]  /*0c20*/  FMUL.FTZ R37, R37, R4 ;  /* 0x0000000425257220 */ /* 0x000fe20000410000 */
[----:B-----5:R-:W-:Y:S02]  /*0c30*/  FADD.FTZ R29, R14, R25 ;  /* 0x000000190e1d7221 */ /* 0x020fe40000010000 */
[----:B------:R-:W-:Y:S01]  /*0c40*/  FFMA.FTZ R27, R12, R14, R27 ;  /* 0x0000000e0c1b7223 */ /* 0x000fe2000001001b */
[----:B------:R-:W-:Y:S01]  /*0c50*/  FMUL.FTZ R14, R14, R3 ;  /* 0x000000030e0e7220 */ /* 0x000fe20000410000 */
[C---:B0-----:R-:W-:Y:S01]  /*0c60*/  FMUL.FTZ R35, R15.reuse, R0 ;  /* 0x000000000f237220 */ /* 0x041fe20000410000 */
[----:B------:R-:W-:Y:S01]  /*0c70*/  FADD.FTZ R28, R15, R28 ;  /* 0x0000001c0f1c7221 */ /* 0x000fe20000010000 */
[----:B------:R-:W-:Y:S01]  /*0c80*/  FFMA.FTZ R34, R37, R15, R8 ;  /* 0x0000000f25227223 */ /* 0x000fe20000010008 */
[----:B------:R-:W-:Y:S01]  /*0c90*/  FFMA.FTZ R12, R12, R14, R24 ;  /* 0x0000000e0c0c7223 */ /* 0x000fe20000010018 */
[----:B------:R-:W-:Y:S01]  /*0ca0*/  @!P0 IADD3 R15, PT, PT, R7, 0x2, RZ ;  /* 0x00000002070f8810 */ /* 0x000fe20007ffe0ff */
[----:B------:R-:W0:Y:S01]  /*0cb0*/  @!P0 LDC.64 R24, c[0x0][0x3f8] ;  /* 0x0000fe00ff188b82 */ /* 0x000e220000000a00 */
[----:B------:R-:W-:Y:S01]  /*0cc0*/  FADD.FTZ R13, R14, R6 ;  /* 0x000000060e0d7221 */ /* 0x000fe20000010000 */
[----:B------:R-:W-:Y:S01]  /*0cd0*/  FFMA.FTZ R6, R37, R35, R12 ;  /* 0x0000002325067223 */ /* 0x000fe2000001000c */
[----:B------:R-:W-:-:S02]  /*0ce0*/  @!P0 SHF.R.S32.HI R37, RZ, 0x1f, R15 ;  /* 0x0000001fff258819 */ /* 0x000fc4000001140f */
[----:B------:R-:W-:Y:S01]  /*0cf0*/  FADD.FTZ R8, R35, R13 ;  /* 0x0000000d23087221 */ /* 0x000fe20000010000 */
[----:B------:R-:W-:Y:S02]  /*0d00*/  @!P0 MOV R13, R9 ;  /* 0x00000009000d8202 */ /* 0x000fe40000000f00 */
[----:B0-----:R-:W-:-:S04]  /*0d10*/  @!P0 IMAD R12, R37, R24, RZ ;  /* 0x00000018250c8224 */ /* 0x001fc800078e02ff */
[----:B------:R-:W-:Y:S02]  /*0d20*/  @!P0 IMAD R35, R15, R25, R12 ;  /* 0x000000190f238224 */ /* 0x000fe400078e020c */
[----:B------:R-:W-:-:S04]  /*0d30*/  @!P0 IMAD.MOV.U32 R12, RZ, RZ, R32 ;  /* 0x000000ffff0c8224 */ /* 0x000fc800078e0020 */
        /* <DEDUP_REMOVED lines=8> */
[----:B------:R0:W3:Y:S02]  /*0dc0*/  @!P0 LDG.E.64 R14, desc[UR6][R12.64] ;  /* 0x000000060c0e8981 */ /* 0x0000e4000c1e1b00 */
[----:B0-----:R-:W0:Y:S02]  /*0dd0*/  @!P0 LDC.64 R12, c[0x0][0x398] ;  /* 0x0000e600ff0c8b82 */ /* 0x001e240000000a00 */
[----:B0-----:R-:W-:-:S04]  /*0de0*/  @!P0 IADD3 R24, P1, PT, R25, R12, RZ ;  /* 0x0000000c19188210 */ /* 0x001fc80007f3e0ff */
[----:B------:R-:W-:Y:S02]  /*0df0*/  @!P0 IADD3.X R25, PT, PT, R36, R13, RZ, P1, !PT ;  /* 0x0000000d24198210 */ /* 0x000fe40000ffe4ff */
[----:B------:R-:W-:-:S06]  /*0e00*/  CS2R R12, SRZ ;  /* 0x00000000000c7805 */ /* 0x000fcc000001ff00 */
[----:B------:R0:W5:Y:S01]  /*0e10*/  @!P0 LDG.E.64 R12, desc[UR6][R24.64] ;  /* 0x00000006180c8981 */ /* 0x000162000c1e1b00 */
[C---:B--2---:R-:W-:Y:S01]  /*0e20*/  FADD.FTZ R35, -R2.reuse, R16 ;  /* 0x0000001002237221 */ /* 0x044fe20000010100 */
[----:B------:R-:W-:Y:S01]  /*0e30*/  FADD.FTZ R17, -R2, R17 ;  /* 0x0000001102117221 */ /* 0x000fe20000010100 */
[----:B------:R-:W-:Y:S02]  /*0e40*/  VIADD R26, R26, 0x4 ;  /* 0x000000041a1a7836 */ /* 0x000fe40000000000 */
[----:B----4-:R-:W-:Y:S01]  /*0e50*/  FADD.FTZ R21, -R2, R21 ;  /* 0x0000001502157221 */ /* 0x010fe20000010100 */
[-C--:B------:R-:W-:Y:S01]  /*0e60*/  FMUL.FTZ R16, R35, R4.reuse ;  /* 0x0000000423107220 */ /* 0x080fe20000410000 */
[----:B------:R-:W-:Y:S01]  /*0e70*/  FMUL.FTZ R35, R18, R3 ;  /* 0x0000000312237220 */ /* 0x000fe20000410000 */
[----:B------:R-:W-:Y:S01]  /*0e80*/  FMUL.FTZ R17, R17, R4 ;  /* 0x0000000411117220 */ /* 0x000fe20000410000 */
[----:B------:R-:W-:Y:S01]  /*0e90*/  FADD.FTZ R28, R28, R19 ;  /* 0x000000131c1c7221 */ /* 0x000fe20000010000 */
[C---:B------:R-:W-:Y:S01]  /*0ea0*/  FFMA.FTZ R27, R16.reuse, R18, R27 ;  /* 0x00000012101b7223 */ /* 0x040fe2000001001b */
[----:B------:R-:W-:Y:S01]  /*0eb0*/  FFMA.FTZ R6, R16, R35, R6 ;  /* 0x0000002310067223 */ /* 0x000fe20000010006 */
[----:B------:R-:W-:Y:S01]  /*0ec0*/  FADD.FTZ R8, R8, R35 ;  /* 0x0000002308087221 */ /* 0x000fe20000010000 */
[----:B------:R-:W-:Y:S01]  /*0ed0*/  FMUL.FTZ R35, R19, R0 ;  /* 0x0000000013237220 */ /* 0x000fe20000410000 */
[----:B0-----:R-:W-:Y:S01]  /*0ee0*/  FADD.FTZ R25, -R2, R20 ;  /* 0x0000001402197221 */ /* 0x001fe20000010100 */
[----:B------:R-:W-:Y:S01]  /*0ef0*/  FFMA.FTZ R34, R17, R19, R34 ;  /* 0x0000001311227223 */ /* 0x000fe20000010022 */
[-C--:B------:R-:W-:Y:S01]  /*0f00*/  FMUL.FTZ R21, R21, R4.reuse ;  /* 0x0000000415157220 */ /* 0x080fe20000410000 */
[----:B------:R-:W-:Y:S01]  /*0f10*/  FADD.FTZ R16, R35, R8 ;  /* 0x0000000823107221 */ /* 0x000fe20000010000 */
[----:B------:R-:W-:Y:S01]  /*0f20*/  FFMA.FTZ R8, R17, R35, R6 ;  /* 0x0000002311087223 */ /* 0x000fe20000010006 */
[----:B------:R-:W-:Y:S01]  /*0f30*/  FMUL.FTZ R6, R25, R4 ;  /* 0x0000000419067220 */ /* 0x000fe20000410000 */
[----:B------:R-:W-:Y:S01]  /*0f40*/  ISETP.NE.AND P1, PT, R26, RZ, PT ;  /* 0x000000ff1a00720c */ /* 0x000fe20003f25270 */
[----:B------:R-:W-:Y:S01]  /*0f50*/  FADD.FTZ R29, R29, R18 ;  /* 0x000000121d1d7221 */ /* 0x000fe20000010000 */
[----:B------:R-:W-:Y:S01]  /*0f60*/  IADD3 R7, PT, PT, R7, 0x4, RZ ;  /* 0x0000000407077810 */ /* 0x000fe20007ffe0ff */
[----:B------:R-:W-:Y:S01]  /*0f70*/  FMUL.FTZ R17, R22, R3 ;  /* 0x0000000316117220 */ /* 0x000fe20000410000 */
[----:B------:R-:W-:Y:S01]  /*0f80*/  FFMA.FTZ R27, R6, R22, R27 ;  /* 0x00000016061b7223 */ /* 0x000fe2000001001b */
[----:B------:R-:W-:Y:S01]  /*0f90*/  FFMA.FTZ R34, R21, R23, R34 ;  /* 0x0000001715227223 */ /* 0x000fe20000010022 */
[----:B------:R-:W-:Y:S01]  /*0fa0*/  FADD.FTZ R29, R29, R22 ;  /* 0x000000161d1d7221 */ /* 0x000fe20000010000 */
[----:B------:R-:W-:Y:S01]  /*0fb0*/  FADD.FTZ R19, R16, R17 ;  /* 0x0000001110137221 */ /* 0x000fe20000010000 */
[----:B------:R-:W-:Y:S01]  /*0fc0*/  FFMA.FTZ R17, R6, R17, R8 ;  /* 0x0000001106117223 */ /* 0x000fe20000010008 */
[----:B------:R-:W-:Y:S01]  /*0fd0*/  FMUL.FTZ R6, R23, R0 ;  /* 0x0000000017067220 */ /* 0x000fe20000410000 */
[----:B------:R-:W-:-:S03]  /*0fe0*/  FADD.FTZ R28, R28, R23 ;  /* 0x000000171c1c7221 */ /* 0x000fc60000010000 */
[----:B------:R-:W-:Y:S01]  /*0ff0*/  FFMA.FTZ R21, R21, R6, R17 ;  /* 0x0000000615157223 */ /* 0x000fe20000010011 */
[----:B------:R-:W-:Y:S01]  /*1000*/  FADD.FTZ R8, R6, R19 ;  /* 0x0000001306087221 */ /* 0x000fe20000010000 */
[C---:B---3--:R-:W-:Y:S01]  /*1010*/  FADD.FTZ R25, -R2.reuse, R14 ;  /* 0x0000000e02197221 */ /* 0x048fe20000010100 */
[----:B------:R-:W-:-:S03]  /*1020*/  FADD.FTZ R15, -R2, R15 ;  /* 0x0000000f020f7221 */ /* 0x000fc60000010100 */
[-C--:B------:R-:W-:Y:S01]  /*1030*/  FMUL.FTZ R6, R25, R4.reuse ;  /* 0x0000000419067220 */ /* 0x080fe20000410000 */
[----:B------:R-:W-:Y:S01]  /*1040*/  FMUL.FTZ R15, R15, R4 ;  /* 0x000000040f0f7220 */ /* 0x000fe20000410000 */
[----:B-----5:R-:W-:Y:S01]  /*1050*/  FMUL.FTZ R17, R12, R3 ;  /* 0x000000030c117220 */ /* 0x020fe20000410000 */
        /* <DEDUP_REMOVED lines=11> */
.L_x_1516:
        /* <DEDUP_REMOVED lines=10> */
[----:B------:R-:W-:Y:S01]  /*11b0*/  @!P0 SHF.R.S32.HI R7, RZ, 0x1f, R20 ;  /* 0x0000001fff078819 */ /* 0x000fe20000011414 */
[----:B------:R-:W-:Y:S01]  /*11c0*/  @!P0 IMAD.MOV.U32 R12, RZ, RZ, R32 ;  /* 0x000000ffff0c8224 */ /* 0x000fe200078e0020 */
[----:B------:R-:W-:-:S03]  /*11d0*/  @!P0 MOV R13, R9 ;  /* 0x00000009000d8202 */ /* 0x000fc60000000f00 */
[----:B------:R-:W-:Y:S02]  /*11e0*/  @!P0 IMAD R7, R7, UR10, RZ ;  /* 0x0000000a07078c24 */ /* 0x000fe4000f8e02ff */
[----:B------:R-:W2:Y:S01]  /*11f0*/  @!P0 LDC.64 R10, c[0x0][0x3a0] ;  /* 0x0000e800ff0a8b82 */ /* 0x000ea20000000a00 */
[----:B------:R-:W-:-:S04]  /*1200*/  @!P0 IMAD.WIDE.U32 R18, R20, UR10, R12 ;  /* 0x0000000a14128c25 */ /* 0x000fc8000f8e000c */
[C---:B------:R-:W-:Y:S01]  /*1210*/  @!P0 IMAD R21, R20.reuse, UR11, R7 ;  /* 0x0000000b14158c24 */ /* 0x040fe2000f8e0207 */
[----:B------:R-:W-:Y:S02]  /*1220*/  @!P0 IADD3 R7, PT, PT, R20, 0x1, RZ ;  /* 0x0000000114078810 */ /* 0x000fe40007ffe0ff */
[----:B------:R-:W3:Y:S01]  /*1230*/  @!P0 LDC.64 R12, c[0x0][0x3a0] ;  /* 0x0000e800ff0c8b82 */ /* 0x000ee20000000a00 */
[----:B------:R-:W-:Y:S01]  /*1240*/  @!P0 IMAD.IADD R21, R19, 0x1, R21 ;  /* 0x0000000113158824 */ /* 0x000fe200078e0215 */
[C---:B------:R-:W-:Y:S02]  /*1250*/  @!P0 SHF.L.U32 R23, R18.reuse, 0x2, RZ ;  /* 0x0000000212178819 */ /* 0x040fe400000006ff */
[----:B------:R-:W-:Y:S02]  /*1260*/  @!P0 SHF.R.S32.HI R19, RZ, 0x1f, R7 ;  /* 0x0000001fff138819 */ /* 0x000fe40000011407 */
[----:B------:R-:W-:Y:S01]  /*1270*/  @!P0 SHF.L.U64.HI R26, R18, 0x2, R21 ;  /* 0x00000002121a8819 */ /* 0x000fe20000010215 */
[----:B------:R-:W-:Y:S01]  /*1280*/  @!P0 IMAD.MOV.U32 R18, RZ, RZ, R32 ;  /* 0x000000ffff128224 */ /* 0x000fe200078e0020 */
[----:B------:R-:W4:Y:S01]  /*1290*/  @!P0 LDC.64 R14, c[0x0][0x398] ;  /* 0x0000e600ff0e8b82 */ /* 0x000f220000000a00 */
[----:B0-----:R-:W-:Y:S01]  /*12a0*/  @!P0 IADD3 R22, P3, PT, R23, R16, RZ ;  /* 0x0000001017168210 */ /* 0x001fe20007f7e0ff */
[----:B------:R-:W-:Y:S01]  /*12b0*/  @!P0 IMAD R16, R19, UR10, RZ ;  /* 0x0000000a13108c24 */ /* 0x000fe2000f8e02ff */
[----:B------:R-:W-:-:S03]  /*12c0*/  @!P0 MOV R19, R9 ;  /* 0x0000000900138202 */ /* 0x000fc60000000f00 */
[----:B------:R-:W-:Y:S01]  /*12d0*/  @!P0 IMAD R21, R7, UR11, R16 ;  /* 0x0000000b07158c24 */ /* 0x000fe2000f8e0210 */
[----:B--2---:R-:W-:Y:S01]  /*12e0*/  @!P0 IADD3 R36, P2, PT, R23, R10, RZ ;  /* 0x0000000a17248210 */ /* 0x004fe20007f5e0ff */
[----:B------:R-:W-:Y:S01]  /*12f0*/  @!P0 IMAD.WIDE.U32 R18, R7, UR10, R18 ;  /* 0x0000000a07128c25 */ /* 0x000fe2000f8e0012 */
[C---:B------:R-:W-:Y:S02]  /*1300*/  @!P0 IADD3.X R23, PT, PT, R26.reuse, R17, RZ, P3, !PT ;  /* 0x000000111a178210 */ /* 0x040fe40001ffe4ff */
[----:B------:R-:W-:Y:S02]  /*1310*/  @!P0 IADD3.X R37, PT, PT, R26, R11, RZ, P2, !PT ;  /* 0x0000000b1a258210 */ /* 0x000fe400017fe4ff */
[----:B------:R-:W-:Y:S01]  /*1320*/  CS2R R10, SRZ ;  /* 0x00000000000a7805 */ /* 0x000fe2000001ff00 */
[----:B------:R-:W-:Y:S01]  /*1330*/  @!P0 IMAD.IADD R7, R19, 0x1, R21 ;  /* 0x0000000113078824 */ /* 0x000fe200078e0215 */
[----:B------:R-:W-:Y:S02]  /*1340*/  @!P0 SHF.L.U32 R19, R18, 0x2, RZ ;  /* 0x0000000212138819 */ /* 0x000fe400000006ff */
[----:B------:R-:W-:-:S02]  /*1350*/  CS2R R16, SRZ ;  /* 0x0000000000107805 */ /* 0x000fc4000001ff00 */
[----:B------:R-:W2:Y:S01]  /*1360*/  @!P0 LDG.E.64 R10, desc[UR6][R36.64] ;  /* 0x00000006240a8981 */ /* 0x000ea2000c1e1b00 */
[----:B------:R-:W-:Y:S02]  /*1370*/  @!P0 SHF.L.U64.HI R26, R18, 0x2, R7 ;  /* 0x00000002121a8819 */ /* 0x000fe40000010207 */
[C---:B---3--:R-:W-:Y:S01]  /*1380*/  @!P0 IADD3 R34, P2, PT, R19.reuse, R12, RZ ;  /* 0x0000000c13228210 */ /* 0x048fe20007f5e0ff */
[----:B------:R-:W3:Y:S01]  /*1390*/  @!P0 LDG.E.64 R16, desc[UR6][R22.64] ;  /* 0x0000000616108981 */ /* 0x000ee2000c1e1b00 */
[----:B----4-:R-:W-:Y:S02]  /*13a0*/  @!P0 IADD3 R18, P3, PT, R19, R14, RZ ;  /* 0x0000000e13128210 */ /* 0x010fe40007f7e0ff */
[C---:B------:R-:W-:Y:S02]  /*13b0*/  @!P0 IADD3.X R35, PT, PT, R26.reuse, R13, RZ, P2, !PT ;  /* 0x0000000d1a238210 */ /* 0x040fe400017fe4ff */
[----:B------:R-:W-:Y:S01]  /*13c0*/  CS2R R12, SRZ ;  /* 0x00000000000c7805 */ /* 0x000fe2000001ff00 */
[----:B------:R-:W-:Y:S01]  /*13d0*/  @!P0 IMAD.X R19, R26, 0x1, R15, P3 ;  /* 0x000000011a138824 */ /* 0x000fe200018e060f */
[----:B------:R-:W-:-:S04]  /*13e0*/  CS2R R14, SRZ ;  /* 0x00000000000e7805 */ /* 0x000fc8000001ff00 */
[----:B------:R-:W4:Y:S04]  /*13f0*/  @!P0 LDG.E.64 R12, desc[UR6][R34.64] ;  /* 0x00000006220c8981 */ /* 0x000f28000c1e1b00 */
[----:B------:R4:W5:Y:S01]  /*1400*/  @!P0 LDG.E.64 R14, desc[UR6][R18.64] ;  /* 0x00000006120e8981 */ /* 0x000962000c1e1b00 */
[----:B------:R-:W-:Y:S01]  /*1410*/  IADD3 R20, PT, PT, R20, 0x2, RZ ;  /* 0x0000000214147810 */ /* 0x000fe20007ffe0ff */
[C---:B--2---:R-:W-:Y:S01]  /*1420*/  FADD.FTZ R7, -R2.reuse, R10 ;  /* 0x0000000a02077221 */ /* 0x044fe20000010100 */
[----:B------:R-:W-:-:S03]  /*1430*/  FADD.FTZ R11, -R2, R11 ;  /* 0x0000000b020b7221 */ /* 0x000fc60000010100 */
[-C--:B-1----:R-:W-:Y:S01]  /*1440*/  FMUL.FTZ R10, R7, R4.reuse ;  /* 0x00000004070a7220 */ /* 0x082fe20000410000 */
[----:B---3--:R-:W-:Y:S01]  /*1450*/  FMUL.FTZ R7, R16, R3 ;  /* 0x0000000310077220 */ /* 0x008fe20000410000 */
[----:B------:R-:W-:-:S03]  /*1460*/  FMUL.FTZ R11, R11, R4 ;  /* 0x000000040b0b7220 */ /* 0x000fc60000410000 */
[----:B------:R-:W-:Y:S01]  /*1470*/  FADD.FTZ R21, R6, R7 ;  /* 0x0000000706157221 */ /* 0x000fe20000010000 */
[----:B------:R-:W-:Y:S01]  /*1480*/  FMUL.FTZ R6, R17, R0 ;  /* 0x0000000011067220 */ /* 0x000fe20000410000 */
[----:B------:R-:W-:Y:S01]  /*1490*/  FFMA.FTZ R7, R10, R7, R24 ;  /* 0x000000070a077223 */ /* 0x000fe20000010018 */
[----:B----4-:R-:W-:Y:S02]  /*14a0*/  FADD.FTZ R19, -R2, R12 ;  /* 0x0000000c02137221 */ /* 0x010fe40000010100 */
[----:B------:R-:W-:Y:S01]  /*14b0*/  FADD.FTZ R12, R6, R21 ;  /* 0x00000015060c7221 */ /* 0x000fe20000010000 */
[----:B------:R-:W-:Y:S01]  /*14c0*/  FFMA.FTZ R21, R11, R6, R7 ;  /* 0x000000060b157223 */ /* 0x000fe20000010007 */
[----:B------:R-:W-:Y:S01]  /*14d0*/  FADD.FTZ R13, -R2, R13 ;  /* 0x0000000d020d7221 */ /* 0x000fe20000010100 */
[----:B------:R-:W-:Y:S01]  /*14e0*/  FMUL.FTZ R6, R19, R4 ;  /* 0x0000000413067220 */ /* 0x000fe20000410000 */
[----:B-----5:R-:W-:Y:S01]  /*14f0*/  FMUL.FTZ R7, R14, R3 ;  /* 0x000000030e077220 */ /* 0x020fe20000410000 */
[----:B------:R-:W-:Y:S01]  /*1500*/  FADD.FTZ R28, R28, R17 ;  /* 0x000000111c1c7221 */ /* 0x000fe20000010000 */
[----:B------:R-:W-:Y:S01]  /*1510*/  FFMA.FTZ R27, R10, R16, R27 ;  /* 0x000000100a1b7223 */ /* 0x000fe2000001001b */
[----:B------:R-:W-:Y:S01]  /*1520*/  FFMA.FTZ R17, R11, R17, R8 ;  /* 0x000000110b117223 */ /* 0x000fe20000010008 */
[----:B------:R-:W-:Y:S01]  /*1530*/  FMUL.FTZ R24, R13, R4 ;  /* 0x000000040d187220 */ /* 0x000fe20000410000 */
[----:B------:R-:W-:Y:S01]  /*1540*/  FADD.FTZ R25, R25, R16 ;  /* 0x0000001019197221 */ /* 0x000fe20000010000 */
[----:B------:R-:W-:Y:S01]  /*1550*/  FMUL.FTZ R11, R15, R0 ;  /* 0x000000000f0b7220 */ /* 0x000fe20000410000 */
[----:B------:R-:W-:Y:S01]  /*1560*/  FADD.FTZ R12, R12, R7 ;  /* 0x000000070c0c7221 */ /* 0x000fe20000010000 */
[C---:B------:R-:W-:Y:S01]  /*1570*/  FFMA.FTZ R10, R6.reuse, R7, R21 ;  /* 0x00000007060a7223 */ /* 0x040fe20000010015 */
[----:B------:R-:W-:Y:S01]  /*1580*/  FFMA.FTZ R27, R6, R14, R27 ;  /* 0x0000000e061b7223 */ /* 0x000fe2000001001b */
[----:B------:R-:W-:Y:S01]  /*1590*/  FFMA.FTZ R8, R24, R15, R17 ;  /* 0x0000000f18087223 */ /* 0x000fe20000010011 */
[----:B------:R-:W-:Y:S01]  /*15a0*/  FADD.FTZ R25, R25, R14 ;  /* 0x0000000e19197221 */ /* 0x000fe20000010000 */
[----:B------:R-:W-:Y:S01]  /*15b0*/  FADD.FTZ R28, R28, R15 ;  /* 0x0000000f1c1c7221 */ /* 0x000fe20000010000 */
[----:B------:R-:W-:Y:S01]  /*15c0*/  FADD.FTZ R6, R11, R12 ;  /* 0x0000000c0b067221 */ /* 0x000fe20000010000 */
[----:B------:R-:W-:-:S07]  /*15d0*/  FFMA.FTZ R24, R24, R11, R10 ;  /* 0x0000000b18187223 */ /* 0x000fce000001000a */
.L_x_1518:
        /* <DEDUP_REMOVED lines=25> */
.L_x_1520:
[----:B------:R-:W-:Y:S05]  /*1770*/  BSYNC.RECONVERGENT B0 ;  /* 0x0000000000007941 */ /* 0x000fea0003800200 */
.L_x_1519:
        /* <DEDUP_REMOVED lines=15> */
.L_x_1515:
[C---:B------:R-:W-:Y:S01]  /*1870*/  IMAD.IADD R6, R19.reuse, 0x1, -R20 ;  /* 0x0000000113067824 */ /* 0x040fe200078e0a14 */
[----:B------:R-:W-:Y:S01]  /*1880*/  IADD3 R11, PT, PT, R19, -0x1, RZ ;  /* 0xffffffff130b7810 */ /* 0x000fe20007ffe0ff */
[----:B------:R-:W-:Y:S01]  /*1890*/  HFMA2 R8, -RZ, RZ, 0, 0 ;  /* 0x00000000ff087431 */ /* 0x000fe200000001ff */
[----:B------:R-:W-:Y:S01]  /*18a0*/  CS2R R24, SRZ ;  /* 0x0000000000187805 */ /* 0x000fe2000001ff00 */
[----:B------:R-:W-:Y:S01]  /*18b0*/  IMAD.MOV.U32 R28, RZ, RZ, RZ ;  /* 0x000000ffff1c7224 */ /* 0x000fe200078e00ff */
[----:B------:R-:W-:Y:S02]  /*18c0*/  LOP3.LUT R6, R6, 0x1, RZ, 0xc0, !PT ;  /* 0x0000000106067812 */ /* 0x000fe400078ec0ff */
[----:B------:R-:W-:Y:S02]  /*18d0*/  ISETP.NE.AND P2, PT, R20, R11, PT ;  /* 0x0000000b1400720c */ /* 0x000fe40003f45270 */
[----:B------:R-:W-:Y:S01]  /*18e0*/  ISETP.NE.U32.AND P1, PT, R6, 0x1, PT ;  /* 0x000000010600780c */ /* 0x000fe20003f25070 */
[----:B------:R-:W-:Y:S01]  /*18f0*/  HFMA2 R6, -RZ, RZ, 0, 0 ;  /* 0x00000000ff067431 */ /* 0x000fe200000001ff */
[----:B------:R-:W-:-:S11]  /*1900*/  MOV R27, RZ ;  /* 0x000000ff001b7202 */ /* 0x000fd60000000f00 */
[----:B------:R-:W-:Y:S05]  /*1910*/  @P1 BRA `(.L_x_1521) ;  /* 0x0000000000c81947 */ /* 0x000fea0003800000 */
[----:B------:R-:W0:Y:S01]  /*1920*/  @!P0 LDC.64 R10, c[0x0][0x3a0] ;  /* 0x0000e800ff0a8b82 */ /* 0x000e220000000a00 */
[----:B------:R-:W-:Y:S02]  /*1930*/  @!P0 IMAD R13, R13, UR10, RZ ;  /* 0x0000000a0d0d8c24 */ /* 0x000fe4000f8e02ff */
        /* <DEDUP_REMOVED lines=48> */
.L_x_1521:
[----:B------:R-:W-:Y:S05]  /*1c40*/  @!P2 BRA `(.L_x_1514) ;  /* 0x0000000400b8a947 */ /* 0x000fea0003800000 */
[----:B------:R-:W-:-:S07]  /*1c50*/  IADD3 R19, PT, PT, R20, -R19, RZ ;  /* 0x8000001314137210 */ /* 0x000fce0007ffe0ff */
.L_x_1522:
        /* <DEDUP_REMOVED lines=10> */
[----:B--2---:R-:W-:Y:S02]  /*1d00*/  @!P0 IADD3 R30, P1, PT, R21, R12, RZ ;  /* 0x0000000c151e8210 */ /* 0x004fe40007f3e0ff */
[----:B------:R-:W-:Y:S02]  /*1d10*/  @!P0 SHF.L.U64.HI R26, R14, 0x2, R11 ;  /* 0x000000020e1a8819 */ /* 0x000fe4000001020b */
[----:B------:R-:W-:Y:S01]  /*1d20*/  CS2R R10, SRZ ;  /* 0x00000000000a7805 */ /* 0x000fe2000001ff00 */
[----:B------:R-:W-:Y:S01]  /*1d30*/  @!P0 VIADD R23, R20, 0x1 ;  /* 0x0000000114178836 */ /* 0x000fe20000000000 */
[----:B------:R-:W0:Y:S01]  /*1d40*/  @!P0 LDC.64 R14, c[0x0][0x3a0] ;  /* 0x0000e800ff0e8b82 */ /* 0x000e220000000a00 */
[----:B------:R-:W-:-:S05]  /*1d50*/  @!P0 IADD3.X R31, PT, PT, R26, R13, RZ, P1, !PT ;  /* 0x0000000d1a1f8210 */ /* 0x000fca0000ffe4ff */
[----:B------:R2:W3:Y:S02]  /*1d60*/  @!P0 LDG.E.64 R10, desc[UR6][R30.64] ;  /* 0x000000061e0a8981 */ /* 0x0004e4000c1e1b00 */
[----:B------:R-:W4:Y:S01]  /*1d70*/  @!P0 LDC.64 R12, c[0x0][0x3f8] ;  /* 0x0000fe00ff0c8b82 */ /* 0x000f220000000a00 */
[----:B------:R-:W-:Y:S02]  /*1d80*/  @!P0 SHF.R.S32.HI R17, RZ, 0x1f, R23 ;  /* 0x0000001fff118819 */ /* 0x000fe40000011417 */
[----:B------:R-:W-:-:S03]  /*1d90*/  @!P0 MOV R16, R32 ;  /* 0x0000002000108202 */ /* 0x000fc60000000f00 */
        /* <DEDUP_REMOVED lines=12> */
[----:B------:R-:W5:Y:S01]  /*1e60*/  @!P0 LDC.64 R14, c[0x0][0x398] ;  /* 0x0000e600ff0e8b82 */ /* 0x000f620000000a00 */
[----:B--2---:R-:W-:-:S04]  /*1e70*/  @!P0 IADD3 R30, P1, PT, R21, R16, RZ ;  /* 0x00000010151e8210 */ /* 0x004fc80007f3e0ff */
[----:B------:R-:W-:Y:S02]  /*1e80*/  @!P0 IADD3.X R31, PT, PT, R26, R17, RZ, P1, !PT ;  /* 0x000000111a1f8210 */ /* 0x000fe40000ffe4ff */
[----:B------:R-:W-:-:S06]  /*1e90*/  CS2R R16, SRZ ;  /* 0x0000000000107805 */ /* 0x000fcc000001ff00 */
[----:B------:R2:W2:Y:S01]  /*1ea0*/  @!P0 LDG.E.64 R16, desc[UR6][R30.64] ;  /* 0x000000061e108981 */ /* 0x0004a2000c1e1b00 */
[----:B-----5:R-:W-:-:S04]  /*1eb0*/  @!P0 IADD3 R36, P1, PT, R29, R14, RZ ;  /* 0x0000000e1d248210 */ /* 0x020fc80007f3e0ff */
[----:B------:R-:W-:Y:S02]  /*1ec0*/  @!P0 IADD3.X R37, PT, PT, R34, R15, RZ, P1, !PT ;  /* 0x0000000f22258210 */ /* 0x000fe40000ffe4ff */
[----:B------:R-:W-:-:S06]  /*1ed0*/  CS2R R14, SRZ ;  /* 0x00000000000e7805 */ /* 0x000fcc000001ff00 */
[----:B------:R5:W5:Y:S01]  /*1ee0*/  @!P0 LDG.E.64 R14, desc[UR6][R36.64] ;  /* 0x00000006240e8981 */ /* 0x000b62000c1e1b00 */
[----:B------:R-:W-:-:S05]  /*1ef0*/  VIADD R19, R19, 0x2 ;  /* 0x0000000213137836 */ /* 0x000fca0000000000 */
[----:B------:R-:W-:Y:S02]  /*1f00*/  ISETP.NE.AND P1, PT, R19, RZ, PT ;  /* 0x000000ff1300720c */ /* 0x000fe40003f25270 */
[----:B------:R-:W-:Y:S01]  /*1f10*/  IADD3 R20, PT, PT, R20, 0x2, RZ ;  /* 0x0000000214147810 */ /* 0x000fe20007ffe0ff */
[----:B---3--:R-:W-:-:S04]  /*1f20*/  FADD.FTZ R21, -R2, R10 ;  /* 0x0000000a02157221 */ /* 0x008fc80000010100 */
[----:B-1----:R-:W-:-:S04]  /*1f30*/  FMUL.FTZ R10, R21, R4 ;  /* 0x00000004150a7220 */ /* 0x002fc80000410000 */
[----:B------:R-:W-:-:S04]  /*1f40*/  FFMA.FTZ R26, R10, R3, R18 ;  /* 0x000000030a1a7223 */ /* 0x000fc80000010012 */
[----:B------:R-:W-:-:S06]  /*1f50*/  FMUL.FTZ R34, R26, -1.4426950216293334961 ;  /* 0xbfb8aa3b1a227820 */ /* 0x000fcc0000410000 */
[----:B------:R-:W1:Y:S01]  /*1f60*/  MUFU.EX2 R34, R34 ;  /* 0x0000002200227308 */ /* 0x000e620000000800 */
[----:B------:R-:W-:-:S04]  /*1f70*/  FADD.FTZ R11, -R2, R11 ;  /* 0x0000000b020b7221 */ /* 0x000fc80000010100 */
[----:B------:R-:W-:Y:S01]  /*1f80*/  FMUL.FTZ R11, R11, R4 ;  /* 0x000000040b0b7220 */ /* 0x000fe20000410000 */
[----:B-1----:R-:W-:-:S03]  /*1f90*/  FADD.FTZ R21, R34, 1 ;  /* 0x3f80000022157421 */ /* 0x002fc60000010000 */
[----:B0-----:R-:W-:-:S03]  /*1fa0*/  FFMA.FTZ R22, R11, R0, R7 ;  /* 0x000000000b167223 */ /* 0x001fc60000010007 */
[----:B------:R-:W2:Y:S01]  /*1fb0*/  MUFU.RCP R21, R21 ;  /* 0x0000001500157308 */ /* 0x000ea20000001000 */
[----:B------:R-:W-:Y:S01]  /*1fc0*/  FMUL.FTZ R29, R22, -1.4426950216293334961 ;  /* 0xbfb8aa3b161d7820 */ /* 0x000fe20000410000 */
[C---:B----4-:R-:W-:Y:S01]  /*1fd0*/  FADD.FTZ R23, -R2.reuse, R12 ;  /* 0x0000000c02177221 */ /* 0x050fe20000010100 */
[----:B------:R-:W-:-:S03]  /*1fe0*/  FADD.FTZ R35, -R2, R13 ;  /* 0x0000000d02237221 */ /* 0x000fc60000010100 */
[-C--:B------:R-:W-:Y:S02]  /*1ff0*/  FMUL.FTZ R23, R23, R4.reuse ;  /* 0x0000000417177220 */ /* 0x080fe40000410000 */
[----:B------:R-:W0:Y:S02]  /*2000*/  MUFU.EX2 R29, R29 ;  /* 0x0000001d001d7308 */ /* 0x000e240000000800 */
[----:B------:R-:W-:Y:S01]  /*2010*/  FFMA.FTZ R13, R23, R3, R18 ;  /* 0x00000003170d7223 */ /* 0x000fe20000010012 */
[----:B------:R-:W-:Y:S01]  /*2020*/  FMUL.FTZ R12, R35, R4 ;  /* 0x00000004230c7220 */ /* 0x000fe20000410000 */
[----:B--2---:R-:W-:Y:S02]  /*2030*/  FADD.FTZ R31, -R21, 1 ;  /* 0x3f800000151f7421 */ /* 0x004fe40000010100 */
[----:B------:R-:W-:Y:S02]  /*2040*/  FMUL.FTZ R35, R13, -1.4426950216293334961 ;  /* 0xbfb8aa3b0d237820 */ /* 0x000fe40000410000 */
[----:B------:R-:W-:Y:S01]  /*2050*/  FFMA.FTZ R30, R26, R31, 1 ;  /* 0x3f8000001a1e7423 */ /* 0x000fe2000001001f */
[----:B------:R-:W-:-:S03]  /*2060*/  FFMA.FTZ R26, R12, R0, R7 ;  /* 0x000000000c1a7223 */ /* 0x000fc60000010007 */
[----:B------:R-:W1:Y:S01]  /*2070*/  MUFU.EX2 R35, R35 ;  /* 0x0000002300237308 */ /* 0x000e620000000800 */
[----:B-----5:R-:W-:Y:S01]  /*2080*/  FMUL.FTZ R36, R26, -1.4426950216293334961 ;  /* 0xbfb8aa3b1a247820 */ /* 0x020fe20000410000 */
[----:B0-----:R-:W-:-:S03]  /*2090*/  FADD.FTZ R34, R29, 1 ;  /* 0x3f8000001d227421 */ /* 0x001fc60000010000 */
[----:B------:R-:W0:Y:S04]  /*20a0*/  MUFU.EX2 R31, R36 ;  /* 0x00000024001f7308 */ /* 0x000e280000000800 */
[----:B------:R-:W2:Y:S01]  /*20b0*/  MUFU.RCP R34, R34 ;  /* 0x0000002200227308 */ /* 0x000ea20000001000 */
[----:B-1----:R-:W-:Y:S01]  /*20c0*/  FADD.FTZ R29, R35, 1 ;  /* 0x3f800000231d7421 */ /* 0x002fe20000010000 */
[----:B------:R-:W-:Y:S01]  /*20d0*/  FMUL.FTZ R21, R21, R16 ;  /* 0x0000001015157220 */ /* 0x000fe20000410000 */
[----:B0-----:R-:W-:-:S05]  /*20e0*/  FADD.FTZ R37, R31, 1 ;  /* 0x3f8000001f257421 */ /* 0x001fca0000010000 */
[----:B------:R-:W0:Y:S08]  /*20f0*/  MUFU.RCP R29, R29 ;  /* 0x0000001d001d7308 */ /* 0x000e300000001000 */
[----:B------:R-:W1:Y:S01]  /*2100*/  MUFU.RCP R16, R37 ;  /* 0x0000002500107308 */ /* 0x000e620000001000 */
[C---:B--2---:R-:W-:Y:S01]  /*2110*/  FADD.FTZ R31, -R34.reuse, 1 ;  /* 0x3f800000221f7421 */ /* 0x044fe20000010100 */
[----:B------:R-:W-:Y:S01]  /*2120*/  FMUL.FTZ R17, R34, R17 ;  /* 0x0000001122117220 */ /* 0x000fe20000410000 */
[----:B------:R-:W-:-:S02]  /*2130*/  FMUL.FTZ R30, R21, R30 ;  /* 0x0000001e151e7220 */ /* 0x000fc40000410000 */
[----:B------:R-:W-:Y:S02]  /*2140*/  FFMA.FTZ R22, R22, R31, 1 ;  /* 0x3f80000016167423 */ /* 0x000fe4000001001f */
[C---:B------:R-:W-:Y:S01]  /*2150*/  FADD.FTZ R25, R30.reuse, R25 ;  /* 0x000000191e197221 */ /* 0x040fe20000010000 */
[----:B------:R-:W-:Y:S01]  /*2160*/  FMUL.FTZ R21, R30, R3 ;  /* 0x000000031e157220 */ /* 0x000fe20000410000 */
[----:B------:R-:W-:Y:S01]  /*2170*/  FMUL.FTZ R17, R17, R22 ;  /* 0x0000001611117220 */ /* 0x000fe20000410000 */
[C---:B------:R-:W-:Y:S01]  /*2180*/  FFMA.FTZ R22, R10.reuse, R30, R27 ;  /* 0x0000001e0a167223 */ /* 0x040fe2000001001b */
[----:B0-----:R-:W-:Y:S01]  /*2190*/  FADD.FTZ R30, -R29, 1 ;  /* 0x3f8000001d1e7421 */ /* 0x001fe20000010100 */
[----:B------:R-:W-:Y:S01]  /*21a0*/  FFMA.FTZ R10, R10, R21, R24 ;  /* 0x000000150a0a7223 */ /* 0x000fe20000010018 */
[----:B------:R-:W-:Y:S01]  /*21b0*/  FADD.FTZ R6, R21, R6 ;  /* 0x0000000615067221 */ /* 0x000fe20000010000 */
[----:B------:R-:W-:Y:S01]  /*21c0*/  FMUL.FTZ R14, R29, R14 ;  /* 0x0000000e1d0e7220 */ /* 0x000fe20000410000 */
[----:B------:R-:W-:Y:S01]  /*21d0*/  FFMA.FTZ R21, R13, R30, 1 ;  /* 0x3f8000000d157423 */ /* 0x000fe2000001001e */
[----:B------:R-:W-:Y:S01]  /*21e0*/  FADD.FTZ R28, R17, R28 ;  /* 0x0000001c111c7221 */ /* 0x000fe20000010000 */
[----:B------:R-:W-:Y:S01]  /*21f0*/  FFMA.FTZ R13, R11, R17, R8 ;  /* 0x000000110b0d7223 */ /* 0x000fe20000010008 */
[----:B-1----:R-:W-:Y:S01]  /*2200*/  FADD.FTZ R27, -R16, 1 ;  /* 0x3f800000101b7421 */ /* 0x002fe20000010100 */
[----:B------:R-:W-:Y:S01]  /*2210*/  FMUL.FTZ R17, R17, R0 ;  /* 0x0000000011117220 */ /* 0x000fe20000410000 */
[----:B------:R-:W-:Y:S01]  /*2220*/  FMUL.FTZ R14, R14, R21 ;  /* 0x000000150e0e7220 */ /* 0x000fe20000410000 */
[----:B------:R-:W-:Y:S01]  /*2230*/  FMUL.FTZ R15, R16, R15 ;  /* 0x0000000f100f7220 */ /* 0x000fe20000410000 */
[----:B------:R-:W-:Y:S01]  /*2240*/  FFMA.FTZ R26, R26, R27, 1 ;  /* 0x3f8000001a1a7423 */ /* 0x000fe2000001001b */
        /* <DEDUP_REMOVED lines=14> */
.L_x_1514:
[----:B------:R-:W2:Y:S01]  /*2330*/  S2R R0, SR_TID.X ;  /* 0x0000000000007919 */ /* 0x000ea20000002100 */
[----:B------:R-:W3:Y:S01]  /*2340*/  LDCU UR4, c[0x0][0x424] ;  /* 0x00008480ff0477ac */ /* 0x000ee20008000800 */
[----:B------:R-:W-:Y:S01]  /*2350*/  IADD3 R2, PT, PT, -R5, RZ, RZ ;  /* 0x000000ff05027210 */ /* 0x000fe20007ffe1ff */
[----:B-1----:R-:W1:Y:S01]  /*2360*/  S2R R4, SR_CgaCtaId ;  /* 0x0000000000047919 */ /* 0x002e620000008800 */
[----:B------:R-:W-:Y:S02]  /*2370*/  MOV R3, 0x400 ;  /* 0x0000040000037802 */ /* 0x000fe40000000f00 */
[----:B--2---:R-:W-:Y:S02]  /*2380*/  SHF.L.U32 R7, R0, 0x1, RZ ;  /* 0x0000000100077819 */ /* 0x004fe400000006ff */
[----:B-1----:R-:W-:-:S03]  /*2390*/  LEA R3, R4, R3, 0x18 ;  /* 0x0000000304037211 */ /* 0x002fc600078ec0ff */
[----:B---3--:R-:W-:Y:S02]  /*23a0*/  IMAD R2, R2, UR4, R7 ;  /* 0x0000000402027c24 */ /* 0x008fe4000f8e0207 */
        /* <DEDUP_REMOVED lines=10> */
[----:B------:R-:W2:Y:S01]  /*2450*/  S2R R19, SR_LANEID ;  /* 0x0000000000137919 */ /* 0x000ea20000000000 */
[----:B------:R-:W-:-:S03]  /*2460*/  UMOV UR4, 0xffffffff ;  /* 0xffffffff00047882 */ /* 0x000fc60000000000 */
[----:B------:R-:W-:Y:S04]  /*2470*/  LDS R4, [R21+0x14] ;  /* 0x0000140015047984 */ /* 0x000fe80000000800 */
[----:B------:R-:W3:Y:S04]  /*2480*/  LDS R7, [R21+0x20] ;  /* 0x0000200015077984 */ /* 0x000ee80000000800 */
[----:B-1----:R-:W-:Y:S04]  /*2490*/  LDS R6, [R21+0x18] ;  /* 0x0000180015067984 */ /* 0x002fe80000000800 */
[----:B------:R-:W1:Y:S04]  /*24a0*/  LDS R9, [R21+0x24] ;  /* 0x0000240015097984 */ /* 0x000e680000000800 */
[----:B------:R-:W4:Y:S04]  /*24b0*/  LDS R2, [R21+0x1c] ;  /* 0x00001c0015027984 */ /* 0x000f280000000800 */
[----:B------:R-:W5:Y:S04]  /*24c0*/  LDS R10, [R21+0x2c] ;  /* 0x00002c00150a7984 */ /* 0x000f680000000800 */
[----:B0-----:R-:W0:Y:S04]  /*24d0*/  LDS R12, [R21+0x30] ;  /* 0x00003000150c7984 */ /* 0x001e280000000800 */
[----:B------:R-:W2:Y:S04]  /*24e0*/  LDS R11, [R21+0x28] ;  /* 0x00002800150b7984 */ /* 0x000ea80000000800 */
[----:B------:R-:W2:Y:S04]  /*24f0*/  LDS R15, [R21+0x38] ;  /* 0x00003800150f7984 */ /* 0x000ea80000000800 */
[----:B------:R-:W2:Y:S04]  /*2500*/  LDS R17, [R21+0x3c] ;  /* 0x00003c0015117984 */ /* 0x000ea80000000800 */
[----:B------:R-:W2:Y:S04]  /*2510*/  LDS R13, [R21+0x34] ;  /* 0x00003400150d7984 */ /* 0x000ea80000000800 */
[----:B------:R-:W2:Y:S01]  /*2520*/  LDS R18, [R21+0x44] ;  /* 0x0000440015127984 */ /* 0x000ea20000000800 */
[----:B---3--:R-:W-:-:S03]  /*2530*/  FADD.FTZ R22, R4, R7 ;  /* 0x0000000704167221 */ /* 0x008fc60000010000 */
[----:B------:R-:W3:Y:S04]  /*2540*/  LDS R20, [R21+0x48] ;  /* 0x0000480015147984 */ /* 0x000ee80000000800 */
[----:B------:R-:W3:Y:S01]  /*2550*/  LDS R14, [R21+0x40] ;  /* 0x00004000150e7984 */ /* 0x000ee20000000800 */
[----:B-1----:R-:W-:-:S03]  /*2560*/  FADD.FTZ R24, R6, R9 ;  /* 0x0000000906187221 */ /* 0x002fc60000010000 */
[----:B------:R1:W3:Y:S01]  /*2570*/  LDS R16, [R21+0x10] ;  /* 0x0000100015107984 */ /* 0x0002e20000000800 */
[----:B----4-:R-:W-:-:S04]  /*2580*/  ISETP.NE.AND P1, PT, R2, RZ, PT ;  /* 0x000000ff0200720c */ /* 0x010fc80003f25270 */
[----:B------:R-:W-:Y:S02]  /*2590*/  FSEL R23, R22, R7, !P1 ;  /* 0x0000000716177208 */ /* 0x000fe40004800000 */
[----:B------:R-:W-:-:S03]  /*25a0*/  FSEL R29, R24, R9, !P1 ;  /* 0x00000009181d7208 */ /* 0x000fc60004800000 */
[----:B-----5:R-:W-:Y:S02]  /*25b0*/  FADD.FTZ R23, R10, R23 ;  /* 0x000000170a177221 */ /* 0x020fe40000010000 */
[----:B0-----:R-:W-:Y:S01]  /*25c0*/  FADD.FTZ R29, R12, R29 ;  /* 0x0000001d0c1d7221 */ /* 0x001fe20000010000 */
[----:B--2---:R-:W-:-:S04]  /*25d0*/  ISETP.NE.AND P2, PT, R11, RZ, PT ;  /* 0x000000ff0b00720c */ /* 0x004fc80003f45270 */
[----:B------:R-:W-:Y:S02]  /*25e0*/  FSEL R22, R23, R10, !P2 ;  /* 0x0000000a17167208 */ /* 0x000fe40005000000 */
[----:B------:R-:W-:-:S03]  /*25f0*/  FSEL R24, R29, R12, !P2 ;  /* 0x0000000c1d187208 */ /* 0x000fc60005000000 */
[----:B------:R-:W-:Y:S02]  /*2600*/  FADD.FTZ R22, R15, R22 ;  /* 0x000000160f167221 */ /* 0x000fe40000010000 */
[----:B------:R-:W-:Y:S01]  /*2610*/  FADD.FTZ R24, R17, R24 ;  /* 0x0000001811187221 */ /* 0x000fe20000010000 */
[----:B------:R-:W-:-:S04]  /*2620*/  ISETP.NE.AND P3, PT, R13, RZ, PT ;  /* 0x000000ff0d00720c */ /* 0x000fc80003f65270 */
[----:B-1----:R-:W-:Y:S02]  /*2630*/  FSEL R21, R22, R15, !P3 ;  /* 0x0000000f16157208 */ /* 0x002fe40005800000 */
[----:B------:R-:W-:-:S03]  /*2640*/  FSEL R23, R24, R17, !P3 ;  /* 0x0000001118177208 */ /* 0x000fc60005800000 */
[----:B------:R-:W-:Y:S02]  /*2650*/  FADD.FTZ R21, R18, R21 ;  /* 0x0000001512157221 */ /* 0x000fe40000010000 */
[----:B---3--:R-:W-:Y:S01]  /*2660*/  FADD.FTZ R23, R20, R23 ;  /* 0x0000001714177221 */ /* 0x008fe20000010000 */
[C---:B------:R-:W-:Y:S02]  /*2670*/  ISETP.NE.AND P4, PT, R14.reuse, RZ, PT ;  /* 0x000000ff0e00720c */ /* 0x040fe40003f85270 */
[----:B------:R-:W-:Y:S02]  /*2680*/  IADD3 R24, PT, PT, R11, R2, R16 ;  /* 0x000000020b187210 */ /* 0x000fe40007ffe010 */
[----:B------:R-:W-:Y:S02]  /*2690*/  FSEL R21, R21, R18, !P4 ;  /* 0x0000001215157208 */ /* 0x000fe40006000000 */
[----:B------:R-:W-:Y:S02]  /*26a0*/  IADD3 R24, PT, PT, R14, R24, R13 ;  /* 0x000000180e187210 */ /* 0x000fe40007ffe00d */
        /* <DEDUP_REMOVED lines=60> */
.L_x_1545:
        /* <DEDUP_REMOVED lines=36> */
.L_x_1523:
[----:B--2---:R-:W2:Y:S01]  /*2cb0*/  S2R R9, SR_TID.X ;  /* 0x0000000000097919 */ /* 0x004ea20000002100 */
[----:B------:R-:W3:Y:S01]  /*2cc0*/  LDC R0, c[0x0][0x424] ;  /* 0x00010900ff007b82 */ /* 0x000ee20000000800 */
[----:B-1----:R-:W-:Y:S01]  /*2cd0*/  IADD3 R2, PT, PT, -R5, RZ, RZ ;  /* 0x000000ff05027210 */ /* 0x002fe20007ffe1ff */
[----:B------:R-:W-:Y:S05]  /*2ce0*/  WARPSYNC.ALL ;  /* 0x0000000000007948 */ /* 0x000fea0003800000 */
[----:B------:R-:W1:Y:S01]  /*2cf0*/  S2R R15, SR_CgaCtaId ;  /* 0x00000000000f7919 */ /* 0x000e620000008800 */
[----:B0-----:R-:W-:Y:S02]  /*2d00*/  MOV R13, 0x400 ;  /* 0x00000400000d7802 */ /* 0x001fe40000000f00 */
[----:B--2---:R-:W-:-:S05]  /*2d10*/  SHF.L.U32 R7, R9, 0x1, RZ ;  /* 0x0000000109077819 */ /* 0x004fca00000006ff */
[C---:B---3--:R-:W-:Y:S01]  /*2d20*/  IMAD R7, R0.reuse, R2, R7 ;  /* 0x0000000200077224 */ /* 0x048fe200078e0207 */
[----:B------:R-:W-:Y:S01]  /*2d30*/  BAR.SYNC.DEFER_BLOCKING 0x0 ;  /* 0x0000000000007b1d */ /* 0x000fe20000010000 */
[----:B------:R-:W-:-:S05]  /*2d40*/  VIADD R0, R0, 0xfffffffe ;  /* 0xfffffffe00007836 */ /* 0x000fca0000000000 */
[----:B------:R-:W-:Y:S02]  /*2d50*/  ISETP.NE.AND P2, PT, R7, R0, PT ;  /* 0x000000000700720c */ /* 0x000fe40003f45270 */
[----:B------:R-:W0:Y:S01]  /*2d60*/  LDC R4, c[0x0][0x420] ;  /* 0x00010800ff047b82 */ /* 0x000e220000000800 */
[----:B------:R-:W2:Y:S01]  /*2d70*/  LDCU.64 UR10, c[0x0][0x3f8] ;  /* 0x00007f00ff0a77ac */ /* 0x000ea20008000a00 */
[----:B------:R-:W-:Y:S06]  /*2d80*/  BSSY.RECONVERGENT B0, `(.L_x_1525) ;  /* 0x000001f000007945 */ /* 0x000fec0003800200 */
[----:B------:R-:W3:Y:S03]  /*2d90*/  LDC R11, c[0x0][0x410] ;  /* 0x00010400ff0b7b82 */ /* 0x000ee60000000800 */
[----:B------:R-:W-:-:S05]  /*2da0*/  @!P2 IADD3 R0, PT, PT, R13, 0x7a0, RZ ;  /* 0x000007a00d00a810 */ /* 0x000fca0007ffe0ff */
[----:B------:R-:W4:Y:S01]  /*2db0*/  LDC R10, c[0x0][0x428] ;  /* 0x00010a00ff0a7b82 */ /* 0x000f220000000800 */
[----:B------:R-:W-:Y:S01]  /*2dc0*/  @!P2 LDS R7, [R3+0x18] ;  /* 0x000018000307a984 */ /* 0x000fe20000000800 */
[----:B-1----:R-:W-:-:S03]  /*2dd0*/  @!P2 LEA R0, R15, R0, 0x18 ;  /* 0x000000000f00a211 */ /* 0x002fc600078ec0ff */
[----:B------:R-:W1:Y:S01]  /*2de0*/  @!P2 LDS R6, [R3+0x14] ;  /* 0x000014000306a984 */ /* 0x000e620000000800 */
[----:B------:R-:W-:Y:S01]  /*2df0*/  @!P2 LEA R0, R5, R0, 0x3 ;  /* 0x000000000500a211 */ /* 0x000fe200078e18ff */
[----:B0-----:R-:W-:-:S05]  /*2e00*/  IMAD R2, R4, UR8, R9 ;  /* 0x0000000804027c24 */ /* 0x001fca000f8e0209 */
[----:B---3--:R-:W-:-:S04]  /*2e10*/  ISETP.GE.AND P0, PT, R2, R11, PT ;  /* 0x0000000b0200720c */ /* 0x008fc80003f06270 */
[----:B------:R-:W-:Y:S01]  /*2e20*/  ISETP.GE.U32.OR P0, PT, R9, R4, P0 ;  /* 0x000000040900720c */ /* 0x000fe20000706470 */
[----:B----4-:R-:W-:-:S05]  /*2e30*/  IMAD R10, R10, UR8, R9 ;  /* 0x000000080a0a7c24 */ /* 0x010fca000f8e0209 */
[----:B--2---:R-:W-:Y:S02]  /*2e40*/  ISETP.GE.U32.AND P1, PT, R10, UR10, PT ;  /* 0x0000000a0a007c0c */ /* 0x004fe4000bf26070 */
[----:B------:R-:W-:-:S04]  /*2e50*/  SHF.R.S32.HI R12, RZ, 0x1f, R10 ;  /* 0x0000001fff0c7819 */ /* 0x000fc8000001140a */
[----:B------:R-:W-:Y:S01]  /*2e60*/  ISETP.GE.AND.EX P1, PT, R12, UR11, PT, P1 ;  /* 0x0000000b0c007c0c */ /* 0x000fe2000bf26310 */
[----:B-1----:R0:W-:Y:S01]  /*2e70*/  @!P2 STS.64 [R0], R6 ;  /* 0x000000060000a388 */ /* 0x0021e20000000a00 */
[----:B------:R-:W-:Y:S06]  /*2e80*/  BAR.SYNC.DEFER_BLOCKING 0x0 ;  /* 0x0000000000007b1d */ /* 0x000fec0000010000 */
[----:B------:R-:W-:Y:S05]  /*2e90*/  @P0 BRA `(.L_x_1526) ;  /* 0x0000000000340947 */ /* 0x000fea0003800000 */
[----:B0-----:R-:W-:Y:S01]  /*2ea0*/  IADD3 R0, PT, PT, R13, 0x7a0, RZ ;  /* 0x000007a00d007810 */ /* 0x001fe20007ffe0ff */
[----:B------:R-:W0:Y:S01]  /*2eb0*/  LDC.64 R4, c[0x0][0x3d8] ;  /* 0x0000f600ff047b82 */ /* 0x000e220000000a00 */
[----:B------:R-:W-:Y:S02]  /*2ec0*/  USHF.L.U32 UR4, UR5, 0x1, URZ ;  /* 0x0000000105047899 */ /* 0x000fe400080006ff */
[----:B------:R-:W-:-:S04]  /*2ed0*/  LEA R0, R15, R0, 0x18 ;  /* 0x000000000f007211 */ /* 0x000fc800078ec0ff */
[----:B------:R-:W-:Y:S02]  /*2ee0*/  IMAD R3, R11, UR4, R11 ;  /* 0x000000040b037c24 */ /* 0x000fe4000f8e020b */
[----:B------:R-:W-:-:S03]  /*2ef0*/  IMAD R0, R9, 0x8, R0 ;  /* 0x0000000809007824 */ /* 0x000fc600078e0200 */
[----:B------:R-:W-:Y:S01]  /*2f00*/  IADD3 R9, PT, PT, R2, R3, RZ ;  /* 0x0000000302097210 */ /* 0x000fe20007ffe0ff */
[----:B------:R-:W-:Y:S01]  /*2f10*/  IMAD R3, R11, UR4, R2 ;  /* 0x000000040b037c24 */ /* 0x000fe2000f8e0202 */
[----:B------:R-:W1:Y:S03]  /*2f20*/  LDS.64 R6, [R0] ;  /* 0x0000000000067984 */ /* 0x000e660000000a00 */
[----:B0-----:R-:W-:-:S04]  /*2f30*/  IMAD.WIDE R2, R3, 0x4, R4 ;  /* 0x0000000403027825 */ /* 0x001fc800078e0204 */
[----:B------:R-:W-:Y:S01]  /*2f40*/  IMAD.WIDE R4, R9, 0x4, R4 ;  /* 0x0000000409047825 */ /* 0x000fe200078e0204 */
[----:B-1----:R1:W-:Y:S04]  /*2f50*/  REDG.E.ADD.F32.FTZ.RN.STRONG.GPU desc[UR6][R2.64], R6 ;  /* 0x00000006020079a6 */ /* 0x0023e8000c12f306 */
[----:B------:R1:W-:Y:S02]  /*2f60*/  REDG.E.ADD.F32.FTZ.RN.STRONG.GPU desc[UR6][R4.64], R7 ;  /* 0x00000007040079a6 */ /* 0x0003e4000c12f306 */
.L_x_1526:
[----:B------:R-:W-:Y:S05]  /*2f70*/  BSYNC.RECONVERGENT B0 ;  /* 0x0000000000007941 */ /* 0x000fea0003800200 */
.L_x_1525:
[----:B------:R-:W-:Y:S05]  /*2f80*/  @P1 EXIT ;  /* 0x000000000000194d */ /* 0x000fea0003800000 */
[----:B------:R-:W0:Y:S01]  /*2f90*/  LDCU UR4, c[0x0][0x3e0] ;  /* 0x00007c00ff0477ac */ /* 0x000e220008000800 */
[----:B-1----:R-:W1:Y:S01]  /*2fa0*/  LDC R5, c[0x0][0x360] ;  /* 0x0000d800ff057b82 */ /* 0x002e620000000800 */
[----:B------:R-:W2:Y:S01]  /*2fb0*/  LDCU.64 UR8, c[0x0][0x3d8] ;  /* 0x00007b00ff0877ac */ /* 0x000ea20008000a00 */
[----:B------:R-:W-:Y:S01]  /*2fc0*/  USHF.L.U64.HI UR5, UR10, 0x2, UR11 ;  /* 0x000000020a057899 */ /* 0x000fe2000801020b */
[----:B0-----:R-:W-:Y:S01]  /*2fd0*/  IMAD R0, R11, UR4, RZ ;  /* 0x000000040b007c24 */ /* 0x001fe2000f8e02ff */
[----:B------:R-:W-:-:S04]  /*2fe0*/  USHF.L.U32 UR4, UR10, 0x2, URZ ;  /* 0x000000020a047899 */ /* 0x000fc800080006ff */
[----:B------:R-:W-:-:S04]  /*2ff0*/  SHF.L.U32 R3, R0, 0x1, RZ ;  /* 0x0000000100037819 */ /* 0x000fc800000006ff */
[----:B------:R-:W-:-:S04]  /*3000*/  IADD3 R10, P0, PT, R10, R3, RZ ;  /* 0x000000030a0a7210 */ /* 0x000fc80007f1e0ff */
[----:B------:R-:W-:Y:S02]  /*3010*/  LEA.HI.X.SX32 R3, R3, R12, 0x1, P0 ;  /* 0x0000000c03037211 */ /* 0x000fe400000f0eff */
[----:B--2---:R-:W-:-:S04]  /*3020*/  LEA R2, P0, R10, UR8, 0x2 ;  /* 0x000000080a027c11 */ /* 0x004fc8000f8010ff */
        /* <DEDUP_REMOVED lines=12> */
.L_x_1524:
        /* <DEDUP_REMOVED lines=9> */
.L_x_1527:
[----:B------:R-:W-:Y:S01]  /*3180*/  MOV R31, R21 ;  /* 0x00000015001f7202 */ /* 0x000fe20000000f00 */
[----:B------:R-:W-:-:S07]  /*3190*/  IMAD.MOV.U32 R23, RZ, RZ, R26 ;  /* 0x000000ffff177224 */ /* 0x000fce00078e001a */
[----:B------:R-:W-:Y:S05]  /*31a0*/  WARPSYNC.COLLECTIVE R30, `(.L_x_1528) ;  /* 0x000000001e087348 */ /* 0x000fea0003c00000 */
[----:B------:R0:W1:Y:S02]  /*31b0*/  SHFL.UP P0, R26, R31, R32, R33 ;  /* 0x040000201f1a7389 */ /* 0x0000640000000021 */
[----:B01----:R-:W-:Y:S05]  /*31c0*/  ENDCOLLECTIVE ;  /* 0x000000000000791b */ /* 0x003fea0003800000 */
.L_x_1528:
        /* <DEDUP_REMOVED lines=8> */
.L_x_1529:
[----:B------:R-:W-:Y:S01]  /*3250*/  MOV R31, R23 ;  /* 0x00000017001f7202 */ /* 0x000fe20000000f00 */
[----:B------:R-:W-:Y:S02]  /*3260*/  HFMA2 R32, -RZ, RZ, 0, 1.1920928955078125e-07 ;  /* 0x00000002ff207431 */ /* 0x000fe400000001ff */
[----:B------:R-:W-:-:S07]  /*3270*/  IMAD.MOV.U32 R29, RZ, RZ, R26 ;  /* 0x000000ffff1d7224 */ /* 0x000fce00078e001a */
[----:B------:R-:W-:Y:S05]  /*3280*/  WARPSYNC.COLLECTIVE R30, `(.L_x_1530) ;  /* 0x000000001e087348 */ /* 0x000fea0003c00000 */
[----:B------:R0:W1:Y:S02]  /*3290*/  SHFL.UP P0, R26, R31, R32, R33 ;  /* 0x040000201f1a7389 */ /* 0x0000640000000021 */
[----:B01----:R-:W-:Y:S05]  /*32a0*/  ENDCOLLECTIVE ;  /* 0x000000000000791b */ /* 0x003fea0003800000 */
.L_x_1530:
[----:B------:R-:W-:-:S05]  /*32b0*/  FADD.FTZ R29, R22, R29 ;  /* 0x0000001d161d7221 */ /* 0x000fca0000010000 */
[----:B------:R-:W-:Y:S02]  /*32c0*/  @P6 FSEL R22, R29, R22, !P5 ;  /* 0x000000161d166208 */ /* 0x000fe40006800000 */
[----:B------:R-:W-:Y:S02]  /*32d0*/  ISETP.GE.AND P6, PT, R19, 0x2, PT ;  /* 0x000000021300780c */ /* 0x000fe40003fc6270 */
[----:B------:R-:W-:Y:S02]  /*32e0*/  ISETP.NE.AND P5, PT, R23, RZ, PT ;  /* 0x000000ff1700720c */ /* 0x000fe40003fa5270 */
[----:B------:R-:W-:Y:S02]  /*32f0*/  MOV R31, R21 ;  /* 0x00000015001f7202 */ /* 0x000fe40000000f00 */
[----:B------:R-:W-:-:S09]  /*3300*/  MOV R24, R26 ;  /* 0x0000001a00187202 */ /* 0x000fd20000000f00 */
[----:B------:R-:W-:Y:S05]  /*3310*/  WARPSYNC.COLLECTIVE R30, `(.L_x_1531) ;  /* 0x000000001e087348 */ /* 0x000fea0003c00000 */
[----:B------:R0:W1:Y:S02]  /*3320*/  SHFL.UP P0, R26, R31, R32, R33 ;  /* 0x040000201f1a7389 */ /* 0x0000640000000021 */
[----:B01----:R-:W-:Y:S05]  /*3330*/  ENDCOLLECTIVE ;  /* 0x000000000000791b */ /* 0x003fea0003800000 */
.L_x_1531:
        /* <DEDUP_REMOVED lines=8> */
.L_x_1532:
[----:B------:R-:W-:Y:S02]  /*33c0*/  IMAD.MOV.U32 R31, RZ, RZ, R24 ;  /* 0x000000ffff1f7224 */ /* 0x000fe400078e0018 */
[----:B------:R-:W-:Y:S01]  /*33d0*/  HFMA2 R32, -RZ, RZ, 0, 2.384185791015625e-07 ;  /* 0x00000004ff207431 */ /* 0x000fe200000001ff */
[----:B------:R-:W-:-:S07]  /*33e0*/  MOV R29, R26 ;  /* 0x0000001a001d7202 */ /* 0x000fce0000000f00 */
[----:B------:R-:W-:Y:S05]  /*33f0*/  WARPSYNC.COLLECTIVE R30, `(.L_x_1533) ;  /* 0x000000001e087348 */ /* 0x000fea0003c00000 */
[----:B------:R0:W1:Y:S02]  /*3400*/  SHFL.UP P0, R26, R31, R32, R33 ;  /* 0x040000201f1a7389 */ /* 0x0000640000000021 */
[----:B01----:R-:W-:Y:S05]  /*3410*/  ENDCOLLECTIVE ;  /* 0x000000000000791b */ /* 0x003fea0003800000 */
.L_x_1533:
        /* <DEDUP_REMOVED lines=9> */
.L_x_1534:
        /* <DEDUP_REMOVED lines=8> */
.L_x_1535:
[----:B------:R-:W-:Y:S01]  /*3530*/  MOV R31, R23 ;  /* 0x00000017001f7202 */ /* 0x000fe20000000f00 */
[----:B------:R-:W-:Y:S01]  /*3540*/  IMAD.MOV.U32 R32, RZ, RZ, 0x8 ;  /* 0x00000008ff207424 */ /* 0x000fe200078e00ff */
[----:B------:R-:W-:-:S07]  /*3550*/  MOV R29, R26 ;  /* 0x0000001a001d7202 */ /* 0x000fce0000000f00 */
[----:B------:R-:W-:Y:S05]  /*3560*/  WARPSYNC.COLLECTIVE R30, `(.L_x_1536) ;  /* 0x000000001e087348 */ /* 0x000fea0003c00000 */
[----:B------:R0:W1:Y:S02]  /*3570*/  SHFL.UP P0, R26, R31, R32, R33 ;  /* 0x040000201f1a7389 */ /* 0x0000640000000021 */
[----:B01----:R-:W-:Y:S05]  /*3580*/  ENDCOLLECTIVE ;  /* 0x000000000000791b */ /* 0x003fea0003800000 */
.L_x_1536:
[----:B------:R-:W-:-:S05]  /*3590*/  FADD.FTZ R29, R22, R29 ;  /* 0x0000001d161d7221 */ /* 0x000fca0000010000 */
[----:B------:R-:W-:Y:S02]  /*35a0*/  @P6 FSEL R22, R29, R22, !P5 ;  /* 0x000000161d166208 */ /* 0x000fe40006800000 */
[C---:B------:R-:W-:Y:S02]  /*35b0*/  ISETP.GE.AND P6, PT, R19.reuse, 0x8, PT ;  /* 0x000000081300780c */ /* 0x040fe40003fc6270 */
[----:B------:R-:W-:Y:S02]  /*35c0*/  ISETP.GE.AND P5, PT, R19, 0x10, PT ;  /* 0x000000101300780c */ /* 0x000fe40003fa6270 */
[----:B------:R-:W-:Y:S02]  /*35d0*/  MOV R31, R21 ;  /* 0x00000015001f7202 */ /* 0x000fe40000000f00 */
[----:B------:R-:W-:-:S09]  /*35e0*/  MOV R24, R26 ;  /* 0x0000001a00187202 */ /* 0x000fd20000000f00 */
[----:B------:R-:W-:Y:S05]  /*35f0*/  WARPSYNC.COLLECTIVE R30, `(.L_x_1537) ;  /* 0x000000001e087348 */ /* 0x000fea0003c00000 */
[----:B------:R0:W1:Y:S02]  /*3600*/  SHFL.UP P0, R26, R31, R32, R33 ;  /* 0x040000201f1a7389 */ /* 0x0000640000000021 */
[----:B01----:R-:W-:Y:S05]  /*3610*/  ENDCOLLECTIVE ;  /* 0x000000000000791b */ /* 0x003fea0003800000 */
.L_x_1537:
        /* <DEDUP_REMOVED lines=10> */
.L_x_1538:
        /* <DEDUP_REMOVED lines=9> */
.L_x_1539:
[----:B------:R-:W-:Y:S02]  /*3750*/  ISETP.NE.AND P6, PT, R24, RZ, PT ;  /* 0x000000ff1800720c */ /* 0x000fe40003fc5270 */
[----:B------:R-:W-:Y:S01]  /*3760*/  MOV R31, R21 ;  /* 0x00000015001f7202 */ /* 0x000fe20000000f00 */
[----:B------:R-:W-:-:S10]  /*3770*/  IMAD.MOV.U32 R23, RZ, RZ, R26 ;  /* 0x000000ffff177224 */ /* 0x000fd400078e001a */
[----:B------:R-:W-:Y:S05]  /*3780*/  WARPSYNC.COLLECTIVE R30, `(.L_x_1540) ;  /* 0x000000001e087348 */ /* 0x000fea0003c00000 */
[----:B------:R0:W1:Y:S02]  /*3790*/  SHFL.UP P0, R26, R31, R32, R33 ;  /* 0x040000201f1a7389 */ /* 0x0000640000000021 */
[----:B01----:R-:W-:Y:S05]  /*37a0*/  ENDCOLLECTIVE ;  /* 0x000000000000791b */ /* 0x003fea0003800000 */
.L_x_1540:
        /* <DEDUP_REMOVED lines=8> */
.L_x_1541:
[----:B------:R-:W-:Y:S01]  /*3830*/  MOV R31, R23 ;  /* 0x00000017001f7202 */ /* 0x000fe20000000f00 */
[----:B------:R-:W-:Y:S02]  /*3840*/  HFMA2 R32, -RZ, RZ, 0, 5.9604644775390625e-08 ;  /* 0x00000001ff207431 */ /* 0x000fe400000001ff */
[----:B------:R-:W-:-:S07]  /*3850*/  IMAD.MOV.U32 R29, RZ, RZ, R26 ;  /* 0x000000ffff1d7224 */ /* 0x000fce00078e001a */
[----:B------:R-:W-:Y:S05]  /*3860*/  WARPSYNC.COLLECTIVE R30, `(.L_x_1542) ;  /* 0x000000001e087348 */ /* 0x000fea0003c00000 */
[----:B------:R0:W1:Y:S02]  /*3870*/  SHFL.UP P0, R26, R31, R32, R33 ;  /* 0x040000201f1a7389 */ /* 0x0000640000000021 */
[----:B01----:R-:W-:Y:S05]  /*3880*/  ENDCOLLECTIVE ;  /* 0x000000000000791b */ /* 0x003fea0003800000 */
.L_x_1542:
[----:B------:R-:W-:-:S05]  /*3890*/  FADD.FTZ R29, R22, R29 ;  /* 0x0000001d161d7221 */ /* 0x000fca0000010000 */
[----:B------:R-:W-:Y:S01]  /*38a0*/  @P5 FSEL R22, R29, R22, !P6 ;  /* 0x000000161d165208 */ /* 0x000fe20007000000 */
[----:B------:R-:W-:Y:S01]  /*38b0*/  IMAD.MOV.U32 R31, RZ, RZ, R21 ;  /* 0x000000ffff1f7224 */ /* 0x000fe200078e0015 */
[----:B------:R-:W-:-:S07]  /*38c0*/  MOV R23, R26 ;  /* 0x0000001a00177202 */ /* 0x000fce0000000f00 */
[----:B------:R-:W-:Y:S05]  /*38d0*/  WARPSYNC.COLLECTIVE R30, `(.L_x_1543) ;  /* 0x000000001e087348 */ /* 0x000fea0003c00000 */
[----:B------:R0:W1:Y:S02]  /*38e0*/  SHFL.UP P0, R26, R31, R32, R33 ;  /* 0x040000201f1a7389 */ /* 0x0000640000000021 */
[----:B01----:R-:W-:Y:S05]  /*38f0*/  ENDCOLLECTIVE ;  /* 0x000000000000791b */ /* 0x003fea0003800000 */
.L_x_1543:
[----:B------:R-:W-:Y:S02]  /*3900*/  MOV R31, R22 ;  /* 0x00000016001f7202 */ /* 0x000fe40000000f00 */
[----:B------:R-:W-:-:S07]  /*3910*/  MOV R21, R26 ;  /* 0x0000001a00157202 */ /* 0x000fce0000000f00 */
[----:B------:R-:W-:Y:S05]  /*3920*/  WARPSYNC.COLLECTIVE R30, `(.L_x_1544) ;  /* 0x000000001e087348 */ /* 0x000fea0003c00000 */
[----:B------:R0:W1:Y:S02]  /*3930*/  SHFL.UP P0, R26, R31, R32, R33 ;  /* 0x040000201f1a7389 */ /* 0x0000640000000021 */
[----:B01----:R-:W-:Y:S05]  /*3940*/  ENDCOLLECTIVE ;  /* 0x000000000000791b */ /* 0x003fea0003800000 */
.L_x_1544:
[----:B------:R-:W-:Y:S01]  /*3950*/  MOV R22, R26 ;  /* 0x0000001a00167202 */ /* 0x000fe20000000f00 */
[----:B------:R-:W-:Y:S06]  /*3960*/  BRA `(.L_x_1545) ;  /* 0xfffffff000407947 */ /* 0x000fec000383ffff */
.L_x_1546:
        /* <DEDUP_REMOVED lines=9> */
.L_x_3918:


//--------------------- .text._Z30group_norm_nhwc_bwd_sum_kernelI11Fp32IOFp16WLi196EEv26Group_norm_nhwc_bwd_params --------------------------
	.section	.text._Z30group_norm_nhwc_bwd_sum_kernelI11Fp32IOFp16WLi196EEv26Group_norm_nhwc_bwd_params,"ax",@progbits
	.align	128
        .global         _Z30group_norm_nhwc_bwd_sum_kernelI11Fp32IOFp16WLi196EEv26Group_norm_nhwc_bwd_params
        .type           _Z30group_norm_nhwc_bwd_sum_kernelI11Fp32IOFp16WLi196EEv26Group_norm_nhwc_bwd_params,@function
        .size           _Z30group_norm_nhwc_bwd_sum_kernelI11Fp32IOFp16WLi196EEv26Group_norm_nhwc_bwd_params,(.L_x_3919 - _Z30group_norm_nhwc_bwd_sum_kernelI11Fp32IOFp16WLi196EEv26Group_norm_nhwc_bwd_params)
        .other          _Z30group_norm_nhwc_bwd_sum_kernelI11Fp32IOFp16WLi196EEv26Group_norm_nhwc_bwd_params,@"STO_CUDA_ENTRY STV_DEFAULT"
_Z30group_norm_nhwc_bwd_sum_kernelI11Fp32IOFp16WLi196EEv26Group_norm_nhwc_bwd_params:
.text._Z30group_norm_nhwc_bwd_sum_kernelI11Fp32IOFp16WLi196EEv26Group_norm_nhwc_bwd_params:
        /* <DEDUP_REMOVED lines=46> */
[----:B------:R-:W-:Y:S02]  /*02e0*/  ISETP.GE.AND.EX P0, PT, R33, UR11, PT, P0 ;  /* 0x0000000b21007c0c */ /* 0x000fe4000bf06300 */
[----:B0-----:R-:W-:Y:S01]  /*02f0*/  IADD3 R2, PT, PT, R7, 0xffffffe, RZ ;  /* 0x0ffffffe07027810 */ /* 0x001fe20007ffe0ff */
[----:B------:R-:W-:-:S03]  /*0300*/  HFMA2 R7, -RZ, RZ, 0, 0 ;  /* 0x00000000ff077431 */ /* 0x000fc600000001ff */
[----:B------:R0:W1:Y:S02]  /*0310*/  F2I.FTZ.U32.TRUNC.NTZ R3, R2 ;  /* 0x0000000200037305 */ /* 0x000064000021f000 */
[----:B0-----:R-:W-:Y:S01]  /*0320*/  MOV R2, RZ ;  /* 0x000000ff00027202 */ /* 0x001fe20000000f00 */
[----:B-1----:R-:W-:-:S04]  /*0330*/  IMAD.MOV R8, RZ, RZ, -R3 ;  /* 0x000000ffff087224 */ /* 0x002fc800078e0a03 */
[----:B------:R-:W-:-:S04]  /*0340*/  IMAD R11, R8, R9, RZ ;  /* 0x00000009080b7224 */ /* 0x000fc800078e02ff */
[----:B------:R-:W-:-:S06]  /*0350*/  IMAD.HI.U32 R3, R3, R11, R2 ;  /* 0x0000000b03037227 */ /* 0x000fcc00078e0002 */
[----:B------:R-:W-:Y:S01]  /*0360*/  IMAD.HI.U32 R19, R3, R6, RZ ;  /* 0x0000000603137227 */ /* 0x000fe200078e00ff */
[----:B------:R-:W-:-:S04]  /*0370*/  CS2R R2, SRZ ;  /* 0x0000000000027805 */ /* 0x000fc8000001ff00 */
[----:B------:R-:W-:Y:S01]  /*0380*/  IADD3 R18, PT, PT, -R19, RZ, RZ ;  /* 0x000000ff13127210 */ /* 0x000fe20007ffe1ff */
[----:B----4-:R-:W-:Y:S06]  /*0390*/  @P0 BRA `(.L_x_1548) ;  /* 0x0000000000480947 */ /* 0x010fec0003800000 */
        /* <DEDUP_REMOVED lines=14> */
[----:B--2---:R-:W-:-:S02]  /*0480*/  HADD2.F32 R3, -RZ, R3.H0_H0 ;  /* 0x20000003ff037230 */ /* 0x004fc40000004100 */
[----:B---3--:R-:W-:Y:S02]  /*0490*/  HADD2.F32 R2, -RZ, R2.H0_H0 ;  /* 0x20000002ff027230 */ /* 0x008fe40000004100 */
[----:B----4-:R-:W-:Y:S02]  /*04a0*/  @P1 HADD2.F32 R20, -RZ, R14.H0_H0 ;  /* 0x2000000eff141230 */ /* 0x010fe40000004100 */
[----:B------:R-:W-:-:S07]  /*04b0*/  @P1 HADD2.F32 R7, -RZ, R8.H0_H0 ;  /* 0x20000008ff071230 */ /* 0x000fce0000004100 */
.L_x_1548:
[----:B------:R-:W-:Y:S05]  /*04c0*/  BSYNC.RECONVERGENT B0 ;  /* 0x0000000000007941 */ /* 0x000fea0003800200 */
.L_x_1547:
        /* <DEDUP_REMOVED lines=43> */
[----:B------:R-:W-:Y:S02]  /*0780*/  CS2R R26, SRZ ;  /* 0x00000000001a7805 */ /* 0x000fe4000001ff00 */
[----:B------:R-:W-:-:S02]  /*0790*/  MOV R8, RZ ;  /* 0x000000ff00087202 */ /* 0x000fc40000000f00 */
[----:B------:R-:W-:-:S07]  /*07a0*/  LOP3.LUT R11, R10, 0x3, RZ, 0xc0, !PT ;  /* 0x000000030a0b7812 */ /* 0x000fce00078ec0ff */
[----:B------:R-:W-:Y:S05]  /*07b0*/  @P1 BRA `(.L_x_1551) ;  /* 0x0000000800501947 */ /* 0x000fea0003800000 */
[----:B------:R-:W-:Y:S02]  /*07c0*/  LOP3.LUT R17, R10, 0xfffffffc, RZ, 0xc0, !PT ;  /* 0xfffffffc0a117812 */ /* 0x000fe400078ec0ff */
[----:B------:R-:W-:Y:S02]  /*07d0*/  IADD3 R7, PT, PT, R21, 0x1, RZ ;  /* 0x0000000115077810 */ /* 0x000fe40007ffe0ff */
[----:B------:R-:W-:Y:S02]  /*07e0*/  MOV R24, RZ ;  /* 0x000000ff00187202 */ /* 0x000fe40000000f00 */
[----:B------:R-:W-:-:S07]  /*07f0*/  IADD3 R17, PT, PT, -R17, RZ, RZ ;  /* 0x000000ff11117210 */ /* 0x000fce0007ffe1ff */
.L_x_1552:
        /* <DEDUP_REMOVED lines=15> */
[----:B---3--:R-:W-:-:S02]  /*08f0*/  @!P0 IADD3 R22, P2, PT, R23, R18, RZ ;  /* 0x0000001217168210 */ /* 0x008fc40007f5e0ff */
[C---:B------:R-:W-:Y:S02]  /*0900*/  @!P0 IADD3.X R35, PT, PT, R20.reuse, R13, RZ, P1, !PT ;  /* 0x0000000d14238210 */ /* 0x040fe40000ffe4ff */
[----:B------:R-:W-:Y:S01]  /*0910*/  CS2R R12, SRZ ;  /* 0x00000000000c7805 */ /* 0x000fe2000001ff00 */
[----:B------:R-:W-:Y:S02]  /*0920*/  @!P0 IMAD.X R23, R20, 0x1, R19, P2 ;  /* 0x0000000114178824 */ /* 0x000fe400010e0613 */
        /* <DEDUP_REMOVED lines=21> */
[----:B------:R-:W0:Y:S03]  /*0a80*/  @!P0 LDC.64 R18, c[0x0][0x3f8] ;  /* 0x0000fe00ff128b82 */ /* 0x000e260000000a00 */
[----:B------:R1:W5:Y:S01]  /*0a90*/  @!P0 LDG.E.64 R20, desc[UR6][R34.64] ;  /* 0x0000000622148981 */ /* 0x000362000c1e1b00 */
[----:B---3--:R-:W-:Y:S01]  /*0aa0*/  @!P0 IADD3 R37, PT, PT, R7, 0x1, RZ ;  /* 0x0000000107258810 */ /* 0x008fe20007ffe0ff */
        /* <DEDUP_REMOVED lines=37> */
[----:B-1----:R-:W-:Y:S01]  /*0d00*/  @!P0 IADD3 R35, PT, PT, R7, 0x2, RZ ;  /* 0x0000000207238810 */ /* 0x002fe20007ffe0ff */
[----:B------:R-:W-:Y:S01]  /*0d10*/  FADD.FTZ R29, R29, R20 ;  /* 0x000000141d1d7221 */ /* 0x000fe20000010000 */
[C---:B------:R-:W-:Y:S01]  /*0d20*/  FFMA.FTZ R27, R22.reuse, R20, R27 ;  /* 0x00000014161b7223 */ /* 0x040fe2000001001b */
[----:B------:R-:W-:Y:S01]  /*0d30*/  FFMA.FTZ R22, R22, R15, R28 ;  /* 0x0000000f16167223 */ /* 0x000fe2000001001c */
[----:B------:R-:W-:Y:S01]  /*0d40*/  @!P0 SHF.R.S32.HI R37, RZ, 0x1f, R35 ;  /* 0x0000001fff258819 */ /* 0x000fe20000011423 */
[----:B------:R-:W-:Y:S01]  /*0d50*/  FADD.FTZ R20, R14, R15 ;  /* 0x0000000f0e147221 */ /* 0x000fe20000010000 */
[----:B------:R-:W-:-:S02]  /*0d60*/  @!P0 MOV R14, R30 ;  /* 0x0000001e000e8202 */ /* 0x000fc40000000f00 */
[----:B------:R-:W-:Y:S01]  /*0d70*/  @!P0 MOV R15, R9 ;  /* 0x00000009000f8202 */ /* 0x000fe20000000f00 */
[-C--:B0-----:R-:W-:Y:S02]  /*0d80*/  @!P0 IMAD R28, R37, R12.reuse, RZ ;  /* 0x0000000c251c8224 */ /* 0x081fe400078e02ff */
[----:B------:R-:W-:-:S04]  /*0d90*/  @!P0 IMAD.WIDE.U32 R14, R35, R12, R14 ;  /* 0x0000000c230e8225 */ /* 0x000fc800078e000e */
[----:B------:R-:W-:Y:S02]  /*0da0*/  @!P0 IMAD R37, R35, R13, R28 ;  /* 0x0000000d23258224 */ /* 0x000fe400078e021c */
[----:B------:R-:W0:Y:S01]  /*0db0*/  @!P0 LDC.64 R12, c[0x0][0x3a0] ;  /* 0x0000e800ff0c8b82 */ /* 0x000e220000000a00 */
[----:B------:R-:W-:Y:S02]  /*0dc0*/  @!P0 IMAD.SHL.U32 R35, R14, 0x4, RZ ;  /* 0x000000040e238824 */ /* 0x000fe400078e00ff */
[----:B------:R-:W-:-:S04]  /*0dd0*/  @!P0 IADD3 R15, PT, PT, R15, R37, RZ ;  /* 0x000000250f0f8210 */ /* 0x000fc80007ffe0ff */
        /* <DEDUP_REMOVED lines=50> */
.L_x_1551:
        /* <DEDUP_REMOVED lines=10> */
[----:B------:R-:W-:Y:S01]  /*11a0*/  @!P0 VIADD R17, R21, 0x1 ;  /* 0x0000000115118836 */ /* 0x000fe20000000000 */
[----:B------:R-:W-:Y:S02]  /*11b0*/  @!P0 SHF.R.S32.HI R7, RZ, 0x1f, R21 ;  /* 0x0000001fff078819 */ /* 0x000fe40000011415 */
[----:B------:R-:W-:Y:S02]  /*11c0*/  @!P0 MOV R12, R30 ;  /* 0x0000001e000c8202 */ /* 0x000fe40000000f00 */
[----:B------:R-:W-:Y:S01]  /*11d0*/  @!P0 SHF.R.S32.HI R14, RZ, 0x1f, R17 ;  /* 0x0000001fff0e8819 */ /* 0x000fe20000011411 */
[----:B------:R-:W-:Y:S01]  /*11e0*/  @!P0 IMAD R20, R7, UR10, RZ ;  /* 0x0000000a07148c24 */ /* 0x000fe2000f8e02ff */
[----:B------:R-:W2:Y:S01]  /*11f0*/  @!P0 LDC.64 R18, c[0x0][0x398] ;  /* 0x0000e600ff128b82 */ /* 0x000ea20000000a00 */
[----:B------:R-:W-:Y:S02]  /*1200*/  @!P0 MOV R13, R9 ;  /* 0x00000009000d8202 */ /* 0x000fe40000000f00 */
[----:B------:R-:W-:-:S02]  /*1210*/  @!P0 IMAD R14, R14, UR10, RZ ;  /* 0x0000000a0e0e8c24 */ /* 0x000fc4000f8e02ff */
[C---:B------:R-:W-:Y:S02]  /*1220*/  @!P0 IMAD R7, R21.reuse, UR11, R20 ;  /* 0x0000000b15078c24 */ /* 0x040fe4000f8e0214 */
[----:B------:R-:W-:-:S04]  /*1230*/  @!P0 IMAD.WIDE.U32 R36, R21, UR10, R12 ;  /* 0x0000000a15248c25 */ /* 0x000fc8000f8e000c */
[----:B------:R-:W-:Y:S01]  /*1240*/  @!P0 IMAD.WIDE.U32 R34, R17, UR10, R12 ;  /* 0x0000000a11228c25 */ /* 0x000fe2000f8e000c */
[----:B------:R-:W-:Y:S01]  /*1250*/  @!P0 IADD3 R7, PT, PT, R37, R7, RZ ;  /* 0x0000000725078210 */ /* 0x000fe20007ffe0ff */
[----:B------:R-:W3:Y:S01]  /*1260*/  @!P0 LDC.64 R12, c[0x0][0x3a0] ;  /* 0x0000e800ff0c8b82 */ /* 0x000ee20000000a00 */
[C---:B------:R-:W-:Y:S01]  /*1270*/  @!P0 SHF.L.U32 R37, R36.reuse, 0x2, RZ ;  /* 0x0000000224258819 */ /* 0x040fe200000006ff */
[----:B------:R-:W-:Y:S01]  /*1280*/  @!P0 IMAD R17, R17, UR11, R14 ;  /* 0x0000000b11118c24 */ /* 0x000fe2000f8e020e */
[----:B------:R-:W-:Y:S01]  /*1290*/  @!P0 SHF.L.U64.HI R22, R36, 0x2, R7 ;  /* 0x0000000224168819 */ /* 0x000fe20000010207 */
[C---:B------:R-:W-:Y:S01]  /*12a0*/  @!P0 IMAD.SHL.U32 R23, R34.reuse, 0x4, RZ ;  /* 0x0000000422178824 */ /* 0x040fe200078e00ff */
[----:B0-----:R-:W-:Y:S02]  /*12b0*/  @!P0 IADD3 R36, P2, PT, R37, R10, RZ ;  /* 0x0000000a25248210 */ /* 0x001fe40007f5e0ff */
[----:B------:R-:W-:Y:S01]  /*12c0*/  @!P0 IADD3 R7, PT, PT, R35, R17, RZ ;  /* 0x0000001123078210 */ /* 0x000fe20007ffe0ff */
[----:B------:R-:W0:Y:S03]  /*12d0*/  @!P0 LDC.64 R14, c[0x0][0x398] ;  /* 0x0000e600ff0e8b82 */ /* 0x000e260000000a00 */
[----:B------:R-:W-:-:S02]  /*12e0*/  @!P0 SHF.L.U64.HI R20, R34, 0x2, R7 ;  /* 0x0000000222148819 */ /* 0x000fc40000010207 */
[----:B--2---:R-:W-:Y:S02]  /*12f0*/  @!P0 IADD3 R34, P3, PT, R37, R18, RZ ;  /* 0x0000001225228210 */ /* 0x004fe40007f7e0ff */
[C---:B------:R-:W-:Y:S02]  /*1300*/  @!P0 IADD3.X R37, PT, PT, R22.reuse, R11, RZ, P2, !PT ;  /* 0x0000000b16258210 */ /* 0x040fe400017fe4ff */
[----:B------:R-:W-:Y:S02]  /*1310*/  CS2R R10, SRZ ;  /* 0x00000000000a7805 */ /* 0x000fe4000001ff00 */
[----:B------:R-:W-:Y:S02]  /*1320*/  @!P0 IADD3.X R35, PT, PT, R22, R19, RZ, P3, !PT ;  /* 0x0000001316238210 */ /* 0x000fe40001ffe4ff */
[----:B------:R-:W-:Y:S02]  /*1330*/  CS2R R18, SRZ ;  /* 0x0000000000127805 */ /* 0x000fe4000001ff00 */
[----:B------:R3:W2:Y:S04]  /*1340*/  @!P0 LDG.E.64 R10, desc[UR6][R36.64] ;  /* 0x00000006240a8981 */ /* 0x0006a8000c1e1b00 */
[----:B------:R-:W4:Y:S01]  /*1350*/  @!P0 LDG.E.64 R18, desc[UR6][R34.64] ;  /* 0x0000000622128981 */ /* 0x000f22000c1e1b00 */
[----:B---3--:R-:W-:-:S02]  /*1360*/  @!P0 IADD3 R36, P2, PT, R23, R12, RZ ;  /* 0x0000000c17248210 */ /* 0x008fc40007f5e0ff */
[----:B0-----:R-:W-:Y:S02]  /*1370*/  @!P0 IADD3 R22, P3, PT, R23, R14, RZ ;  /* 0x0000000e17168210 */ /* 0x001fe40007f7e0ff */
[C---:B------:R-:W-:Y:S02]  /*1380*/  @!P0 IADD3.X R37, PT, PT, R20.reuse, R13, RZ, P2, !PT ;  /* 0x0000000d14258210 */ /* 0x040fe400017fe4ff */
[----:B------:R-:W-:Y:S02]  /*1390*/  CS2R R12, SRZ ;  /* 0x00000000000c7805 */ /* 0x000fe4000001ff00 */
[----:B------:R-:W-:Y:S02]  /*13a0*/  @!P0 IADD3.X R23, PT, PT, R20, R15, RZ, P3, !PT ;  /* 0x0000000f14178210 */ /* 0x000fe40001ffe4ff */
[----:B------:R-:W-:Y:S02]  /*13b0*/  CS2R R14, SRZ ;  /* 0x00000000000e7805 */ /* 0x000fe4000001ff00 */
[----:B------:R-:W3:Y:S04]  /*13c0*/  @!P0 LDG.E.64 R12, desc[UR6][R36.64] ;  /* 0x00000006240c8981 */ /* 0x000ee8000c1e1b00 */
[----:B------:R-:W5:Y:S01]  /*13d0*/  @!P0 LDG.E.64 R14, desc[UR6][R22.64] ;  /* 0x00000006160e8981 */ /* 0x000f62000c1e1b00 */
[----:B------:R-:W-:Y:S01]  /*13e0*/  IADD3 R21, PT, PT, R21, 0x2, RZ ;  /* 0x0000000215157810 */ /* 0x000fe20007ffe0ff */
[----:B--2---:R-:W-:-:S04]  /*13f0*/  FADD.FTZ R10, -R16, R10 ;  /* 0x0000000a100a7221 */ /* 0x004fc80000010100 */
[----:B-1----:R-:W-:Y:S01]  /*1400*/  FMUL.FTZ R20, R10, R5 ;  /* 0x000000050a147220 */ /* 0x002fe20000410000 */
[----:B----4-:R-:W-:Y:S01]  /*1410*/  FMUL.FTZ R7, R18, R3 ;  /* 0x0000000312077220 */ /* 0x010fe20000410000 */
        /* <DEDUP_REMOVED lines=13> */
[----:B-----5:R-:W-:Y:S01]  /*14f0*/  FMUL.FTZ R7, R14, R3 ;  /* 0x000000030e077220 */ /* 0x020fe20000410000 */
        /* <DEDUP_REMOVED lines=11> */
.L_x_1553:
        /* <DEDUP_REMOVED lines=25> */
.L_x_1555:
[----:B------:R-:W-:Y:S05]  /*1740*/  BSYNC.RECONVERGENT B0 ;  /* 0x0000000000007941 */ /* 0x000fea0003800200 */
.L_x_1554:
        /* <DEDUP_REMOVED lines=15> */
.L_x_1550:
        /* <DEDUP_REMOVED lines=60> */
.L_x_1556:
[----:B------:R-:W-:Y:S05]  /*1c00*/  @!P2 BRA `(.L_x_1549) ;  /* 0x0000000400b8a947 */ /* 0x000fea0003800000 */
[----:B------:R-:W-:-:S07]  /*1c10*/  IADD3 R17, PT, PT, R21, -R10, RZ ;  /* 0x8000000a15117210 */ /* 0x000fce0007ffe0ff */
.L_x_1557:
[----:B------:R-:W0:Y:S01]  /*1c20*/  @!P0 LDC.64 R10, c[0x0][0x3f8] ;  /* 0x0000fe00ff0a8b82 */ /* 0x000e220000000a00 */
[----:B------:R-:W-:Y:S02]  /*1c30*/  @!P0 SHF.R.S32.HI R15, RZ, 0x1f, R21 ;  /* 0x0000001fff0f8819 */ /* 0x000fe40000011415 */
[----:B------:R-:W-:-:S05]  /*1c40*/  @!P0 MOV R14, R30 ;  /* 0x0000001e000e8202 */ /* 0x000fca0000000f00 */
        /* <DEDUP_REMOVED lines=17> */
[----:B----4-:R-:W-:Y:S02]  /*1d60*/  @!P0 MOV R22, R30 ;  /* 0x0000001e00168202 */ /* 0x010fe40000000f00 */
[----:B------:R-:W-:Y:S01]  /*1d70*/  @!P0 MOV R23, R9 ;  /* 0x0000000900178202 */ /* 0x000fe20000000f00 */
[----:B---3--:R-:W-:-:S04]  /*1d80*/  @!P0 IMAD R32, R35, R12, RZ ;  /* 0x0000000c23208224 */ /* 0x008fc800078e02ff */
[----:B------:R-:W-:Y:S01]  /*1d90*/  @!P0 IMAD R35, R29, R13, R32 ;  /* 0x0000000d1d238224 */ /* 0x000fe200078e0220 */
[----:B--2---:R-:W-:Y:S01]  /*1da0*/  @!P0 IADD3 R32, P1, PT, R33, R14, RZ ;  /* 0x0000000e21208210 */ /* 0x004fe20007f3e0ff */
[----:B------:R-:W-:-:S03]  /*1db0*/  @!P0 IMAD.WIDE.U32 R12, R29, R12, R22 ;  /* 0x0000000c1d0c8225 */ /* 0x000fc600078e0016 */
[----:B------:R-:W-:Y:S01]  /*1dc0*/  @!P0 IADD3.X R33, PT, PT, R36, R15, RZ, P1, !PT ;  /* 0x0000000f24218210 */ /* 0x000fe20000ffe4ff */
[C---:B------:R-:W-:Y:S01]  /*1dd0*/  @!P0 IMAD.SHL.U32 R29, R12.reuse, 0x4, RZ ;  /* 0x000000040c1d8824 */ /* 0x040fe200078e00ff */
[----:B------:R-:W-:Y:S02]  /*1de0*/  @!P0 IADD3 R13, PT, PT, R13, R35, RZ ;  /* 0x000000230d0d8210 */ /* 0x000fe40007ffe0ff */
[----:B------:R-:W-:Y:S02]  /*1df0*/  CS2R R14, SRZ ;  /* 0x00000000000e7805 */ /* 0x000fe4000001ff00 */
[----:B------:R-:W-:Y:S02]  /*1e00*/  @!P0 SHF.L.U64.HI R34, R12, 0x2, R13 ;  /* 0x000000020c228819 */ /* 0x000fe4000001020d */
[----:B------:R-:W-:Y:S02]  /*1e10*/  CS2R R12, SRZ ;  /* 0x00000000000c7805 */ /* 0x000fe4000001ff00 */
[----:B0-----:R-:W-:-:S04]  /*1e20*/  @!P0 IADD3 R22, P2, PT, R29, R18, RZ ;  /* 0x000000121d168210 */ /* 0x001fc80007f5e0ff */
[----:B------:R-:W-:Y:S01]  /*1e30*/  @!P0 IADD3.X R23, PT, PT, R34, R19, RZ, P2, !PT ;  /* 0x0000001322178210 */ /* 0x000fe200017fe4ff */
        /* <DEDUP_REMOVED lines=75> */
.L_x_1549:
        /* <DEDUP_REMOVED lines=14> */
[----:B------:R-:W-:Y:S02]  /*23d0*/  LEA R32, R32, R15, 0x18 ;  /* 0x0000000f20207211 */ /* 0x000fe400078ec0ff */
[----:B0-----:R-:W-:Y:S01]  /*23e0*/  IADD3 R3, PT, PT, R3, 0x210, RZ ;  /* 0x0000021003037810 */ /* 0x001fe20007ffe0ff */
[----:B------:R-:W0:Y:S04]  /*23f0*/  LDS R19, [R33+0x21c] ;  /* 0x00021c0021137984 */ /* 0x000e280000000800 */
[----:B------:R-:W3:Y:S01]  /*2400*/  LDS R22, [R33+0x228] ;  /* 0x0002280021167984 */ /* 0x000ee20000000800 */
[----:B------:R-:W-:-:S03]  /*2410*/  IMAD R3, R0, 0x48, R3 ;  /* 0x0000004800037824 */ /* 0x000fc600078e0203 */
        /* <DEDUP_REMOVED lines=44> */
[----:B------:R-:W-:Y:S02]  /*26e0*/  IMAD.MOV.U32 R7, RZ, RZ, 0xfffffff ;  /* 0x0fffffffff077424 */ /* 0x000fe400078e00ff */
        /* <DEDUP_REMOVED lines=86> */
.L_x_1573:
        /* <DEDUP_REMOVED lines=76> */
.L_x_1558:
        /* <DEDUP_REMOVED lines=43> */
.L_x_1561:
[----:B------:R-:W-:Y:S05]  /*33c0*/  BSYNC.RECONVERGENT B0 ;  /* 0x0000000000007941 */ /* 0x000fea0003800200 */
.L_x_1560:
        /* <DEDUP_REMOVED lines=23> */
.L_x_1559:
[----:B------:R-:W-:Y:S05]  /*3540*/  WARPSYNC.COLLECTIVE R7, `(.L_x_1562) ;  /* 0x0000000007087348 */ /* 0x000fea0003c00000 */
[----:B------:R-:W-:Y:S01]  /*3550*/  NOP ;  /* 0x0000000000007918 */ /* 0x000fe20000000000 */
[----:B------:R-:W-:Y:S05]  /*3560*/  ENDCOLLECTIVE ;  /* 0x000000000000791b */ /* 0x000fea0003800000 */
.L_x_1562:
        /* <DEDUP_REMOVED lines=13> */
.L_x_1563:
        /* <DEDUP_REMOVED lines=9> */
.L_x_1564:
        /* <DEDUP_REMOVED lines=11> */
.L_x_1565:
        /* <DEDUP_REMOVED lines=9> */
.L_x_1566:
        /* <DEDUP_REMOVED lines=11> */
.L_x_1567:
        /* <DEDUP_REMOVED lines=9> */
.L_x_1568:
        /* <DEDUP_REMOVED lines=12> */
.L_x_1569:
        /* <DEDUP_REMOVED lines=10> */
.L_x_1570:
        /* <DEDUP_REMOVED lines=9> */
.L_x_1571:
[----:B------:R-:W-:Y:S01]  /*3b40*/  @!P0 FADD.FTZ R5, R5, R10 ;  /* 0x0000000a05058221 */ /* 0x000fe20000010000 */
[----:B------:R0:W-:Y:S04]  /*3b50*/  STS [R11+0xc0], R12 ;  /* 0x0000c00c0b007388 */ /* 0x0001e80000000800 */
[----:B------:R0:W-:Y:S04]  /*3b60*/  STS [R11+0xc4], R2 ;  /* 0x0000c4020b007388 */ /* 0x0001e80000000800 */
[----:B------:R0:W-:Y:S02]  /*3b70*/  STS [R11+0xc8], R5 ;  /* 0x0000c8050b007388 */ /* 0x0001e40000000800 */
[----:B0-----:R-:W-:Y:S05]  /*3b80*/  WARPSYNC.COLLECTIVE R7, `(.L_x_1572) ;  /* 0x0000000007087348 */ /* 0x001fea0003c00000 */
[----:B------:R-:W-:Y:S01]  /*3b90*/  NOP ;  /* 0x0000000000007918 */ /* 0x000fe20000000000 */
[----:B0-----:R-:W-:Y:S05]  /*3ba0*/  ENDCOLLECTIVE ;  /* 0x000000000000791b */ /* 0x001fea0003800000 */
.L_x_1572:
[----:B------:R-:W-:Y:S05]  /*3bb0*/  BRA `(.L_x_1573) ;  /* 0xfffffff000247947 */ /* 0x000fea000383ffff */
.L_x_1574:
        /* <DEDUP_REMOVED lines=12> */
.L_x_3919:


//--------------------- .text._Z30group_norm_nhwc_bwd_sum_kernelI11Fp32IOFp16WLi168EEv26Group_norm_nhwc_bwd_params --------------------------
	.section	.text._Z30group_norm_nhwc_bwd_sum_kernelI11Fp32IOFp16WLi168EEv26Group_norm_nhwc_bwd_params,"ax",@progbits
	.align	128
        .global         _Z30group_norm_nhwc_bwd_sum_kernelI11Fp32IOFp16WLi168EEv26Group_norm_nhwc_bwd_params
        .type           _Z30group_norm_nhwc_bwd_sum_kernelI11Fp32IOFp16WLi168EEv26Group_norm_nhwc_bwd_params,@function
        .size           _Z30group_norm_nhwc_bwd_sum_kernelI11Fp32IOFp16WLi168EEv26Group_norm_nhwc_bwd_params,(.L_x_3920 - _Z30group_norm_nhwc_bwd_sum_kernelI11Fp32IOFp16WLi168EEv26Group_norm_nhwc_bwd_params)
        .other          _Z30group_norm_nhwc_bwd_sum_kernelI11Fp32IOFp16WLi168EEv26Group_norm_nhwc_bwd_params,@"STO_CUDA_ENTRY STV_DEFAULT"
_Z30group_norm_nhwc_bwd_sum_kernelI11Fp32IOFp16WLi168EEv26Group_norm_nhwc_bwd_params:
.text._Z30group_norm_nhwc_bwd_sum_kernelI11Fp32IOFp16WLi168EEv26Group_norm_nhwc_bwd_params:
        /* <DEDUP_REMOVED lines=77> */
.L_x_1576:
[----:B------:R-:W-:Y:S05]  /*04d0*/  BSYNC.RECONVERGENT B0 ;  /* 0x0000000000007941 */ /* 0x000fea0003800200 */
.L_x_1575:
[----:B------:R-:W0:Y:S01]  /*04e0*/  S2UR UR4, SR_CTAID.Y ;  /* 0x00000000000479c3 */ /* 0x000e220000002600 */
[----:B------:R-:W-:Y:S01]  /*04f0*/  FSETP.GTU.FTZ.AND P3, PT, R14, RZ, PT ;  /* 0x000000ff0e00720b */ /* 0x000fe20003f7c000 */
[----:B------:R-:W0:Y:S01]  /*0500*/  LDCU UR5, c[0x0][0x41c] ;  /* 0x00008380ff0577ac */ /* 0x000e220008000800 */
[----:B------:R-:W-:Y:S01]  /*0510*/  ISETP.GE.U32.AND P1, PT, R12, R5, PT ;  /* 0x000000050c00720c */ /* 0x000fe20003f26070 */
[----:B------:R-:W-:Y:S01]  /*0520*/  HFMA2 R20, -RZ, RZ, 1.875, 0 ;  /* 0x3f800000ff147431 */ /* 0x000fe200000001ff */
[----:B------:R-:W-:Y:S01]  /*0530*/  CS2R R6, SRZ ;  /* 0x0000000000067805 */ /* 0x000fe2000001ff00 */
        /* <DEDUP_REMOVED lines=31> */
[----:B------:R-:W-:Y:S01]  /*0730*/  IMAD.MOV.U32 R8, RZ, RZ, RZ ;  /* 0x000000ffff087224 */ /* 0x000fe200078e00ff */
[----:B------:R-:W-:Y:S02]  /*0740*/  CS2R R4, SRZ ;  /* 0x0000000000047805 */ /* 0x000fe4000001ff00 */
[----:B------:R-:W-:Y:S01]  /*0750*/  MOV R10, RZ ;  /* 0x000000ff000a7202 */ /* 0x000fe20000000f00 */
[----:B------:R-:W-:Y:S01]  /*0760*/  UISETP.GT.U32.AND UP0, UPT, UR5, -0x4, UPT ;  /* 0xfffffffc0500788c */ /* 0x000fe2000bf04070 */
[----:B------:R-:W-:Y:S01]  /*0770*/  CS2R R6, SRZ ;  /* 0x0000000000067805 */ /* 0x000fe2000001ff00 */
[----:B------:R-:W-:-:S07]  /*0780*/  UIADD3 UR8, UPT, UPT, -UR4, UR8, URZ ;  /* 0x0000000804087290 */ /* 0x000fce000fffe1ff */
[----:B------:R-:W-:Y:S05]  /*0790*/  BRA.U UP0, `(.L_x_1579) ;  /* 0x0000000900607547 */ /* 0x000fea000b800000 */
[----:B------:R-:W-:Y:S01]  /*07a0*/  HFMA2 R8, -RZ, RZ, 0, 0 ;  /* 0x00000000ff087431 */ /* 0x000fe200000001ff */
[----:B------:R-:W-:Y:S02]  /*07b0*/  ULOP3.LUT UR5, UR8, 0xfffffffc, URZ, 0xc0, !UPT ;  /* 0xfffffffc08057892 */ /* 0x000fe4000f8ec0ff */
[----:B------:R-:W-:Y:S02]  /*07c0*/  UIADD3 UR4, UPT, UPT, UR4, 0x1, URZ ;  /* 0x0000000104047890 */ /* 0x000fe4000fffe0ff */
[----:B------:R-:W-:-:S12]  /*07d0*/  UIADD3 UR5, UPT, UPT, -UR5, URZ, URZ ;  /* 0x000000ff05057290 */ /* 0x000fd8000fffe1ff */
.L_x_1580:
        /* <DEDUP_REMOVED lines=16> */
[----:B------:R-:W-:-:S03]  /*08e0*/  @!P0 IADD3 R27, PT, PT, R27, -0x1, RZ ;  /* 0xffffffff1b1b8810 */ /* 0x000fc60007ffe0ff */
[----:B------:R-:W-:Y:S01]  /*08f0*/  @!P0 IMAD.X R33, R18, 0x1, R13, P1 ;  /* 0x0000000112218824 */ /* 0x000fe200008e060d */
[----:B------:R-:W-:Y:S02]  /*0900*/  @!P0 SHF.R.S32.HI R19, RZ, 0x1f, R27 ;  /* 0x0000001fff138819 */ /* 0x000fe4000001141b */
[----:B------:R-:W-:-:S06]  /*0910*/  CS2R R12, SRZ ;  /* 0x00000000000c7805 */ /* 0x000fcc000001ff00 */
        /* <DEDUP_REMOVED lines=9> */
[----:B------:R-:W-:-:S05]  /*09b0*/  @!P0 IMAD.WIDE.U32 R18, R27, R16, R18 ;  /* 0x000000101b128225 */ /* 0x000fca00078e0012 */
[----:B------:R-:W-:Y:S02]  /*09c0*/  @!P0 IADD3 R17, PT, PT, R19, R17, RZ ;  /* 0x0000001113118210 */ /* 0x000fe40007ffe0ff */
[C---:B------:R-:W-:Y:S02]  /*09d0*/  @!P0 SHF.L.U32 R27, R18.reuse, 0x2, RZ ;  /* 0x00000002121b8819 */ /* 0x040fe400000006ff */
[----:B------:R-:W-:Y:S02]  /*09e0*/  @!P0 SHF.L.U64.HI R26, R18, 0x2, R17 ;  /* 0x00000002121a8819 */ /* 0x000fe40000010211 */
[----:B------:R-:W2:Y:S08]  /*09f0*/  @!P0 LDC.64 R18, c[0x0][0x398] ;  /* 0x0000e600ff128b82 */ /* 0x000eb00000000a00 */
[----:B------:R-:W0:Y:S01]  /*0a00*/  @!P0 LDC.64 R16, c[0x0][0x3a0] ;  /* 0x0000e800ff108b82 */ /* 0x000e220000000a00 */
[----:B--2---:R-:W-:-:S04]  /*0a10*/  @!P0 IADD3 R32, P2, PT, R27, R18, RZ ;  /* 0x000000121b208210 */ /* 0x004fc80007f5e0ff */
[----:B------:R-:W-:Y:S02]  /*0a20*/  @!P0 IADD3.X R33, PT, PT, R26, R19, RZ, P2, !PT ;  /* 0x000000131a218210 */ /* 0x000fe400017fe4ff */
[----:B0-----:R-:W-:Y:S02]  /*0a30*/  @!P0 IADD3 R30, P1, PT, R27, R16, RZ ;  /* 0x000000101b1e8210 */ /* 0x001fe40007f3e0ff */
[----:B------:R-:W-:-:S03]  /*0a40*/  CS2R R18, SRZ ;  /* 0x0000000000127805 */ /* 0x000fc6000001ff00 */
[----:B------:R-:W-:Y:S01]  /*0a50*/  @!P0 IMAD.X R31, R26, 0x1, R17, P1 ;  /* 0x000000011a1f8824 */ /* 0x000fe200008e0611 */
[----:B------:R-:W-:-:S04]  /*0a60*/  CS2R R16, SRZ ;  /* 0x0000000000107805 */ /* 0x000fc8000001ff00 */
[----:B------:R0:W2:Y:S04]  /*0a70*/  @!P0 LDG.E.64 R18, desc[UR14][R30.64] ;  /* 0x0000000e1e128981 */ /* 0x0000a8000c1e1b00 */
[----:B------:R-:W5:Y:S01]  /*0a80*/  @!P0 LDG.E.64 R16, desc[UR14][R32.64] ;  /* 0x0000000e20108981 */ /* 0x000f62000c1e1b00 */
[----:B0-----:R-:W-:-:S04]  /*0a90*/  MOV R31, UR4 ;  /* 0x00000004001f7c02 */ /* 0x001fc80008000f00 */
[----:B------:R-:W-:Y:S01]  /*0aa0*/  @!P0 IADD3 R31, PT, PT, R31, 0x1, RZ ;  /* 0x000000011f1f8810 */ /* 0x000fe20007ffe0ff */
[C---:B--2---:R-:W-:Y:S01]  /*0ab0*/  FADD.FTZ R27, -R2.reuse, R18 ;  /* 0x00000012021b7221 */ /* 0x044fe20000010100 */
        /* <DEDUP_REMOVED lines=16> */
[----:B---3--:R-:W-:Y:S01]  /*0bc0*/  FADD.FTZ R19, R27, R14 ;  /* 0x0000000e1b137221 */ /* 0x008fe20000010000 */
[----:B------:R-:W-:Y:S02]  /*0bd0*/  @!P0 SHF.R.S32.HI R27, RZ, 0x1f, R31 ;  /* 0x0000001fff1b8819 */ /* 0x000fe4000001141f */
[----:B------:R-:W-:Y:S01]  /*0be0*/  FFMA.FTZ R17, R6, R14, R7 ;  /* 0x0000000e06117223 */ /* 0x000fe20000010007 */
[----:B------:R-:W-:-:S04]  /*0bf0*/  FMUL.FTZ R7, R14, R21 ;  /* 0x000000150e077220 */ /* 0x000fc80000410000 */
[----:B------:R-:W-:Y:S01]  /*0c00*/  FFMA.FTZ R16, R6, R7, R16 ;  /* 0x0000000706107223 */ /* 0x000fe20000010010 */
[----:B------:R-:W-:Y:S01]  /*0c10*/  FADD.FTZ R14, R18, R7 ;  /* 0x00000007120e7221 */ /* 0x000fe20000010000 */
[----:B------:R-:W-:Y:S01]  /*0c20*/  @!P0 MOV R6, R24 ;  /* 0x0000001800068202 */ /* 0x000fe20000000f00 */
[----:B0-----:R-:W-:Y:S01]  /*0c30*/  @!P0 IMAD R12, R27, R4, RZ ;  /* 0x000000041b0c8224 */ /* 0x001fe200078e02ff */
[----:B------:R-:W-:-:S03]  /*0c40*/  @!P0 MOV R7, R9 ;  /* 0x0000000900078202 */ /* 0x000fc60000000f00 */
[C---:B------:R-:W-:Y:S02]  /*0c50*/  @!P0 IMAD R12, R31.reuse, R5, R12 ;  /* 0x000000051f0c8224 */ /* 0x040fe400078e020c */
[----:B------:R-:W-:Y:S02]  /*0c60*/  @!P0 IMAD.WIDE.U32 R6, R31, R4, R6 ;  /* 0x000000041f068225 */ /* 0x000fe400078e0006 */
[----:B------:R-:W0:Y:S03]  /*0c70*/  @!P0 LDC.64 R4, c[0x0][0x3a0] ;  /* 0x0000e800ff048b82 */ /* 0x000e260000000a00 */
[----:B------:R-:W-:Y:S02]  /*0c80*/  @!P0 IADD3 R7, PT, PT, R7, R12, RZ ;  /* 0x0000000c07078210 */ /* 0x000fe40007ffe0ff */
[C---:B------:R-:W-:Y:S02]  /*0c90*/  @!P0 SHF.L.U32 R27, R6.reuse, 0x2, RZ ;  /* 0x00000002061b8819 */ /* 0x040fe400000006ff */
[----:B------:R-:W-:-:S02]  /*0ca0*/  @!P0 SHF.L.U64.HI R12, R6, 0x2, R7 ;  /* 0x00000002060c8819 */ /* 0x000fc40000010207 */
        /* <DEDUP_REMOVED lines=71> */
.L_x_1579:
        /* <DEDUP_REMOVED lines=31> */
[----:B------:R-:W-:-:S04]  /*1310*/  MOV R31, UR4 ;  /* 0x00000004001f7c02 */ /* 0x000fc80008000f00 */
[----:B------:R-:W-:-:S04]  /*1320*/  @!P0 IADD3 R31, PT, PT, R31, 0x1, RZ ;  /* 0x000000011f1f8810 */ /* 0x000fc80007ffe0ff */
[----:B------:R-:W-:Y:S01]  /*1330*/  @!P0 SHF.R.S32.HI R18, RZ, 0x1f, R31 ;  /* 0x0000001fff128819 */ /* 0x000fe2000001141f */
[----:B0-----:R-:W-:Y:S01]  /*1340*/  @!P0 IMAD.MOV.U32 R16, RZ, RZ, R24 ;  /* 0x000000ffff108224 */ /* 0x001fe200078e0018 */
[----:B------:R-:W-:-:S03]  /*1350*/  @!P0 MOV R17, R9 ;  /* 0x0000000900118202 */ /* 0x000fc60000000f00 */
[----:B------:R-:W-:Y:S02]  /*1360*/  @!P0 IMAD R18, R18, UR6, RZ ;  /* 0x0000000612128c24 */ /* 0x000fe4000f8e02ff */
[C---:B------:R-:W-:Y:S02]  /*1370*/  @!P0 IMAD.WIDE.U32 R26, R31.reuse, UR6, R16 ;  /* 0x000000061f1a8c25 */ /* 0x040fe4000f8e0010 */
[----:B------:R-:W0:Y:S02]  /*1380*/  @!P0 LDC.64 R16, c[0x0][0x3a0] ;  /* 0x0000e800ff108b82 */ /* 0x000e240000000a00 */
        /* <DEDUP_REMOVED lines=42> */
.L_x_1581:
        /* <DEDUP_REMOVED lines=16> */
[----:B------:R-:W-:Y:S01]  /*1730*/  VIADD R9, R17, UR5 ;  /* 0x0000000511097c36 */ /* 0x000fe20008000000 */
[C---:B------:R-:W-:Y:S01]  /*1740*/  SHF.L.U32 R14, R16.reuse, 0x2, RZ ;  /* 0x00000002100e7819 */ /* 0x040fe200000006ff */
        /* <DEDUP_REMOVED lines=8> */
.L_x_1583:
[----:B------:R-:W-:Y:S05]  /*17d0*/  BSYNC.RECONVERGENT B0 ;  /* 0x0000000000007941 */ /* 0x000fea0003800200 */
.L_x_1582:
        /* <DEDUP_REMOVED lines=15> */
.L_x_1578:
[----:B------:R-:W-:Y:S01]  /*18d0*/  UIADD3 UR5, UPT, UPT, -UR4, UR8, URZ ;  /* 0x0000000804057290 */ /* 0x000fe2000fffe1ff */
[----:B------:R-:W-:Y:S01]  /*18e0*/  HFMA2 R8, -RZ, RZ, 0, 0 ;  /* 0x00000000ff087431 */ /* 0x000fe200000001ff */
[----:B------:R-:W-:Y:S01]  /*18f0*/  UIADD3 UR9, UPT, UPT, UR8, -0x1, URZ ;  /* 0xffffffff08097890 */ /* 0x000fe2000fffe0ff */
[----:B------:R-:W-:Y:S01]  /*1900*/  CS2R R4, SRZ ;  /* 0x0000000000047805 */ /* 0x000fe2000001ff00 */
[----:B------:R-:W-:Y:S01]  /*1910*/  ULOP3.LUT UR5, UR5, 0x1, URZ, 0xc0, !UPT ;  /* 0x0000000105057892 */ /* 0x000fe2000f8ec0ff */
[----:B------:R-:W-:Y:S02]  /*1920*/  MOV R10, RZ ;  /* 0x000000ff000a7202 */ /* 0x000fe40000000f00 */
        /* <DEDUP_REMOVED lines=20> */
[----:B0-----:R-:W-:Y:S02]  /*1a70*/  @!P0 IADD3 R6, P1, PT, R13, R6, RZ ;  /* 0x000000060d068210 */ /* 0x001fe40007f3e0ff */
[----:B------:R-:W-:-:S03]  /*1a80*/  CS2R R12, SRZ ;  /* 0x00000000000c7805 */ /* 0x000fc6000001ff00 */
[----:B------:R-:W-:-:S05]  /*1a90*/  @!P0 IMAD.X R7, R8, 0x1, R7, P1 ;  /* 0x0000000108078824 */ /* 0x000fca00008e0607 */
        /* <DEDUP_REMOVED lines=34> */
.L_x_1584:
[----:B------:R-:W-:Y:S05]  /*1cc0*/  BRA.U !UP0, `(.L_x_1577) ;  /* 0x0000000508c07547 */ /* 0x000fea000b800000 */
[----:B------:R-:W-:-:S12]  /*1cd0*/  UIADD3 UR4, UPT, UPT, UR6, -UR8, URZ ;  /* 0x8000000806047290 */ /* 0x000fd8000fffe0ff */
.L_x_1585:
        /* <DEDUP_REMOVED lines=111> */
.L_x_1577:
        /* <DEDUP_REMOVED lines=134> */
[----:B0-----:R-:W-:Y:S02]  /*2c30*/  @P2 IMAD.IADD R15, R12, 0x1, R15 ;  /* 0x000000010c0f2824 */ /* 0x001fe400078e020f */
[----:B-1----:R-:W-:-:S03]  /*2c40*/  @!P0 FADD.FTZ R4, R4, R17 ;  /* 0x0000001104048221 */ /* 0x002fc60000010000 */
[----:B------:R-:W-:Y:S01]  /*2c50*/  @P2 MOV R12, R15 ;  /* 0x0000000f000c2202 */ /* 0x000fe20000000f00 */
[----:B------:R-:W-:Y:S01]  /*2c60*/  NOP ;  /* 0x0000000000007918 */ /* 0x000fe20000000000 */
[----:B--2---:R-:W-:-:S03]  /*2c70*/  @!P0 FADD.FTZ R2, R2, R19 ;  /* 0x0000001302028221 */ /* 0x004fc60000010000 */
[----:B------:R0:W-:Y:S04]  /*2c80*/  STS [R9+0xc0], R12 ;  /* 0x0000c00c09007388 */ /* 0x0001e80000000800 */
[----:B------:R0:W-:Y:S04]  /*2c90*/  STS [R9+0xc4], R4 ;  /* 0x0000c40409007388 */ /* 0x0001e80000000800 */
[----:B------:R0:W-:Y:S01]  /*2ca0*/  STS [R9+0xc8], R2 ;  /* 0x0000c80209007388 */ /* 0x0001e20000000800 */
[----:B------:R-:W-:Y:S01]  /*2cb0*/  NOP ;  /* 0x0000000000007918 */ /* 0x000fe20000000000 */
.L_x_1601:
        /* <DEDUP_REMOVED lines=25> */
[----:B------:R-:W-:Y:S02]  /*2e50*/  IADD3 R29, PT, PT, R26, R21, RZ ;  /* 0x000000151a1d7210 */ /* 0x000fe40007ffe0ff */
[C---:B0-----:R-:W-:Y:S01]  /*2e60*/  ISETP.NE.AND P3, PT, R2.reuse, RZ, PT ;  /* 0x000000ff0200720c */ /* 0x041fe20003f65270 */
[----:B------:R-:W0:Y:S01]  /*2e70*/  LDS R27, [R8+0x244] ;  /* 0x00024400081b7984 */ /* 0x000e220000000800 */
        /* <DEDUP_REMOVED lines=38> */
.L_x_1586:
        /* <DEDUP_REMOVED lines=44> */
.L_x_1589:
[----:B------:R-:W-:Y:S05]  /*33a0*/  BSYNC.RECONVERGENT B0 ;  /* 0x0000000000007941 */ /* 0x000fea0003800200 */
.L_x_1588:
        /* <DEDUP_REMOVED lines=23> */
.L_x_1587:
[----:B------:R-:W-:Y:S05]  /*3520*/  WARPSYNC.COLLECTIVE R13, `(.L_x_1590) ;  /* 0x000000000d087348 */ /* 0x000fea0003c00000 */
[----:B------:R-:W-:Y:S01]  /*3530*/  NOP ;  /* 0x0000000000007918 */ /* 0x000fe20000000000 */
[----:B------:R-:W-:Y:S05]  /*3540*/  ENDCOLLECTIVE ;  /* 0x000000000000791b */ /* 0x000fea0003800000 */
.L_x_1590:
        /* <DEDUP_REMOVED lines=13> */
.L_x_1591:
        /* <DEDUP_REMOVED lines=9> */
.L_x_1592:
        /* <DEDUP_REMOVED lines=11> */
.L_x_1593:
        /* <DEDUP_REMOVED lines=9> */
.L_x_1594:
        /* <DEDUP_REMOVED lines=11> */
.L_x_1595:
        /* <DEDUP_REMOVED lines=9> */
.L_x_1596:
        /* <DEDUP_REMOVED lines=12> */
.L_x_1597:
        /* <DEDUP_REMOVED lines=10> */
.L_x_1598:
        /* <DEDUP_REMOVED lines=9> */
.L_x_1599:
[----:B------:R-:W-:Y:S01]  /*3b20*/  @!P0 FADD.FTZ R2, R2, R19 ;  /* 0x0000001302028221 */ /* 0x000fe20000010000 */
[----:B------:R0:W-:Y:S04]  /*3b30*/  STS [R9+0xc0], R12 ;  /* 0x0000c00c09007388 */ /* 0x0001e80000000800 */
[----:B------:R0:W-:Y:S04]  /*3b40*/  STS [R9+0xc4], R4 ;  /* 0x0000c40409007388 */ /* 0x0001e80000000800 */
[----:B------:R0:W-:Y:S02]  /*3b50*/  STS [R9+0xc8], R2 ;  /* 0x0000c80209007388 */ /* 0x0001e40000000800 */
[----:B0-----:R-:W-:Y:S05]  /*3b60*/  WARPSYNC.COLLECTIVE R13, `(.L_x_1600) ;  /* 0x000000000d087348 */ /* 0x001fea0003c00000 */
[----:B------:R-:W-:Y:S01]  /*3b70*/  NOP ;  /* 0x0000000000007918 */ /* 0x000fe20000000000 */
[----:B0-----:R-:W-:Y:S05]  /*3b80*/  ENDCOLLECTIVE ;  /* 0x000000000000791b */ /* 0x001fea0003800000 */
.L_x_1600:
[----:B------:R-:W-:Y:S05]  /*3b90*/  BRA `(.L_x_1601) ;  /* 0xfffffff000487947 */ /* 0x000fea000383ffff */
.L_x_1602:
        /* <DEDUP_REMOVED lines=14> */
.L_x_3920:


//--------------------- .text._Z30group_norm_nhwc_bwd_sum_kernelI11Fp32IOFp16WLi64EEv26Group_norm_nhwc_bwd_params --------------------------
	.section	.text._Z30group_norm_nhwc_bwd_sum_kernelI11Fp32IOFp16WLi64EEv26Group_norm_nhwc_bwd_params,"ax",@progbits
	.align	128
        .global         _Z30group_norm_nhwc_bwd_sum_kernelI11Fp32IOFp16WLi64EEv26Group_norm_nhwc_bwd_params
        .type           _Z30group_norm_nhwc_bwd_sum_kernelI11Fp32IOFp16WLi64EEv26Group_norm_nhwc_bwd_params,@function
        .size           _Z30group_norm_nhwc_bwd_sum_kernelI11Fp32IOFp16WLi64EEv26Group_norm_nhwc_bwd_params,(.L_x_3921 - _Z30group_norm_nhwc_bwd_sum_kernelI11Fp32IOFp16WLi64EEv26Group_norm_nhwc_bwd_params)
        .other          _Z30group_norm_nhwc_bwd_sum_kernelI11Fp32IOFp16WLi64EEv26Group_norm_nhwc_bwd_params,@"STO_CUDA_ENTRY STV_DEFAULT"
_Z30group_norm_nhwc_bwd_sum_kernelI11Fp32IOFp16WLi64EEv26Group_norm_nhwc_bwd_params:
.text._Z30group_norm_nhwc_bwd_sum_kernelI11Fp32IOFp16WLi64EEv26Group_norm_nhwc_bwd_params:
        /* <DEDUP_REMOVED lines=73> */
[----:B--2---:R-:W-:-:S02]  /*0490*/  HADD2.F32 R11, -RZ, R11.H0_H0 ;  /* 0x2000000bff0b7230 */ /* 0x004fc40000004100 */
[----:B---3--:R-:W-:Y:S02]  /*04a0*/  @P1 HADD2.F32 R26, -RZ, R10.H0_H0 ;  /* 0x2000000aff1a1230 */ /* 0x008fe40000004100 */
[----:B----4-:R-:W-:Y:S02]  /*04b0*/  @P1 HADD2.F32 R27, -RZ, R3.H0_H0 ;  /* 0x20000003ff1b1230 */ /* 0x010fe40000004100 */
[----:B-----5:R-:W-:-:S07]  /*04c0*/  HADD2.F32 R0, -RZ, R0.H0_H0 ;  /* 0x20000000ff007230 */ /* 0x020fce0000004100 */
.L_x_1604:
[----:B------:R-:W-:Y:S05]  /*04d0*/  BSYNC.RECONVERGENT B0 ;  /* 0x0000000000007941 */ /* 0x000fea0003800200 */
.L_x_1603:
        /* <DEDUP_REMOVED lines=39> */
[----:B------:R-:W-:Y:S01]  /*0750*/  MOV R21, RZ ;  /* 0x000000ff00157202 */ /* 0x000fe20000000f00 */
[----:B------:R-:W-:Y:S01]  /*0760*/  HFMA2 R6, -RZ, RZ, 0, 0 ;  /* 0x00000000ff067431 */ /* 0x000fe200000001ff */
[----:B------:R-:W-:Y:S01]  /*0770*/  UISETP.GT.U32.AND UP0, UPT, UR5, -0x4, UPT ;  /* 0xfffffffc0500788c */ /* 0x000fe2000bf04070 */
[----:B------:R-:W-:Y:S01]  /*0780*/  CS2R R8, SRZ ;  /* 0x0000000000087805 */ /* 0x000fe2000001ff00 */
[----:B------:R-:W-:Y:S01]  /*0790*/  IMAD.MOV.U32 R5, RZ, RZ, RZ ;  /* 0x000000ffff057224 */ /* 0x000fe200078e00ff */
[----:B------:R-:W-:-:S06]  /*07a0*/  UIADD3 UR8, UPT, UPT, -UR4, UR8, URZ ;  /* 0x0000000804087290 */ /* 0x000fcc000fffe1ff */
[----:B------:R-:W-:Y:S06]  /*07b0*/  BRA.U UP0, `(.L_x_1607) ;  /* 0x0000000900607547 */ /* 0x000fec000b800000 */
[----:B------:R-:W-:Y:S01]  /*07c0*/  ULOP3.LUT UR5, UR8, 0xfffffffc, URZ, 0xc0, !UPT ;  /* 0xfffffffc08057892 */ /* 0x000fe2000f8ec0ff */
[----:B------:R-:W-:Y:S01]  /*07d0*/  MOV R10, RZ ;  /* 0x000000ff000a7202 */ /* 0x000fe20000000f00 */
[----:B------:R-:W-:Y:S02]  /*07e0*/  UIADD3 UR4, UPT, UPT, UR4, 0x1, URZ ;  /* 0x0000000104047890 */ /* 0x000fe4000fffe0ff */
[----:B------:R-:W-:-:S12]  /*07f0*/  UIADD3 UR5, UPT, UPT, -UR5, URZ, URZ ;  /* 0x000000ff05057290 */ /* 0x000fd8000fffe1ff */
.L_x_1608:
[----:B------:R-:W0:Y:S01]  /*0800*/  @!P0 LDC.64 R14, c[0x0][0x3f8] ;  /* 0x0000fe00ff0e8b82 */ /* 0x000e220000000a00 */
[----:B------:R-:W-:-:S04]  /*0810*/  MOV R19, UR4 ;  /* 0x0000000400137c02 */ /* 0x000fc80008000f00 */
[----:B------:R-:W-:-:S03]  /*0820*/  @!P0 SHF.R.S32.HI R19, RZ, 0x1f, R19 ;  /* 0x0000001fff138819 */ /* 0x000fc60000011413 */
[----:B------:R-:W2:Y:S08]  /*0830*/  @!P0 LDC.64 R16, c[0x0][0x3a0] ;  /* 0x0000e800ff108b82 */ /* 0x000eb00000000a00 */
[----:B------:R-:W3:Y:S01]  /*0840*/  @!P0 LDC.64 R12, c[0x0][0x398] ;  /* 0x0000e600ff0c8b82 */ /* 0x000ee20000000a00 */
[----:B0-----:R-:W-:Y:S02]  /*0850*/  @!P0 IMAD R18, R19, R14, RZ ;  /* 0x0000000e13128224 */ /* 0x001fe400078e02ff */
[----:B------:R-:W-:-:S02]  /*0860*/  @!P0 IMAD.MOV.U32 R19, RZ, RZ, R7 ;  /* 0x000000ffff138224 */ /* 0x000fc400078e0007 */
[----:B------:R-:W-:Y:S01]  /*0870*/  @!P0 IMAD R27, R15, UR4, R18 ;  /* 0x000000040f1b8c24 */ /* 0x000fe2000f8e0212 */
[----:B------:R-:W-:-:S05]  /*0880*/  @!P0 MOV R18, R22 ;  /* 0x0000001600128202 */ /* 0x000fca0000000f00 */
[----:B------:R-:W-:-:S05]  /*0890*/  @!P0 IMAD.WIDE.U32 R14, R14, UR4, R18 ;  /* 0x000000040e0e8c25 */ /* 0x000fca000f8e0012 */
[----:B------:R-:W-:Y:S02]  /*08a0*/  @!P0 IADD3 R15, PT, PT, R15, R27, RZ ;  /* 0x0000001b0f0f8210 */ /* 0x000fe40007ffe0ff */
[C---:B------:R-:W-:Y:S02]  /*08b0*/  @!P0 SHF.L.U32 R19, R14.reuse, 0x2, RZ ;  /* 0x000000020e138819 */ /* 0x040fe400000006ff */
[----:B------:R-:W-:Y:S01]  /*08c0*/  @!P0 SHF.L.U64.HI R26, R14, 0x2, R15 ;  /* 0x000000020e1a8819 */ /* 0x000fe2000001020f */
[----:B------:R-:W-:Y:S01]  /*08d0*/  IMAD.U32 R27, RZ, RZ, UR4 ;  /* 0x00000004ff1b7e24 */ /* 0x000fe2000f8e00ff */
[----:B--2---:R-:W-:Y:S02]  /*08e0*/  @!P0 IADD3 R28, P1, PT, R19, R16, RZ ;  /* 0x00000010131c8210 */ /* 0x004fe40007f3e0ff */
[----:B------:R-:W-:Y:S02]  /*08f0*/  CS2R R14, SRZ ;  /* 0x00000000000e7805 */ /* 0x000fe4000001ff00 */
[----:B------:R-:W-:-:S02]  /*0900*/  @!P0 IADD3.X R29, PT, PT, R26, R17, RZ, P1, !PT ;  /* 0x000000111a1d8210 */ /* 0x000fc40000ffe4ff */
[----:B------:R-:W0:Y:S01]  /*0910*/  @!P0 LDC.64 R16, c[0x0][0x3f8] ;  /* 0x0000fe00ff108b82 */ /* 0x000e220000000a00 */
[----:B---3--:R-:W-:Y:S02]  /*0920*/  @!P0 IADD3 R18, P1, PT, R19, R12, RZ ;  /* 0x0000000c13128210 */ /* 0x008fe40007f3e0ff */
[----:B------:R-:W-:Y:S01]  /*0930*/  @!P0 IADD3 R27, PT, PT, R27, -0x1, RZ ;  /* 0xffffffff1b1b8810 */ /* 0x000fe20007ffe0ff */
[----:B------:R-:W2:Y:S01]  /*0940*/  @!P0 LDG.E.64 R14, desc[UR14][R28.64] ;  /* 0x0000000e1c0e8981 */ /* 0x000ea2000c1e1b00 */
[----:B------:R-:W-:Y:S02]  /*0950*/  @!P0 IADD3.X R19, PT, PT, R26, R13, RZ, P1, !PT ;  /* 0x0000000d1a138210 */ /* 0x000fe40000ffe4ff */
[----:B------:R-:W-:Y:S02]  /*0960*/  CS2R R12, SRZ ;  /* 0x00000000000c7805 */ /* 0x000fe4000001ff00 */
[----:B------:R-:W-:-:S04]  /*0970*/  @!P0 SHF.R.S32.HI R26, RZ, 0x1f, R27 ;  /* 0x0000001fff1a8819 */ /* 0x000fc8000001141b */
[----:B------:R3:W4:Y:S02]  /*0980*/  @!P0 LDG.E.64 R12, desc[UR14][R18.64] ;  /* 0x0000000e120c8981 */ /* 0x000724000c1e1b00 */
[----:B---3--:R-:W-:Y:S01]  /*0990*/  @!P0 MOV R18, R22 ;  /* 0x0000001600128202 */ /* 0x008fe20000000f00 */
        /* <DEDUP_REMOVED lines=34> */
[----:B------:R-:W-:Y:S01]  /*0bc0*/  FADD.FTZ R26, R26, R28 ;  /* 0x0000001c1a1a7221 */ /* 0x000fe20000010000 */
[----:B------:R-:W-:Y:S02]  /*0bd0*/  @!P0 IADD3 R17, PT, PT, R17, 0x1, RZ ;  /* 0x0000000111118810 */ /* 0x000fe40007ffe0ff */
[----:B------:R-:W-:Y:S01]  /*0be0*/  FMUL.FTZ R14, R21, R20 ;  /* 0x00000014150e7220 */ /* 0x000fe20000410000 */
[----:B------:R-:W-:Y:S01]  /*0bf0*/  FADD.FTZ R21, R9, R12 ;  /* 0x0000000c09157221 */ /* 0x000fe20000010000 */
[----:B------:R-:W-:Y:S02]  /*0c00*/  @!P0 SHF.R.S32.HI R29, RZ, 0x1f, R17 ;  /* 0x0000001fff1d8819 */ /* 0x000fe40000011411 */
[C---:B------:R-:W-:Y:S01]  /*0c10*/  FFMA.FTZ R5, R14.reuse, R12, R5 ;  /* 0x0000000c0e057223 */ /* 0x040fe20000010005 */
[----:B------:R-:W-:Y:S01]  /*0c20*/  FFMA.FTZ R12, R14, R27, R8 ;  /* 0x0000001b0e0c7223 */ /* 0x000fe20000010008 */
[----:B------:R-:W-:Y:S01]  /*0c30*/  @!P0 MOV R9, R7 ;  /* 0x0000000700098202 */ /* 0x000fe20000000f00 */
[----:B------:R-:W-:-:S02]  /*0c40*/  @!P0 IMAD.MOV.U32 R8, RZ, RZ, R22 ;  /* 0x000000ffff088224 */ /* 0x000fc400078e0016 */
[----:B0-----:R-:W-:-:S04]  /*0c50*/  @!P0 IMAD R16, R29, R18, RZ ;  /* 0x000000121d108224 */ /* 0x001fc800078e02ff */
        /* <DEDUP_REMOVED lines=24> */
[----:B------:R-:W-:Y:S01]  /*0de0*/  @!P0 IADD3 R27, PT, PT, R27, 0x2, RZ ;  /* 0x000000021b1b8810 */ /* 0x000fe20007ffe0ff */
        /* <DEDUP_REMOVED lines=14> */
[----:B------:R-:W-:Y:S01]  /*0ed0*/  @!P0 IMAD.IADD R15, R15, 0x1, R29 ;  /* 0x000000010f0f8824 */ /* 0x000fe200078e021d */
[----:B------:R-:W-:-:S04]  /*0ee0*/  @!P0 SHF.L.U32 R27, R14, 0x2, RZ ;  /* 0x000000020e1b8819 */ /* 0x000fc800000006ff */
        /* <DEDUP_REMOVED lines=37> */
.L_x_1607:
        /* <DEDUP_REMOVED lines=24> */
[----:B0-----:R-:W-:-:S04]  /*12c0*/  @!P0 IADD3 R18, P1, PT, R27, R16, RZ ;  /* 0x000000101b128210 */ /* 0x001fc80007f3e0ff */
[----:B------:R-:W-:Y:S02]  /*12d0*/  @!P0 IADD3.X R19, PT, PT, R28, R17, RZ, P1, !PT ;  /* 0x000000111c138210 */ /* 0x000fe40000ffe4ff */
[----:B--2---:R-:W-:-:S03]  /*12e0*/  @!P0 IADD3 R26, P1, PT, R27, R14, RZ ;  /* 0x0000000e1b1a8210 */ /* 0x004fc60007f3e0ff */
[----:B------:R0:W2:Y:S01]  /*12f0*/  @!P0 LDG.E.64 R12, desc[UR14][R18.64] ;  /* 0x0000000e120c8981 */ /* 0x0000a2000c1e1b00 */
[----:B------:R-:W-:Y:S01]  /*1300*/  CS2R R16, SRZ ;  /* 0x0000000000107805 */ /* 0x000fe2000001ff00 */
[----:B------:R-:W-:-:S05]  /*1310*/  @!P0 IMAD.X R27, R28, 0x1, R15, P1 ;  /* 0x000000011c1b8824 */ /* 0x000fca00008e060f */
[----:B------:R3:W4:Y:S01]  /*1320*/  @!P0 LDG.E.64 R16, desc[UR14][R26.64] ;  /* 0x0000000e1a108981 */ /* 0x000722000c1e1b00 */
[----:B------:R-:W-:Y:S02]  /*1330*/  MOV R28, UR4 ;  /* 0x00000004001c7c02 */ /* 0x000fe40008000f00 */
[----:B------:R-:W-:Y:S02]  /*1340*/  @!P0 MOV R15, R7 ;  /* 0x00000007000f8202 */ /* 0x000fe40000000f00 */
[----:B------:R-:W-:-:S04]  /*1350*/  @!P0 IADD3 R28, PT, PT, R28, 0x1, RZ ;  /* 0x000000011c1c8810 */ /* 0x000fc80007ffe0ff */
[----:B------:R-:W-:-:S05]  /*1360*/  @!P0 SHF.R.S32.HI R14, RZ, 0x1f, R28 ;  /* 0x0000001fff0e8819 */ /* 0x000fca000001141c */
[----:B------:R-:W-:-:S04]  /*1370*/  @!P0 IMAD R14, R14, UR6, RZ ;  /* 0x000000060e0e8c24 */ /* 0x000fc8000f8e02ff */
[----:B------:R-:W-:Y:S01]  /*1380*/  @!P0 IMAD R29, R28, UR7, R14 ;  /* 0x000000071c1d8c24 */ /* 0x000fe2000f8e020e */
[----:B------:R-:W-:-:S05]  /*1390*/  @!P0 MOV R14, R22 ;  /* 0x00000016000e8202 */ /* 0x000fca0000000f00 */
[----:B0-----:R-:W-:Y:S02]  /*13a0*/  @!P0 IMAD.WIDE.U32 R18, R28, UR6, R14 ;  /* 0x000000061c128c25 */ /* 0x001fe4000f8e000e */
[----:B------:R-:W0:Y:S02]  /*13b0*/  @!P0 LDC.64 R14, c[0x0][0x3a0] ;  /* 0x0000e800ff0e8b82 */ /* 0x000e240000000a00 */
[----:B------:R-:W-:Y:S01]  /*13c0*/  @!P0 IMAD.IADD R29, R19, 0x1, R29 ;  /* 0x00000001131d8824 */ /* 0x000fe200078e021d */
[----:B---3--:R-:W-:-:S04]  /*13d0*/  @!P0 SHF.L.U32 R27, R18, 0x2, RZ ;  /* 0x00000002121b8819 */ /* 0x008fc800000006ff */
[----:B0-----:R-:W-:Y:S01]  /*13e0*/  @!P0 IADD3 R28, P1, PT, R27, R14, RZ ;  /* 0x0000000e1b1c8210 */ /* 0x001fe20007f3e0ff */
[----:B--2---:R-:W-:Y:S01]  /*13f0*/  FADD.FTZ R19, -R2, R12 ;  /* 0x0000000c02137221 */ /* 0x004fe20000010100 */
[----:B------:R-:W-:-:S03]  /*1400*/  @!P0 SHF.L.U64.HI R12, R18, 0x2, R29 ;  /* 0x00000002120c8819 */ /* 0x000fc6000001021d */
[----:B-1----:R-:W-:Y:S01]  /*1410*/  FMUL.FTZ R18, R19, R20 ;  /* 0x0000001413127220 */ /* 0x002fe20000410000 */
        /* <DEDUP_REMOVED lines=35> */
.L_x_1609:
        /* <DEDUP_REMOVED lines=26> */
.L_x_1611:
[----:B------:R-:W-:Y:S05]  /*17f0*/  BSYNC.RECONVERGENT B0 ;  /* 0x0000000000007941 */ /* 0x000fea0003800200 */
.L_x_1610:
        /* <DEDUP_REMOVED lines=15> */
.L_x_1606:
        /* <DEDUP_REMOVED lines=64> */
.L_x_1612:
[----:B------:R-:W-:Y:S05]  /*1cf0*/  BRA.U !UP0, `(.L_x_1605) ;  /* 0x0000000508c07547 */ /* 0x000fea000b800000 */
[----:B------:R-:W-:-:S12]  /*1d00*/  UIADD3 UR4, UPT, UPT, UR6, -UR8, URZ ;  /* 0x8000000806047290 */ /* 0x000fd8000fffe0ff */
.L_x_1613:
        /* <DEDUP_REMOVED lines=111> */
.L_x_1605:
        /* <DEDUP_REMOVED lines=87> */
.L_x_1636:
        /* <DEDUP_REMOVED lines=13> */
.L_x_1614:
        /* <DEDUP_REMOVED lines=39> */
.L_x_1617:
[----:B------:R-:W-:Y:S05]  /*2cb0*/  BSYNC.RECONVERGENT B0 ;  /* 0x0000000000007941 */ /* 0x000fea0003800200 */
.L_x_1616:
        /* <DEDUP_REMOVED lines=23> */
.L_x_1615:
        /* <DEDUP_REMOVED lines=9> */
.L_x_1618:
[----:B------:R-:W-:Y:S02]  /*2ec0*/  ISETP.GE.AND P4, PT, R16, 0x8, PT ;  /* 0x000000081000780c */ /* 0x000fe40003f86270 */
[----:B------:R-:W-:Y:S02]  /*2ed0*/  MOV R26, R17 ;  /* 0x00000011001a7202 */ /* 0x000fe40000000f00 */
[----:B------:R-:W-:-:S09]  /*2ee0*/  MOV R20, R25 ;  /* 0x0000001900147202 */ /* 0x000fd20000000f00 */
[----:B------:R-:W-:Y:S05]  /*2ef0*/  WARPSYNC.COLLECTIVE R23, `(.L_x_1619) ;  /* 0x0000000017087348 */ /* 0x000fea0003c00000 */
[----:B------:R0:W1:Y:S02]  /*2f00*/  SHFL.UP P0, R25, R26, R21, R22 ;  /* 0x040000151a197389 */ /* 0x0000640000000016 */
[----:B01----:R-:W-:Y:S05]  /*2f10*/  ENDCOLLECTIVE ;  /* 0x000000000000791b */ /* 0x003fea0003800000 */
.L_x_1619:
[----:B------:R-:W-:-:S04]  /*2f20*/  SEL R20, R20, RZ, P3 ;  /* 0x000000ff14147207 */ /* 0x000fc80001800000 */
[----:B------:R-:W-:Y:S01]  /*2f30*/  IADD3 R20, PT, PT, R19, R20, RZ ;  /* 0x0000001413147210 */ /* 0x000fe20007ffe0ff */
[----:B------:R-:W-:Y:S01]  /*2f40*/  IMAD.MOV.U32 R26, RZ, RZ, R18 ;  /* 0x000000ffff1a7224 */ /* 0x000fe200078e0012 */
[----:B------:R-:W-:-:S07]  /*2f50*/  MOV R24, R25 ;  /* 0x0000001900187202 */ /* 0x000fce0000000f00 */
[----:B------:R-:W-:Y:S05]  /*2f60*/  WARPSYNC.COLLECTIVE R23, `(.L_x_1620) ;  /* 0x0000000017087348 */ /* 0x000fea0003c00000 */
[----:B------:R0:W1:Y:S02]  /*2f70*/  SHFL.UP P0, R25, R26, R21, R22 ;  /* 0x040000151a197389 */ /* 0x0000640000000016 */
[----:B01----:R-:W-:Y:S05]  /*2f80*/  ENDCOLLECTIVE ;  /* 0x000000000000791b */ /* 0x003fea0003800000 */
.L_x_1620:
        /* <DEDUP_REMOVED lines=9> */
.L_x_1621:
[----:B------:R-:W-:Y:S02]  /*3020*/  ISETP.GE.AND P3, PT, R16, 0x2, PT ;  /* 0x000000021000780c */ /* 0x000fe40003f66270 */
[----:B------:R-:W-:Y:S01]  /*3030*/  ISETP.NE.AND P2, PT, R20, RZ, PT ;  /* 0x000000ff1400720c */ /* 0x000fe20003f45270 */
[----:B------:R-:W-:Y:S01]  /*3040*/  IMAD.MOV.U32 R26, RZ, RZ, R17 ;  /* 0x000000ffff1a7224 */ /* 0x000fe200078e0011 */
[----:B------:R-:W-:-:S11]  /*3050*/  MOV R19, R25 ;  /* 0x0000001900137202 */ /* 0x000fd60000000f00 */
[----:B------:R-:W-:Y:S05]  /*3060*/  WARPSYNC.COLLECTIVE R23, `(.L_x_1622) ;  /* 0x0000000017087348 */ /* 0x000fea0003c00000 */
[----:B------:R0:W1:Y:S02]  /*3070*/  SHFL.UP P0, R25, R26, R21, R22 ;  /* 0x040000151a197389 */ /* 0x0000640000000016 */
[----:B01----:R-:W-:Y:S05]  /*3080*/  ENDCOLLECTIVE ;  /* 0x000000000000791b */ /* 0x003fea0003800000 */
.L_x_1622:
[----:B------:R-:W-:-:S04]  /*3090*/  SEL R19, R19, RZ, P3 ;  /* 0x000000ff13137207 */ /* 0x000fc80001800000 */
[----:B------:R-:W-:Y:S02]  /*30a0*/  IADD3 R19, PT, PT, R20, R19, RZ ;  /* 0x0000001314137210 */ /* 0x000fe40007ffe0ff */
[----:B------:R-:W-:Y:S02]  /*30b0*/  MOV R26, R18 ;  /* 0x00000012001a7202 */ /* 0x000fe40000000f00 */
[----:B------:R-:W-:-:S07]  /*30c0*/  MOV R24, R25 ;  /* 0x0000001900187202 */ /* 0x000fce0000000f00 */
[----:B------:R-:W-:Y:S05]  /*30d0*/  WARPSYNC.COLLECTIVE R23, `(.L_x_1623) ;  /* 0x0000000017087348 */ /* 0x000fea0003c00000 */
[----:B------:R0:W1:Y:S02]  /*30e0*/  SHFL.UP P0, R25, R26, R21, R22 ;  /* 0x040000151a197389 */ /* 0x0000640000000016 */
[----:B01----:R-:W-:Y:S05]  /*30f0*/  ENDCOLLECTIVE ;  /* 0x000000000000791b */ /* 0x003fea0003800000 */
.L_x_1623:
        /* <DEDUP_REMOVED lines=9> */
.L_x_1624:
[----:B------:R-:W-:Y:S02]  /*3190*/  ISETP.GE.AND P3, PT, R16, 0x4, PT ;  /* 0x000000041000780c */ /* 0x000fe40003f66270 */
[----:B------:R-:W-:Y:S02]  /*31a0*/  ISETP.NE.AND P2, PT, R19, RZ, PT ;  /* 0x000000ff1300720c */ /* 0x000fe40003f45270 */
[----:B------:R-:W-:Y:S01]  /*31b0*/  MOV R26, R17 ;  /* 0x00000011001a7202 */ /* 0x000fe20000000f00 */
[----:B------:R-:W-:-:S10]  /*31c0*/  IMAD.MOV.U32 R20, RZ, RZ, R25 ;  /* 0x000000ffff147224 */ /* 0x000fd400078e0019 */
[----:B------:R-:W-:Y:S05]  /*31d0*/  WARPSYNC.COLLECTIVE R23, `(.L_x_1625) ;  /* 0x0000000017087348 */ /* 0x000fea0003c00000 */
[----:B------:R0:W1:Y:S02]  /*31e0*/  SHFL.UP P0, R25, R26, R21, R22 ;  /* 0x040000151a197389 */ /* 0x0000640000000016 */
[----:B01----:R-:W-:Y:S05]  /*31f0*/  ENDCOLLECTIVE ;  /* 0x000000000000791b */ /* 0x003fea0003800000 */
.L_x_1625:
[----:B------:R-:W-:-:S04]  /*3200*/  SEL R20, R20, RZ, P3 ;  /* 0x000000ff14147207 */ /* 0x000fc80001800000 */
[----:B------:R-:W-:Y:S02]  /*3210*/  IADD3 R20, PT, PT, R19, R20, RZ ;  /* 0x0000001413147210 */ /* 0x000fe40007ffe0ff */
[----:B------:R-:W-:Y:S02]  /*3220*/  MOV R26, R18 ;  /* 0x00000012001a7202 */ /* 0x000fe40000000f00 */
[----:B------:R-:W-:-:S07]  /*3230*/  MOV R24, R25 ;  /* 0x0000001900187202 */ /* 0x000fce0000000f00 */
[----:B------:R-:W-:Y:S05]  /*3240*/  WARPSYNC.COLLECTIVE R23, `(.L_x_1626) ;  /* 0x0000000017087348 */ /* 0x000fea0003c00000 */
[----:B------:R0:W1:Y:S02]  /*3250*/  SHFL.UP P0, R25, R26, R21, R22 ;  /* 0x040000151a197389 */ /* 0x0000640000000016 */
[----:B01----:R-:W-:Y:S05]  /*3260*/  ENDCOLLECTIVE ;  /* 0x000000000000791b */ /* 0x003fea0003800000 */
.L_x_1626:
        /* <DEDUP_REMOVED lines=9> */
.L_x_1627:
[----:B------:R-:W-:Y:S02]  /*3300*/  ISETP.NE.AND P3, PT, R20, RZ, PT ;  /* 0x000000ff1400720c */ /* 0x000fe40003f65270 */
[----:B------:R-:W-:Y:S02]  /*3310*/  ISETP.GE.AND P2, PT, R16, 0x10, PT ;  /* 0x000000101000780c */ /* 0x000fe40003f46270 */
[----:B------:R-:W-:Y:S02]  /*3320*/  MOV R26, R17 ;  /* 0x00000011001a7202 */ /* 0x000fe40000000f00 */
[----:B------:R-:W-:-:S09]  /*3330*/  MOV R19, R25 ;  /* 0x0000001900137202 */ /* 0x000fd20000000f00 */
[----:B------:R-:W-:Y:S05]  /*3340*/  WARPSYNC.COLLECTIVE R23, `(.L_x_1628) ;  /* 0x0000000017087348 */ /* 0x000fea0003c00000 */
[----:B------:R0:W1:Y:S02]  /*3350*/  SHFL.UP P0, R25, R26, R21, R22 ;  /* 0x040000151a197389 */ /* 0x0000640000000016 */
[----:B01----:R-:W-:Y:S05]  /*3360*/  ENDCOLLECTIVE ;  /* 0x000000000000791b */ /* 0x003fea0003800000 */
.L_x_1628:
[----:B------:R-:W-:-:S04]  /*3370*/  SEL R19, R19, RZ, P4 ;  /* 0x000000ff13137207 */ /* 0x000fc80002000000 */
[----:B------:R-:W-:Y:S02]  /*3380*/  IADD3 R19, PT, PT, R20, R19, RZ ;  /* 0x0000001314137210 */ /* 0x000fe40007ffe0ff */
[----:B------:R-:W-:Y:S01]  /*3390*/  MOV R26, R18 ;  /* 0x00000012001a7202 */ /* 0x000fe20000000f00 */
[----:B------:R-:W-:-:S07]  /*33a0*/  IMAD.MOV.U32 R24, RZ, RZ, R25 ;  /* 0x000000ffff187224 */ /* 0x000fce00078e0019 */
[----:B------:R-:W-:Y:S05]  /*33b0*/  WARPSYNC.COLLECTIVE R23, `(.L_x_1629) ;  /* 0x0000000017087348 */ /* 0x000fea0003c00000 */
[----:B------:R0:W1:Y:S02]  /*33c0*/  SHFL.UP P0, R25, R26, R21, R22 ;  /* 0x040000151a197389 */ /* 0x0000640000000016 */
[----:B01----:R-:W-:Y:S05]  /*33d0*/  ENDCOLLECTIVE ;  /* 0x000000000000791b */ /* 0x003fea0003800000 */
.L_x_1629:
        /* <DEDUP_REMOVED lines=9> */
.L_x_1630:
[----:B------:R-:W-:Y:S02]  /*3470*/  ISETP.NE.AND P3, PT, R19, RZ, PT ;  /* 0x000000ff1300720c */ /* 0x000fe40003f65270 */
[----:B------:R-:W-:Y:S02]  /*3480*/  MOV R26, R17 ;  /* 0x00000011001a7202 */ /* 0x000fe40000000f00 */
[----:B------:R-:W-:-:S09]  /*3490*/  MOV R20, R25 ;  /* 0x0000001900147202 */ /* 0x000fd20000000f00 */
[----:B------:R-:W-:Y:S05]  /*34a0*/  WARPSYNC.COLLECTIVE R23, `(.L_x_1631) ;  /* 0x0000000017087348 */ /* 0x000fea0003c00000 */
[----:B------:R0:W1:Y:S02]  /*34b0*/  SHFL.UP P0, R25, R26, R21, R22 ;  /* 0x040000151a197389 */ /* 0x0000640000000016 */
[----:B01----:R-:W-:Y:S05]  /*34c0*/  ENDCOLLECTIVE ;  /* 0x000000000000791b */ /* 0x003fea0003800000 */
.L_x_1631:
[----:B------:R-:W-:-:S05]  /*34d0*/  SEL R20, R20, RZ, P2 ;  /* 0x000000ff14147207 */ /* 0x000fca0001000000 */
[----:B------:R-:W-:Y:S01]  /*34e0*/  IMAD.IADD R20, R19, 0x1, R20 ;  /* 0x0000000113147824 */ /* 0x000fe200078e0214 */
[----:B------:R-:W-:Y:S02]  /*34f0*/  MOV R26, R18 ;  /* 0x00000012001a7202 */ /* 0x000fe40000000f00 */
[----:B------:R-:W-:-:S07]  /*3500*/  MOV R24, R25 ;  /* 0x0000001900187202 */ /* 0x000fce0000000f00 */
[----:B------:R-:W-:Y:S05]  /*3510*/  WARPSYNC.COLLECTIVE R23, `(.L_x_1632) ;  /* 0x0000000017087348 */ /* 0x000fea0003c00000 */
[----:B------:R0:W1:Y:S02]  /*3520*/  SHFL.UP P0, R25, R26, R21, R22 ;  /* 0x040000151a197389 */ /* 0x0000640000000016 */
[----:B01----:R-:W-:Y:S05]  /*3530*/  ENDCOLLECTIVE ;  /* 0x000000000000791b */ /* 0x003fea0003800000 */
.L_x_1632:
        /* <DEDUP_REMOVED lines=9> */
.L_x_1633:
[----:B------:R-:W-:Y:S02]  /*35d0*/  MOV R26, R17 ;  /* 0x00000011001a7202 */ /* 0x000fe40000000f00 */
[----:B------:R-:W-:-:S07]  /*35e0*/  MOV R19, R25 ;  /* 0x0000001900137202 */ /* 0x000fce0000000f00 */
[----:B------:R-:W-:Y:S05]  /*35f0*/  WARPSYNC.COLLECTIVE R23, `(.L_x_1634) ;  /* 0x0000000017087348 */ /* 0x000fea0003c00000 */
[----:B------:R0:W1:Y:S02]  /*3600*/  SHFL.UP P0, R25, R26, R21, R22 ;  /* 0x040000151a197389 */ /* 0x0000640000000016 */
[----:B01----:R-:W-:Y:S05]  /*3610*/  ENDCOLLECTIVE ;  /* 0x000000000000791b */ /* 0x003fea0003800000 */
.L_x_1634:
[----:B------:R-:W-:Y:S02]  /*3620*/  MOV R26, R18 ;  /* 0x00000012001a7202 */ /* 0x000fe40000000f00 */
[----:B------:R-:W-:-:S07]  /*3630*/  MOV R16, R25 ;  /* 0x0000001900107202 */ /* 0x000fce0000000f00 */
[----:B------:R-:W-:Y:S05]  /*3640*/  WARPSYNC.COLLECTIVE R23, `(.L_x_1635) ;  /* 0x0000000017087348 */ /* 0x000fea0003c00000 */
[----:B------:R0:W1:Y:S02]  /*3650*/  SHFL.UP P0, R25, R26, R21, R22 ;  /* 0x040000151a197389 */ /* 0x0000640000000016 */
[----:B01----:R-:W-:Y:S05]  /*3660*/  ENDCOLLECTIVE ;  /* 0x000000000000791b */ /* 0x003fea0003800000 */
.L_x_1635:
[----:B------:R-:W-:Y:S05]  /*3670*/  BRA `(.L_x_1636) ;  /* 0xfffffff000bc7947 */ /* 0x000fea000383ffff */
.L_x_1637:
        /* <DEDUP_REMOVED lines=16> */
.L_x_3921:


//--------------------- .text._Z30group_norm_nhwc_bwd_sum_kernelI11Fp32IOFp16WLi128EEv26Group_norm_nhwc_bwd_params --------------------------
	.section	.text._Z30group_norm_nhwc_bwd_sum_kernelI11Fp32IOFp16WLi128EEv26Group_norm_nhwc_bwd_params,"ax",@progbits
	.align	128
        .global         _Z30group_norm_nhwc_bwd_sum_kernelI11Fp32IOFp16WLi128EEv26Group_norm_nhwc_bwd_params
        .type           _Z30group_norm_nhwc_bwd_sum_kernelI11Fp32IOFp16WLi128EEv26Group_norm_nhwc_bwd_params,@function
        .size           _Z30group_norm_nhwc_bwd_sum_kernelI11Fp32IOFp16WLi128EEv26Group_norm_nhwc_bwd_params,(.L_x_3922 - _Z30group_norm_nhwc_bwd_sum_kernelI11Fp32IOFp16WLi128EEv26Group_norm_nhwc_bwd_params)
        .other          _Z30group_norm_nhwc_bwd_sum_kernelI11Fp32IOFp16WLi128EEv26Group_norm_nhwc_bwd_params,@"STO_CUDA_ENTRY STV_DEFAULT"
_Z30group_norm_nhwc_bwd_sum_kernelI11Fp32IOFp16WLi128EEv26Group_norm_nhwc_bwd_params:
.text._Z30group_norm_nhwc_bwd_sum_kernelI11Fp32IOFp16WLi128EEv26Group_norm_nhwc_bwd_params:
        /* <DEDUP_REMOVED lines=78> */
.L_x_1639:
[----:B------:R-:W-:Y:S05]  /*04e0*/  BSYNC.RECONVERGENT B0 ;  /* 0x0000000000007941 */ /* 0x000fea0003800200 */
.L_x_1638:
        /* <DEDUP_REMOVED lines=48> */
.L_x_1643:
        /* <DEDUP_REMOVED lines=144> */
.L_x_1642:
        /* <DEDUP_REMOVED lines=78> */
.L_x_1644:
        /* <DEDUP_REMOVED lines=25> */
.L_x_1646:
[----:B------:R-:W-:Y:S05]  /*1760*/  BSYNC.RECONVERGENT B0 ;  /* 0x0000000000007941 */ /* 0x000fea0003800200 */
.L_x_1645:
        /* <DEDUP_REMOVED lines=15> */
.L_x_1641:
        /* <DEDUP_REMOVED lines=64> */
.L_x_1647:
[----:B------:R-:W-:Y:S05]  /*1c60*/  BRA.U !UP0, `(.L_x_1640) ;  /* 0x0000000508c07547 */ /* 0x000fea000b800000 */
[----:B------:R-:W-:-:S12]  /*1c70*/  UIADD3 UR4, UPT, UPT, UR6, -UR8, URZ ;  /* 0x8000000806047290 */ /* 0x000fd8000fffe0ff */
.L_x_1648:
        /* <DEDUP_REMOVED lines=111> */
.L_x_1640:
        /* <DEDUP_REMOVED lines=76> */
[----:B------:R-:W0:Y:S02]  /*2830*/  SHFL.UP PT, R28, R4, 0x4, RZ ;  /* 0x04800000041c7989 */ /* 0x000e2400000e00ff */
[----:B------:R-:W-:Y:S02]  /*2840*/  IADD3 R29, PT, PT, R29, R24, RZ ;  /* 0x000000181d1d7210 */ /* 0x000fe40007ffe0ff */
[----:B------:R-:W1:Y:S01]  /*2850*/  SHFL.UP PT, R24, R5, 0x8, RZ ;  /* 0x0500000005187989 */ /* 0x000e6200000e00ff */
[----:B0-----:R-:W-:-:S03]  /*2860*/  FADD.FTZ R25, R4, R28 ;  /* 0x0000001c04197221 */ /* 0x001fc60000010000 */
[----:B------:R-:W0:Y:S01]  /*2870*/  SHFL.UP PT, R28, R29, 0x8, RZ ;  /* 0x050000001d1c7989 */ /* 0x000e2200000e00ff */
[----:B-1----:R-:W-:Y:S01]  /*2880*/  FADD.FTZ R24, R5, R24 ;  /* 0x0000001805187221 */ /* 0x002fe20000010000 */
[----:B------:R-:W-:Y:S02]  /*2890*/  @P4 FSEL R4, R25, R4, !P0 ;  /* 0x0000000419044208 */ /* 0x000fe40004000000 */
        /* <DEDUP_REMOVED lines=15> */
[----:B0-----:R-:W-:-:S05]  /*2990*/  SEL R8, R28, RZ, P4 ;  /* 0x000000ff1c087207 */ /* 0x001fca0002000000 */
[----:B------:R-:W-:Y:S02]  /*29a0*/  IMAD.IADD R8, R29, 0x1, R8 ;  /* 0x000000011d087824 */ /* 0x000fe400078e0208 */
[----:B-1----:R-:W-:-:S04]  /*29b0*/  FADD.FTZ R25, R4, R25 ;  /* 0x0000001904197221 */ /* 0x002fc80000010000 */
[----:B------:R-:W0:Y:S01]  /*29c0*/  SHFL.UP PT, R8, R8, 0x1, RZ ;  /* 0x0420000008087989 */ /* 0x000e2200000e00ff */
[----:B------:R-:W-:-:S05]  /*29d0*/  @P4 FSEL R4, R25, R4, !P0 ;  /* 0x0000000419044208 */ /* 0x000fca0004000000 */
[----:B--2---:R1:W3:Y:S02]  /*29e0*/  SHFL.UP PT, R28, R4, 0x1, RZ ;  /* 0x04200000041c7989 */ /* 0x0042e400000e00ff */
.L_x_1671:
[----:B------:R-:W-:Y:S02]  /*29f0*/  ISETP.NE.AND P4, PT, R0, RZ, PT ;  /* 0x000000ff0000720c */ /* 0x000fe40003f85270 */
[----:B------:R-:W-:Y:S02]  /*2a00*/  PLOP3.LUT P0, PT, PT, PT, PT, 0x80, 0x8 ;  /* 0x000000000008781c */ /* 0x000fe40003f0f070 */
[----:B------:R-:W-:-:S04]  /*2a10*/  MOV R25, 0x400 ;  /* 0x0000040000197802 */ /* 0x000fc80000000f00 */
[----:B------:R-:W-:-:S05]  /*2a20*/  LEA R25, R2, R25, 0x18 ;  /* 0x0000001902197211 */ /* 0x000fca00078ec0ff */
[----:B------:R-:W-:Y:S01]  /*2a30*/  @P4 ISETP.NE.AND P5, PT, R14, RZ, PT ;  /* 0x000000ff0e00420c */ /* 0x000fe20003fa5270 */
[----:B------:R-:W-:Y:S01]  /*2a40*/  IMAD R25, R0, 0x3c, R25 ;  /* 0x0000003c00197824 */ /* 0x000fe200078e0219 */
[----:B0-----:R-:W-:Y:S02]  /*2a50*/  @P4 IADD3 R14, PT, PT, R8, R14, RZ ;  /* 0x0000000e080e4210 */ /* 0x001fe40007ffe0ff */
[----:B------:R-:W-:Y:S02]  /*2a60*/  @P4 PLOP3.LUT P0, PT, P5, PT, PT, 0x80, 0x8 ;  /* 0x000000000008481c */ /* 0x000fe40002f0f070 */
[----:B------:R-:W-:Y:S01]  /*2a70*/  IADD3 R22, PT, PT, R22, R14, RZ ;  /* 0x0000000e16167210 */ /* 0x000fe20007ffe0ff */
[----:B------:R2:W-:Y:S03]  /*2a80*/  STS [R25+0x10], R14 ;  /* 0x0000100e19007388 */ /* 0x0005e60000000800 */
[----:B-1----:R-:W-:Y:S01]  /*2a90*/  IADD3 R4, PT, PT, R19, R22, RZ ;  /* 0x0000001613047210 */ /* 0x002fe20007ffe0ff */
[----:B------:R2:W-:Y:S03]  /*2aa0*/  STS [R25+0x1c], R22 ;  /* 0x00001c1619007388 */ /* 0x0005e60000000800 */
[----:B------:R-:W-:Y:S01]  /*2ab0*/  IADD3 R15, PT, PT, R15, R4, RZ ;  /* 0x000000040f0f7210 */ /* 0x000fe20007ffe0ff */
[----:B------:R2:W-:Y:S02]  /*2ac0*/  STS [R25+0x28], R4 ;  /* 0x0000280419007388 */ /* 0x0005e40000000800 */
        /* <DEDUP_REMOVED lines=16> */
[----:B------:R2:W-:Y:S02]  /*2bd0*/  STS [R25+0x3c], R12 ;  /* 0x00003c0c19007388 */ /* 0x0005e40000000800 */
.L_x_1649:
        /* <DEDUP_REMOVED lines=19> */
[----:B0-----:R-:W-:Y:S02]  /*2d10*/  IMAD R12, R3, UR17, R0 ;  /* 0x00000011030c7c24 */ /* 0x001fe4000f8e0200 */
[----:B------:R-:W-:-:S03]  /*2d20*/  @!P2 VIADD R3, R17, 0x7a0 ;  /* 0x000007a01103a836 */ /* 0x000fc60000000000 */
[----:B---3--:R-:W-:Y:S02]  /*2d30*/  ISETP.GE.U32.AND P1, PT, R12, UR8, PT ;  /* 0x000000080c007c0c */ /* 0x008fe4000bf26070 */
[----:B------:R-:W-:Y:S02]  /*2d40*/  @!P2 LEA R14, R2, R3, 0x18 ;  /* 0x00000003020ea211 */ /* 0x000fe400078ec0ff */
[----:B------:R-:W-:Y:S02]  /*2d50*/  SHF.R.S32.HI R8, RZ, 0x1f, R12 ;  /* 0x0000001fff087819 */ /* 0x000fe4000001140c */
[----:B------:R-:W-:Y:S02]  /*2d60*/  @!P2 LEA R14, R11, R14, 0x3 ;  /* 0x0000000e0b0ea211 */ /* 0x000fe400078e18ff */
[----:B------:R-:W-:-:S03]  /*2d70*/  ISETP.GE.AND.EX P1, PT, R8, UR9, PT, P1 ;  /* 0x0000000908007c0c */ /* 0x000fc6000bf26310 */
        /* <DEDUP_REMOVED lines=16> */
.L_x_1652:
[----:B------:R-:W-:Y:S05]  /*2e80*/  BSYNC.RECONVERGENT B0 ;  /* 0x0000000000007941 */ /* 0x000fea0003800200 */
.L_x_1651:
        /* <DEDUP_REMOVED lines=23> */
.L_x_1650:
        /* <DEDUP_REMOVED lines=8> */
.L_x_1653:
[----:B------:R-:W-:Y:S02]  /*3080*/  ISETP.GE.AND P6, PT, R8, 0x8, PT ;  /* 0x000000080800780c */ /* 0x000fe40003fc6270 */
[----:B------:R-:W-:-:S05]  /*3090*/  SEL R28, R28, RZ, P5 ;  /* 0x000000ff1c1c7207 */ /* 0x000fca0002800000 */
[----:B------:R-:W-:Y:S01]  /*30a0*/  IMAD.IADD R29, R27, 0x1, R28 ;  /* 0x000000011b1d7824 */ /* 0x000fe200078e021c */
[----:B------:R-:W-:-:S07]  /*30b0*/  MOV R27, R5 ;  /* 0x00000005001b7202 */ /* 0x000fce0000000f00 */
[----:B------:R-:W-:Y:S05]  /*30c0*/  WARPSYNC.COLLECTIVE R24, `(.L_x_1654) ;  /* 0x0000000018087348 */ /* 0x000fea0003c00000 */
[----:B------:R0:W1:Y:S02]  /*30d0*/  SHFL.UP P0, R28, R27, R26, R25 ;  /* 0x0400001a1b1c7389 */ /* 0x0000640000000019 */
[----:B01----:R-:W-:Y:S05]  /*30e0*/  ENDCOLLECTIVE ;  /* 0x000000000000791b */ /* 0x003fea0003800000 */
.L_x_1654:
[----:B------:R-:W-:Y:S02]  /*30f0*/  MOV R27, R4 ;  /* 0x00000004001b7202 */ /* 0x000fe40000000f00 */
[----:B------:R-:W-:-:S05]  /*3100*/  MOV R24, R28 ;  /* 0x0000001c00187202 */ /* 0x000fca0000000f00 */
[----:B------:R-:W-:Y:S01]  /*3110*/  FADD.FTZ R28, R5, R24 ;  /* 0x00000018051c7221 */ /* 0x000fe20000010000 */
[----:B------:R-:W-:-:S04]  /*3120*/  MOV R24, 0xffffffff ;  /* 0xffffffff00187802 */ /* 0x000fc80000000f00 */
[----:B------:R-:W-:-:S07]  /*3130*/  @P5 FSEL R5, R28, R5, !P4 ;  /* 0x000000051c055208 */ /* 0x000fce0006000000 */
[----:B------:R-:W-:Y:S05]  /*3140*/  WARPSYNC.COLLECTIVE R24, `(.L_x_1655) ;  /* 0x0000000018087348 */ /* 0x000fea0003c00000 */
[----:B------:R0:W1:Y:S02]  /*3150*/  SHFL.UP P0, R28, R27, R26, R25 ;  /* 0x0400001a1b1c7389 */ /* 0x0000640000000019 */
[----:B01----:R-:W-:Y:S05]  /*3160*/  ENDCOLLECTIVE ;  /* 0x000000000000791b */ /* 0x003fea0003800000 */
.L_x_1655:
[----:B------:R-:W-:Y:S01]  /*3170*/  MOV R27, R29 ;  /* 0x0000001d001b7202 */ /* 0x000fe20000000f00 */
[----:B------:R-:W-:Y:S02]  /*3180*/  HFMA2 R26, -RZ, RZ, 0, 1.1920928955078125e-07 ;  /* 0x00000002ff1a7431 */ /* 0x000fe400000001ff */
[----:B------:R-:W-:-:S04]  /*3190*/  IMAD.MOV.U32 R25, RZ, RZ, R28 ;  /* 0x000000ffff197224 */ /* 0x000fc800078e001c */
[----:B------:R-:W-:Y:S01]  /*31a0*/  FADD.FTZ R28, R4, R25 ;  /* 0x00000019041c7221 */ /* 0x000fe20000010000 */
[----:B------:R-:W-:-:S04]  /*31b0*/  MOV R25, RZ ;  /* 0x000000ff00197202 */ /* 0x000fc80000000f00 */
[----:B------:R-:W-:-:S07]  /*31c0*/  @P5 FSEL R4, R28, R4, !P4 ;  /* 0x000000041c045208 */ /* 0x000fce0006000000 */
[----:B------:R-:W-:Y:S05]  /*31d0*/  WARPSYNC.COLLECTIVE R24, `(.L_x_1656) ;  /* 0x0000000018087348 */ /* 0x000fea0003c00000 */
[----:B------:R0:W1:Y:S02]  /*31e0*/  SHFL.UP P0, R28, R27, R26, R25 ;  /* 0x0400001a1b1c7389 */ /* 0x0000640000000019 */
[----:B01----:R-:W-:Y:S05]  /*31f0*/  ENDCOLLECTIVE ;  /* 0x000000000000791b */ /* 0x003fea0003800000 */
.L_x_1656:
        /* <DEDUP_REMOVED lines=8> */
.L_x_1657:
[----:B------:R-:W-:Y:S01]  /*3280*/  MOV R27, R4 ;  /* 0x00000004001b7202 */ /* 0x000fe20000000f00 */
[----:B------:R-:W-:-:S05]  /*3290*/  FADD.FTZ R28, R5, R28 ;  /* 0x0000001c051c7221 */ /* 0x000fca0000010000 */
[----:B------:R-:W-:-:S07]  /*32a0*/  @P5 FSEL R5, R28, R5, !P4 ;  /* 0x000000051c055208 */ /* 0x000fce0006000000 */
[----:B------:R-:W-:Y:S05]  /*32b0*/  WARPSYNC.COLLECTIVE R24, `(.L_x_1658) ;  /* 0x0000000018087348 */ /* 0x000fea0003c00000 */
[----:B------:R0:W1:Y:S02]  /*32c0*/  SHFL.UP P0, R28, R27, R26, R25 ;  /* 0x0400001a1b1c7389 */ /* 0x0000640000000019 */
[----:B01----:R-:W-:Y:S05]  /*32d0*/  ENDCOLLECTIVE ;  /* 0x000000000000791b */ /* 0x003fea0003800000 */
.L_x_1658:
        /* <DEDUP_REMOVED lines=9> */
.L_x_1659:
        /* <DEDUP_REMOVED lines=8> */
.L_x_1660:
        /* <DEDUP_REMOVED lines=8> */
.L_x_1661:
[----:B------:R-:W-:Y:S01]  /*3470*/  MOV R27, R29 ;  /* 0x0000001d001b7202 */ /* 0x000fe20000000f00 */
[----:B------:R-:W-:Y:S02]  /*3480*/  HFMA2 R26, -RZ, RZ, 0, 4.76837158203125e-07 ;  /* 0x00000008ff1a7431 */ /* 0x000fe400000001ff */
[----:B------:R-:W-:-:S05]  /*3490*/  FADD.FTZ R28, R4, R28 ;  /* 0x0000001c041c7221 */ /* 0x000fca0000010000 */
[----:B------:R-:W-:-:S07]  /*34a0*/  @P5 FSEL R4, R28, R4, !P4 ;  /* 0x000000041c045208 */ /* 0x000fce0006000000 */
[----:B------:R-:W-:Y:S05]  /*34b0*/  WARPSYNC.COLLECTIVE R24, `(.L_x_1662) ;  /* 0x0000000018087348 */ /* 0x000fea0003c00000 */
[----:B------:R0:W1:Y:S02]  /*34c0*/  SHFL.UP P0, R28, R27, R26, R25 ;  /* 0x0400001a1b1c7389 */ /* 0x0000640000000019 */
[----:B01----:R-:W-:Y:S05]  /*34d0*/  ENDCOLLECTIVE ;  /* 0x000000000000791b */ /* 0x003fea0003800000 */
.L_x_1662:
        /* <DEDUP_REMOVED lines=8> */
.L_x_1663:
[----:B------:R-:W-:Y:S01]  /*3560*/  MOV R27, R4 ;  /* 0x00000004001b7202 */ /* 0x000fe20000000f00 */
[----:B------:R-:W-:-:S04]  /*3570*/  IMAD.MOV.U32 R24, RZ, RZ, R28 ;  /* 0x000000ffff187224 */ /* 0x000fc800078e001c */
[----:B------:R-:W-:Y:S01]  /*3580*/  FADD.FTZ R8, R5, R24 ;  /* 0x0000001805087221 */ /* 0x000fe20000010000 */
[----:B------:R-:W-:-:S04]  /*3590*/  MOV R24, 0xffffffff ;  /* 0xffffffff00187802 */ /* 0x000fc80000000f00 */
[----:B------:R-:W-:-:S07]  /*35a0*/  @P6 FSEL R5, R8, R5, !P5 ;  /* 0x0000000508056208 */ /* 0x000fce0006800000 */
[----:B------:R-:W-:Y:S05]  /*35b0*/  WARPSYNC.COLLECTIVE R24, `(.L_x_1664) ;  /* 0x0000000018087348 */ /* 0x000fea0003c00000 */
[----:B------:R0:W1:Y:S02]  /*35c0*/  SHFL.UP P0, R28, R27, R26, R25 ;  /* 0x0400001a1b1c7389 */ /* 0x0000640000000019 */
[----:B01----:R-:W-:Y:S05]  /*35d0*/  ENDCOLLECTIVE ;  /* 0x000000000000791b */ /* 0x003fea0003800000 */
.L_x_1664:
        /* <DEDUP_REMOVED lines=9> */
.L_x_1665:
[----:B------:R-:W-:Y:S02]  /*3670*/  ISETP.NE.AND P5, PT, R29, RZ, PT ;  /* 0x000000ff1d00720c */ /* 0x000fe40003fa5270 */
[----:B------:R-:W-:Y:S02]  /*3680*/  MOV R27, R5 ;  /* 0x00000005001b7202 */ /* 0x000fe40000000f00 */
[----:B------:R-:W-:-:S09]  /*3690*/  SEL R8, R28, RZ, P4 ;  /* 0x000000ff1c087207 */ /* 0x000fd20002000000 */
[----:B------:R-:W-:Y:S05]  /*36a0*/  WARPSYNC.COLLECTIVE R24, `(.L_x_1666) ;  /* 0x0000000018087348 */ /* 0x000fea0003c00000 */
[----:B------:R0:W1:Y:S02]  /*36b0*/  SHFL.UP P0, R28, R27, R26, R25 ;  /* 0x0400001a1b1c7389 */ /* 0x0000640000000019 */
[----:B01----:R-:W-:Y:S05]  /*36c0*/  ENDCOLLECTIVE ;  /* 0x000000000000791b */ /* 0x003fea0003800000 */
.L_x_1666:
        /* <DEDUP_REMOVED lines=9> */
.L_x_1667:
        /* <DEDUP_REMOVED lines=9> */
.L_x_1668:
[----:B------:R-:W-:Y:S02]  /*37f0*/  MOV R27, R5 ;  /* 0x00000005001b7202 */ /* 0x000fe40000000f00 */
[----:B------:R-:W-:-:S07]  /*3800*/  MOV R8, R28 ;  /* 0x0000001c00087202 */ /* 0x000fce0000000f00 */
[----:B------:R-:W-:Y:S05]  /*3810*/  WARPSYNC.COLLECTIVE R24, `(.L_x_1669) ;  /* 0x0000000018087348 */ /* 0x000fea0003c00000 */
[----:B------:R0:W1:Y:S02]  /*3820*/  SHFL.UP P0, R28, R27, R26, R25 ;  /* 0x0400001a1b1c7389 */ /* 0x0000640000000019 */
[----:B01----:R-:W-:Y:S05]  /*3830*/  ENDCOLLECTIVE ;  /* 0x000000000000791b */ /* 0x003fea0003800000 */
.L_x_1669:
[----:B------:R-:W-:Y:S02]  /*3840*/  MOV R27, R4 ;  /* 0x00000004001b7202 */ /* 0x000fe40000000f00 */
[----:B------:R-:W-:-:S07]  /*3850*/  MOV R5, R28 ;  /* 0x0000001c00057202 */ /* 0x000fce0000000f00 */
[----:B------:R-:W-:Y:S05]  /*3860*/  WARPSYNC.COLLECTIVE R24, `(.L_x_1670) ;  /* 0x0000000018087348 */ /* 0x000fea0003c00000 */
[----:B------:R0:W1:Y:S02]  /*3870*/  SHFL.UP P0, R28, R27, R26, R25 ;  /* 0x0400001a1b1c7389 */ /* 0x0000640000000019 */
[----:B01----:R-:W-:Y:S05]  /*3880*/  ENDCOLLECTIVE ;  /* 0x000000000000791b */ /* 0x003fea0003800000 */
.L_x_1670:
[----:B------:R-:W-:Y:S05]  /*3890*/  BRA `(.L_x_1671) ;  /* 0xfffffff000547947 */ /* 0x000fea000383ffff */
.L_x_1672:
        /* <DEDUP_REMOVED lines=14> */
.L_x_3922:


//--------------------- .text._Z30group_norm_nhwc_bwd_sum_kernelI11Fp32IOFp16WLi192EEv26Group_norm_nhwc_bwd_params --------------------------
	.section	.text._Z30group_norm_nhwc_bwd_sum_kernelI11Fp32IOFp16WLi192EEv26Group_norm_nhwc_bwd_params,"ax",@progbits
	.align	128
        .global         _Z30group_norm_nhwc_bwd_sum_kernelI11Fp32IOFp16WLi192EEv26Group_norm_nhwc_bwd_params
        .type           _Z30group_norm_nhwc_bwd_sum_kernelI11Fp32IOFp16WLi192EEv26Group_norm_nhwc_bwd_params,@function
        .size           _Z30group_norm_nhwc_bwd_sum_kernelI11Fp32IOFp16WLi192EEv26Group_norm_nhwc_bwd_params,(.L_x_3923 - _Z30group_norm_nhwc_bwd_sum_kernelI11Fp32IOFp16WLi192EEv26Group_norm_nhwc_bwd_params)
        .other          _Z30group_norm_nhwc_bwd_sum_kernelI11Fp32IOFp16WLi192EEv26Group_norm_nhwc_bwd_params,@"STO_CUDA_ENTRY STV_DEFAULT"
_Z30group_norm_nhwc_bwd_sum_kernelI11Fp32IOFp16WLi192EEv26Group_norm_nhwc_bwd_params:
.text._Z30group_norm_nhwc_bwd_sum_kernelI11Fp32IOFp16WLi192EEv26Group_norm_nhwc_bwd_params:
        /* <DEDUP_REMOVED lines=75> */
.L_x_1674:
[----:B------:R-:W-:Y:S05]  /*04b0*/  BSYNC.RECONVERGENT B0 ;  /* 0x0000000000007941 */ /* 0x000fea0003800200 */
.L_x_1673:
[----:B------:R-:W-:Y:S01]  /*04c0*/  IMAD.HI.U32 R13, R15, R0, RZ ;  /* 0x000000000f0d7227 */ /* 0x000fe200078e00ff */
[----:B------:R-:W0:Y:S01]  /*04d0*/  S2UR UR8, SR_CTAID.Y ;  /* 0x00000000000879c3 */ /* 0x000e220000002600 */
[----:B------:R-:W-:Y:S02]  /*04e0*/  FSETP.GTU.FTZ.AND P2, PT, R14, RZ, PT ;  /* 0x000000ff0e00720b */ /* 0x000fe40003f5c000 */
[----:B------:R-:W-:Y:S02]  /*04f0*/  HFMA2 R28, -RZ, RZ, 0, 0 ;  /* 0x00000000ff1c7431 */ /* 0x000fe400000001ff */
[----:B------:R-:W-:Y:S01]  /*0500*/  IMAD.MOV.U32 R19, RZ, RZ, RZ ;  /* 0x000000ffff137224 */ /* 0x000fe200078e00ff */
[----:B------:R-:W-:Y:S01]  /*0510*/  IADD3 R12, PT, PT, -R13, RZ, RZ ;  /* 0x000000ff0d0c7210 */ /* 0x000fe20007ffe1ff */
[----:B------:R-:W-:Y:S01]  /*0520*/  HFMA2 R26, -RZ, RZ, 0, 0 ;  /* 0x00000000ff1a7431 */ /* 0x000fe200000001ff */
[----:B------:R-:W1:Y:S03]  /*0530*/  LDC.64 R10, c[0x0][0x400] ;  /* 0x00010000ff0a7b82 */ /* 0x000e660000000a00 */
[----:B------:R-:W-:-:S05]  /*0540*/  IMAD R12, R7, R12, R0 ;  /* 0x0000000c070c7224 */ /* 0x000fca00078e0200 */
[----:B------:R-:W-:Y:S01]  /*0550*/  ISETP.GE.U32.AND P4, PT, R12, R7, PT ;  /* 0x000000070c00720c */ /* 0x000fe20003f86070 */
[----:B------:R-:W2:Y:S01]  /*0560*/  @P2 LDC R9, c[0x0][0x3c0] ;  /* 0x0000f000ff092b82 */ /* 0x000ea20000000800 */
[----:B0-----:R-:W-:-:S11]  /*0570*/  IMAD R15, R4, UR8, RZ ;  /* 0x00000008040f7c24 */ /* 0x001fd6000f8e02ff */
[----:B------:R-:W-:Y:S01]  /*0580*/  @P4 IMAD.IADD R12, R12, 0x1, -R7 ;  /* 0x000000010c0c4824 */ /* 0x000fe200078e0a07 */
[----:B------:R-:W-:Y:S02]  /*0590*/  @P4 IADD3 R13, PT, PT, R13, 0x1, RZ ;  /* 0x000000010d0d4810 */ /* 0x000fe40007ffe0ff */
[----:B------:R-:W-:Y:S02]  /*05a0*/  SHF.R.S32.HI R16, RZ, 0x1f, R15 ;  /* 0x0000001fff107819 */ /* 0x000fe4000001140f */
[----:B------:R-:W-:Y:S02]  /*05b0*/  IADD3 R17, P1, PT, R15, R4, RZ ;  /* 0x000000040f117210 */ /* 0x000fe40007f3e0ff */
[----:B------:R-:W-:Y:S02]  /*05c0*/  ISETP.GE.U32.AND P3, PT, R12, R7, PT ;  /* 0x000000070c00720c */ /* 0x000fe40003f66070 */
[----:B------:R-:W-:Y:S02]  /*05d0*/  LEA.HI.X.SX32 R12, R4, R16, 0x1, P1 ;  /* 0x00000010040c7211 */ /* 0x000fe400008f0eff */
[----:B-1----:R-:W-:Y:S01]  /*05e0*/  ISETP.LT.U32.AND P1, PT, R17, R10, PT ;  /* 0x0000000a1100720c */ /* 0x002fe20003f21070 */
[----:B--2---:R-:W-:Y:S01]  /*05f0*/  @P2 FADD.FTZ R9, R14, R9 ;  /* 0x000000090e092221 */ /* 0x004fe20000010000 */
[----:B------:R-:W-:-:S02]  /*0600*/  MOV R4, 0x3f800000 ;  /* 0x3f80000000047802 */ /* 0x000fc40000000f00 */
[----:B------:R-:W-:Y:S02]  /*0610*/  ISETP.LT.AND.EX P1, PT, R12, R11, PT, P1 ;  /* 0x0000000b0c00720c */ /* 0x000fe40003f21310 */
[----:B------:R-:W-:Y:S02]  /*0620*/  ISETP.NE.U32.AND P4, PT, R7, RZ, PT ;  /* 0x000000ff0700720c */ /* 0x000fe40003f85070 */
[----:B------:R-:W-:Y:S01]  /*0630*/  SEL R14, R17, R10, P1 ;  /* 0x0000000a110e7207 */ /* 0x000fe20000800000 */
[----:B------:R0:W1:Y:S01]  /*0640*/  @P2 MUFU.RSQ R4, R9 ;  /* 0x0000000900042308 */ /* 0x0000620000001400 */
[----:B------:R-:W-:Y:S01]  /*0650*/  @P3 VIADD R13, R13, 0x1 ;  /* 0x000000010d0d3836 */ /* 0x000fe20000000000 */
[----:B------:R-:W-:Y:S02]  /*0660*/  MOV R11, RZ ;  /* 0x000000ff000b7202 */ /* 0x000fe40000000f00 */
[----:B------:R-:W-:Y:S02]  /*0670*/  ISETP.GT.AND P1, PT, R14, R15, PT ;  /* 0x0000000f0e00720c */ /* 0x000fe40003f24270 */
[----:B------:R-:W-:-:S02]  /*0680*/  SEL R6, R6, R13, !P4 ;  /* 0x0000000d06067207 */ /* 0x000fc40006000000 */
[----:B------:R-:W-:-:S09]  /*0690*/  CS2R R12, SRZ ;  /* 0x00000000000c7805 */ /* 0x000fd2000001ff00 */
        /* <DEDUP_REMOVED lines=12> */
[----:B------:R-:W-:Y:S01]  /*0760*/  MOV R26, RZ ;  /* 0x000000ff001a7202 */ /* 0x000fe20000000f00 */
[----:B------:R-:W-:Y:S01]  /*0770*/  IMAD.MOV.U32 R19, RZ, RZ, RZ ;  /* 0x000000ffff137224 */ /* 0x000fe200078e00ff */
[----:B------:R-:W-:Y:S02]  /*0780*/  ISETP.GT.U32.AND P1, PT, R3, -0x4, PT ;  /* 0xfffffffc0300780c */ /* 0x000fe40003f24070 */
[----:B------:R-:W-:Y:S02]  /*0790*/  MOV R28, RZ ;  /* 0x000000ff001c7202 */ /* 0x000fe40000000f00 */
[----:B------:R-:W-:-:S09]  /*07a0*/  LOP3.LUT R10, R8, 0x3, RZ, 0xc0, !PT ;  /* 0x00000003080a7812 */ /* 0x000fd200078ec0ff */
[----:B------:R-:W-:Y:S05]  /*07b0*/  @P1 BRA `(.L_x_1677) ;  /* 0x0000000800501947 */ /* 0x000fea0003800000 */
[----:B------:R-:W-:Y:S01]  /*07c0*/  LOP3.LUT R3, R8, 0xfffffffc, RZ, 0xc0, !PT ;  /* 0xfffffffc08037812 */ /* 0x000fe200078ec0ff */
[----:B------:R-:W-:Y:S01]  /*07d0*/  VIADD R7, R7, 0x1 ;  /* 0x0000000107077836 */ /* 0x000fe20000000000 */
[----:B------:R-:W-:Y:S02]  /*07e0*/  MOV R13, RZ ;  /* 0x000000ff000d7202 */ /* 0x000fe40000000f00 */
[----:B------:R-:W-:-:S07]  /*07f0*/  IADD3 R3, PT, PT, -R3, RZ, RZ ;  /* 0x000000ff03037210 */ /* 0x000fce0007ffe1ff */
.L_x_1678:
        /* <DEDUP_REMOVED lines=83> */
[----:B------:R-:W-:Y:S01]  /*0d30*/  @!P0 IMAD.MOV.U32 R14, RZ, RZ, R32 ;  /* 0x000000ffff0e8224 */ /* 0x000fe200078e0020 */
[----:B-1----:R-:W-:Y:S01]  /*0d40*/  @!P0 IADD3 R37, PT, PT, R7, 0x2, RZ ;  /* 0x0000000207258810 */ /* 0x002fe20007ffe0ff */
[----:B------:R-:W-:-:S03]  /*0d50*/  FFMA.FTZ R22, R38, R24, R29 ;  /* 0x0000001826167223 */ /* 0x000fc6000001001d */
[----:B------:R-:W-:-:S05]  /*0d60*/  @!P0 SHF.R.S32.HI R15, RZ, 0x1f, R37 ;  /* 0x0000001fff0f8819 */ /* 0x000fca0000011425 */
        /* <DEDUP_REMOVED lines=57> */
.L_x_1677:
        /* <DEDUP_REMOVED lines=10> */
[C---:B------:R-:W-:Y:S01]  /*11a0*/  @!P0 VIADD R3, R7.reuse, 0x1 ;  /* 0x0000000107038836 */ /* 0x040fe20000000000 */
[----:B------:R-:W0:Y:S03]  /*11b0*/  @!P0 LDC.64 R14, c[0x0][0x3a0] ;  /* 0x0000e800ff0e8b82 */ /* 0x000e260000000a00 */
[----:B------:R-:W-:Y:S01]  /*11c0*/  @!P0 IMAD R16, R8, UR8, RZ ;  /* 0x0000000808108c24 */ /* 0x000fe2000f8e02ff */
[----:B------:R-:W-:Y:S02]  /*11d0*/  @!P0 SHF.R.S32.HI R10, RZ, 0x1f, R3 ;  /* 0x0000001fff0a8819 */ /* 0x000fe40000011403 */
[----:B------:R-:W-:Y:S01]  /*11e0*/  @!P0 MOV R8, R32 ;  /* 0x0000002000088202 */ /* 0x000fe20000000f00 */
[----:B------:R-:W-:Y:S01]  /*11f0*/  @!P0 IMAD R21, R7, UR9, R16 ;  /* 0x0000000907158c24 */ /* 0x000fe2000f8e0210 */
[----:B------:R-:W2:Y:S01]  /*1200*/  @!P0 LDC.64 R22, c[0x0][0x398] ;  /* 0x0000e600ff168b82 */ /* 0x000ea20000000a00 */
[----:B------:R-:W-:-:S02]  /*1210*/  @!P0 IMAD R10, R10, UR8, RZ ;  /* 0x000000080a0a8c24 */ /* 0x000fc4000f8e02ff */
[----:B------:R-:W-:-:S04]  /*1220*/  @!P0 IMAD.WIDE.U32 R36, R7, UR8, R8 ;  /* 0x0000000807248c25 */ /* 0x000fc8000f8e0008 */
[C---:B------:R-:W-:Y:S01]  /*1230*/  @!P0 IMAD.WIDE.U32 R24, R3.reuse, UR8, R8 ;  /* 0x0000000803188c25 */ /* 0x040fe2000f8e0008 */
[----:B------:R-:W3:Y:S03]  /*1240*/  @!P0 LDC.64 R16, c[0x0][0x3a0] ;  /* 0x0000e800ff108b82 */ /* 0x000ee60000000a00 */
[----:B------:R-:W-:Y:S01]  /*1250*/  @!P0 IMAD R27, R3, UR9, R10 ;  /* 0x00000009031b8c24 */ /* 0x000fe2000f8e020a */
[----:B------:R-:W-:Y:S01]  /*1260*/  @!P0 IADD3 R3, PT, PT, R37, R21, RZ ;  /* 0x0000001525038210 */ /* 0x000fe20007ffe0ff */
[----:B------:R-:W-:-:S03]  /*1270*/  @!P0 IMAD.SHL.U32 R37, R36, 0x4, RZ ;  /* 0x0000000424258824 */ /* 0x000fc600078e00ff */
[----:B------:R-:W4:Y:S01]  /*1280*/  @!P0 LDC.64 R20, c[0x0][0x398] ;  /* 0x0000e600ff148b82 */ /* 0x000f220000000a00 */
[----:B------:R-:W-:Y:S02]  /*1290*/  @!P0 SHF.L.U64.HI R10, R36, 0x2, R3 ;  /* 0x00000002240a8819 */ /* 0x000fe40000010203 */
[----:B0-----:R-:W-:Y:S02]  /*12a0*/  @!P0 IADD3 R40, P2, PT, R37, R14, RZ ;  /* 0x0000000e25288210 */ /* 0x001fe40007f5e0ff */
[----:B------:R-:W-:Y:S02]  /*12b0*/  @!P0 IADD3 R3, PT, PT, R25, R27, RZ ;  /* 0x0000001b19038210 */ /* 0x000fe40007ffe0ff */
[----:B------:R-:W-:Y:S01]  /*12c0*/  @!P0 SHF.L.U32 R25, R24, 0x2, RZ ;  /* 0x0000000218198819 */ /* 0x000fe200000006ff */
[----:B------:R-:W-:Y:S01]  /*12d0*/  @!P0 IMAD.X R41, R10, 0x1, R15, P2 ;  /* 0x000000010a298824 */ /* 0x000fe200010e060f */
[----:B--2---:R-:W-:Y:S02]  /*12e0*/  @!P0 IADD3 R36, P3, PT, R37, R22, RZ ;  /* 0x0000001625248210 */ /* 0x004fe40007f7e0ff */
[----:B------:R-:W-:-:S02]  /*12f0*/  CS2R R14, SRZ ;  /* 0x00000000000e7805 */ /* 0x000fc4000001ff00 */
[----:B------:R-:W-:Y:S02]  /*1300*/  @!P0 SHF.L.U64.HI R8, R24, 0x2, R3 ;  /* 0x0000000218088819 */ /* 0x000fe40000010203 */
[----:B------:R-:W-:Y:S02]  /*1310*/  @!P0 IADD3.X R37, PT, PT, R10, R23, RZ, P3, !PT ;  /* 0x000000170a258210 */ /* 0x000fe40001ffe4ff */
[----:B------:R-:W-:Y:S01]  /*1320*/  CS2R R22, SRZ ;  /* 0x0000000000167805 */ /* 0x000fe2000001ff00 */
[----:B------:R-:W2:Y:S01]  /*1330*/  @!P0 LDG.E.64 R14, desc[UR4][R40.64] ;  /* 0x00000004280e8981 */ /* 0x000ea2000c1e1b00 */
[----:B---3--:R-:W-:-:S04]  /*1340*/  @!P0 IADD3 R38, P2, PT, R25, R16, RZ ;  /* 0x0000001019268210 */ /* 0x008fc80007f5e0ff */
[----:B------:R-:W3:Y:S01]  /*1350*/  @!P0 LDG.E.64 R22, desc[UR4][R36.64] ;  /* 0x0000000424168981 */ /* 0x000ee2000c1e1b00 */
[----:B------:R-:W-:Y:S02]  /*1360*/  @!P0 IADD3.X R39, PT, PT, R8, R17, RZ, P2, !PT ;  /* 0x0000001108278210 */ /* 0x000fe400017fe4ff */
[----:B----4-:R-:W-:Y:S02]  /*1370*/  @!P0 IADD3 R24, P3, PT, R25, R20, RZ ;  /* 0x0000001419188210 */ /* 0x010fe40007f7e0ff */
[----:B------:R-:W-:-:S03]  /*1380*/  CS2R R16, SRZ ;  /* 0x0000000000107805 */ /* 0x000fc6000001ff00 */
[----:B------:R-:W-:Y:S01]  /*1390*/  @!P0 IMAD.X R25, R8, 0x1, R21, P3 ;  /* 0x0000000108198824 */ /* 0x000fe200018e0615 */
        /* <DEDUP_REMOVED lines=18> */
[----:B------:R-:W-:Y:S01]  /*14c0*/  FMUL.FTZ R8, R25, R4 ;  /* 0x0000000419087220 */ /* 0x000fe20000410000 */
[----:B-----5:R-:W-:Y:S01]  /*14d0*/  FMUL.FTZ R3, R20, R5 ;  /* 0x0000000514037220 */ /* 0x020fe20000410000 */
        /* <DEDUP_REMOVED lines=12> */
.L_x_1679:
        /* <DEDUP_REMOVED lines=24> */
.L_x_1681:
[----:B------:R-:W-:Y:S05]  /*1720*/  BSYNC.RECONVERGENT B0 ;  /* 0x0000000000007941 */ /* 0x000fea0003800200 */
.L_x_1680:
        /* <DEDUP_REMOVED lines=15> */
.L_x_1676:
[C---:B------:R-:W-:Y:S01]  /*1820*/  IADD3 R10, PT, PT, -R7.reuse, R14, RZ ;  /* 0x0000000e070a7210 */ /* 0x040fe20007ffe1ff */
[----:B------:R-:W-:Y:S02]  /*1830*/  VIADD R12, R14, 0xffffffff ;  /* 0xffffffff0e0c7836 */ /* 0x000fe40000000000 */
[----:B------:R-:W-:Y:S02]  /*1840*/  HFMA2 R26, -RZ, RZ, 0, 0 ;  /* 0x00000000ff1a7431 */ /* 0x000fe400000001ff */
[----:B------:R-:W-:Y:S01]  /*1850*/  IMAD.MOV.U32 R19, RZ, RZ, RZ ;  /* 0x000000ffff137224 */ /* 0x000fe200078e00ff */
[----:B------:R-:W-:Y:S01]  /*1860*/  LOP3.LUT R10, R10, 0x1, RZ, 0xc0, !PT ;  /* 0x000000010a0a7812 */ /* 0x000fe200078ec0ff */
[----:B------:R-:W-:Y:S01]  /*1870*/  HFMA2 R28, -RZ, RZ, 0, 0 ;  /* 0x00000000ff1c7431 */ /* 0x000fe200000001ff */
[----:B------:R-:W-:Y:S02]  /*1880*/  ISETP.NE.AND P2, PT, R7, R12, PT ;  /* 0x0000000c0700720c */ /* 0x000fe40003f45270 */
[----:B------:R-:W-:-:S02]  /*1890*/  CS2R R12, SRZ ;  /* 0x00000000000c7805 */ /* 0x000fc4000001ff00 */
[----:B------:R-:W-:Y:S02]  /*18a0*/  ISETP.NE.U32.AND P1, PT, R10, 0x1, PT ;  /* 0x000000010a00780c */ /* 0x000fe40003f25070 */
        /* <DEDUP_REMOVED lines=8> */
[----:B------:R-:W-:-:S04]  /*1930*/  @!P0 IMAD.WIDE.U32 R12, R15, UR10, R12 ;  /* 0x0000000a0f0c8c25 */ /* 0x000fc8000f8e000c */
[----:B------:R-:W-:Y:S01]  /*1940*/  @!P0 IMAD.SHL.U32 R23, R12, 0x4, RZ ;  /* 0x000000040c178824 */ /* 0x000fe200078e00ff */
[----:B------:R-:W-:-:S04]  /*1950*/  @!P0 IADD3 R13, PT, PT, R13, R17, RZ ;  /* 0x000000110d0d8210 */ /* 0x000fc80007ffe0ff */
[----:B------:R-:W-:Y:S02]  /*1960*/  @!P0 SHF.L.U64.HI R16, R12, 0x2, R13 ;  /* 0x000000020c108819 */ /* 0x000fe4000001020d */
[----:B------:R-:W-:Y:S02]  /*1970*/  CS2R R12, SRZ ;  /* 0x00000000000c7805 */ /* 0x000fe4000001ff00 */
        /* <DEDUP_REMOVED lines=40> */
[----:B------:R-:W-:-:S07]  /*1c00*/  FADD.FTZ R12, RZ, R17 ;  /* 0x00000011ff0c7221 */ /* 0x000fce0000010000 */
.L_x_1682:
[----:B------:R-:W-:Y:S05]  /*1c10*/  @!P2 BRA `(.L_x_1675) ;  /* 0x0000000400b8a947 */ /* 0x000fea0003800000 */
[----:B------:R-:W-:-:S07]  /*1c20*/  IADD3 R7, PT, PT, R10, -R14, RZ ;  /* 0x8000000e0a077210 */ /* 0x000fce0007ffe0ff */
.L_x_1683:
        /* <DEDUP_REMOVED lines=11> */
[----:B------:R-:W-:Y:S02]  /*1ce0*/  CS2R R14, SRZ ;  /* 0x00000000000e7805 */ /* 0x000fe4000001ff00 */
[----:B--2---:R-:W-:Y:S02]  /*1cf0*/  @!P0 IADD3 R34, P1, PT, R37, R16, RZ ;  /* 0x0000001025228210 */ /* 0x004fe40007f3e0ff */
[----:B------:R-:W-:Y:S02]  /*1d00*/  @!P0 SHF.L.U64.HI R25, R20, 0x2, R25 ;  /* 0x0000000214198819 */ /* 0x000fe40000010219 */
[----:B------:R-:W2:Y:S03]  /*1d10*/  @!P0 LDC.64 R20, c[0x0][0x398] ;  /* 0x0000e600ff148b82 */ /* 0x000ea60000000a00 */
[----:B------:R-:W-:-:S05]  /*1d20*/  @!P0 IMAD.X R35, R25, 0x1, R17, P1 ;  /* 0x0000000119238824 */ /* 0x000fca00008e0611 */
[----:B------:R3:W4:Y:S01]  /*1d30*/  @!P0 LDG.E.64 R14, desc[UR4][R34.64] ;  /* 0x00000004220e8981 */ /* 0x000722000c1e1b00 */
[----:B------:R-:W5:Y:S01]  /*1d40*/  @!P0 LDC.64 R16, c[0x0][0x3f8] ;  /* 0x0000fe00ff108b82 */ /* 0x000f620000000a00 */
[----:B------:R-:W-:-:S04]  /*1d50*/  @!P0 IADD3 R27, PT, PT, R10, 0x1, RZ ;  /* 0x000000010a1b8810 */ /* 0x000fc80007ffe0ff */
[----:B------:R-:W-:Y:S02]  /*1d60*/  @!P0 SHF.R.S32.HI R29, RZ, 0x1f, R27 ;  /* 0x0000001fff1d8819 */ /* 0x000fe4000001141b */
[----:B---3--:R-:W-:Y:S01]  /*1d70*/  @!P0 MOV R34, R32 ;  /* 0x0000002000228202 */ /* 0x008fe20000000f00 */
[----:B------:R-:W-:Y:S01]  /*1d80*/  @!P0 IMAD.MOV.U32 R35, RZ, RZ, R9 ;  /* 0x000000ffff238224 */ /* 0x000fe200078e0009 */
[----:B--2---:R-:W-:-:S05]  /*1d90*/  @!P0 IADD3 R36, P1, PT, R37, R20, RZ ;  /* 0x0000001425248210 */ /* 0x004fca0007f3e0ff */
[----:B------:R-:W-:Y:S01]  /*1da0*/  @!P0 IMAD.X R37, R25, 0x1, R21, P1 ;  /* 0x0000000119258824 */ /* 0x000fe200008e0615 */
[----:B------:R-:W-:Y:S01]  /*1db0*/  CS2R R20, SRZ ;  /* 0x0000000000147805 */ /* 0x000fe2000001ff00 */
[----:B-----5:R-:W-:-:S04]  /*1dc0*/  @!P0 IMAD R24, R29, R16, RZ ;  /* 0x000000101d188224 */ /* 0x020fc800078e02ff */
[C---:B------:R-:W-:Y:S02]  /*1dd0*/  @!P0 IMAD R29, R27.reuse, R17, R24 ;  /* 0x000000111b1d8224 */ /* 0x040fe400078e0218 */
[----:B------:R-:W-:-:S05]  /*1de0*/  @!P0 IMAD.WIDE.U32 R16, R27, R16, R34 ;  /* 0x000000101b108225 */ /* 0x000fca00078e0022 */
[----:B------:R-:W-:Y:S02]  /*1df0*/  @!P0 IADD3 R17, PT, PT, R17, R29, RZ ;  /* 0x0000001d11118210 */ /* 0x000fe40007ffe0ff */
[C---:B------:R-:W-:Y:S02]  /*1e00*/  @!P0 SHF.L.U32 R27, R16.reuse, 0x2, RZ ;  /* 0x00000002101b8819 */ /* 0x040fe400000006ff */
[----:B------:R-:W-:Y:S02]  /*1e10*/  @!P0 SHF.L.U64.HI R34, R16, 0x2, R17 ;  /* 0x0000000210228819 */ /* 0x000fe40000010211 */
[----:B------:R-:W-:Y:S02]  /*1e20*/  CS2R R16, SRZ ;  /* 0x0000000000107805 */ /* 0x000fe4000001ff00 */
[----:B0-----:R-:W-:-:S04]  /*1e30*/  @!P0 IADD3 R24, P2, PT, R27, R22, RZ ;  /* 0x000000161b188210 */ /* 0x001fc80007f5e0ff */
[----:B------:R-:W-:Y:S01]  /*1e40*/  @!P0 IADD3.X R25, PT, PT, R34, R23, RZ, P2, !PT ;  /* 0x0000001722198210 */ /* 0x000fe200017fe4ff */
[----:B------:R-:W2:Y:S01]  /*1e50*/  @!P0 LDG.E.64 R16, desc[UR4][R36.64] ;  /* 0x0000000424108981 */ /* 0x000ea2000c1e1b00 */
[----:B------:R-:W0:Y:S03]  /*1e60*/  @!P0 LDC.64 R22, c[0x0][0x398] ;  /* 0x0000e600ff168b82 */ /* 0x000e260000000a00 */
[----:B------:R0:W3:Y:S02]  /*1e70*/  @!P0 LDG.E.64 R20, desc[UR4][R24.64] ;  /* 0x0000000418148981 */ /* 0x0000e4000c1e1b00 */
[----:B0-----:R-:W-:-:S04]  /*1e80*/  @!P0 IADD3 R24, P1, PT, R27, R22, RZ ;  /* 0x000000161b188210 */ /* 0x001fc80007f3e0ff */
[----:B------:R-:W-:Y:S02]  /*1e90*/  @!P0 IADD3.X R25, PT, PT, R34, R23, RZ, P1, !PT ;  /* 0x0000001722198210 */ /* 0x000fe40000ffe4ff */
[----:B------:R-:W-:-:S06]  /*1ea0*/  CS2R R22, SRZ ;  /* 0x0000000000167805 */ /* 0x000fcc000001ff00 */
[----:B------:R0:W5:Y:S01]  /*1eb0*/  @!P0 LDG.E.64 R22, desc[UR4][R24.64] ;  /* 0x0000000418168981 */ /* 0x000162000c1e1b00 */
[----:B------:R-:W-:Y:S01]  /*1ec0*/  VIADD R7, R7, 0x2 ;  /* 0x0000000207077836 */ /* 0x000fe20000000000 */
[----:B------:R-:W-:-:S04]  /*1ed0*/  IADD3 R10, PT, PT, R10, 0x2, RZ ;  /* 0x000000020a0a7810 */ /* 0x000fc80007ffe0ff */
        /* <DEDUP_REMOVED lines=66> */
.L_x_1675:
[----:B------:R-:W0:Y:S01]  /*2300*/  S2R R3, SR_CgaCtaId ;  /* 0x0000000000037919 */ /* 0x000e220000008800 */
[----:B------:R-:W2:Y:S01]  /*2310*/  LDCU UR6, c[0x0][0x424] ;  /* 0x00008480ff0677ac */ /* 0x000ea20008000800 */
[----:B------:R-:W-:Y:S01]  /*2320*/  IADD3 R5, PT, PT, -R6, RZ, RZ ;  /* 0x000000ff06057210 */ /* 0x000fe20007ffe1ff */
[----:B------:R-:W-:Y:S01]  /*2330*/  IMAD.MOV.U32 R30, RZ, RZ, RZ ;  /* 0x000000ffff1e7224 */ /* 0x000fe200078e00ff */
[----:B------:R-:W-:Y:S01]  /*2340*/  MOV R2, 0x400 ;  /* 0x0000040000027802 */ /* 0x000fe20000000f00 */
[----:B------:R-:W-:Y:S02]  /*2350*/  BSSY B0, `(.L_x_1684) ;  /* 0x00000aa000007945 */ /* 0x000fe40003800000 */
        /* <DEDUP_REMOVED lines=121> */
.L_x_1707:
        /* <DEDUP_REMOVED lines=16> */
[----:B------:R-:W-:Y:S01]  /*2bf0*/  IADD3 R25, PT, PT, R24, R7, RZ ;  /* 0x0000000718197210 */ /* 0x000fe20007ffe0ff */
[----:B------:R-:W-:Y:S02]  /*2c00*/  @!P5 FADD.FTZ R21, R21, R20 ;  /* 0x000000141515d221 */ /* 0x000fe40000010000 */
[----:B------:R-:W-:Y:S01]  /*2c10*/  @!P4 FADD.FTZ R17, R17, R22 ;  /* 0x000000161111c221 */ /* 0x000fe20000010000 */
        /* <DEDUP_REMOVED lines=29> */
.L_x_1685:
[----:B------:R-:W-:Y:S05]  /*2df0*/  BSYNC B0 ;  /* 0x0000000000007941 */ /* 0x000fea0003800000 */
.L_x_1684:
[----:B--2---:R-:W2:Y:S01]  /*2e00*/  S2R R15, SR_CgaCtaId ;  /* 0x00000000000f7919 */ /* 0x004ea20000008800 */
[----:B0-----:R-:W0:Y:S01]  /*2e10*/  LDC R0, c[0x0][0x424] ;  /* 0x00010900ff007b82 */ /* 0x001e220000000800 */
[----:B------:R-:W-:Y:S01]  /*2e20*/  MOV R16, 0x400 ;  /* 0x0000040000107802 */ /* 0x000fe20000000f00 */
[----:B------:R-:W-:Y:S01]  /*2e30*/  HFMA2 R2, -RZ, RZ, 0, 0 ;  /* 0x00000000ff027431 */ /* 0x000fe200000001ff */
[----:B------:R-:W3:Y:S01]  /*2e40*/  S2R R3, SR_TID.X ;  /* 0x0000000000037919 */ /* 0x000ee20000002100 */
[----:B-1----:R-:W-:Y:S01]  /*2e50*/  IADD3 R4, PT, PT, -R6, RZ, RZ ;  /* 0x000000ff06047210 */ /* 0x002fe20007ffe1ff */
[----:B------:R-:W-:Y:S05]  /*2e60*/  WARPSYNC.ALL ;  /* 0x0000000000007948 */ /* 0x000fea0003800000 */
[----:B--2---:R-:W-:-:S02]  /*2e70*/  LEA R8, R15, R16, 0x18 ;  /* 0x000000100f087211 */ /* 0x004fc400078ec0ff */
[C---:B---3--:R-:W-:Y:S01]  /*2e80*/  SHF.L.U32 R5, R3.reuse, 0x1, RZ ;  /* 0x0000000103057819 */ /* 0x048fe200000006ff */
[----:B------:R-:W-:-:S04]  /*2e90*/  IMAD.HI.U32 R7, R3, 0x2aaaaaab, R2 ;  /* 0x2aaaaaab03077827 */ /* 0x000fc800078e0002 */
[C---:B0-----:R-:W-:Y:S02]  /*2ea0*/  IMAD R5, R0.reuse, R4, R5 ;  /* 0x0000000400057224 */ /* 0x041fe400078e0205 */
[----:B------:R-:W-:Y:S01]  /*2eb0*/  IMAD R13, R7, 0xc, R8 ;  /* 0x0000000c070d7824 */ /* 0x000fe200078e0208 */
[----:B------:R-:W-:Y:S01]  /*2ec0*/  BAR.SYNC.DEFER_BLOCKING 0x0 ;  /* 0x0000000000007b1d */ /* 0x000fe20000010000 */
[----:B------:R-:W-:-:S05]  /*2ed0*/  VIADD R0, R0, 0xfffffffe ;  /* 0xfffffffe00007836 */ /* 0x000fca0000000000 */
[----:B------:R-:W-:Y:S02]  /*2ee0*/  ISETP.NE.AND P2, PT, R5, R0, PT ;  /* 0x000000000500720c */ /* 0x000fe40003f45270 */
[----:B------:R-:W0:Y:S01]  /*2ef0*/  LDC R7, c[0x0][0x420] ;  /* 0x00010800ff077b82 */ /* 0x000e220000000800 */
[----:B------:R-:W1:Y:S01]  /*2f00*/  LDCU.64 UR10, c[0x0][0x3f8] ;  /* 0x00007f00ff0a77ac */ /* 0x000e620008000a00 */
[----:B------:R-:W-:Y:S06]  /*2f10*/  BSSY.RECONVERGENT B0, `(.L_x_1687) ;  /* 0x0000020000007945 */ /* 0x000fec0003800200 */
[----:B------:R-:W2:Y:S08]  /*2f20*/  LDC R14, c[0x0][0x410] ;  /* 0x00010400ff0e7b82 */ /* 0x000eb00000000800 */
[----:B------:R-:W3:Y:S01]  /*2f30*/  LDC R5, c[0x0][0x428] ;  /* 0x00010a00ff057b82 */ /* 0x000ee20000000800 */
[----:B------:R-:W-:Y:S04]  /*2f40*/  @!P2 LDS R9, [R13+0x18] ;  /* 0x000018000d09a984 */ /* 0x000fe80000000800 */
[----:B------:R-:W4:Y:S01]  /*2f50*/  @!P2 LDS R8, [R13+0x14] ;  /* 0x000014000d08a984 */ /* 0x000f220000000800 */
[----:B0-----:R-:W-:-:S05]  /*2f60*/  IMAD R10, R7, UR7, R3 ;  /* 0x00000007070a7c24 */ /* 0x001fca000f8e0203 */
[----:B--2---:R-:W-:-:S04]  /*2f70*/  ISETP.GE.AND P0, PT, R10, R14, PT ;  /* 0x0000000e0a00720c */ /* 0x004fc80003f06270 */
[----:B------:R-:W-:Y:S01]  /*2f80*/  ISETP.GE.U32.OR P0, PT, R3, R7, P0 ;  /* 0x000000070300720c */ /* 0x000fe20000706470 */
[----:B---3--:R-:W-:Y:S01]  /*2f90*/  IMAD R4, R5, UR7, R3 ;  /* 0x0000000705047c24 */ /* 0x008fe2000f8e0203 */
[----:B------:R-:W-:-:S04]  /*2fa0*/  @!P2 IADD3 R5, PT, PT, R16, 0xaa0, RZ ;  /* 0x00000aa01005a810 */ /* 0x000fc80007ffe0ff */
[----:B------:R-:W-:Y:S02]  /*2fb0*/  @!P2 LEA R5, R15, R5, 0x18 ;  /* 0x000000050f05a211 */ /* 0x000fe400078ec0ff */
[----:B-1----:R-:W-:Y:S02]  /*2fc0*/  ISETP.GE.U32.AND P1, PT, R4, UR10, PT ;  /* 0x0000000a04007c0c */ /* 0x002fe4000bf26070 */
[----:B------:R-:W-:Y:S02]  /*2fd0*/  @!P2 LEA R5, R6, R5, 0x3 ;  /* 0x000000050605a211 */ /* 0x000fe400078e18ff */
[----:B------:R-:W-:-:S04]  /*2fe0*/  SHF.R.S32.HI R0, RZ, 0x1f, R4 ;  /* 0x0000001fff007819 */ /* 0x000fc80000011404 */
[----:B------:R-:W-:Y:S01]  /*2ff0*/  ISETP.GE.AND.EX P1, PT, R0, UR11, PT, P1 ;  /* 0x0000000b00007c0c */ /* 0x000fe2000bf26310 */
[----:B----4-:R0:W-:Y:S01]  /*3000*/  @!P2 STS.64 [R5], R8 ;  /* 0x000000080500a388 */ /* 0x0101e20000000a00 */
[----:B------:R-:W-:Y:S06]  /*3010*/  BAR.SYNC.DEFER_BLOCKING 0x0 ;  /* 0x0000000000007b1d */ /* 0x000fec0000010000 */
[----:B------:R-:W-:Y:S05]  /*3020*/  @P0 BRA `(.L_x_1688) ;  /* 0x0000000000380947 */ /* 0x000fea0003800000 */
[----:B------:R-:W-:Y:S01]  /*3030*/  IADD3 R2, PT, PT, R16, 0xaa0, RZ ;  /* 0x00000aa010027810 */ /* 0x000fe20007ffe0ff */
[----:B------:R-:W1:Y:S01]  /*3040*/  S2R R13, SR_CTAID.Z ;  /* 0x00000000000d7919 */ /* 0x000e620000002700 */
[----:B------:R-:W2:Y:S02]  /*3050*/  LDC.64 R6, c[0x0][0x3d8] ;  /* 0x0000f600ff067b82 */ /* 0x000ea40000000a00 */
[----:B------:R-:W-:-:S05]  /*3060*/  LEA R2, R15, R2, 0x18 ;  /* 0x000000020f027211 */ /* 0x000fca00078ec0ff */
[----:B0-----:R-:W-:-:S05]  /*3070*/  IMAD R5, R3, 0x8, R2 ;  /* 0x0000000803057824 */ /* 0x001fca00078e0202 */
[----:B------:R-:W0:Y:S01]  /*3080*/  LDS.64 R8, [R5] ;  /* 0x0000000005087984 */ /* 0x000e220000000a00 */
[----:B-1----:R-:W-:-:S05]  /*3090*/  SHF.L.U32 R3, R13, 0x1, RZ ;  /* 0x000000010d037819 */ /* 0x002fca00000006ff */
[CC--:B------:R-:W-:Y:S02]  /*30a0*/  IMAD R13, R3.reuse, R14.reuse, R14 ;  /* 0x0000000e030d7224 */ /* 0x0c0fe400078e020e */
[----:B------:R-:W-:-:S03]  /*30b0*/  IMAD R3, R3, R14, R10 ;  /* 0x0000000e03037224 */ /* 0x000fc600078e020a */
[----:B------:R-:W-:Y:S01]  /*30c0*/  IADD3 R13, PT, PT, R10, R13, RZ ;  /* 0x0000000d0a0d7210 */ /* 0x000fe20007ffe0ff */
[----:B--2---:R-:W-:-:S04]  /*30d0*/  IMAD.WIDE R2, R3, 0x4, R6 ;  /* 0x0000000403027825 */ /* 0x004fc800078e0206 */
[----:B------:R-:W-:Y:S01]  /*30e0*/  IMAD.WIDE R6, R13, 0x4, R6 ;  /* 0x000000040d067825 */ /* 0x000fe200078e0206 */
[----:B0-----:R1:W-:Y:S04]  /*30f0*/  REDG.E.ADD.F32.FTZ.RN.STRONG.GPU desc[UR4][R2.64], R8 ;  /* 0x00000008020079a6 */ /* 0x0013e8000c12f304 */
[----:B------:R1:W-:Y:S02]  /*3100*/  REDG.E.ADD.F32.FTZ.RN.STRONG.GPU desc[UR4][R6.64], R9 ;  /* 0x00000009060079a6 */ /* 0x0003e4000c12f304 */
.L_x_1688:
[----:B------:R-:W-:Y:S05]  /*3110*/  BSYNC.RECONVERGENT B0 ;  /* 0x0000000000007941 */ /* 0x000fea0003800200 */
.L_x_1687:
[----:B------:R-:W-:Y:S05]  /*3120*/  @P1 EXIT ;  /* 0x000000000000194d */ /* 0x000fea0003800000 */
[----:B------:R-:W1:Y:S01]  /*3130*/  LDCU UR6, c[0x0][0x3e0] ;  /* 0x00007c00ff0677ac */ /* 0x000e620008000800 */
[----:B0-----:R-:W0:Y:S01]  /*3140*/  LDC R5, c[0x0][0x360] ;  /* 0x0000d800ff057b82 */ /* 0x001e220000000800 */
[----:B------:R-:W2:Y:S01]  /*3150*/  LDCU.64 UR8, c[0x0][0x3d8] ;  /* 0x00007b00ff0877ac */ /* 0x000ea20008000a00 */
[----:B------:R-:W-:Y:S01]  /*3160*/  USHF.L.U64.HI UR7, UR10, 0x2, UR11 ;  /* 0x000000020a077899 */ /* 0x000fe2000801020b */
[----:B-1----:R-:W-:Y:S01]  /*3170*/  IMAD R2, R14, UR6, RZ ;  /* 0x000000060e027c24 */ /* 0x002fe2000f8e02ff */
        /* <DEDUP_REMOVED lines=17> */
.L_x_1686:
[----:B------:R-:W-:Y:S01]  /*3290*/  MOV R0, 0x1 ;  /* 0x0000000100007802 */ /* 0x000fe20000000f00 */
[----:B------:R-:W-:Y:S01]  /*32a0*/  HFMA2 R25, -RZ, RZ, 0, 0 ;  /* 0x00000000ff197431 */ /* 0x000fe200000001ff */
[----:B------:R-:W-:Y:S02]  /*32b0*/  MOV R26, 0xffffffff ;  /* 0xffffffff001a7802 */ /* 0x000fe40000000f00 */
[----:B------:R-:W-:-:S13]  /*32c0*/  ISETP.GE.AND P6, PT, R33, 0x1, PT ;  /* 0x000000012100780c */ /* 0x000fda0003fc6270 */
[----:B------:R-:W-:Y:S05]  /*32d0*/  WARPSYNC.COLLECTIVE R26, `(.L_x_1689) ;  /* 0x000000001a087348 */ /* 0x000fea0003c00000 */
[----:B------:R0:W1:Y:S02]  /*32e0*/  SHFL.UP P0, R34, R29, R0, R25 ;  /* 0x040000001d227389 */ /* 0x0000640000000019 */
[----:B01----:R-:W-:Y:S05]  /*32f0*/  ENDCOLLECTIVE ;  /* 0x000000000000791b */ /* 0x003fea0003800000 */
.L_x_1689:
[----:B------:R-:W-:-:S05]  /*3300*/  IMAD.MOV.U32 R30, RZ, RZ, R34 ;  /* 0x000000ffff1e7224 */ /* 0x000fca00078e0022 */
[----:B------:R-:W-:Y:S02]  /*3310*/  SEL R30, R30, RZ, P6 ;  /* 0x000000ff1e1e7207 */ /* 0x000fe40003000000 */
[C---:B------:R-:W-:Y:S02]  /*3320*/  ISETP.NE.AND P6, PT, R29.reuse, RZ, PT ;  /* 0x000000ff1d00720c */ /* 0x040fe40003fc5270 */
[----:B------:R-:W-:Y:S02]  /*3330*/  IADD3 R30, PT, PT, R29, R30, RZ ;  /* 0x0000001e1d1e7210 */ /* 0x000fe40007ffe0ff */
[----:B------:R-:W-:-:S09]  /*3340*/  MOV R29, R27 ;  /* 0x0000001b001d7202 */ /* 0x000fd20000000f00 */
[----:B------:R-:W-:Y:S05]  /*3350*/  WARPSYNC.COLLECTIVE R26, `(.L_x_1690) ;  /* 0x000000001a087348 */ /* 0x000fea0003c00000 */
[----:B------:R0:W1:Y:S02]  /*3360*/  SHFL.UP P0, R34, R29, R0, R25 ;  /* 0x040000001d227389 */ /* 0x0000640000000019 */
[----:B01----:R-:W-:Y:S05]  /*3370*/  ENDCOLLECTIVE ;  /* 0x000000000000791b */ /* 0x003fea0003800000 */
.L_x_1690:
[----:B------:R-:W-:Y:S02]  /*3380*/  MOV R29, R2 ;  /* 0x00000002001d7202 */ /* 0x000fe40000000f00 */
[----:B------:R-:W-:Y:S01]  /*3390*/  ISETP.GE.AND P0, PT, R33, 0x1, PT ;  /* 0x000000012100780c */ /* 0x000fe20003f06270 */
[----:B------:R-:W-:-:S12]  /*33a0*/  FADD.FTZ R34, R27, R34 ;  /* 0x000000221b227221 */ /* 0x000fd80000010000 */
[----:B------:R-:W-:-:S07]  /*33b0*/  @P0 FSEL R27, R34, R27, !P6 ;  /* 0x0000001b221b0208 */ /* 0x000fce0007000000 */
[----:B------:R-:W-:Y:S05]  /*33c0*/  WARPSYNC.COLLECTIVE R26, `(.L_x_1691) ;  /* 0x000000001a087348 */ /* 0x000fea0003c00000 */
[----:B------:R0:W1:Y:S02]  /*33d0*/  SHFL.UP P0, R34, R29, R0, R25 ;  /* 0x040000001d227389 */ /* 0x0000640000000019 */
[----:B01----:R-:W-:Y:S05]  /*33e0*/  ENDCOLLECTIVE ;  /* 0x000000000000791b */ /* 0x003fea0003800000 */
.L_x_1691:
        /* <DEDUP_REMOVED lines=9> */
.L_x_1692:
[----:B------:R-:W-:Y:S02]  /*3480*/  ISETP.GE.AND P6, PT, R33, 0x2, PT ;  /* 0x000000022100780c */ /* 0x000fe40003fc6270 */
[----:B------:R-:W-:Y:S02]  /*3490*/  MOV R29, R27 ;  /* 0x0000001b001d7202 */ /* 0x000fe40000000f00 */
[----:B------:R-:W-:-:S09]  /*34a0*/  MOV R31, R34 ;  /* 0x00000022001f7202 */ /* 0x000fd20000000f00 */
[----:B------:R-:W-:Y:S05]  /*34b0*/  WARPSYNC.COLLECTIVE R26, `(.L_x_1693) ;  /* 0x000000001a087348 */ /* 0x000fea0003c00000 */
[----:B------:R0:W1:Y:S02]  /*34c0*/  SHFL.UP P0, R34, R29, R0, R25 ;  /* 0x040000001d227389 */ /* 0x0000640000000019 */
[----:B01----:R-:W-:Y:S05]  /*34d0*/  ENDCOLLECTIVE ;  /* 0x000000000000791b */ /* 0x003fea0003800000 */
.L_x_1693:
[----:B------:R-:W-:Y:S02]  /*34e0*/  SEL R31, R31, RZ, P6 ;  /* 0x000000ff1f1f7207 */ /* 0x000fe40003000000 */
[----:B------:R-:W-:-:S03]  /*34f0*/  ISETP.NE.AND P6, PT, R30, RZ, PT ;  /* 0x000000ff1e00720c */ /* 0x000fc60003fc5270 */
        /* <DEDUP_REMOVED lines=8> */
.L_x_1694:
[----:B------:R-:W-:Y:S02]  /*3580*/  IMAD.MOV.U32 R29, RZ, RZ, R31 ;  /* 0x000000ffff1d7224 */ /* 0x000fe400078e001f */
[----:B------:R-:W-:Y:S01]  /*3590*/  HFMA2 R0, -RZ, RZ, 0, 2.384185791015625e-07 ;  /* 0x00000004ff007431 */ /* 0x000fe200000001ff */
[----:B------:R-:W-:Y:S02]  /*35a0*/  ISETP.GE.AND P0, PT, R33, 0x2, PT ;  /* 0x000000022100780c */ /* 0x000fe40003f06270 */
[----:B------:R-:W-:-:S05]  /*35b0*/  MOV R35, R34 ;  /* 0x0000002200237202 */ /* 0x000fca0000000f00 */
[----:B------:R-:W-:-:S06]  /*35c0*/  FADD.FTZ R35, R2, R35 ;  /* 0x0000002302237221 */ /* 0x000fcc0000010000 */
[----:B------:R-:W-:-:S07]  /*35d0*/  @P0 FSEL R2, R35, R2, !P6 ;  /* 0x0000000223020208 */ /* 0x000fce0007000000 */
[----:B------:R-:W-:Y:S05]  /*35e0*/  WARPSYNC.COLLECTIVE R26, `(.L_x_1695) ;  /* 0x000000001a087348 */ /* 0x000fea0003c00000 */
[----:B------:R0:W1:Y:S02]  /*35f0*/  SHFL.UP P0, R34, R29, R0, R25 ;  /* 0x040000001d227389 */ /* 0x0000640000000019 */
[----:B01----:R-:W-:Y:S05]  /*3600*/  ENDCOLLECTIVE ;  /* 0x000000000000791b */ /* 0x003fea0003800000 */
.L_x_1695:
[----:B------:R-:W-:Y:S01]  /*3610*/  ISETP.GE.AND P6, PT, R33, 0x4, PT ;  /* 0x000000042100780c */ /* 0x000fe20003fc6270 */
[----:B------:R-:W-:Y:S01]  /*3620*/  IMAD.MOV.U32 R29, RZ, RZ, R27 ;  /* 0x000000ffff1d7224 */ /* 0x000fe200078e001b */
[----:B------:R-:W-:-:S11]  /*3630*/  MOV R30, R34 ;  /* 0x00000022001e7202 */ /* 0x000fd60000000f00 */
[----:B------:R-:W-:Y:S05]  /*3640*/  WARPSYNC.COLLECTIVE R26, `(.L_x_1696) ;  /* 0x000000001a087348 */ /* 0x000fea0003c00000 */
[----:B------:R0:W1:Y:S02]  /*3650*/  SHFL.UP P0, R34, R29, R0, R25 ;  /* 0x040000001d227389 */ /* 0x0000640000000019 */
[----:B01----:R-:W-:Y:S05]  /*3660*/  ENDCOLLECTIVE ;  /* 0x000000000000791b */ /* 0x003fea0003800000 */
.L_x_1696:
        /* <DEDUP_REMOVED lines=10> */
.L_x_1697:
        /* <DEDUP_REMOVED lines=9> */
.L_x_1698:
[----:B------:R-:W-:Y:S02]  /*37a0*/  ISETP.GE.AND P6, PT, R33, 0x8, PT ;  /* 0x000000082100780c */ /* 0x000fe40003fc6270 */
[----:B------:R-:W-:Y:S02]  /*37b0*/  MOV R29, R27 ;  /* 0x0000001b001d7202 */ /* 0x000fe40000000f00 */
[----:B------:R-:W-:-:S09]  /*37c0*/  MOV R31, R34 ;  /* 0x00000022001f7202 */ /* 0x000fd20000000f00 */
[----:B------:R-:W-:Y:S05]  /*37d0*/  WARPSYNC.COLLECTIVE R26, `(.L_x_1699) ;  /* 0x000000001a087348 */ /* 0x000fea0003c00000 */
[----:B------:R0:W1:Y:S02]  /*37e0*/  SHFL.UP P0, R34, R29, R0, R25 ;  /* 0x040000001d227389 */ /* 0x0000640000000019 */
[----:B01----:R-:W-:Y:S05]  /*37f0*/  ENDCOLLECTIVE ;  /* 0x000000000000791b */ /* 0x003fea0003800000 */
.L_x_1699:
        /* <DEDUP_REMOVED lines=10> */
.L_x_1700:
        /* <DEDUP_REMOVED lines=9> */
.L_x_1701:
[----:B------:R-:W-:Y:S02]  /*3930*/  ISETP.GE.AND P6, PT, R33, 0x10, PT ;  /* 0x000000102100780c */ /* 0x000fe40003fc6270 */
[----:B------:R-:W-:Y:S01]  /*3940*/  MOV R29, R27 ;  /* 0x0000001b001d7202 */ /* 0x000fe20000000f00 */
[----:B------:R-:W-:-:S10]  /*3950*/  IMAD.MOV.U32 R30, RZ, RZ, R34 ;  /* 0x000000ffff1e7224 */ /* 0x000fd400078e0022 */
[----:B------:R-:W-:Y:S05]  /*3960*/  WARPSYNC.COLLECTIVE R26, `(.L_x_1702) ;  /* 0x000000001a087348 */ /* 0x000fea0003c00000 */
[----:B------:R0:W1:Y:S02]  /*3970*/  SHFL.UP P0, R34, R29, R0, R25 ;  /* 0x040000001d227389 */ /* 0x0000640000000019 */
[----:B01----:R-:W-:Y:S05]  /*3980*/  ENDCOLLECTIVE ;  /* 0x000000000000791b */ /* 0x003fea0003800000 */
.L_x_1702:
        /* <DEDUP_REMOVED lines=10> */
.L_x_1703:
        /* <DEDUP_REMOVED lines=9> */
.L_x_1704:
[----:B------:R-:W-:Y:S01]  /*3ac0*/  IMAD.MOV.U32 R29, RZ, RZ, R27 ;  /* 0x000000ffff1d7224 */ /* 0x000fe200078e001b */
[----:B------:R-:W-:-:S07]  /*3ad0*/  MOV R30, R34 ;  /* 0x00000022001e7202 */ /* 0x000fce0000000f00 */
[----:B------:R-:W-:Y:S05]  /*3ae0*/  WARPSYNC.COLLECTIVE R26, `(.L_x_1705) ;  /* 0x000000001a087348 */ /* 0x000fea0003c00000 */
[----:B------:R0:W1:Y:S02]  /*3af0*/  SHFL.UP P0, R34, R29, R0, R25 ;  /* 0x040000001d227389 */ /* 0x0000640000000019 */
[----:B01----:R-:W-:Y:S05]  /*3b00*/  ENDCOLLECTIVE ;  /* 0x000000000000791b */ /* 0x003fea0003800000 */
.L_x_1705:
[----:B------:R-:W-:Y:S02]  /*3b10*/  MOV R29, R2 ;  /* 0x00000002001d7202 */ /* 0x000fe40000000f00 */
[----:B------:R-:W-:-:S07]  /*3b20*/  MOV R27, R34 ;  /* 0x00000022001b7202 */ /* 0x000fce0000000f00 */
[----:B------:R-:W-:Y:S05]  /*3b30*/  WARPSYNC.COLLECTIVE R26, `(.L_x_1706) ;  /* 0x000000001a087348 */ /* 0x000fea0003c00000 */
[----:B------:R0:W1:Y:S02]  /*3b40*/  SHFL.UP P0, R34, R29, R0, R25 ;  /* 0x040000001d227389 */ /* 0x0000640000000019 */
[----:B01----:R-:W-:Y:S05]  /*3b50*/  ENDCOLLECTIVE ;  /* 0x000000000000791b */ /* 0x003fea0003800000 */
.L_x_1706:
[----:B------:R-:W-:Y:S01]  /*3b60*/  MOV R2, R34 ;  /* 0x0000002200027202 */ /* 0x000fe20000000f00 */
[----:B------:R-:W-:Y:S06]  /*3b70*/  BRA `(.L_x_1707) ;  /* 0xffffffec00dc7947 */ /* 0x000fec000383ffff */
.L_x_1708:
        /* <DEDUP_REMOVED lines=16> */
.L_x_3923:


//--------------------- .text._Z30group_norm_nhwc_bwd_sum_kernelI11Fp32IOFp16WLi448EEv26Group_norm_nhwc_bwd_params --------------------------
	.section	.text._Z30group_norm_nhwc_bwd_sum_kernelI11Fp32IOFp16WLi448EEv26Group_norm_nhwc_bwd_params,"ax",@progbits
	.align	128
        .global         _Z30group_norm_nhwc_bwd_sum_kernelI11Fp32IOFp16WLi448EEv26Group_norm_nhwc_bwd_params
        .type           _Z30group_norm_nhwc_bwd_sum_kernelI11Fp32IOFp16WLi448EEv26Group_norm_nhwc_bwd_params,@function
        .size           _Z30group_norm_nhwc_bwd_sum_kernelI11Fp32IOFp16WLi448EEv26Group_norm_nhwc_bwd_params,(.L_x_3924 - _Z30group_norm_nhwc_bwd_sum_kernelI11Fp32IOFp16WLi448EEv26Group_norm_nhwc_bwd_params)
        .other          _Z30group_norm_nhwc_bwd_sum_kernelI11Fp32IOFp16WLi448EEv26Group_norm_nhwc_bwd_params,@"STO_CUDA_ENTRY STV_DEFAULT"
_Z30group_norm_nhwc_bwd_sum_kernelI11Fp32IOFp16WLi448EEv26Group_norm_nhwc_bwd_params:
.text._Z30group_norm_nhwc_bwd_sum_kernelI11Fp32IOFp16WLi448EEv26Group_norm_nhwc_bwd_params:
        /* <DEDUP_REMOVED lines=72> */
[----:B--2---:R-:W-:-:S02]  /*0480*/  HADD2.F32 R15, -RZ, R15.H0_H0 ;  /* 0x2000000fff0f7230 */ /* 0x004fc40000004100 */
[----:B---3--:R-:W-:Y:S02]  /*0490*/  @P1 HADD2.F32 R20, -RZ, R22.H0_H0 ;  /* 0x20000016ff141230 */ /* 0x008fe40000004100 */
[----:B----4-:R-:W-:Y:S02]  /*04a0*/  @P1 HADD2.F32 R21, -RZ, R14.H0_H0 ;  /* 0x2000000eff151230 */ /* 0x010fe40000004100 */
[----:B------:R-:W-:-:S07]  /*04b0*/  HADD2.F32 R6, -RZ, R6.H0_H0 ;  /* 0x20000006ff067230 */ /* 0x000fce0000004100 */
.L_x_1710:
[----:B------:R-:W-:Y:S05]  /*04c0*/  BSYNC.RECONVERGENT B0 ;  /* 0x0000000000007941 */ /* 0x000fea0003800200 */
.L_x_1709:
        /* <DEDUP_REMOVED lines=53> */
.L_x_1714:
        /* <DEDUP_REMOVED lines=90> */
[----:B------:R-:W-:Y:S02]  /*0dc0*/  ISETP.NE.AND P1, PT, R28, RZ, PT ;  /* 0x000000ff1c00720c */ /* 0x000fe40003f25270 */
[----:B------:R-:W-:Y:S01]  /*0dd0*/  IADD3 R27, PT, PT, R27, 0x4, RZ ;  /* 0x000000041b1b7810 */ /* 0x000fe20007ffe0ff */
        /* <DEDUP_REMOVED lines=58> */
.L_x_1713:
        /* <DEDUP_REMOVED lines=9> */
[----:B------:R-:W-:Y:S02]  /*1210*/  @!P0 MOV R21, R17 ;  /* 0x0000001100158202 */ /* 0x000fe40000000f00 */
[-C--:B------:R-:W-:Y:S01]  /*1220*/  @!P0 MOV R28, R12.reuse ;  /* 0x0000000c001c8202 */ /* 0x080fe20000000f00 */
[----:B------:R-:W-:Y:S01]  /*1230*/  @!P0 IMAD R22, R20, UR6, RZ ;  /* 0x0000000614168c24 */ /* 0x000fe2000f8e02ff */
[----:B------:R-:W-:Y:S01]  /*1240*/  @!P0 MOV R20, R12 ;  /* 0x0000000c00148202 */ /* 0x000fe20000000f00 */
[----:B------:R-:W2:Y:S02]  /*1250*/  @!P0 LDC.64 R10, c[0x0][0x398] ;  /* 0x0000e600ff0a8b82 */ /* 0x000ea40000000a00 */
[----:B------:R-:W-:-:S02]  /*1260*/  @!P0 IMAD R29, R27, UR7, R22 ;  /* 0x000000071b1d8c24 */ /* 0x000fc4000f8e0216 */
[----:B------:R-:W-:-:S04]  /*1270*/  @!P0 IMAD.WIDE.U32 R24, R27, UR6, R20 ;  /* 0x000000061b188c25 */ /* 0x000fc8000f8e0014 */
[----:B------:R-:W3:Y:S01]  /*1280*/  @!P0 LDC.64 R22, c[0x0][0x3a0] ;  /* 0x0000e800ff168b82 */ /* 0x000ee20000000a00 */
[----:B------:R-:W-:Y:S02]  /*1290*/  @!P0 IADD3 R29, PT, PT, R25, R29, RZ ;  /* 0x0000001d191d8210 */ /* 0x000fe40007ffe0ff */
[C---:B------:R-:W-:Y:S02]  /*12a0*/  @!P0 SHF.L.U32 R25, R24.reuse, 0x2, RZ ;  /* 0x0000000218198819 */ /* 0x040fe400000006ff */
[----:B------:R-:W-:Y:S02]  /*12b0*/  @!P0 SHF.L.U64.HI R32, R24, 0x2, R29 ;  /* 0x0000000218208819 */ /* 0x000fe4000001021d */
[----:B------:R-:W-:Y:S01]  /*12c0*/  @!P0 SHF.R.S32.HI R24, RZ, 0x1f, R37 ;  /* 0x0000001fff188819 */ /* 0x000fe20000011425 */
[----:B------:R-:W4:Y:S01]  /*12d0*/  @!P0 LDC.64 R20, c[0x0][0x398] ;  /* 0x0000e600ff148b82 */ /* 0x000f220000000a00 */
[----:B0-----:R-:W-:Y:S02]  /*12e0*/  @!P0 IADD3 R26, P1, PT, R25, R30, RZ ;  /* 0x0000001e191a8210 */ /* 0x001fe40007f3e0ff */
[----:B------:R-:W-:-:S03]  /*12f0*/  @!P0 MOV R29, R17 ;  /* 0x00000011001d8202 */ /* 0x000fc60000000f00 */
[----:B------:R-:W-:Y:S01]  /*1300*/  @!P0 IMAD.X R33, R32, 0x1, R31, P1 ;  /* 0x0000000120218824 */ /* 0x000fe200008e061f */
[----:B--2---:R-:W-:Y:S01]  /*1310*/  @!P0 IADD3 R34, P3, PT, R25, R10, RZ ;  /* 0x0000000a19228210 */ /* 0x004fe20007f7e0ff */
[----:B------:R-:W-:Y:S01]  /*1320*/  @!P0 IMAD R10, R24, UR6, RZ ;  /* 0x00000006180a8c24 */ /* 0x000fe2000f8e02ff */
[----:B------:R-:W-:Y:S01]  /*1330*/  CS2R R24, SRZ ;  /* 0x0000000000187805 */ /* 0x000fe2000001ff00 */
[C---:B------:R-:W-:Y:S01]  /*1340*/  @!P0 IMAD.WIDE.U32 R30, R37.reuse, UR6, R28 ;  /* 0x00000006251e8c25 */ /* 0x040fe2000f8e001c */
[----:B------:R-:W-:Y:S02]  /*1350*/  @!P0 MOV R29, R33 ;  /* 0x00000021001d8202 */ /* 0x000fe40000000f00 */
[----:B------:R-:W-:Y:S01]  /*1360*/  @!P0 MOV R28, R26 ;  /* 0x0000001a001c8202 */ /* 0x000fe20000000f00 */
[----:B------:R-:W-:Y:S02]  /*1370*/  @!P0 IMAD R37, R37, UR7, R10 ;  /* 0x0000000725258c24 */ /* 0x000fe4000f8e020a */
[----:B------:R-:W-:-:S02]  /*1380*/  @!P0 IMAD.X R35, R32, 0x1, R11, P3 ;  /* 0x0000000120238824 */ /* 0x000fc400018e060b */
[----:B------:R-:W-:Y:S01]  /*1390*/  @!P0 IMAD.IADD R33, R31, 0x1, R37 ;  /* 0x000000011f218824 */ /* 0x000fe200078e0225 */
[C---:B------:R-:W-:Y:S01]  /*13a0*/  @!P0 SHF.L.U32 R31, R30.reuse, 0x2, RZ ;  /* 0x000000021e1f8819 */ /* 0x040fe200000006ff */
[----:B------:R0:W2:Y:S01]  /*13b0*/  @!P0 LDG.E.64 R24, desc[UR8][R28.64] ;  /* 0x000000081c188981 */ /* 0x0000a2000c1e1b00 */
[----:B------:R-:W-:Y:S02]  /*13c0*/  CS2R R10, SRZ ;  /* 0x00000000000a7805 */ /* 0x000fe4000001ff00 */
[----:B------:R-:W-:Y:S02]  /*13d0*/  @!P0 SHF.L.U64.HI R32, R30, 0x2, R33 ;  /* 0x000000021e208819 */ /* 0x000fe40000010221 */
[C---:B---3--:R-:W-:Y:S02]  /*13e0*/  @!P0 IADD3 R30, P1, PT, R31.reuse, R22, RZ ;  /* 0x000000161f1e8210 */ /* 0x048fe40007f3e0ff */
[----:B----4-:R-:W-:Y:S02]  /*13f0*/  @!P0 IADD3 R26, P3, PT, R31, R20, RZ ;  /* 0x000000141f1a8210 */ /* 0x010fe40007f7e0ff */
[----:B0-----:R-:W-:Y:S01]  /*1400*/  @!P0 MOV R28, R34 ;  /* 0x00000022001c8202 */ /* 0x001fe20000000f00 */
[----:B------:R-:W-:Y:S01]  /*1410*/  @!P0 IMAD.MOV.U32 R29, RZ, RZ, R35 ;  /* 0x000000ffff1d8224 */ /* 0x000fe200078e0023 */
[----:B------:R-:W-:-:S02]  /*1420*/  @!P0 IADD3.X R33, PT, PT, R32, R23, RZ, P1, !PT ;  /* 0x0000001720218210 */ /* 0x000fc40000ffe4ff */
        /* <DEDUP_REMOVED lines=39> */
.L_x_1715:
        /* <DEDUP_REMOVED lines=22> */
.L_x_1717:
[----:B------:R-:W-:Y:S05]  /*1800*/  BSYNC.RECONVERGENT B0 ;  /* 0x0000000000007941 */ /* 0x000fea0003800200 */
.L_x_1716:
        /* <DEDUP_REMOVED lines=15> */
.L_x_1712:
        /* <DEDUP_REMOVED lines=63> */
.L_x_1718:
[----:B------:R-:W-:Y:S05]  /*1cf0*/  @!P2 BRA `(.L_x_1711) ;  /* 0x0000000400c4a947 */ /* 0x000fea0003800000 */
[----:B------:R-:W-:Y:S01]  /*1d00*/  IADD3 R29, PT, PT, R28, -R26, RZ ;  /* 0x8000001a1c1d7210 */ /* 0x000fe20007ffe0ff */
[----:B------:R-:W0:Y:S06]  /*1d10*/  LDCU.64 UR6, c[0x0][0x3f8] ;  /* 0x00007f00ff0677ac */ /* 0x000e2c0008000a00 */
.L_x_1719:
        /* <DEDUP_REMOVED lines=111> */
.L_x_1711:
        /* <DEDUP_REMOVED lines=201> */
.L_x_1742:
        /* <DEDUP_REMOVED lines=112> */
.L_x_1720:
        /* <DEDUP_REMOVED lines=49> */
.L_x_1723:
[----:B------:R-:W-:Y:S05]  /*3ab0*/  BSYNC.RECONVERGENT B0 ;  /* 0x0000000000007941 */ /* 0x000fea0003800200 */
.L_x_1722:
        /* <DEDUP_REMOVED lines=23> */
.L_x_1721:
        /* <DEDUP_REMOVED lines=8> */
.L_x_1724:
        /* <DEDUP_REMOVED lines=8> */
.L_x_1725:
[----:B------:R-:W-:Y:S01]  /*3d30*/  MOV R55, R4 ;  /* 0x0000000400377202 */ /* 0x000fe20000000f00 */
[----:B------:R-:W-:-:S07]  /*3d40*/  FADD.FTZ R69, R6, R56 ;  /* 0x0000003806457221 */ /* 0x000fce0000010000 */
[----:B------:R-:W-:Y:S05]  /*3d50*/  WARPSYNC.COLLECTIVE R54, `(.L_x_1726) ;  /* 0x0000000036087348 */ /* 0x000fea0003c00000 */
[----:B------:R0:W1:Y:S02]  /*3d60*/  SHFL.UP P6, R56, R55, R52, R53 ;  /* 0x0400003437387389 */ /* 0x00006400000c0035 */
[----:B01----:R-:W-:Y:S05]  /*3d70*/  ENDCOLLECTIVE ;  /* 0x000000000000791b */ /* 0x003fea0003800000 */
.L_x_1726:
[----:B------:R-:W-:Y:S02]  /*3d80*/  @P0 FSEL R6, R69, R6, !P1 ;  /* 0x0000000645060208 */ /* 0x000fe40004800000 */
[----:B------:R-:W-:Y:S01]  /*3d90*/  MOV R55, R57 ;  /* 0x0000003900377202 */ /* 0x000fe20000000f00 */
[----:B------:R-:W-:Y:S02]  /*3da0*/  HFMA2 R52, -RZ, RZ, 0, 1.1920928955078125e-07 ;  /* 0x00000002ff347431 */ /* 0x000fe400000001ff */
[----:B------:R-:W-:-:S07]  /*3db0*/  IMAD.MOV.U32 R69, RZ, RZ, R56 ;  /* 0x000000ffff457224 */ /* 0x000fce00078e0038 */
[----:B------:R-:W-:Y:S05]  /*3dc0*/  WARPSYNC.COLLECTIVE R54, `(.L_x_1727) ;  /* 0x0000000036087348 */ /* 0x000fea0003c00000 */
[----:B------:R0:W1:Y:S02]  /*3dd0*/  SHFL.UP P6, R56, R55, R52, R53 ;  /* 0x0400003437387389 */ /* 0x00006400000c0035 */
[----:B01----:R-:W-:Y:S05]  /*3de0*/  ENDCOLLECTIVE ;  /* 0x000000000000791b */ /* 0x003fea0003800000 */
.L_x_1727:
        /* <DEDUP_REMOVED lines=10> */
.L_x_1728:
[----:B------:R-:W-:Y:S01]  /*3e90*/  IMAD.MOV.U32 R55, RZ, RZ, R4 ;  /* 0x000000ffff377224 */ /* 0x000fe200078e0004 */
[----:B------:R-:W-:-:S07]  /*3ea0*/  MOV R69, R56 ;  /* 0x0000003800457202 */ /* 0x000fce0000000f00 */
[----:B------:R-:W-:Y:S05]  /*3eb0*/  WARPSYNC.COLLECTIVE R54, `(.L_x_1729) ;  /* 0x0000000036087348 */ /* 0x000fea0003c00000 */
[----:B------:R0:W1:Y:S02]  /*3ec0*/  SHFL.UP P6, R56, R55, R52, R53 ;  /* 0x0400003437387389 */ /* 0x00006400000c0035 */
[----:B01----:R-:W-:Y:S05]  /*3ed0*/  ENDCOLLECTIVE ;  /* 0x000000000000791b */ /* 0x003fea0003800000 */
.L_x_1729:
        /* <DEDUP_REMOVED lines=11> */
.L_x_1730:
[----:B------:R-:W-:Y:S02]  /*3f90*/  ISETP.GE.AND P1, PT, R59, 0x4, PT ;  /* 0x000000043b00780c */ /* 0x000fe40003f26270 */
[----:B------:R-:W-:Y:S01]  /*3fa0*/  ISETP.NE.AND P0, PT, R58, RZ, PT ;  /* 0x000000ff3a00720c */ /* 0x000fe20003f05270 */
[----:B------:R-:W-:Y:S01]  /*3fb0*/  IMAD.MOV.U32 R55, RZ, RZ, R6 ;  /* 0x000000ffff377224 */ /* 0x000fe200078e0006 */
[----:B------:R-:W-:-:S11]  /*3fc0*/  SEL R57, R56, RZ, P1 ;  /* 0x000000ff38397207 */ /* 0x000fd60000800000 */
[----:B------:R-:W-:Y:S05]  /*3fd0*/  WARPSYNC.COLLECTIVE R54, `(.L_x_1731) ;  /* 0x0000000036087348 */ /* 0x000fea0003c00000 */
[----:B------:R0:W1:Y:S02]  /*3fe0*/  SHFL.UP P6, R56, R55, R52, R53 ;  /* 0x0400003437387389 */ /* 0x00006400000c0035 */
[----:B01----:R-:W-:Y:S05]  /*3ff0*/  ENDCOLLECTIVE ;  /* 0x000000000000791b */ /* 0x003fea0003800000 */
.L_x_1731:
[----:B------:R-:W-:Y:S02]  /*4000*/  IADD3 R57, PT, PT, R58, R57, RZ ;  /* 0x000000393a397210 */ /* 0x000fe40007ffe0ff */
[----:B------:R-:W-:Y:S02]  /*4010*/  MOV R55, R4 ;  /* 0x0000000400377202 */ /* 0x000fe40000000f00 */
[----:B------:R-:W-:-:S07]  /*4020*/  MOV R69, R56 ;  /* 0x0000003800457202 */ /* 0x000fce0000000f00 */
[----:B------:R-:W-:Y:S05]  /*4030*/  WARPSYNC.COLLECTIVE R54, `(.L_x_1732) ;  /* 0x0000000036087348 */ /* 0x000fea0003c00000 */
[----:B------:R0:W1:Y:S02]  /*4040*/  SHFL.UP P6, R56, R55, R52, R53 ;  /* 0x0400003437387389 */ /* 0x00006400000c0035 */
[----:B01----:R-:W-:Y:S05]  /*4050*/  ENDCOLLECTIVE ;  /* 0x000000000000791b */ /* 0x003fea0003800000 */
.L_x_1732:
        /* <DEDUP_REMOVED lines=11> */
.L_x_1733:
        /* <DEDUP_REMOVED lines=9> */
.L_x_1734:
[----:B------:R-:W-:Y:S01]  /*41a0*/  IMAD.MOV.U32 R55, RZ, RZ, R4 ;  /* 0x000000ffff377224 */ /* 0x000fe200078e0004 */
[----:B------:R-:W-:Y:S01]  /*41b0*/  ISETP.GE.AND P6, PT, R59, 0x8, PT ;  /* 0x000000083b00780c */ /* 0x000fe20003fc6270 */
[----:B------:R-:W-:-:S12]  /*41c0*/  FADD.FTZ R57, R6, R56 ;  /* 0x0000003806397221 */ /* 0x000fd80000010000 */
[----:B------:R-:W-:-:S07]  /*41d0*/  @P6 FSEL R6, R57, R6, !P1 ;  /* 0x0000000639066208 */ /* 0x000fce0004800000 */
[----:B------:R-:W-:Y:S05]  /*41e0*/  WARPSYNC.COLLECTIVE R54, `(.L_x_1735) ;  /* 0x0000000036087348 */ /* 0x000fea0003c00000 */
[----:B------:R0:W1:Y:S02]  /*41f0*/  SHFL.UP P6, R56, R55, R52, R53 ;  /* 0x0400003437387389 */ /* 0x00006400000c0035 */
[----:B01----:R-:W-:Y:S05]  /*4200*/  ENDCOLLECTIVE ;  /* 0x000000000000791b */ /* 0x003fea0003800000 */
.L_x_1735:
        /* <DEDUP_REMOVED lines=9> */
.L_x_1736:
[----:B------:R-:W-:Y:S02]  /*42a0*/  ISETP.NE.AND P1, PT, R67, RZ, PT ;  /* 0x000000ff4300720c */ /* 0x000fe40003f25270 */
[----:B------:R-:W-:Y:S02]  /*42b0*/  MOV R55, R6 ;  /* 0x0000000600377202 */ /* 0x000fe40000000f00 */
[----:B------:R-:W-:-:S09]  /*42c0*/  SEL R57, R56, RZ, P0 ;  /* 0x000000ff38397207 */ /* 0x000fd20000000000 */
[----:B------:R-:W-:Y:S05]  /*42d0*/  WARPSYNC.COLLECTIVE R54, `(.L_x_1737) ;  /* 0x0000000036087348 */ /* 0x000fea0003c00000 */
[----:B------:R0:W1:Y:S02]  /*42e0*/  SHFL.UP P6, R56, R55, R52, R53 ;  /* 0x0400003437387389 */ /* 0x00006400000c0035 */
[----:B01----:R-:W-:Y:S05]  /*42f0*/  ENDCOLLECTIVE ;  /* 0x000000000000791b */ /* 0x003fea0003800000 */
.L_x_1737:
        /* <DEDUP_REMOVED lines=10> */
.L_x_1738:
        /* <DEDUP_REMOVED lines=9> */
.L_x_1739:
[----:B------:R-:W-:Y:S01]  /*4430*/  ISETP.NE.AND P0, PT, R68, RZ, PT ;  /* 0x000000ff4400720c */ /* 0x000fe20003f05270 */
[----:B------:R-:W-:Y:S01]  /*4440*/  IMAD.MOV.U32 R55, RZ, RZ, R6 ;  /* 0x000000ffff377224 */ /* 0x000fe200078e0006 */
[----:B------:R-:W-:-:S11]  /*4450*/  MOV R57, R56 ;  /* 0x0000003800397202 */ /* 0x000fd60000000f00 */
[----:B------:R-:W-:Y:S05]  /*4460*/  WARPSYNC.COLLECTIVE R54, `(.L_x_1740) ;  /* 0x0000000036087348 */ /* 0x000fea0003c00000 */
[----:B------:R0:W1:Y:S02]  /*4470*/  SHFL.UP P6, R56, R55, R52, R53 ;  /* 0x0400003437387389 */ /* 0x00006400000c0035 */
[----:B01----:R-:W-:Y:S05]  /*4480*/  ENDCOLLECTIVE ;  /* 0x000000000000791b */ /* 0x003fea0003800000 */
.L_x_1740:
[----:B------:R-:W-:Y:S02]  /*4490*/  MOV R55, R4 ;  /* 0x0000000400377202 */ /* 0x000fe40000000f00 */
[----:B------:R-:W-:-:S07]  /*44a0*/  MOV R6, R56 ;  /* 0x0000003800067202 */ /* 0x000fce0000000f00 */
[----:B------:R-:W-:Y:S05]  /*44b0*/  WARPSYNC.COLLECTIVE R54, `(.L_x_1741) ;  /* 0x0000000036087348 */ /* 0x000fea0003c00000 */
[----:B------:R0:W1:Y:S02]  /*44c0*/  SHFL.UP P6, R56, R55, R52, R53 ;  /* 0x0400003437387389 */ /* 0x00006400000c0035 */
[----:B01----:R-:W-:Y:S05]  /*44d0*/  ENDCOLLECTIVE ;  /* 0x000000000000791b */ /* 0x003fea0003800000 */
.L_x_1741:
[----:B------:R-:W-:Y:S05]  /*44e0*/  BRA `(.L_x_1742) ;  /* 0xffffffe800ec7947 */ /* 0x000fea000383ffff */
.L_x_1743:
        /* <DEDUP_REMOVED lines=9> */
.L_x_3924:


//--------------------- .text._Z30group_norm_nhwc_bwd_sum_kernelI11Fp32IOFp16WLi256EEv26Group_norm_nhwc_bwd_params --------------------------
	.section	.text._Z30group_norm_nhwc_bwd_sum_kernelI11Fp32IOFp16WLi256EEv26Group_norm_nhwc_bwd_params,"ax",@progbits
	.align	128
        .global         _Z30group_norm_nhwc_bwd_sum_kernelI11Fp32IOFp16WLi256EEv26Group_norm_nhwc_bwd_params
        .type           _Z30group_norm_nhwc_bwd_sum_kernelI11Fp32IOFp16WLi256EEv26Group_norm_nhwc_bwd_params,@function
        .size           _Z30group_norm_nhwc_bwd_sum_kernelI11Fp32IOFp16WLi256EEv26Group_norm_nhwc_bwd_params,(.L_x_3925 - _Z30group_norm_nhwc_bwd_sum_kernelI11Fp32IOFp16WLi256EEv26Group_norm_nhwc_bwd_params)
        .other          _Z30group_norm_nhwc_bwd_sum_kernelI11Fp32IOFp16WLi256EEv26Group_norm_nhwc_bwd_params,@"STO_CUDA_ENTRY STV_DEFAULT"
_Z30group_norm_nhwc_bwd_sum_kernelI11Fp32IOFp16WLi256EEv26Group_norm_nhwc_bwd_params:
.text._Z30group_norm_nhwc_bwd_sum_kernelI11Fp32IOFp16WLi256EEv26Group_norm_nhwc_bwd_params:
        /* <DEDUP_REMOVED lines=47> */
[----:B0-----:R-:W-:-:S06]  /*02f0*/  IADD3 R2, PT, PT, R5, 0xffffffe, RZ ;  /* 0x0ffffffe05027810 */ /* 0x001fcc0007ffe0ff */
[----:B------:R0:W1:Y:S02]  /*0300*/  F2I.FTZ.U32.TRUNC.NTZ R3, R2 ;  /* 0x0000000200037305 */ /* 0x000064000021f000 */
[----:B0-----:R-:W-:Y:S01]  /*0310*/  IMAD.MOV.U32 R2, RZ, RZ, RZ ;  /* 0x000000ffff027224 */ /* 0x001fe200078e00ff */
[----:B-1----:R-:W-:-:S05]  /*0320*/  IADD3 R8, PT, PT, RZ, -R3, RZ ;  /* 0x80000003ff087210 */ /* 0x002fca0007ffe0ff */
[----:B------:R-:W-:-:S04]  /*0330*/  IMAD R7, R8, R9, RZ ;  /* 0x0000000908077224 */ /* 0x000fc800078e02ff */
[----:B------:R-:W-:Y:S01]  /*0340*/  IMAD.HI.U32 R3, R3, R7, R2 ;  /* 0x0000000703037227 */ /* 0x000fe200078e0002 */
[----:B------:R-:W-:-:S05]  /*0350*/  MOV R7, RZ ;  /* 0x000000ff00077202 */ /* 0x000fca0000000f00 */
[----:B------:R-:W-:Y:S01]  /*0360*/  IMAD.HI.U32 R11, R3, R6, RZ ;  /* 0x00000006030b7227 */ /* 0x000fe200078e00ff */
[----:B------:R-:W-:-:S03]  /*0370*/  CS2R R2, SRZ ;  /* 0x0000000000027805 */ /* 0x000fc6000001ff00 */
        /* <DEDUP_REMOVED lines=20> */
.L_x_1745:
[----:B------:R-:W-:Y:S05]  /*04c0*/  BSYNC.RECONVERGENT B0 ;  /* 0x0000000000007941 */ /* 0x000fea0003800200 */
.L_x_1744:
        /* <DEDUP_REMOVED lines=52> */
.L_x_1749:
        /* <DEDUP_REMOVED lines=144> */
.L_x_1748:
        /* <DEDUP_REMOVED lines=75> */
.L_x_1750:
        /* <DEDUP_REMOVED lines=25> */
.L_x_1752:
[----:B------:R-:W-:Y:S05]  /*1750*/  BSYNC.RECONVERGENT B0 ;  /* 0x0000000000007941 */ /* 0x000fea0003800200 */
.L_x_1751:
        /* <DEDUP_REMOVED lines=15> */
.L_x_1747:
        /* <DEDUP_REMOVED lines=62> */
.L_x_1753:
[----:B------:R-:W-:Y:S05]  /*1c30*/  @!P2 BRA `(.L_x_1746) ;  /* 0x0000000400b8a947 */ /* 0x000fea0003800000 */
[----:B------:R-:W-:-:S07]  /*1c40*/  IADD3 R12, PT, PT, R11, -R15, RZ ;  /* 0x8000000f0b0c7210 */ /* 0x000fce0007ffe0ff */
.L_x_1754:
        /* <DEDUP_REMOVED lines=109> */
.L_x_1746:
        /* <DEDUP_REMOVED lines=143> */
.L_x_1777:
        /* <DEDUP_REMOVED lines=62> */
.L_x_1755:
        /* <DEDUP_REMOVED lines=47> */
.L_x_1758:
[----:B------:R-:W-:Y:S05]  /*32e0*/  BSYNC.RECONVERGENT B0 ;  /* 0x0000000000007941 */ /* 0x000fea0003800200 */
.L_x_1757:
        /* <DEDUP_REMOVED lines=23> */
.L_x_1756:
        /* <DEDUP_REMOVED lines=8> */
.L_x_1759:
        /* <DEDUP_REMOVED lines=9> */
.L_x_1760:
[----:B------:R-:W-:Y:S01]  /*3570*/  MOV R35, R29 ;  /* 0x0000001d00237202 */ /* 0x000fe20000000f00 */
[----:B------:R-:W-:-:S05]  /*3580*/  FADD.FTZ R44, R33, R44 ;  /* 0x0000002c212c7221 */ /* 0x000fca0000010000 */
[----:B------:R-:W-:-:S07]  /*3590*/  @P1 FSEL R33, R44, R33, !P2 ;  /* 0x000000212c211208 */ /* 0x000fce0005000000 */
[----:B------:R-:W-:Y:S05]  /*35a0*/  WARPSYNC.COLLECTIVE R32, `(.L_x_1761) ;  /* 0x0000000020087348 */ /* 0x000fea0003c00000 */
[----:B------:R0:W1:Y:S02]  /*35b0*/  SHFL.UP P0, R44, R35, R30, R31 ;  /* 0x0400001e232c7389 */ /* 0x000064000000001f */
[----:B01----:R-:W-:Y:S05]  /*35c0*/  ENDCOLLECTIVE ;  /* 0x000000000000791b */ /* 0x003fea0003800000 */
.L_x_1761:
[----:B------:R-:W-:Y:S02]  /*35d0*/  IMAD.MOV.U32 R35, RZ, RZ, R36 ;  /* 0x000000ffff237224 */ /* 0x000fe400078e0024 */
[----:B------:R-:W-:Y:S02]  /*35e0*/  HFMA2 R30, -RZ, RZ, 0, 1.1920928955078125e-07 ;  /* 0x00000002ff1e7431 */ /* 0x000fe400000001ff */
[----:B------:R-:W-:-:S05]  /*35f0*/  FADD.FTZ R44, R29, R44 ;  /* 0x0000002c1d2c7221 */ /* 0x000fca0000010000 */
[----:B------:R-:W-:-:S07]  /*3600*/  @P1 FSEL R29, R44, R29, !P2 ;  /* 0x0000001d2c1d1208 */ /* 0x000fce0005000000 */
[----:B------:R-:W-:Y:S05]  /*3610*/  WARPSYNC.COLLECTIVE R32, `(.L_x_1762) ;  /* 0x0000000020087348 */ /* 0x000fea0003c00000 */
[----:B------:R0:W1:Y:S02]  /*3620*/  SHFL.UP P0, R44, R35, R30, R31 ;  /* 0x0400001e232c7389 */ /* 0x000064000000001f */
[----:B01----:R-:W-:Y:S05]  /*3630*/  ENDCOLLECTIVE ;  /* 0x000000000000791b */ /* 0x003fea0003800000 */
.L_x_1762:
[----:B------:R-:W-:Y:S02]  /*3640*/  ISETP.GE.AND P2, PT, R38, 0x2, PT ;  /* 0x000000022600780c */ /* 0x000fe40003f46270 */
[----:B------:R-:W-:Y:S02]  /*3650*/  ISETP.NE.AND P1, PT, R36, RZ, PT ;  /* 0x000000ff2400720c */ /* 0x000fe40003f25270 */
[----:B------:R-:W-:Y:S02]  /*3660*/  MOV R35, R33 ;  /* 0x0000002100237202 */ /* 0x000fe40000000f00 */
[----:B------:R-:W-:-:S09]  /*3670*/  MOV R37, R44 ;  /* 0x0000002c00257202 */ /* 0x000fd20000000f00 */
[----:B------:R-:W-:Y:S05]  /*3680*/  WARPSYNC.COLLECTIVE R32, `(.L_x_1763) ;  /* 0x0000000020087348 */ /* 0x000fea0003c00000 */
[----:B------:R0:W1:Y:S02]  /*3690*/  SHFL.UP P0, R44, R35, R30, R31 ;  /* 0x0400001e232c7389 */ /* 0x000064000000001f */
[----:B01----:R-:W-:Y:S05]  /*36a0*/  ENDCOLLECTIVE ;  /* 0x000000000000791b */ /* 0x003fea0003800000 */
.L_x_1763:
        /* <DEDUP_REMOVED lines=8> */
.L_x_1764:
[----:B------:R-:W-:Y:S02]  /*3730*/  IMAD.MOV.U32 R35, RZ, RZ, R37 ;  /* 0x000000ffff237224 */ /* 0x000fe400078e0025 */
[----:B------:R-:W-:Y:S02]  /*3740*/  HFMA2 R30, -RZ, RZ, 0, 2.384185791015625e-07 ;  /* 0x00000004ff1e7431 */ /* 0x000fe400000001ff */
[----:B------:R-:W-:-:S05]  /*3750*/  FADD.FTZ R44, R29, R44 ;  /* 0x0000002c1d2c7221 */ /* 0x000fca0000010000 */
[----:B------:R-:W-:-:S07]  /*3760*/  @P2 FSEL R29, R44, R29, !P1 ;  /* 0x0000001d2c1d2208 */ /* 0x000fce0004800000 */
[----:B------:R-:W-:Y:S05]  /*3770*/  WARPSYNC.COLLECTIVE R32, `(.L_x_1765) ;  /* 0x0000000020087348 */ /* 0x000fea0003c00000 */
[----:B------:R0:W1:Y:S02]  /*3780*/  SHFL.UP P0, R44, R35, R30, R31 ;  /* 0x0400001e232c7389 */ /* 0x000064000000001f */
[----:B01----:R-:W-:Y:S05]  /*3790*/  ENDCOLLECTIVE ;  /* 0x000000000000791b */ /* 0x003fea0003800000 */
.L_x_1765:
[----:B------:R-:W-:Y:S02]  /*37a0*/  ISETP.GE.AND P2, PT, R38, 0x4, PT ;  /* 0x000000042600780c */ /* 0x000fe40003f46270 */
[----:B------:R-:W-:Y:S02]  /*37b0*/  ISETP.NE.AND P1, PT, R37, RZ, PT ;  /* 0x000000ff2500720c */ /* 0x000fe40003f25270 */
[----:B------:R-:W-:Y:S02]  /*37c0*/  MOV R35, R33 ;  /* 0x0000002100237202 */ /* 0x000fe40000000f00 */
[----:B------:R-:W-:-:S09]  /*37d0*/  MOV R36, R44 ;  /* 0x0000002c00247202 */ /* 0x000fd20000000f00 */
[----:B------:R-:W-:Y:S05]  /*37e0*/  WARPSYNC.COLLECTIVE R32, `(.L_x_1766) ;  /* 0x0000000020087348 */ /* 0x000fea0003c00000 */
[----:B------:R0:W1:Y:S02]  /*37f0*/  SHFL.UP P0, R44, R35, R30, R31 ;  /* 0x0400001e232c7389 */ /* 0x000064000000001f */
[----:B01----:R-:W-:Y:S05]  /*3800*/  ENDCOLLECTIVE ;  /* 0x000000000000791b */ /* 0x003fea0003800000 */
.L_x_1766:
        /* <DEDUP_REMOVED lines=8> */
.L_x_1767:
[----:B------:R-:W-:Y:S01]  /*3890*/  MOV R35, R36 ;  /* 0x0000002400237202 */ /* 0x000fe20000000f00 */
[----:B------:R-:W-:Y:S02]  /*38a0*/  IMAD.MOV.U32 R30, RZ, RZ, 0x8 ;  /* 0x00000008ff1e7424 */ /* 0x000fe400078e00ff */
[----:B------:R-:W-:-:S05]  /*38b0*/  FADD.FTZ R44, R29, R44 ;  /* 0x0000002c1d2c7221 */ /* 0x000fca0000010000 */
[----:B------:R-:W-:-:S07]  /*38c0*/  @P2 FSEL R29, R44, R29, !P1 ;  /* 0x0000001d2c1d2208 */ /* 0x000fce0004800000 */
[----:B------:R-:W-:Y:S05]  /*38d0*/  WARPSYNC.COLLECTIVE R32, `(.L_x_1768) ;  /* 0x0000000020087348 */ /* 0x000fea0003c00000 */
[----:B------:R0:W1:Y:S02]  /*38e0*/  SHFL.UP P0, R44, R35, R30, R31 ;  /* 0x0400001e232c7389 */ /* 0x000064000000001f */
[----:B01----:R-:W-:Y:S05]  /*38f0*/  ENDCOLLECTIVE ;  /* 0x000000000000791b */ /* 0x003fea0003800000 */
.L_x_1768:
[----:B------:R-:W-:Y:S02]  /*3900*/  ISETP.NE.AND P2, PT, R36, RZ, PT ;  /* 0x000000ff2400720c */ /* 0x000fe40003f45270 */
[----:B------:R-:W-:Y:S02]  /*3910*/  ISETP.GE.AND P1, PT, R38, 0x8, PT ;  /* 0x000000082600780c */ /* 0x000fe40003f26270 */
[----:B------:R-:W-:Y:S02]  /*3920*/  MOV R35, R33 ;  /* 0x0000002100237202 */ /* 0x000fe40000000f00 */
[----:B------:R-:W-:-:S09]  /*3930*/  MOV R37, R44 ;  /* 0x0000002c00257202 */ /* 0x000fd20000000f00 */
[----:B------:R-:W-:Y:S05]  /*3940*/  WARPSYNC.COLLECTIVE R32, `(.L_x_1769) ;  /* 0x0000000020087348 */ /* 0x000fea0003c00000 */
[----:B------:R0:W1:Y:S02]  /*3950*/  SHFL.UP P0, R44, R35, R30, R31 ;  /* 0x0400001e232c7389 */ /* 0x000064000000001f */
[----:B01----:R-:W-:Y:S05]  /*3960*/  ENDCOLLECTIVE ;  /* 0x000000000000791b */ /* 0x003fea0003800000 */
.L_x_1769:
[----:B------:R-:W-:Y:S02]  /*3970*/  SEL R37, R37, RZ, P1 ;  /* 0x000000ff25257207 */ /* 0x000fe40000800000 */
[----:B------:R-:W-:Y:S02]  /*3980*/  ISETP.GE.AND P1, PT, R38, 0x10, PT ;  /* 0x000000102600780c */ /* 0x000fe40003f26270 */
        /* <DEDUP_REMOVED lines=8> */
.L_x_1770:
        /* <DEDUP_REMOVED lines=8> */
.L_x_1771:
[----:B------:R-:W-:Y:S02]  /*3a90*/  ISETP.NE.AND P2, PT, R42, RZ, PT ;  /* 0x000000ff2a00720c */ /* 0x000fe40003f45270 */
[----:B------:R-:W-:Y:S02]  /*3aa0*/  MOV R35, R33 ;  /* 0x0000002100237202 */ /* 0x000fe40000000f00 */
[----:B------:R-:W-:-:S09]  /*3ab0*/  MOV R36, R44 ;  /* 0x0000002c00247202 */ /* 0x000fd20000000f00 */
[----:B------:R-:W-:Y:S05]  /*3ac0*/  WARPSYNC.COLLECTIVE R32, `(.L_x_1772) ;  /* 0x0000000020087348 */ /* 0x000fea0003c00000 */
[----:B------:R0:W1:Y:S02]  /*3ad0*/  SHFL.UP P0, R44, R35, R30, R31 ;  /* 0x0400001e232c7389 */ /* 0x000064000000001f */
[----:B01----:R-:W-:Y:S05]  /*3ae0*/  ENDCOLLECTIVE ;  /* 0x000000000000791b */ /* 0x003fea0003800000 */
.L_x_1772:
        /* <DEDUP_REMOVED lines=11> */
.L_x_1773:
        /* <DEDUP_REMOVED lines=9> */
.L_x_1774:
[----:B------:R-:W-:Y:S01]  /*3c30*/  ISETP.NE.AND P1, PT, R41, RZ, PT ;  /* 0x000000ff2900720c */ /* 0x000fe20003f25270 */
[----:B------:R-:W-:Y:S01]  /*3c40*/  IMAD.MOV.U32 R35, RZ, RZ, R33 ;  /* 0x000000ffff237224 */ /* 0x000fe200078e0021 */
[----:B------:R-:W-:-:S11]  /*3c50*/  MOV R36, R44 ;  /* 0x0000002c00247202 */ /* 0x000fd60000000f00 */
[----:B------:R-:W-:Y:S05]  /*3c60*/  WARPSYNC.COLLECTIVE R32, `(.L_x_1775) ;  /* 0x0000000020087348 */ /* 0x000fea0003c00000 */
[----:B------:R0:W1:Y:S02]  /*3c70*/  SHFL.UP P0, R44, R35, R30, R31 ;  /* 0x0400001e232c7389 */ /* 0x000064000000001f */
[----:B01----:R-:W-:Y:S05]  /*3c80*/  ENDCOLLECTIVE ;  /* 0x000000000000791b */ /* 0x003fea0003800000 */
.L_x_1775:
[----:B------:R-:W-:Y:S02]  /*3c90*/  MOV R35, R29 ;  /* 0x0000001d00237202 */ /* 0x000fe40000000f00 */
[----:B------:R-:W-:-:S07]  /*3ca0*/  MOV R38, R44 ;  /* 0x0000002c00267202 */ /* 0x000fce0000000f00 */
[----:B------:R-:W-:Y:S05]  /*3cb0*/  WARPSYNC.COLLECTIVE R32, `(.L_x_1776) ;  /* 0x0000000020087348 */ /* 0x000fea0003c00000 */
[----:B------:R0:W1:Y:S02]  /*3cc0*/  SHFL.UP P0, R44, R35, R30, R31 ;  /* 0x0400001e232c7389 */ /* 0x000064000000001f */
[----:B01----:R-:W-:Y:S05]  /*3cd0*/  ENDCOLLECTIVE ;  /* 0x000000000000791b */ /* 0x003fea0003800000 */
.L_x_1776:
[----:B------:R-:W-:Y:S01]  /*3ce0*/  MOV R41, R44 ;  /* 0x0000002c00297202 */ /* 0x000fe20000000f00 */
[----:B------:R-:W-:Y:S06]  /*3cf0*/  BRA `(.L_x_1777) ;  /* 0xffffffec00c47947 */ /* 0x000fec000383ffff */
.L_x_1778:
        /* <DEDUP_REMOVED lines=16> */
.L_x_3925:


//--------------------- .text._Z30group_norm_nhwc_bwd_sum_kernelI11Fp32IOFp16WLi120EEv26Group_norm_nhwc_bwd_params --------------------------
	.section	.text._Z30group_norm_nhwc_bwd_sum_kernelI11Fp32IOFp16WLi120EEv26Group_norm_nhwc_bwd_params,"ax",@progbits
	.align	128
        .global         _Z30group_norm_nhwc_bwd_sum_kernelI11Fp32IOFp16WLi120EEv26Group_norm_nhwc_bwd_params
        .type           _Z30group_norm_nhwc_bwd_sum_kernelI11Fp32IOFp16WLi120EEv26Group_norm_nhwc_bwd_params,@function
        .size           _Z30group_norm_nhwc_bwd_sum_kernelI11Fp32IOFp16WLi120EEv26Group_norm_nhwc_bwd_params,(.L_x_3926 - _Z30group_norm_nhwc_bwd_sum_kernelI11Fp32IOFp16WLi120EEv26Group_norm_nhwc_bwd_params)
        .other          _Z30group_norm_nhwc_bwd_sum_kernelI11Fp32IOFp16WLi120EEv26Group_norm_nhwc_bwd_params,@"STO_CUDA_ENTRY STV_DEFAULT"
_Z30group_norm_nhwc_bwd_sum_kernelI11Fp32IOFp16WLi120EEv26Group_norm_nhwc_bwd_params:
.text._Z30group_norm_nhwc_bwd_sum_kernelI11Fp32IOFp16WLi120EEv26Group_norm_nhwc_bwd_params:
        /* <DEDUP_REMOVED lines=78> */
.L_x_1780:
[----:B------:R-:W-:Y:S05]  /*04e0*/  BSYNC.RECONVERGENT B0 ;  /* 0x0000000000007941 */ /* 0x000fea0003800200 */
.L_x_1779:
[----:B------:R-:W0:Y:S01]  /*04f0*/  S2UR UR4, SR_CTAID.Y ;  /* 0x00000000000479c3 */ /* 0x000e220000002600 */
[----:B------:R-:W-:Y:S01]  /*0500*/  FSETP.GTU.FTZ.AND P1, PT, R7, RZ, PT ;  /* 0x000000ff0700720b */ /* 0x000fe20003f3c000 */
[----:B------:R-:W0:Y:S01]  /*0510*/  LDCU UR5, c[0x0][0x41c] ;  /* 0x00008380ff0577ac */ /* 0x000e220008000800 */
[C---:B------:R-:W-:Y:S01]  /*0520*/  ISETP.GE.U32.AND P3, PT, R14.reuse, R3, PT ;  /* 0x000000030e00720c */ /* 0x040fe20003f66070 */
[----:B------:R-:W-:Y:S01]  /*0530*/  HFMA2 R20, -RZ, RZ, 1.875, 0 ;  /* 0x3f800000ff147431 */ /* 0x000fe200000001ff */
[----:B------:R-:W-:Y:S01]  /*0540*/  CS2R R8, SRZ ;  /* 0x0000000000087805 */ /* 0x000fe2000001ff00 */
[----:B------:R-:W1:Y:S08]  /*0550*/  LDCU.64 UR12, c[0x0][0x400] ;  /* 0x00008000ff0c77ac */ /* 0x000e700008000a00 */
        /* <DEDUP_REMOVED lines=14> */
[----:B------:R-:W-:Y:S01]  /*0640*/  MOV R10, RZ ;  /* 0x000000ff000a7202 */ /* 0x000fe20000000f00 */
[----:B------:R0:W1:Y:S01]  /*0650*/  @P1 MUFU.RSQ R20, R12 ;  /* 0x0000000c00141308 */ /* 0x0000620000001400 */
[----:B------:R-:W-:Y:S01]  /*0660*/  IADD3 R5, PT, PT, -R11, RZ, RZ ;  /* 0x000000ff0b057210 */ /* 0x000fe20007ffe1ff */
[----:B------:R-:W-:-:S04]  /*0670*/  USEL UR8, UR8, UR12, UP0 ;  /* 0x0000000c08087287 */ /* 0x000fc80008000000 */
[----:B------:R-:W-:Y:S01]  /*0680*/  UISETP.GT.AND UP0, UPT, UR8, UR4, UPT ;  /* 0x000000040800728c */ /* 0x000fe2000bf04270 */
[----:B------:R-:W-:Y:S02]  /*0690*/  IMAD R3, R3, R5, R6 ;  /* 0x0000000503037224 */ /* 0x000fe400078e0206 */
[----:B------:R-:W-:Y:S01]  /*06a0*/  HFMA2 R5, -RZ, RZ, 0, 0 ;  /* 0x00000000ff057431 */ /* 0x000fe200000001ff */
[----:B------:R-:W-:-:S05]  /*06b0*/  CS2R R6, SRZ ;  /* 0x0000000000067805 */ /* 0x000fca000001ff00 */
        /* <DEDUP_REMOVED lines=19> */
.L_x_1784:
[----:B------:R-:W0:Y:S01]  /*07f0*/  @!P0 LDC.64 R14, c[0x0][0x3f8] ;  /* 0x0000fe00ff0e8b82 */ /* 0x000e220000000a00 */
[----:B------:R-:W-:Y:S01]  /*0800*/  IMAD.U32 R17, RZ, RZ, UR4 ;  /* 0x00000004ff117e24 */ /* 0x000fe2000f8e00ff */
[----:B------:R-:W-:-:S04]  /*0810*/  @!P0 MOV R22, R24 ;  /* 0x0000001800168202 */ /* 0x000fc80000000f00 */
[----:B------:R-:W-:Y:S02]  /*0820*/  @!P0 SHF.R.S32.HI R17, RZ, 0x1f, R17 ;  /* 0x0000001fff118819 */ /* 0x000fe40000011411 */
[----:B------:R-:W2:Y:S03]  /*0830*/  @!P0 LDC.64 R12, c[0x0][0x3a0] ;  /* 0x0000e800ff0c8b82 */ /* 0x000ea60000000a00 */
[----:B0-----:R-:W-:Y:S02]  /*0840*/  @!P0 IMAD R18, R17, R14, RZ ;  /* 0x0000000e11128224 */ /* 0x001fe400078e02ff */
[----:B------:R-:W-:-:S04]  /*0850*/  @!P0 IMAD.WIDE.U32 R16, R14, UR4, R22 ;  /* 0x000000040e108c25 */ /* 0x000fc8000f8e0016 */
[----:B------:R-:W-:Y:S02]  /*0860*/  @!P0 IMAD R19, R15, UR4, R18 ;  /* 0x000000040f138c24 */ /* 0x000fe4000f8e0212 */
[----:B------:R-:W0:Y:S03]  /*0870*/  @!P0 LDC.64 R14, c[0x0][0x398] ;  /* 0x0000e600ff0e8b82 */ /* 0x000e260000000a00 */
[----:B------:R-:W-:Y:S02]  /*0880*/  @!P0 IADD3 R17, PT, PT, R17, R19, RZ ;  /* 0x0000001311118210 */ /* 0x000fe40007ffe0ff */
[C---:B------:R-:W-:Y:S02]  /*0890*/  @!P0 SHF.L.U32 R19, R16.reuse, 0x2, RZ ;  /* 0x0000000210138819 */ /* 0x040fe400000006ff */
        /* <DEDUP_REMOVED lines=17> */
[----:B------:R-:W-:-:S04]  /*09b0*/  @!P0 IMAD.WIDE.U32 R18, R27, R16, R18 ;  /* 0x000000101b128225 */ /* 0x000fc800078e0012 */
[----:B------:R-:W-:Y:S01]  /*09c0*/  @!P0 IMAD.IADD R17, R19, 0x1, R17 ;  /* 0x0000000113118824 */ /* 0x000fe200078e0211 */
[----:B------:R-:W-:-:S04]  /*09d0*/  @!P0 SHF.L.U32 R27, R18, 0x2, RZ ;  /* 0x00000002121b8819 */ /* 0x000fc800000006ff */
[----:B------:R-:W-:Y:S02]  /*09e0*/  @!P0 SHF.L.U64.HI R22, R18, 0x2, R17 ;  /* 0x0000000212168819 */ /* 0x000fe40000010211 */
[----:B------:R-:W0:Y:S08]  /*09f0*/  @!P0 LDC.64 R16, c[0x0][0x3a0] ;  /* 0x0000e800ff108b82 */ /* 0x000e300000000a00 */
[----:B------:R-:W3:Y:S01]  /*0a00*/  @!P0 LDC.64 R18, c[0x0][0x398] ;  /* 0x0000e600ff128b82 */ /* 0x000ee20000000a00 */
[----:B0-----:R-:W-:-:S02]  /*0a10*/  @!P0 IADD3 R26, P1, PT, R27, R16, RZ ;  /* 0x000000101b1a8210 */ /* 0x001fc40007f3e0ff */
[----:B---3--:R-:W-:Y:S02]  /*0a20*/  @!P0 IADD3 R18, P2, PT, R27, R18, RZ ;  /* 0x000000121b128210 */ /* 0x008fe40007f5e0ff */
[C---:B------:R-:W-:Y:S02]  /*0a30*/  @!P0 IADD3.X R27, PT, PT, R22.reuse, R17, RZ, P1, !PT ;  /* 0x00000011161b8210 */ /* 0x040fe40000ffe4ff */
        /* <DEDUP_REMOVED lines=107> */
.L_x_1783:
        /* <DEDUP_REMOVED lines=78> */
.L_x_1785:
        /* <DEDUP_REMOVED lines=25> */
.L_x_1787:
[----:B------:R-:W-:Y:S05]  /*1760*/  BSYNC.RECONVERGENT B0 ;  /* 0x0000000000007941 */ /* 0x000fea0003800200 */
.L_x_1786:
        /* <DEDUP_REMOVED lines=15> */
.L_x_1782:
        /* <DEDUP_REMOVED lines=64> */
.L_x_1788:
[----:B------:R-:W-:Y:S05]  /*1c60*/  BRA.U !UP0, `(.L_x_1781) ;  /* 0x0000000508c07547 */ /* 0x000fea000b800000 */
[----:B------:R-:W-:-:S12]  /*1c70*/  UIADD3 UR4, UPT, UPT, UR6, -UR8, URZ ;  /* 0x8000000806047290 */ /* 0x000fd8000fffe0ff */
.L_x_1789:
        /* <DEDUP_REMOVED lines=111> */
.L_x_1781:
        /* <DEDUP_REMOVED lines=42> */
[----:B------:R-:W-:Y:S01]  /*2610*/  MOV R17, 0x3fffffff ;  /* 0x3fffffff00117802 */ /* 0x000fe20000000f00 */
[----:B--2---:R-:W-:-:S03]  /*2620*/  @!P2 FADD.FTZ R12, R12, R19 ;  /* 0x000000130c0ca221 */ /* 0x004fc60000010000 */
        /* <DEDUP_REMOVED lines=85> */
.L_x_1805:
        /* <DEDUP_REMOVED lines=21> */
[----:B------:R-:W3:Y:S02]  /*2cd0*/  LDS R26, [R5+0x25c] ;  /* 0x00025c00051a7984 */ /* 0x000ee40000000800 */
[----:B------:R-:W-:Y:S02]  /*2ce0*/  IMAD.IADD R16, R16, 0x1, R27 ;  /* 0x0000000110107824 */ /* 0x000fe400078e021b */
[----:B----4-:R-:W-:Y:S01]  /*2cf0*/  @!P0 FADD.FTZ R12, R17, R12 ;  /* 0x0000000c110c8221 */ /* 0x010fe20000010000 */
[----:B------:R4:W-:Y:S02]  /*2d00*/  STS [R5+0x230], R27 ;  /* 0x0002301b05007388 */ /* 0x0009e40000000800 */
[----:B------:R-:W-:Y:S02]  /*2d10*/  IADD3 R21, PT, PT, R21, R16, RZ ;  /* 0x0000001015157210 */ /* 0x000fe40007ffe0ff */
[----:B------:R4:W-:Y:S01]  /*2d20*/  STS [R5+0x23c], R16 ;  /* 0x00023c1005007388 */ /* 0x0009e20000000800 */
[----:B-----5:R-:W-:-:S03]  /*2d30*/  @!P0 FADD.FTZ R8, R19, R8 ;  /* 0x0000000813088221 */ /* 0x020fc60000010000 */
[----:B------:R4:W-:Y:S01]  /*2d40*/  STS [R5+0x248], R21 ;  /* 0x0002481505007388 */ /* 0x0009e20000000800 */
[----:B------:R-:W-:-:S03]  /*2d50*/  ISETP.NE.AND P0, PT, R24, RZ, PT ;  /* 0x000000ff1800720c */ /* 0x000fc60003f05270 */
[----:B------:R4:W-:Y:S01]  /*2d60*/  STS [R5+0x234], R12 ;  /* 0x0002340c05007388 */ /* 0x0009e20000000800 */
[----:B------:R-:W-:Y:S01]  /*2d70*/  IADD3 R24, PT, PT, R24, R21, RZ ;  /* 0x0000001518187210 */ /* 0x000fe20007ffe0ff */
[----:B------:R-:W-:Y:S02]  /*2d80*/  @!P3 FADD.FTZ R18, R18, R12 ;  /* 0x0000000c1212b221 */ /* 0x000fe40000010000 */
        /* <DEDUP_REMOVED lines=13> */
.L_x_1790:
        /* <DEDUP_REMOVED lines=19> */
[----:B------:R-:W-:Y:S02]  /*2f90*/  @!P2 LEA R16, R11, R16, 0x3 ;  /* 0x000000100b10a211 */ /* 0x000fe400078e18ff */
[----:B------:R-:W-:-:S04]  /*2fa0*/  SHF.R.S32.HI R5, RZ, 0x1f, R8 ;  /* 0x0000001fff057819 */ /* 0x000fc80000011408 */
[----:B------:R-:W-:Y:S01]  /*2fb0*/  ISETP.GE.AND.EX P1, PT, R5, UR9, PT, P1 ;  /* 0x0000000905007c0c */ /* 0x000fe2000bf26310 */
        /* <DEDUP_REMOVED lines=16> */
.L_x_1793:
[----:B------:R-:W-:Y:S05]  /*30c0*/  BSYNC.RECONVERGENT B0 ;  /* 0x0000000000007941 */ /* 0x000fea0003800200 */
.L_x_1792:
        /* <DEDUP_REMOVED lines=23> */
.L_x_1791:
[----:B------:R-:W-:Y:S05]  /*3240*/  WARPSYNC.COLLECTIVE R17, `(.L_x_1794) ;  /* 0x0000000011087348 */ /* 0x000fea0003c00000 */
[----:B------:R-:W-:Y:S01]  /*3250*/  NOP ;  /* 0x0000000000007918 */ /* 0x000fe20000000000 */
[----:B------:R-:W-:Y:S05]  /*3260*/  ENDCOLLECTIVE ;  /* 0x000000000000791b */ /* 0x000fea0003800000 */
.L_x_1794:
        /* <DEDUP_REMOVED lines=14> */
.L_x_1795:
        /* <DEDUP_REMOVED lines=9> */
.L_x_1796:
        /* <DEDUP_REMOVED lines=11> */
.L_x_1797:
        /* <DEDUP_REMOVED lines=9> */
.L_x_1798:
        /* <DEDUP_REMOVED lines=11> */
.L_x_1799:
        /* <DEDUP_REMOVED lines=9> */
.L_x_1800:
        /* <DEDUP_REMOVED lines=11> */
.L_x_1801:
        /* <DEDUP_REMOVED lines=10> */
.L_x_1802:
        /* <DEDUP_REMOVED lines=9> */
.L_x_1803:
[----:B------:R-:W-:Y:S01]  /*3840*/  @!P0 FADD.FTZ R12, R12, R23 ;  /* 0x000000170c0c8221 */ /* 0x000fe20000010000 */
[----:B------:R0:W-:Y:S04]  /*3850*/  STS [R15+0xc0], R16 ;  /* 0x0000c0100f007388 */ /* 0x0001e80000000800 */
[----:B------:R0:W-:Y:S04]  /*3860*/  STS [R15+0xc4], R8 ;  /* 0x0000c4080f007388 */ /* 0x0001e80000000800 */
[----:B------:R0:W-:Y:S02]  /*3870*/  STS [R15+0xc8], R12 ;  /* 0x0000c80c0f007388 */ /* 0x0001e40000000800 */
[----:B0-----:R-:W-:Y:S05]  /*3880*/  WARPSYNC.COLLECTIVE R17, `(.L_x_1804) ;  /* 0x0000000011087348 */ /* 0x001fea0003c00000 */
[----:B------:R-:W-:Y:S01]  /*3890*/  NOP ;  /* 0x0000000000007918 */ /* 0x000fe20000000000 */
[----:B0-----:R-:W-:Y:S05]  /*38a0*/  ENDCOLLECTIVE ;  /* 0x000000000000791b */ /* 0x001fea0003800000 */
.L_x_1804:
[----:B------:R-:W-:Y:S05]  /*38b0*/  BRA `(.L_x_1805) ;  /* 0xfffffff000b07947 */ /* 0x000fea000383ffff */
.L_x_1806:
        /* <DEDUP_REMOVED lines=12> */
.L_x_3926:


//--------------------- .text._Z30group_norm_nhwc_bwd_sum_kernelI11Fp32IOFp16WLi140EEv26Group_norm_nhwc_bwd_params --------------------------
	.section	.text._Z30group_norm_nhwc_bwd_sum_kernelI11Fp32IOFp16WLi140EEv26Group_norm_nhwc_bwd_params,"ax",@progbits
	.align	128
        .global         _Z30group_norm_nhwc_bwd_sum_kernelI11Fp32IOFp16WLi140EEv26Group_norm_nhwc_bwd_params
        .type           _Z30group_norm_nhwc_bwd_sum_kernelI11Fp32IOFp16WLi140EEv26Group_norm_nhwc_bwd_params,@function
        .size           _Z30group_norm_nhwc_bwd_sum_kernelI11Fp32IOFp16WLi140EEv26Group_norm_nhwc_bwd_params,(.L_x_3927 - _Z30group_norm_nhwc_bwd_sum_kernelI11Fp32IOFp16WLi140EEv26Group_norm_nhwc_bwd_params)
        .other          _Z30group_norm_nhwc_bwd_sum_kernelI11Fp32IOFp16WLi140EEv26Group_norm_nhwc_bwd_params,@"STO_CUDA_ENTRY STV_DEFAULT"
_Z30group_norm_nhwc_bwd_sum_kernelI11Fp32IOFp16WLi140EEv26Group_norm_nhwc_bwd_params:
.text._Z30group_norm_nhwc_bwd_sum_kernelI11Fp32IOFp16WLi140EEv26Group_norm_nhwc_bwd_params:
        /* <DEDUP_REMOVED lines=45> */
[----:B------:R-:W-:Y:S01]  /*02d0*/  HFMA2 R21, -RZ, RZ, 0, 0 ;  /* 0x00000000ff157431 */ /* 0x000fe200000001ff */
        /* <DEDUP_REMOVED lines=32> */
.L_x_1808:
[----:B------:R-:W-:Y:S05]  /*04e0*/  BSYNC.RECONVERGENT B0 ;  /* 0x0000000000007941 */ /* 0x000fea0003800200 */
.L_x_1807:
        /* <DEDUP_REMOVED lines=48> */
.L_x_1812:
        /* <DEDUP_REMOVED lines=25> */
[----:B0-----:R-:W-:Y:S01]  /*0980*/  @!P0 MOV R18, R24 ;  /* 0x0000001800128202 */ /* 0x001fe20000000f00 */
[----:B------:R-:W-:Y:S02]  /*0990*/  @!P0 IMAD.MOV.U32 R19, RZ, RZ, R23 ;  /* 0x000000ffff138224 */ /* 0x000fe400078e0017 */
        /* <DEDUP_REMOVED lines=117> */
.L_x_1811:
        /* <DEDUP_REMOVED lines=36> */
[----:B------:R-:W-:-:S04]  /*1330*/  @!P0 IMAD.WIDE.U32 R26, R27, UR6, R22 ;  /* 0x000000061b1a8c25 */ /* 0x000fc8000f8e0016 */
[----:B------:R-:W-:Y:S01]  /*1340*/  @!P0 IMAD.IADD R19, R27, 0x1, R19 ;  /* 0x000000011b138824 */ /* 0x000fe200078e0213 */
[----:B------:R-:W-:-:S04]  /*1350*/  @!P0 SHF.L.U32 R27, R26, 0x2, RZ ;  /* 0x000000021a1b8819 */ /* 0x000fc800000006ff */
        /* <DEDUP_REMOVED lines=39> */
.L_x_1813:
        /* <DEDUP_REMOVED lines=25> */
.L_x_1815:
[----:B------:R-:W-:Y:S05]  /*1760*/  BSYNC.RECONVERGENT B0 ;  /* 0x0000000000007941 */ /* 0x000fea0003800200 */
.L_x_1814:
        /* <DEDUP_REMOVED lines=15> */
.L_x_1810:
        /* <DEDUP_REMOVED lines=18> */
[----:B------:R-:W-:-:S04]  /*1980*/  @!P0 IMAD.WIDE.U32 R6, R5, UR4, R6 ;  /* 0x0000000405068c25 */ /* 0x000fc8000f8e0006 */
[----:B------:R-:W-:Y:S01]  /*1990*/  @!P0 IMAD.SHL.U32 R5, R6, 0x4, RZ ;  /* 0x0000000406058824 */ /* 0x000fe200078e00ff */
        /* <DEDUP_REMOVED lines=44> */
.L_x_1816:
[----:B------:R-:W-:Y:S05]  /*1c60*/  BRA.U !UP0, `(.L_x_1809) ;  /* 0x0000000508c07547 */ /* 0x000fea000b800000 */
[----:B------:R-:W-:-:S12]  /*1c70*/  UIADD3 UR4, UPT, UPT, UR6, -UR8, URZ ;  /* 0x8000000806047290 */ /* 0x000fd8000fffe0ff */
.L_x_1817:
        /* <DEDUP_REMOVED lines=111> */
.L_x_1809:
        /* <DEDUP_REMOVED lines=50> */
[----:B------:R-:W-:Y:S02]  /*2690*/  R2UR UR7, R14 ;  /* 0x000000000e0772ca */ /* 0x000fe400000e0000 */
[----:B------:R-:W-:Y:S01]  /*26a0*/  IADD3 R5, PT, PT, R13, 0x210, RZ ;  /* 0x000002100d057810 */ /* 0x000fe20007ffe0ff */
[----:B------:R-:W-:Y:S01]  /*26b0*/  @!P3 FADD.FTZ R4, R4, R17 ;  /* 0x000000110404b221 */ /* 0x000fe20000010000 */
[----:B------:R0:W-:Y:S03]  /*26c0*/  STS [R15+0xc4], R2 ;  /* 0x0000c4020f007388 */ /* 0x0001e60000000800 */
[----:B------:R-:W-:Y:S01]  /*26d0*/  IMAD R5, R0, 0x30, R5 ;  /* 0x0000003000057824 */ /* 0x000fe200078e0205 */
        /* <DEDUP_REMOVED lines=83> */
.L_x_1833:
        /* <DEDUP_REMOVED lines=58> */
.L_x_1818:
        /* <DEDUP_REMOVED lines=33> */
[----:B------:R-:W-:Y:S02]  /*31c0*/  IMAD R13, R16, UR4, R3 ;  /* 0x00000004100d7c24 */ /* 0x000fe4000f8e0203 */
[----:B------:R-:W-:Y:S02]  /*31d0*/  IMAD.IADD R11, R3, 0x1, R0 ;  /* 0x00000001030b7824 */ /* 0x000fe400078e0200 */
[----:B--2---:R-:W-:-:S04]  /*31e0*/  IMAD.WIDE R12, R13, 0x4, R14 ;  /* 0x000000040d0c7825 */ /* 0x004fc800078e020e */
[----:B------:R-:W-:Y:S01]  /*31f0*/  IMAD.WIDE R14, R11, 0x4, R14 ;  /* 0x000000040b0e7825 */ /* 0x000fe200078e020e */
[----:B0-----:R2:W-:Y:S04]  /*3200*/  REDG.E.ADD.F32.FTZ.RN.STRONG.GPU desc[UR14][R12.64], R4 ;  /* 0x000000040c0079a6 */ /* 0x0015e8000c12f30e */
[----:B------:R2:W-:Y:S02]  /*3210*/  REDG.E.ADD.F32.FTZ.RN.STRONG.GPU desc[UR14][R14.64], R5 ;  /* 0x000000050e0079a6 */ /* 0x0005e4000c12f30e */
.L_x_1821:
[----:B------:R-:W-:Y:S05]  /*3220*/  BSYNC.RECONVERGENT B0 ;  /* 0x0000000000007941 */ /* 0x000fea0003800200 */
.L_x_1820:
        /* <DEDUP_REMOVED lines=23> */
.L_x_1819:
[----:B0-----:R-:W-:Y:S05]  /*33a0*/  WARPSYNC.COLLECTIVE R14, `(.L_x_1822) ;  /* 0x000000000e087348 */ /* 0x001fea0003c00000 */
[----:B------:R-:W-:Y:S01]  /*33b0*/  NOP ;  /* 0x0000000000007918 */ /* 0x000fe20000000000 */
[----:B0-----:R-:W-:Y:S05]  /*33c0*/  ENDCOLLECTIVE ;  /* 0x000000000000791b */ /* 0x001fea0003800000 */
.L_x_1822:
        /* <DEDUP_REMOVED lines=14> */
.L_x_1823:
        /* <DEDUP_REMOVED lines=9> */
.L_x_1824:
        /* <DEDUP_REMOVED lines=11> */
.L_x_1825:
        /* <DEDUP_REMOVED lines=9> */
.L_x_1826:
        /* <DEDUP_REMOVED lines=11> */
.L_x_1827:
        /* <DEDUP_REMOVED lines=9> */
.L_x_1828:
        /* <DEDUP_REMOVED lines=11> */
.L_x_1829:
        /* <DEDUP_REMOVED lines=10> */
.L_x_1830:
        /* <DEDUP_REMOVED lines=9> */
.L_x_1831:
[----:B------:R-:W-:Y:S01]  /*39a0*/  @!P0 FADD.FTZ R4, R4, R21 ;  /* 0x0000001504048221 */ /* 0x000fe20000010000 */
[----:B------:R0:W-:Y:S04]  /*39b0*/  STS [R15+0xc0], R12 ;  /* 0x0000c00c0f007388 */ /* 0x0001e80000000800 */
[----:B------:R0:W-:Y:S04]  /*39c0*/  STS [R15+0xc4], R2 ;  /* 0x0000c4020f007388 */ /* 0x0001e80000000800 */
[----:B------:R0:W-:Y:S02]  /*39d0*/  STS [R15+0xc8], R4 ;  /* 0x0000c8040f007388 */ /* 0x0001e40000000800 */
[----:B0-----:R-:W-:Y:S05]  /*39e0*/  WARPSYNC.COLLECTIVE R14, `(.L_x_1832) ;  /* 0x000000000e087348 */ /* 0x001fea0003c00000 */
[----:B------:R-:W-:Y:S01]  /*39f0*/  NOP ;  /* 0x0000000000007918 */ /* 0x000fe20000000000 */
[----:B0-----:R-:W-:Y:S05]  /*3a00*/  ENDCOLLECTIVE ;  /* 0x000000000000791b */ /* 0x001fea0003800000 */
.L_x_1832:
[----:B------:R-:W-:Y:S05]  /*3a10*/  BRA `(.L_x_1833) ;  /* 0xfffffff0007c7947 */ /* 0x000fea000383ffff */
.L_x_1834:
        /* <DEDUP_REMOVED lines=14> */
.L_x_3927:


//--------------------- .text._Z30group_norm_nhwc_bwd_sum_kernelI11Fp32IOFp16WLi160EEv26Group_norm_nhwc_bwd_params --------------------------
	.section	.text._Z30group_norm_nhwc_bwd_sum_kernelI11Fp32IOFp16WLi160EEv26Group_norm_nhwc_bwd_params,"ax",@progbits
	.align	128
        .global         _Z30group_norm_nhwc_bwd_sum_kernelI11Fp32IOFp16WLi160EEv26Group_norm_nhwc_bwd_params
        .type           _Z30group_norm_nhwc_bwd_sum_kernelI11Fp32IOFp16WLi160EEv26Group_norm_nhwc_bwd_params,@function
        .size           _Z30group_norm_nhwc_bwd_sum_kernelI11Fp32IOFp16WLi160EEv26Group_norm_nhwc_bwd_params,(.L_x_3928 - _Z30group_norm_nhwc_bwd_sum_kernelI11Fp32IOFp16WLi160EEv26Group_norm_nhwc_bwd_params)
        .other          _Z30group_norm_nhwc_bwd_sum_kernelI11Fp32IOFp16WLi160EEv26Group_norm_nhwc_bwd_params,@"STO_CUDA_ENTRY STV_DEFAULT"
_Z30group_norm_nhwc_bwd_sum_kernelI11Fp32IOFp16WLi160EEv26Group_norm_nhwc_bwd_params:
.text._Z30group_norm_nhwc_bwd_sum_kernelI11Fp32IOFp16WLi160EEv26Group_norm_nhwc_bwd_params:
        /* <DEDUP_REMOVED lines=76> */
.L_x_1836:
[----:B------:R-:W-:Y:S05]  /*04c0*/  BSYNC.RECONVERGENT B0 ;  /* 0x0000000000007941 */ /* 0x000fea0003800200 */
.L_x_1835:
[----:B------:R-:W-:Y:S01]  /*04d0*/  IMAD.HI.U32 R15, R15, R4, RZ ;  /* 0x000000040f0f7227 */ /* 0x000fe200078e00ff */
[----:B------:R-:W0:Y:S01]  /*04e0*/  S2UR UR4, SR_CTAID.Y ;  /* 0x00000000000479c3 */ /* 0x000e220000002600 */
[----:B------:R-:W-:Y:S02]  /*04f0*/  FSETP.GTU.FTZ.AND P2, PT, R20, RZ, PT ;  /* 0x000000ff1400720b */ /* 0x000fe40003f5c000 */
[----:B------:R-:W-:Y:S01]  /*0500*/  HFMA2 R27, -RZ, RZ, 0, 0 ;  /* 0x00000000ff1b7431 */ /* 0x000fe200000001ff */
[----:B------:R-:W-:Y:S02]  /*0510*/  MOV R28, RZ ;  /* 0x000000ff001c7202 */ /* 0x000fe40000000f00 */
[----:B------:R-:W-:Y:S02]  /*0520*/  CS2R R24, SRZ ;  /* 0x0000000000187805 */ /* 0x000fe4000001ff00 */
[----:B------:R-:W-:-:S05]  /*0530*/  IADD3 R8, PT, PT, -R15, RZ, RZ ;  /* 0x000000ff0f087210 */ /* 0x000fca0007ffe1ff */
[----:B------:R-:W-:Y:S02]  /*0540*/  IMAD R4, R5, R8, R4 ;  /* 0x0000000805047224 */ /* 0x000fe400078e0204 */
[----:B------:R-:W1:Y:S03]  /*0550*/  LDC.64 R8, c[0x0][0x400] ;  /* 0x00010000ff087b82 */ /* 0x000e660000000a00 */
[----:B------:R-:W-:-:S05]  /*0560*/  ISETP.GE.U32.AND P4, PT, R4, R5, PT ;  /* 0x000000050400720c */ /* 0x000fca0003f86070 */
[----:B------:R-:W2:Y:S01]  /*0570*/  @P2 LDC R11, c[0x0][0x3c0] ;  /* 0x0000f000ff0b2b82 */ /* 0x000ea20000000800 */
[----:B0-----:R-:W-:-:S07]  /*0580*/  IMAD R12, R10, UR4, RZ ;  /* 0x000000040a0c7c24 */ /* 0x001fce000f8e02ff */
[-C--:B------:R-:W-:Y:S02]  /*0590*/  @P4 IADD3 R4, PT, PT, R4, -R5.reuse, RZ ;  /* 0x8000000504044210 */ /* 0x080fe40007ffe0ff */
[----:B------:R-:W-:Y:S02]  /*05a0*/  SHF.R.S32.HI R13, RZ, 0x1f, R12 ;  /* 0x0000001fff0d7819 */ /* 0x000fe4000001140c */
[----:B------:R-:W-:Y:S02]  /*05b0*/  IADD3 R19, P1, PT, R12, R10, RZ ;  /* 0x0000000a0c137210 */ /* 0x000fe40007f3e0ff */
[----:B------:R-:W-:Y:S01]  /*05c0*/  ISETP.GE.U32.AND P3, PT, R4, R5, PT ;  /* 0x000000050400720c */ /* 0x000fe20003f66070 */
[----:B------:R-:W-:Y:S01]  /*05d0*/  IMAD.MOV.U32 R4, RZ, RZ, 0x3f800000 ;  /* 0x3f800000ff047424 */ /* 0x000fe200078e00ff */
[----:B------:R-:W-:Y:S02]  /*05e0*/  LEA.HI.X.SX32 R14, R10, R13, 0x1, P1 ;  /* 0x0000000d0a0e7211 */ /* 0x000fe400008f0eff */
[----:B-1----:R-:W-:-:S02]  /*05f0*/  ISETP.LT.U32.AND P1, PT, R19, R8, PT ;  /* 0x000000081300720c */ /* 0x002fc40003f21070 */
[----:B------:R-:W-:Y:S02]  /*0600*/  @P4 IADD3 R15, PT, PT, R15, 0x1, RZ ;  /* 0x000000010f0f4810 */ /* 0x000fe40007ffe0ff */
[----:B------:R-:W-:Y:S01]  /*0610*/  ISETP.LT.AND.EX P1, PT, R14, R9, PT, P1 ;  /* 0x000000090e00720c */ /* 0x000fe20003f21310 */
[----:B--2---:R-:W-:Y:S01]  /*0620*/  @P2 FADD.FTZ R10, R20, R11 ;  /* 0x0000000b140a2221 */ /* 0x004fe20000010000 */
[----:B------:R-:W-:Y:S02]  /*0630*/  ISETP.NE.U32.AND P4, PT, R5, RZ, PT ;  /* 0x000000ff0500720c */ /* 0x000fe40003f85070 */
[----:B------:R-:W-:Y:S01]  /*0640*/  SEL R19, R19, R8, P1 ;  /* 0x0000000813137207 */ /* 0x000fe20000800000 */
[----:B------:R0:W1:Y:S01]  /*0650*/  @P2 MUFU.RSQ R4, R10 ;  /* 0x0000000a00042308 */ /* 0x0000620000001400 */
[----:B------:R-:W-:Y:S01]  /*0660*/  @P3 IADD3 R15, PT, PT, R15, 0x1, RZ ;  /* 0x000000010f0f3810 */ /* 0x000fe20007ffe0ff */
[----:B------:R-:W-:Y:S01]  /*0670*/  IMAD.MOV.U32 R8, RZ, RZ, RZ ;  /* 0x000000ffff087224 */ /* 0x000fe200078e00ff */
[----:B------:R-:W-:-:S02]  /*0680*/  ISETP.GT.AND P1, PT, R19, R12, PT ;  /* 0x0000000c1300720c */ /* 0x000fc40003f24270 */
[----:B------:R-:W-:Y:S01]  /*0690*/  SEL R5, R6, R15, !P4 ;  /* 0x0000000f06057207 */ /* 0x000fe20006000000 */
[----:B------:R-:W-:-:S10]  /*06a0*/  IMAD.MOV.U32 R6, RZ, RZ, RZ ;  /* 0x000000ffff067224 */ /* 0x000fd400078e00ff */
        /* <DEDUP_REMOVED lines=13> */
[----:B------:R-:W-:Y:S01]  /*0780*/  HFMA2 R8, -RZ, RZ, 0, 0 ;  /* 0x00000000ff087431 */ /* 0x000fe200000001ff */
[----:B------:R-:W-:Y:S01]  /*0790*/  MOV R28, RZ ;  /* 0x000000ff001c7202 */ /* 0x000fe20000000f00 */
[----:B------:R-:W-:Y:S01]  /*07a0*/  IMAD.MOV.U32 R27, RZ, RZ, RZ ;  /* 0x000000ffff1b7224 */ /* 0x000fe200078e00ff */
[----:B------:R-:W-:-:S09]  /*07b0*/  LOP3.LUT R11, R10, 0x3, RZ, 0xc0, !PT ;  /* 0x000000030a0b7812 */ /* 0x000fd200078ec0ff */
[----:B------:R-:W-:Y:S05]  /*07c0*/  @P1 BRA `(.L_x_1839) ;  /* 0x0000000800501947 */ /* 0x000fea0003800000 */
[----:B------:R-:W-:Y:S01]  /*07d0*/  LOP3.LUT R26, R10, 0xfffffffc, RZ, 0xc0, !PT ;  /* 0xfffffffc0a1a7812 */ /* 0x000fe200078ec0ff */
[----:B------:R-:W-:Y:S01]  /*07e0*/  IMAD.MOV.U32 R6, RZ, RZ, RZ ;  /* 0x000000ffff067224 */ /* 0x000fe200078e00ff */
[----:B------:R-:W-:Y:S02]  /*07f0*/  IADD3 R7, PT, PT, R20, 0x1, RZ ;  /* 0x0000000114077810 */ /* 0x000fe40007ffe0ff */
[----:B------:R-:W-:-:S07]  /*0800*/  IADD3 R26, PT, PT, -R26, RZ, RZ ;  /* 0x000000ff1a1a7210 */ /* 0x000fce0007ffe1ff */
.L_x_1840:
[----:B------:R-:W0:Y:S01]  /*0810*/  @!P0 LDC.64 R12, c[0x0][0x3f8] ;  /* 0x0000fe00ff0c8b82 */ /* 0x000e220000000a00 */
[----:B------:R-:W-:Y:S01]  /*0820*/  @!P0 IADD3 R21, PT, PT, R7, -0x1, RZ ;  /* 0xffffffff07158810 */ /* 0x000fe20007ffe0ff */
[----:B------:R-:W-:-:S03]  /*0830*/  @!P0 IMAD.MOV.U32 R18, RZ, RZ, R32 ;  /* 0x000000ffff128224 */ /* 0x000fc600078e0020 */
[----:B------:R-:W-:-:S03]  /*0840*/  @!P0 SHF.R.S32.HI R19, RZ, 0x1f, R21 ;  /* 0x0000001fff138819 */ /* 0x000fc60000011415 */
[----:B------:R-:W2:Y:S08]  /*0850*/  @!P0 LDC.64 R14, c[0x0][0x3a0] ;  /* 0x0000e800ff0e8b82 */ /* 0x000eb00000000a00 */
[----:B------:R-:W3:Y:S01]  /*0860*/  @!P0 LDC.64 R16, c[0x0][0x398] ;  /* 0x0000e600ff108b82 */ /* 0x000ee20000000a00 */
[----:B0-----:R-:W-:Y:S01]  /*0870*/  @!P0 IMAD R20, R19, R12, RZ ;  /* 0x0000000c13148224 */ /* 0x001fe200078e02ff */
[----:B------:R-:W-:-:S03]  /*0880*/  @!P0 MOV R19, R9 ;  /* 0x0000000900138202 */ /* 0x000fc60000000f00 */
[C---:B------:R-:W-:Y:S02]  /*0890*/  @!P0 IMAD R13, R21.reuse, R13, R20 ;  /* 0x0000000d150d8224 */ /* 0x040fe400078e0214 */
[----:B------:R-:W-:Y:S02]  /*08a0*/  @!P0 IMAD.WIDE.U32 R18, R21, R12, R18 ;  /* 0x0000000c15128225 */ /* 0x000fe400078e0012 */
[----:B------:R-:W0:Y:S02]  /*08b0*/  @!P0 LDC.64 R20, c[0x0][0x3a0] ;  /* 0x0000e800ff148b82 */ /* 0x000e240000000a00 */
[----:B------:R-:W-:Y:S01]  /*08c0*/  @!P0 IMAD.IADD R13, R19, 0x1, R13 ;  /* 0x00000001130d8824 */ /* 0x000fe200078e020d */
[----:B------:R-:W-:-:S04]  /*08d0*/  @!P0 SHF.L.U32 R35, R18, 0x2, RZ ;  /* 0x0000000212238819 */ /* 0x000fc800000006ff */
[C---:B--2---:R-:W-:Y:S02]  /*08e0*/  @!P0 IADD3 R22, P1, PT, R35.reuse, R14, RZ ;  /* 0x0000000e23168210 */ /* 0x044fe40007f3e0ff */
[----:B------:R-:W-:Y:S02]  /*08f0*/  @!P0 SHF.L.U64.HI R18, R18, 0x2, R13 ;  /* 0x0000000212128819 */ /* 0x000fe4000001020d */
[----:B------:R-:W-:Y:S02]  /*0900*/  CS2R R12, SRZ ;  /* 0x00000000000c7805 */ /* 0x000fe4000001ff00 */
[C---:B------:R-:W-:Y:S02]  /*0910*/  @!P0 IADD3.X R23, PT, PT, R18.reuse, R15, RZ, P1, !PT ;  /* 0x0000000f12178210 */ /* 0x040fe40000ffe4ff */
[----:B------:R-:W-:Y:S02]  /*0920*/  CS2R R14, SRZ ;  /* 0x00000000000e7805 */ /* 0x000fe4000001ff00 */
[----:B---3--:R-:W-:Y:S01]  /*0930*/  @!P0 IADD3 R34, P1, PT, R35, R16, RZ ;  /* 0x0000001023228210 */ /* 0x008fe20007f3e0ff */
[----:B------:R2:W3:Y:S03]  /*0940*/  @!P0 LDG.E.64 R12, desc[UR6][R22.64] ;  /* 0x00000006160c8981 */ /* 0x0004e6000c1e1b00 */
[----:B------:R-:W-:-:S02]  /*0950*/  @!P0 IADD3.X R35, PT, PT, R18, R17, RZ, P1, !PT ;  /* 0x0000001112238210 */ /* 0x000fc40000ffe4ff */
[----:B------:R-:W4:Y:S03]  /*0960*/  @!P0 LDC.64 R16, c[0x0][0x3f8] ;  /* 0x0000fe00ff108b82 */ /* 0x000f260000000a00 */
[----:B------:R0:W5:Y:S01]  /*0970*/  @!P0 LDG.E.64 R14, desc[UR6][R34.64] ;  /* 0x00000006220e8981 */ /* 0x000162000c1e1b00 */
[----:B------:R-:W-:Y:S02]  /*0980*/  @!P0 SHF.R.S32.HI R29, RZ, 0x1f, R7 ;  /* 0x0000001fff1d8819 */ /* 0x000fe40000011407 */
[----:B--2---:R-:W-:Y:S01]  /*0990*/  @!P0 MOV R23, R9 ;  /* 0x0000000900178202 */ /* 0x004fe20000000f00 */
[----:B------:R-:W-:Y:S01]  /*09a0*/  @!P0 IMAD.MOV.U32 R22, RZ, RZ, R32 ;  /* 0x000000ffff168224 */ /* 0x000fe200078e0020 */
[----:B------:R-:W2:Y:S01]  /*09b0*/  @!P0 LDC.64 R18, c[0x0][0x398] ;  /* 0x0000e600ff128b82 */ /* 0x000ea20000000a00 */
[----:B----4-:R-:W-:-:S04]  /*09c0*/  @!P0 IMAD R36, R29, R16, RZ ;  /* 0x000000101d248224 */ /* 0x010fc800078e02ff */
[C---:B------:R-:W-:Y:S02]  /*09d0*/  @!P0 IMAD R29, R7.reuse, R17, R36 ;  /* 0x00000011071d8224 */ /* 0x040fe400078e0224 */
[----:B------:R-:W-:-:S04]  /*09e0*/  @!P0 IMAD.WIDE.U32 R16, R7, R16, R22 ;  /* 0x0000001007108225 */ /* 0x000fc800078e0016 */
[----:B------:R-:W-:Y:S01]  /*09f0*/  @!P0 IMAD.SHL.U32 R23, R16, 0x4, RZ ;  /* 0x0000000410178824 */ /* 0x000fe200078e00ff */
[----:B------:R-:W-:-:S04]  /*0a00*/  @!P0 IADD3 R17, PT, PT, R17, R29, RZ ;  /* 0x0000001d11118210 */ /* 0x000fc80007ffe0ff */
[----:B------:R-:W-:Y:S01]  /*0a10*/  @!P0 SHF.L.U64.HI R36, R16, 0x2, R17 ;  /* 0x0000000210248819 */ /* 0x000fe20000010211 */
[----:B------:R-:W-:Y:S01]  /*0a20*/  @!P0 VIADD R37, R7, 0x1 ;  /* 0x0000000107258836 */ /* 0x000fe20000000000 */
[C---:B0-----:R-:W-:Y:S02]  /*0a30*/  @!P0 IADD3 R34, P1, PT, R23.reuse, R20, RZ ;  /* 0x0000001417228210 */ /* 0x041fe40007f3e0ff */
[----:B------:R-:W-:Y:S02]  /*0a40*/  CS2R R16, SRZ ;  /* 0x0000000000107805 */ /* 0x000fe4000001ff00 */
[----:B--2---:R-:W-:Y:S02]  /*0a50*/  @!P0 IADD3 R22, P2, PT, R23, R18, RZ ;  /* 0x0000001217168210 */ /* 0x004fe40007f5e0ff */
[C---:B------:R-:W-:Y:S02]  /*0a60*/  @!P0 IADD3.X R35, PT, PT, R36.reuse, R21, RZ, P1, !PT ;  /* 0x0000001524238210 */ /* 0x040fe40000ffe4ff */
[----:B------:R-:W0:Y:S01]  /*0a70*/  @!P0 LDC.64 R20, c[0x0][0x3f8] ;  /* 0x0000fe00ff148b82 */ /* 0x000e220000000a00 */
[----:B------:R-:W-:-:S02]  /*0a80*/  @!P0 IADD3.X R23, PT, PT, R36, R19, RZ, P2, !PT ;  /* 0x0000001324178210 */ /* 0x000fc400017fe4ff */
[----:B------:R-:W-:Y:S02]  /*0a90*/  CS2R R18, SRZ ;  /* 0x0000000000127805 */ /* 0x000fe4000001ff00 */
[----:B------:R-:W-:Y:S01]  /*0aa0*/  @!P0 SHF.R.S32.HI R29, RZ, 0x1f, R37 ;  /* 0x0000001fff1d8819 */ /* 0x000fe20000011425 */
[----:B------:R-:W2:Y:S04]  /*0ab0*/  @!P0 LDG.E.64 R16, desc[UR6][R34.64] ;  /* 0x0000000622108981 */ /* 0x000ea8000c1e1b00 */
[----:B------:R4:W2:Y:S02]  /*0ac0*/  @!P0 LDG.E.64 R18, desc[UR6][R22.64] ;  /* 0x0000000616128981 */ /* 0x0008a4000c1e1b00 */
[----:B----4-:R-:W-:Y:S02]  /*0ad0*/  @!P0 MOV R22, R32 ;  /* 0x0000002000168202 */ /* 0x010fe40000000f00 */
        /* <DEDUP_REMOVED lines=8> */
[----:B0-----:R-:W-:-:S04]  /*0b60*/  @!P0 IADD3 R22, P1, PT, R35, R20, RZ ;  /* 0x0000001423168210 */ /* 0x001fc80007f3e0ff */
[----:B------:R-:W-:Y:S02]  /*0b70*/  @!P0 IADD3.X R23, PT, PT, R36, R21, RZ, P1, !PT ;  /* 0x0000001524178210 */ /* 0x000fe40000ffe4ff */
[----:B------:R-:W-:-:S06]  /*0b80*/  CS2R R20, SRZ ;  /* 0x0000000000147805 */ /* 0x000fcc000001ff00 */
[----:B------:R0:W4:Y:S02]  /*0b90*/  @!P0 LDG.E.64 R20, desc[UR6][R22.64] ;  /* 0x0000000616148981 */ /* 0x000124000c1e1b00 */
[----:B0-----:R-:W0:Y:S02]  /*0ba0*/  @!P0 LDC.64 R22, c[0x0][0x398] ;  /* 0x0000e600ff168b82 */ /* 0x001e240000000a00 */
[----:B0-----:R-:W-:-:S05]  /*0bb0*/  @!P0 IADD3 R34, P1, PT, R35, R22, RZ ;  /* 0x0000001623228210 */ /* 0x001fca0007f3e0ff */
[----:B------:R-:W-:Y:S01]  /*0bc0*/  @!P0 IMAD.X R35, R36, 0x1, R23, P1 ;  /* 0x0000000124238824 */ /* 0x000fe200008e0617 */
[----:B------:R-:W-:-:S06]  /*0bd0*/  CS2R R22, SRZ ;  /* 0x0000000000167805 */ /* 0x000fcc000001ff00 */
[----:B------:R0:W4:Y:S01]  /*0be0*/  @!P0 LDG.E.64 R22, desc[UR6][R34.64] ;  /* 0x0000000622168981 */ /* 0x000122000c1e1b00 */
[C---:B---3--:R-:W-:Y:S01]  /*0bf0*/  FADD.FTZ R29, -R2.reuse, R12 ;  /* 0x0000000c021d7221 */ /* 0x048fe20000010100 */
[----:B------:R-:W-:-:S03]  /*0c00*/  FADD.FTZ R37, -R2, R13 ;  /* 0x0000000d02257221 */ /* 0x000fc60000010100 */
[-C--:B-1----:R-:W-:Y:S01]  /*0c10*/  FMUL.FTZ R12, R29, R4.reuse ;  /* 0x000000041d0c7220 */ /* 0x082fe20000410000 */
[----:B------:R-:W-:Y:S01]  /*0c20*/  FMUL.FTZ R37, R37, R4 ;  /* 0x0000000425257220 */ /* 0x000fe20000410000 */
[----:B-----5:R-:W-:Y:S01]  /*0c30*/  FADD.FTZ R29, R14, R25 ;  /* 0x000000190e1d7221 */ /* 0x020fe20000010000 */
[C---:B0-----:R-:W-:Y:S01]  /*0c40*/  FMUL.FTZ R35, R15.reuse, R0 ;  /* 0x000000000f237220 */ /* 0x041fe20000410000 */
[----:B------:R-:W-:Y:S01]  /*0c50*/  FFMA.FTZ R27, R12, R14, R27 ;  /* 0x0000000e0c1b7223 */ /* 0x000fe2000001001b */
[----:B------:R-:W-:Y:S01]  /*0c60*/  FMUL.FTZ R14, R14, R3 ;  /* 0x000000030e0e7220 */ /* 0x000fe20000410000 */
[----:B------:R-:W-:Y:S01]  /*0c70*/  FADD.FTZ R28, R15, R28 ;  /* 0x0000001c0f1c7221 */ /* 0x000fe20000010000 */
[----:B------:R-:W-:Y:S01]  /*0c80*/  FFMA.FTZ R34, R37, R15, R8 ;  /* 0x0000000f25227223 */ /* 0x000fe20000010008 */
[----:B------:R-:W-:Y:S01]  /*0c90*/  @!P0 IADD3 R15, PT, PT, R7, 0x2, RZ ;  /* 0x00000002070f8810 */ /* 0x000fe20007ffe0ff */
[----:B------:R-:W-:Y:S01]  /*0ca0*/  FFMA.FTZ R12, R12, R14, R24 ;  /* 0x0000000e0c0c7223 */ /* 0x000fe20000010018 */
[----:B------:R-:W-:Y:S01]  /*0cb0*/  FADD.FTZ R13, R14, R6 ;  /* 0x000000060e0d7221 */ /* 0x000fe20000010000 */
[----:B------:R-:W0:Y:S02]  /*0cc0*/  @!P0 LDC.64 R24, c[0x0][0x3f8] ;  /* 0x0000fe00ff188b82 */ /* 0x000e240000000a00 */
[----:B------:R-:W-:Y:S01]  /*0cd0*/  FFMA.FTZ R6, R37, R35, R12 ;  /* 0x0000002325067223 */ /* 0x000fe2000001000c */
[----:B------:R-:W-:Y:S01]  /*0ce0*/  @!P0 SHF.R.S32.HI R37, RZ, 0x1f, R15 ;  /* 0x0000001fff258819 */ /* 0x000fe2000001140f */
[----:B------:R-:W-:Y:S01]  /*0cf0*/  FADD.FTZ R8, R35, R13 ;  /* 0x0000000d23087221 */ /* 0x000fe20000010000 */
[----:B------:R-:W-:-:S03]  /*0d00*/  @!P0 IMAD.MOV.U32 R13, RZ, RZ, R9 ;  /* 0x000000ffff0d8224 */ /* 0x000fc600078e0009 */
[----:B0-----:R-:W-:-:S04]  /*0d10*/  @!P0 IMAD R12, R37, R24, RZ ;  /* 0x00000018250c8224 */ /* 0x001fc800078e02ff */
[----:B------:R-:W-:Y:S01]  /*0d20*/  @!P0 IMAD R35, R15, R25, R12 ;  /* 0x000000190f238224 */ /* 0x000fe200078e020c */
        /* <DEDUP_REMOVED lines=16> */
[C---:B------:R-:W-:Y:S01]  /*0e30*/  FADD.FTZ R17, -R2.reuse, R17 ;  /* 0x0000001102117221 */ /* 0x040fe20000010100 */
[----:B----4-:R-:W-:Y:S01]  /*0e40*/  FADD.FTZ R21, -R2, R21 ;  /* 0x0000001502157221 */ /* 0x010fe20000010100 */
[----:B------:R-:W-:Y:S01]  /*0e50*/  IADD3 R26, PT, PT, R26, 0x4, RZ ;  /* 0x000000041a1a7810 */ /* 0x000fe20007ffe0ff */
        /* <DEDUP_REMOVED lines=43> */
.L_x_1839:
        /* <DEDUP_REMOVED lines=17> */
[----:B------:R-:W-:Y:S01]  /*1220*/  @!P0 IADD3 R7, PT, PT, R20, 0x1, RZ ;  /* 0x0000000114078810 */ /* 0x000fe20007ffe0ff */
[C---:B------:R-:W-:Y:S01]  /*1230*/  @!P0 IMAD.SHL.U32 R23, R18.reuse, 0x4, RZ ;  /* 0x0000000412178824 */ /* 0x040fe200078e00ff */
[----:B------:R-:W3:Y:S02]  /*1240*/  @!P0 LDC.64 R12, c[0x0][0x3a0] ;  /* 0x0000e800ff0c8b82 */ /* 0x000ee40000000a00 */
[----:B------:R-:W-:Y:S02]  /*1250*/  @!P0 IADD3 R21, PT, PT, R19, R21, RZ ;  /* 0x0000001513158210 */ /* 0x000fe40007ffe0ff */
[----:B------:R-:W-:Y:S02]  /*1260*/  @!P0 SHF.R.S32.HI R19, RZ, 0x1f, R7 ;  /* 0x0000001fff138819 */ /* 0x000fe40000011407 */
[----:B------:R-:W-:Y:S02]  /*1270*/  @!P0 SHF.L.U64.HI R26, R18, 0x2, R21 ;  /* 0x00000002121a8819 */ /* 0x000fe40000010215 */
[----:B------:R-:W4:Y:S01]  /*1280*/  @!P0 LDC.64 R14, c[0x0][0x398] ;  /* 0x0000e600ff0e8b82 */ /* 0x000f220000000a00 */
[----:B0-----:R-:W-:Y:S01]  /*1290*/  @!P0 IADD3 R22, P3, PT, R23, R16, RZ ;  /* 0x0000001017168210 */ /* 0x001fe20007f7e0ff */
[----:B------:R-:W-:Y:S01]  /*12a0*/  @!P0 IMAD R16, R19, UR10, RZ ;  /* 0x0000000a13108c24 */ /* 0x000fe2000f8e02ff */
[----:B------:R-:W-:-:S02]  /*12b0*/  @!P0 MOV R18, R32 ;  /* 0x0000002000128202 */ /* 0x000fc40000000f00 */
[----:B------:R-:W-:Y:S01]  /*12c0*/  @!P0 MOV R19, R9 ;  /* 0x0000000900138202 */ /* 0x000fe20000000f00 */
[----:B------:R-:W-:Y:S01]  /*12d0*/  @!P0 IMAD R21, R7, UR11, R16 ;  /* 0x0000000b07158c24 */ /* 0x000fe2000f8e0210 */
[----:B--2---:R-:W-:Y:S01]  /*12e0*/  @!P0 IADD3 R36, P2, PT, R23, R10, RZ ;  /* 0x0000000a17248210 */ /* 0x004fe20007f5e0ff */
[C---:B------:R-:W-:Y:S02]  /*12f0*/  @!P0 IMAD.X R23, R26.reuse, 0x1, R17, P3 ;  /* 0x000000011a178824 */ /* 0x040fe400018e0611 */
[----:B------:R-:W-:Y:S01]  /*1300*/  @!P0 IMAD.WIDE.U32 R18, R7, UR10, R18 ;  /* 0x0000000a07128c25 */ /* 0x000fe2000f8e0012 */
[----:B------:R-:W-:Y:S02]  /*1310*/  @!P0 IADD3.X R37, PT, PT, R26, R11, RZ, P2, !PT ;  /* 0x0000000b1a258210 */ /* 0x000fe400017fe4ff */
[----:B------:R-:W-:Y:S02]  /*1320*/  CS2R R10, SRZ ;  /* 0x00000000000a7805 */ /* 0x000fe4000001ff00 */
[----:B------:R-:W-:-:S02]  /*1330*/  @!P0 IADD3 R7, PT, PT, R19, R21, RZ ;  /* 0x0000001513078210 */ /* 0x000fc40007ffe0ff */
[C---:B------:R-:W-:Y:S02]  /*1340*/  @!P0 SHF.L.U32 R19, R18.reuse, 0x2, RZ ;  /* 0x0000000212138819 */ /* 0x040fe400000006ff */
[----:B------:R-:W-:Y:S01]  /*1350*/  CS2R R16, SRZ ;  /* 0x0000000000107805 */ /* 0x000fe2000001ff00 */
[----:B------:R-:W2:Y:S01]  /*1360*/  @!P0 LDG.E.64 R10, desc[UR6][R36.64] ;  /* 0x00000006240a8981 */ /* 0x000ea2000c1e1b00 */
[----:B------:R-:W-:Y:S02]  /*1370*/  @!P0 SHF.L.U64.HI R26, R18, 0x2, R7 ;  /* 0x00000002121a8819 */ /* 0x000fe40000010207 */
[C---:B---3--:R-:W-:Y:S02]  /*1380*/  @!P0 IADD3 R34, P2, PT, R19.reuse, R12, RZ ;  /* 0x0000000c13228210 */ /* 0x048fe40007f5e0ff */
[----:B----4-:R-:W-:Y:S01]  /*1390*/  @!P0 IADD3 R18, P3, PT, R19, R14, RZ ;  /* 0x0000000e13128210 */ /* 0x010fe20007f7e0ff */
[----:B------:R-:W3:Y:S01]  /*13a0*/  @!P0 LDG.E.64 R16, desc[UR6][R22.64] ;  /* 0x0000000616108981 */ /* 0x000ee2000c1e1b00 */
[----:B------:R-:W-:-:S02]  /*13b0*/  @!P0 IADD3.X R35, PT, PT, R26, R13, RZ, P2, !PT ;  /* 0x0000000d1a238210 */ /* 0x000fc400017fe4ff */
        /* <DEDUP_REMOVED lines=13> */
[----:B------:R-:W-:Y:S01]  /*1490*/  FADD.FTZ R25, R25, R16 ;  /* 0x0000001019197221 */ /* 0x000fe20000010000 */
[----:B------:R-:W-:Y:S01]  /*14a0*/  FADD.FTZ R21, R6, R7 ;  /* 0x0000000706157221 */ /* 0x000fe20000010000 */
[----:B------:R-:W-:Y:S01]  /*14b0*/  FMUL.FTZ R6, R17, R0 ;  /* 0x0000000011067220 */ /* 0x000fe20000410000 */
[----:B------:R-:W-:Y:S01]  /*14c0*/  FFMA.FTZ R7, R10, R7, R24 ;  /* 0x000000070a077223 */ /* 0x000fe20000010018 */
[C---:B------:R-:W-:Y:S01]  /*14d0*/  FFMA.FTZ R17, R11.reuse, R17, R8 ;  /* 0x000000110b117223 */ /* 0x040fe20000010008 */
[----:B----4-:R-:W-:Y:S01]  /*14e0*/  FADD.FTZ R19, -R2, R12 ;  /* 0x0000000c02137221 */ /* 0x010fe20000010100 */
[----:B------:R-:W-:Y:S01]  /*14f0*/  FADD.FTZ R12, R6, R21 ;  /* 0x00000015060c7221 */ /* 0x000fe20000010000 */
[----:B------:R-:W-:Y:S01]  /*1500*/  FFMA.FTZ R21, R11, R6, R7 ;  /* 0x000000060b157223 */ /* 0x000fe20000010007 */
[----:B------:R-:W-:Y:S01]  /*1510*/  FADD.FTZ R13, -R2, R13 ;  /* 0x0000000d020d7221 */ /* 0x000fe20000010100 */
[----:B------:R-:W-:Y:S01]  /*1520*/  FMUL.FTZ R6, R19, R4 ;  /* 0x0000000413067220 */ /* 0x000fe20000410000 */
[----:B-----5:R-:W-:Y:S01]  /*1530*/  FMUL.FTZ R7, R14, R3 ;  /* 0x000000030e077220 */ /* 0x020fe20000410000 */
        /* <DEDUP_REMOVED lines=8> */
[----:B------:R-:W-:Y:S01]  /*15c0*/  FADD.FTZ R6, R11, R12 ;  /* 0x0000000c0b067221 */ /* 0x000fe20000010000 */
[----:B------:R-:W-:-:S07]  /*15d0*/  FFMA.FTZ R24, R24, R11, R10 ;  /* 0x0000000b18187223 */ /* 0x000fce000001000a */
.L_x_1841:
[----:B------:R-:W-:Y:S05]  /*15e0*/  @P1 BRA `(.L_x_1837) ;  /* 0x0000000c00501947 */ /* 0x000fea0003800000 */
[----:B------:R-:W0:Y:S01]  /*15f0*/  LDCU.64 UR10, c[0x0][0x3f8] ;  /* 0x00007f00ff0a77ac */ /* 0x000e220008000a00 */
[----:B------:R-:W-:Y:S01]  /*1600*/  SHF.R.S32.HI R7, RZ, 0x1f, R20 ;  /* 0x0000001fff077819 */ /* 0x000fe20000011414 */
[----:B------:R-:W-:Y:S01]  /*1610*/  BSSY.RECONVERGENT B0, `(.L_x_1842) ;  /* 0x0000016000007945 */ /* 0x000fe20003800200 */
[----:B------:R-:W-:Y:S02]  /*1620*/  MOV R12, R32 ;  /* 0x00000020000c7202 */ /* 0x000fe40000000f00 */
[----:B------:R-:W-:Y:S02]  /*1630*/  CS2R R14, SRZ ;  /* 0x00000000000e7805 */ /* 0x000fe4000001ff00 */
[----:B------:R-:W-:Y:S02]  /*1640*/  MOV R13, R9 ;  /* 0x00000009000d7202 */ /* 0x000fe40000000f00 */
        /* <DEDUP_REMOVED lines=18> */
.L_x_1843:
[----:B------:R-:W-:Y:S05]  /*1770*/  BSYNC.RECONVERGENT B0 ;  /* 0x0000000000007941 */ /* 0x000fea0003800200 */
.L_x_1842:
        /* <DEDUP_REMOVED lines=15> */
.L_x_1838:
[----:B------:R-:W-:Y:S01]  /*1870*/  IADD3 R6, PT, PT, -R20, R19, RZ ;  /* 0x0000001314067210 */ /* 0x000fe20007ffe1ff */
        /* <DEDUP_REMOVED lines=60> */
.L_x_1844:
[----:B------:R-:W-:Y:S05]  /*1c40*/  @!P2 BRA `(.L_x_1837) ;  /* 0x0000000400b8a947 */ /* 0x000fea0003800000 */
[----:B------:R-:W-:-:S07]  /*1c50*/  IADD3 R19, PT, PT, R20, -R19, RZ ;  /* 0x8000001314137210 */ /* 0x000fce0007ffe0ff */
.L_x_1845:
        /* <DEDUP_REMOVED lines=109> */
.L_x_1837:
        /* <DEDUP_REMOVED lines=116> */
.L_x_1868:
        /* <DEDUP_REMOVED lines=36> */
.L_x_1846:
        /* <DEDUP_REMOVED lines=44> */
.L_x_1849:
[----:B------:R-:W-:Y:S05]  /*2f70*/  BSYNC.RECONVERGENT B0 ;  /* 0x0000000000007941 */ /* 0x000fea0003800200 */
.L_x_1848:
        /* <DEDUP_REMOVED lines=23> */
.L_x_1847:
        /* <DEDUP_REMOVED lines=9> */
.L_x_1850:
[----:B------:R-:W-:Y:S01]  /*3180*/  MOV R31, R21 ;  /* 0x00000015001f7202 */ /* 0x000fe20000000f00 */
[----:B------:R-:W-:-:S07]  /*3190*/  IMAD.MOV.U32 R23, RZ, RZ, R26 ;  /* 0x000000ffff177224 */ /* 0x000fce00078e001a */
[----:B------:R-:W-:Y:S05]  /*31a0*/  WARPSYNC.COLLECTIVE R30, `(.L_x_1851) ;  /* 0x000000001e087348 */ /* 0x000fea0003c00000 */
[----:B------:R0:W1:Y:S02]  /*31b0*/  SHFL.UP P0, R26, R31, R32, R33 ;  /* 0x040000201f1a7389 */ /* 0x0000640000000021 */
[----:B01----:R-:W-:Y:S05]  /*31c0*/  ENDCOLLECTIVE ;  /* 0x000000000000791b */ /* 0x003fea0003800000 */
.L_x_1851:
        /* <DEDUP_REMOVED lines=8> */
.L_x_1852:
[----:B------:R-:W-:Y:S01]  /*3250*/  MOV R31, R23 ;  /* 0x00000017001f7202 */ /* 0x000fe20000000f00 */
[----:B------:R-:W-:Y:S02]  /*3260*/  HFMA2 R32, -RZ, RZ, 0, 1.1920928955078125e-07 ;  /* 0x00000002ff207431 */ /* 0x000fe400000001ff */
[----:B------:R-:W-:-:S07]  /*3270*/  IMAD.MOV.U32 R29, RZ, RZ, R26 ;  /* 0x000000ffff1d7224 */ /* 0x000fce00078e001a */
[----:B------:R-:W-:Y:S05]  /*3280*/  WARPSYNC.COLLECTIVE R30, `(.L_x_1853) ;  /* 0x000000001e087348 */ /* 0x000fea0003c00000 */
[----:B------:R0:W1:Y:S02]  /*3290*/  SHFL.UP P0, R26, R31, R32, R33 ;  /* 0x040000201f1a7389 */ /* 0x0000640000000021 */
[----:B01----:R-:W-:Y:S05]  /*32a0*/  ENDCOLLECTIVE ;  /* 0x000000000000791b */ /* 0x003fea0003800000 */
.L_x_1853:
        /* <DEDUP_REMOVED lines=9> */
.L_x_1854:
        /* <DEDUP_REMOVED lines=8> */
.L_x_1855:
[----:B------:R-:W-:Y:S02]  /*33c0*/  IMAD.MOV.U32 R31, RZ, RZ, R24 ;  /* 0x000000ffff1f7224 */ /* 0x000fe400078e0018 */
[----:B------:R-:W-:Y:S01]  /*33d0*/  HFMA2 R32, -RZ, RZ, 0, 2.384185791015625e-07 ;  /* 0x00000004ff207431 */ /* 0x000fe200000001ff */
[----:B------:R-:W-:-:S07]  /*33e0*/  MOV R29, R26 ;  /* 0x0000001a001d7202 */ /* 0x000fce0000000f00 */
[----:B------:R-:W-:Y:S05]  /*33f0*/  WARPSYNC.COLLECTIVE R30, `(.L_x_1856) ;  /* 0x000000001e087348 */ /* 0x000fea0003c00000 */
[----:B------:R0:W1:Y:S02]  /*3400*/  SHFL.UP P0, R26, R31, R32, R33 ;  /* 0x040000201f1a7389 */ /* 0x0000640000000021 */
[----:B01----:R-:W-:Y:S05]  /*3410*/  ENDCOLLECTIVE ;  /* 0x000000000000791b */ /* 0x003fea0003800000 */
.L_x_1856:
        /* <DEDUP_REMOVED lines=9> */
.L_x_1857:
        /* <DEDUP_REMOVED lines=8> */
.L_x_1858:
[----:B------:R-:W-:Y:S01]  /*3530*/  MOV R31, R23 ;  /* 0x00000017001f7202 */ /* 0x000fe20000000f00 */
[----:B------:R-:W-:Y:S01]  /*3540*/  IMAD.MOV.U32 R32, RZ, RZ, 0x8 ;  /* 0x00000008ff207424 */ /* 0x000fe200078e00ff */
[----:B------:R-:W-:-:S07]  /*3550*/  MOV R29, R26 ;  /* 0x0000001a001d7202 */ /* 0x000fce0000000f00 */
[----:B------:R-:W-:Y:S05]  /*3560*/  WARPSYNC.COLLECTIVE R30, `(.L_x_1859) ;  /* 0x000000001e087348 */ /* 0x000fea0003c00000 */
[----:B------:R0:W1:Y:S02]  /*3570*/  SHFL.UP P0, R26, R31, R32, R33 ;  /* 0x040000201f1a7389 */ /* 0x0000640000000021 */
[----:B01----:R-:W-:Y:S05]  /*3580*/  ENDCOLLECTIVE ;  /* 0x000000000000791b */ /* 0x003fea0003800000 */
.L_x_1859:
        /* <DEDUP_REMOVED lines=9> */
.L_x_1860:
        /* <DEDUP_REMOVED lines=10> */
.L_x_1861:
        /* <DEDUP_REMOVED lines=9> */
.L_x_1862:
[----:B------:R-:W-:Y:S02]  /*3750*/  ISETP.NE.AND P6, PT, R24, RZ, PT ;  /* 0x000000ff1800720c */ /* 0x000fe40003fc5270 */
[----:B------:R-:W-:Y:S01]  /*3760*/  MOV R31, R21 ;  /* 0x00000015001f7202 */ /* 0x000fe20000000f00 */
[----:B------:R-:W-:-:S10]  /*3770*/  IMAD.MOV.U32 R23, RZ, RZ, R26 ;  /* 0x000000ffff177224 */ /* 0x000fd400078e001a */
[----:B------:R-:W-:Y:S05]  /*3780*/  WARPSYNC.COLLECTIVE R30, `(.L_x_1863) ;  /* 0x000000001e087348 */ /* 0x000fea0003c00000 */
[----:B------:R0:W1:Y:S02]  /*3790*/  SHFL.UP P0, R26, R31, R32, R33 ;  /* 0x040000201f1a7389 */ /* 0x0000640000000021 */
[----:B01----:R-:W-:Y:S05]  /*37a0*/  ENDCOLLECTIVE ;  /* 0x000000000000791b */ /* 0x003fea0003800000 */
.L_x_1863:
        /* <DEDUP_REMOVED lines=8> */
.L_x_1864:
[----:B------:R-:W-:Y:S01]  /*3830*/  MOV R31, R23 ;  /* 0x00000017001f7202 */ /* 0x000fe20000000f00 */
[----:B------:R-:W-:Y:S02]  /*3840*/  HFMA2 R32, -RZ, RZ, 0, 5.9604644775390625e-08 ;  /* 0x00000001ff207431 */ /* 0x000fe400000001ff */
[----:B------:R-:W-:-:S07]  /*3850*/  IMAD.MOV.U32 R29, RZ, RZ, R26 ;  /* 0x000000ffff1d7224 */ /* 0x000fce00078e001a */
[----:B------:R-:W-:Y:S05]  /*3860*/  WARPSYNC.COLLECTIVE R30, `(.L_x_1865) ;  /* 0x000000001e087348 */ /* 0x000fea0003c00000 */
[----:B------:R0:W1:Y:S02]  /*3870*/  SHFL.UP P0, R26, R31, R32, R33 ;  /* 0x040000201f1a7389 */ /* 0x0000640000000021 */
[----:B01----:R-:W-:Y:S05]  /*3880*/  ENDCOLLECTIVE ;  /* 0x000000000000791b */ /* 0x003fea0003800000 */
.L_x_1865:
[----:B------:R-:W-:-:S05]  /*3890*/  FADD.FTZ R29, R22, R29 ;  /* 0x0000001d161d7221 */ /* 0x000fca0000010000 */
[----:B------:R-:W-:Y:S01]  /*38a0*/  @P5 FSEL R22, R29, R22, !P6 ;  /* 0x000000161d165208 */ /* 0x000fe20007000000 */
[----:B------:R-:W-:Y:S01]  /*38b0*/  IMAD.MOV.U32 R31, RZ, RZ, R21 ;  /* 0x000000ffff1f7224 */ /* 0x000fe200078e0015 */
[----:B------:R-:W-:-:S07]  /*38c0*/  MOV R23, R26 ;  /* 0x0000001a00177202 */ /* 0x000fce0000000f00 */
[----:B------:R-:W-:Y:S05]  /*38d0*/  WARPSYNC.COLLECTIVE R30, `(.L_x_1866) ;  /* 0x000000001e087348 */ /* 0x000fea0003c00000 */
[----:B------:R0:W1:Y:S02]  /*38e0*/  SHFL.UP P0, R26, R31, R32, R33 ;  /* 0x040000201f1a7389 */ /* 0x0000640000000021 */
[----:B01----:R-:W-:Y:S05]  /*38f0*/  ENDCOLLECTIVE ;  /* 0x000000000000791b */ /* 0x003fea0003800000 */
.L_x_1866:
[----:B------:R-:W-:Y:S02]  /*3900*/  MOV R31, R22 ;  /* 0x00000016001f7202 */ /* 0x000fe40000000f00 */
[----:B------:R-:W-:-:S07]  /*3910*/  MOV R21, R26 ;  /* 0x0000001a00157202 */ /* 0x000fce0000000f00 */
[----:B------:R-:W-:Y:S05]  /*3920*/  WARPSYNC.COLLECTIVE R30, `(.L_x_1867) ;  /* 0x000000001e087348 */ /* 0x000fea0003c00000 */
[----:B------:R0:W1:Y:S02]  /*3930*/  SHFL.UP P0, R26, R31, R32, R33 ;  /* 0x040000201f1a7389 */ /* 0x0000640000000021 */
[----:B01----:R-:W-:Y:S05]  /*3940*/  ENDCOLLECTIVE ;  /* 0x000000000000791b */ /* 0x003fea0003800000 */
.L_x_1867:
[----:B------:R-:W-:Y:S01]  /*3950*/  MOV R22, R26 ;  /* 0x0000001a00167202 */ /* 0x000fe20000000f00 */
[----:B------:R-:W-:Y:S06]  /*3960*/  BRA `(.L_x_1868) ;  /* 0xfffffff000407947 */ /* 0x000fec000383ffff */
.L_x_1869:
        /* <DEDUP_REMOVED lines=9> */
.L_x_3928:


//--------------------- .text._Z30group_norm_nhwc_bwd_sum_kernelI11Bf16IOFp32WLi196EEv26Group_norm_nhwc_bwd_params --------------------------
	.section	.text._Z30group_norm_nhwc_bwd_sum_kernelI11Bf16IOFp32WLi196EEv26Group_norm_nhwc_bwd_params,"ax",@progbits
	.align	128
        .global         _Z30group_norm_nhwc_bwd_sum_kernelI11Bf16IOFp32WLi196EEv26Group_norm_nhwc_bwd_params
        .type           _Z30group_norm_nhwc_bwd_sum_kernelI11Bf16IOFp32WLi196EEv26Group_norm_nhwc_bwd_params,@function
        .size           _Z30group_norm_nhwc_bwd_sum_kernelI11Bf16IOFp32WLi196EEv26Group_norm_nhwc_bwd_params,(.L_x_3929 - _Z30group_norm_nhwc_bwd_sum_kernelI11Bf16IOFp32WLi196EEv26Group_norm_nhwc_bwd_params)
        .other          _Z30group_norm_nhwc_bwd_sum_kernelI11Bf16IOFp32WLi196EEv26Group_norm_nhwc_bwd_params,@"STO_CUDA_ENTRY STV_DEFAULT"
_Z30group_norm_nhwc_bwd_sum_kernelI11Bf16IOFp32WLi196EEv26Group_norm_nhwc_bwd_params:
.text._Z30group_norm_nhwc_bwd_sum_kernelI11Bf16IOFp32WLi196EEv26Group_norm_nhwc_bwd_params:
        /* <DEDUP_REMOVED lines=10> */
[----:B-1----:R-:W-:-:S06]  /*00a0*/  IMAD.SHL.U32 R4, R0, 0x2, RZ ;  /* 0x0000000200047824 */ /* 0x002fcc00078e00ff */
[----:B------:R-:W1:Y:S01]  /*00b0*/  LDC.64 R14, c[0x0][0x3b8] ;  /* 0x0000ee00ff0e7b82 */ /* 0x000e620000000a00 */
[----:B----4-:R-:W-:-:S07]  /*00c0*/  IMAD R12, R13, UR8, R4 ;  /* 0x000000080d0c7c24 */ /* 0x010fce000f8e0204 */
[----:B------:R-:W4:Y:S01]  /*00d0*/  LDC R22, c[0x0][0x41c] ;  /* 0x00010700ff167b82 */ /* 0x000f220000000800 */
[----:B--2---:R-:W2:Y:S02]  /*00e0*/  MUFU.RCP R6, R6 ;  /* 0x0000000600067308 */ /* 0x004ea40000001000 */
[----:B--2---:R-:W-:Y:S02]  /*00f0*/  IADD3 R2, PT, PT, R6, 0xffffffe, RZ ;  /* 0x0ffffffe06027810 */ /* 0x004fe40007ffe0ff */
[----:B------:R-:W-:-:S04]  /*0100*/  IABS R6, R12 ;  /* 0x0000000c00067213 */ /* 0x000fc80000000000 */
[----:B------:R2:W3:Y:S02]  /*0110*/  F2I.FTZ.U32.TRUNC.NTZ R3, R2 ;  /* 0x0000000200037305 */ /* 0x0004e4000021f000 */
[----:B--2---:R-:W-:Y:S01]  /*0120*/  IMAD.MOV.U32 R2, RZ, RZ, RZ ;  /* 0x000000ffff027224 */ /* 0x004fe200078e00ff */
[----:B---3--:R-:W-:-:S05]  /*0130*/  IADD3 R8, PT, PT, RZ, -R3, RZ ;  /* 0x80000003ff087210 */ /* 0x008fca0007ffe0ff */
        /* <DEDUP_REMOVED lines=13> */
[----:B------:R-:W-:Y:S01]  /*0210*/  @P0 VIADD R3, R3, 0x1 ;  /* 0x0000000103030836 */ /* 0x000fe20000000000 */
[----:B------:R-:W-:-:S05]  /*0220*/  ISETP.NE.AND P0, PT, R5, RZ, PT ;  /* 0x000000ff0500720c */ /* 0x000fca0003f05270 */
        /* <DEDUP_REMOVED lines=14> */
[----:B0-----:R-:W-:Y:S01]  /*0310*/  IMAD.MOV.U32 R6, RZ, RZ, RZ ;  /* 0x000000ffff067224 */ /* 0x001fe200078e00ff */
[----:B-1----:R-:W-:-:S05]  /*0320*/  IADD3 R8, PT, PT, RZ, -R7, RZ ;  /* 0x80000007ff087210 */ /* 0x002fca0007ffe0ff */
[----:B------:R-:W-:-:S04]  /*0330*/  IMAD R9, R8, R5, RZ ;  /* 0x0000000508097224 */ /* 0x000fc800078e02ff */
[----:B------:R-:W-:-:S04]  /*0340*/  IMAD.HI.U32 R7, R7, R9, R6 ;  /* 0x0000000907077227 */ /* 0x000fc800078e0006 */
[----:B------:R-:W-:Y:S02]  /*0350*/  IMAD.MOV.U32 R6, RZ, RZ, RZ ;  /* 0x000000ffff067224 */ /* 0x000fe400078e00ff */
[----:B------:R-:W-:-:S04]  /*0360*/  IMAD.HI.U32 R3, R7, R4, RZ ;  /* 0x0000000407037227 */ /* 0x000fc800078e00ff */
[----:B------:R-:W-:Y:S01]  /*0370*/  HFMA2 R7, -RZ, RZ, 0, 0 ;  /* 0x00000000ff077431 */ /* 0x000fe200000001ff */
        /* <DEDUP_REMOVED lines=14> */
.L_x_1871:
[----:B------:R-:W-:Y:S05]  /*0460*/  BSYNC.RECONVERGENT B0 ;  /* 0x0000000000007941 */ /* 0x000fea0003800200 */
.L_x_1870:
[----:B------:R-:W1:Y:S01]  /*0470*/  S2UR UR4, SR_CTAID.Y ;  /* 0x00000000000479c3 */ /* 0x000e620000002600 */
[C---:B------:R-:W-:Y:S02]  /*0480*/  IMAD R10, R5.reuse, R11, R4 ;  /* 0x0000000b050a7224 */ /* 0x040fe400078e0204 */
[----:B-----5:R-:W-:Y:S01]  /*0490*/  FFMA.FTZ R18, -R14, R14, R15 ;  /* 0x0000000e0e127223 */ /* 0x020fe2000001010f */
[----:B------:R-:W-:Y:S02]  /*04a0*/  ISETP.NE.U32.AND P4, PT, R5, RZ, PT ;  /* 0x000000ff0500720c */ /* 0x000fe40003f85070 */
[----:B------:R-:W-:Y:S01]  /*04b0*/  CS2R R26, SRZ ;  /* 0x00000000001a7805 */ /* 0x000fe2000001ff00 */
[----:B------:R-:W-:Y:S01]  /*04c0*/  IMAD.MOV.U32 R28, RZ, RZ, RZ ;  /* 0x000000ffff1c7224 */ /* 0x000fe200078e00ff */
[----:B------:R-:W-:Y:S02]  /*04d0*/  ISETP.GE.U32.AND P1, PT, R10, R5, PT ;  /* 0x000000050a00720c */ /* 0x000fe40003f26070 */
[----:B------:R-:W-:Y:S01]  /*04e0*/  FSETP.GTU.FTZ.AND P2, PT, R18, RZ, PT ;  /* 0x000000ff1200720b */ /* 0x000fe20003f5c000 */
[----:B0-----:R-:W0:Y:S01]  /*04f0*/  LDC.64 R8, c[0x0][0x400] ;  /* 0x00010000ff087b82 */ /* 0x001e220000000a00 */
[----:B------:R-:W-:-:S09]  /*0500*/  MOV R15, RZ ;  /* 0x000000ff000f7202 */ /* 0x000fd20000000f00 */
[----:B------:R-:W-:Y:S01]  /*0510*/  @P1 IMAD.IADD R10, R10, 0x1, -R5 ;  /* 0x000000010a0a1824 */ /* 0x000fe200078e0a05 */
[----:B------:R-:W-:Y:S01]  /*0520*/  @P1 IADD3 R3, PT, PT, R3, 0x1, RZ ;  /* 0x0000000103031810 */ /* 0x000fe20007ffe0ff */
[----:B------:R-:W2:Y:S03]  /*0530*/  @P2 LDC R11, c[0x0][0x3c0] ;  /* 0x0000f000ff0b2b82 */ /* 0x000ea60000000800 */
[----:B------:R-:W-:Y:S01]  /*0540*/  ISETP.GE.U32.AND P3, PT, R10, R5, PT ;  /* 0x000000050a00720c */ /* 0x000fe20003f66070 */
[----:B-1----:R-:W-:-:S05]  /*0550*/  IMAD R20, R22, UR4, RZ ;  /* 0x0000000416147c24 */ /* 0x002fca000f8e02ff */
[----:B------:R-:W-:Y:S02]  /*0560*/  SHF.R.S32.HI R21, RZ, 0x1f, R20 ;  /* 0x0000001fff157819 */ /* 0x000fe40000011414 */
[----:B------:R-:W-:-:S04]  /*0570*/  IADD3 R25, P5, PT, R20, R22, RZ ;  /* 0x0000001614197210 */ /* 0x000fc80007fbe0ff */
[----:B------:R-:W-:Y:S01]  /*0580*/  LEA.HI.X.SX32 R10, R22, R21, 0x1, P5 ;  /* 0x00000015160a7211 */ /* 0x000fe200028f0eff */
[----:B------:R-:W-:Y:S01]  /*0590*/  @P3 VIADD R3, R3, 0x1 ;  /* 0x0000000103033836 */ /* 0x000fe20000000000 */
[----:B0-----:R-:W-:-:S04]  /*05a0*/  ISETP.LT.U32.AND P1, PT, R25, R8, PT ;  /* 0x000000081900720c */ /* 0x001fc80003f21070 */
[----:B------:R-:W-:Y:S02]  /*05b0*/  ISETP.LT.AND.EX P1, PT, R10, R9, PT, P1 ;  /* 0x000000090a00720c */ /* 0x000fe40003f21310 */
[----:B------:R-:W-:Y:S01]  /*05c0*/  SEL R2, R2, R3, !P4 ;  /* 0x0000000302027207 */ /* 0x000fe20006000000 */
[----:B--2---:R-:W-:Y:S01]  /*05d0*/  @P2 FADD.FTZ R9, R18, R11 ;  /* 0x0000000b12092221 */ /* 0x004fe20000010000 */
[----:B------:R-:W-:Y:S02]  /*05e0*/  SEL R25, R25, R8, P1 ;  /* 0x0000000819197207 */ /* 0x000fe40000800000 */
[----:B------:R-:W-:Y:S01]  /*05f0*/  MOV R3, 0x3f800000 ;  /* 0x3f80000000037802 */ /* 0x000fe20000000f00 */
[----:B------:R-:W-:Y:S01]  /*0600*/  IMAD.MOV R8, RZ, RZ, -R2 ;  /* 0x000000ffff087224 */ /* 0x000fe200078e0a02 */
[----:B------:R-:W-:-:S03]  /*0610*/  ISETP.GT.AND P1, PT, R25, R20, PT ;  /* 0x000000141900720c */ /* 0x000fc60003f24270 */
[----:B------:R-:W-:Y:S01]  /*0620*/  IMAD R4, R5, R8, R4 ;  /* 0x0000000805047224 */ /* 0x000fe200078e0204 */
[----:B------:R0:W1:Y:S01]  /*0630*/  @P2 MUFU.RSQ R3, R9 ;  /* 0x0000000900032308 */ /* 0x0000620000001400 */
[----:B------:R-:W-:Y:S02]  /*0640*/  HFMA2 R8, -RZ, RZ, 0, 0 ;  /* 0x00000000ff087431 */ /* 0x000fe400000001ff */
[----:B------:R-:W-:-:S06]  /*0650*/  IMAD.MOV.U32 R5, RZ, RZ, RZ ;  /* 0x000000ffff057224 */ /* 0x000fcc00078e00ff */
        /* <DEDUP_REMOVED lines=10> */
[----:B------:R-:W-:Y:S02]  /*0700*/  HFMA2 R15, -RZ, RZ, 0, 0 ;  /* 0x00000000ff0f7431 */ /* 0x000fe400000001ff */
[----:B------:R-:W-:Y:S01]  /*0710*/  IMAD.MOV.U32 R5, RZ, RZ, RZ ;  /* 0x000000ffff057224 */ /* 0x000fe200078e00ff */
[----:B------:R-:W-:Y:S02]  /*0720*/  CS2R R26, SRZ ;  /* 0x00000000001a7805 */ /* 0x000fe4000001ff00 */
[----:B------:R-:W-:Y:S01]  /*0730*/  ISETP.GT.U32.AND P1, PT, R6, -0x4, PT ;  /* 0xfffffffc0600780c */ /* 0x000fe20003f24070 */
[----:B------:R-:W-:Y:S01]  /*0740*/  IMAD.MOV.U32 R28, RZ, RZ, RZ ;  /* 0x000000ffff1c7224 */ /* 0x000fe200078e00ff */
[----:B------:R-:W-:Y:S02]  /*0750*/  MOV R8, RZ ;  /* 0x000000ff00087202 */ /* 0x000fe40000000f00 */
[----:B------:R-:W-:-:S09]  /*0760*/  LOP3.LUT R11, R10, 0x3, RZ, 0xc0, !PT ;  /* 0x000000030a0b7812 */ /* 0x000fd200078ec0ff */
[----:B------:R-:W-:Y:S05]  /*0770*/  @P1 BRA `(.L_x_1874) ;  /* 0x0000000800f01947 */ /* 0x000fea0003800000 */
[----:B------:R-:W-:Y:S01]  /*0780*/  LOP3.LUT R6, R10, 0xfffffffc, RZ, 0xc0, !PT ;  /* 0xfffffffc0a067812 */ /* 0x000fe200078ec0ff */
[----:B------:R-:W-:Y:S01]  /*0790*/  VIADD R7, R24, 0x1 ;  /* 0x0000000118077836 */ /* 0x000fe20000000000 */
[----:B------:R-:W-:-:S03]  /*07a0*/  MOV R5, RZ ;  /* 0x000000ff00057202 */ /* 0x000fc60000000f00 */
[----:B------:R-:W-:-:S07]  /*07b0*/  IMAD.MOV R6, RZ, RZ, -R6 ;  /* 0x000000ffff067224 */ /* 0x000fce00078e0a06 */
.L_x_1875:
        /* <DEDUP_REMOVED lines=8> */
[----:B------:R-:W-:-:S04]  /*0840*/  @!P0 IMAD.WIDE.U32 R32, R29, R20, R30 ;  /* 0x000000141d208225 */ /* 0x000fc800078e001e */
[----:B------:R-:W-:Y:S02]  /*0850*/  @!P0 IMAD R29, R29, R21, R34 ;  /* 0x000000151d1d8224 */ /* 0x000fe400078e0222 */
[----:B------:R-:W-:-:S03]  /*0860*/  @!P0 IMAD.SHL.U32 R21, R32, 0x2, RZ ;  /* 0x0000000220158824 */ /* 0x000fc600078e00ff */
[----:B------:R-:W-:Y:S02]  /*0870*/  @!P0 IADD3 R29, PT, PT, R33, R29, RZ ;  /* 0x0000001d211d8210 */ /* 0x000fe40007ffe0ff */
[----:B--2---:R-:W-:Y:S02]  /*0880*/  @!P0 IADD3 R30, P1, PT, R21, R22, RZ ;  /* 0x00000016151e8210 */ /* 0x004fe40007f3e0ff */
[----:B------:R-:W-:-:S05]  /*0890*/  @!P0 SHF.L.U64.HI R20, R32, 0x1, R29 ;  /* 0x0000000120148819 */ /* 0x000fca000001021d */
[C---:B------:R-:W-:Y:S01]  /*08a0*/  @!P0 IMAD.X R31, R20.reuse, 0x1, R23, P1 ;  /* 0x00000001141f8824 */ /* 0x040fe200008e0617 */
[----:B---3--:R-:W-:Y:S01]  /*08b0*/  @!P0 IADD3 R32, P1, PT, R21, R24, RZ ;  /* 0x0000001815208210 */ /* 0x008fe20007f3e0ff */
[----:B------:R-:W0:Y:S03]  /*08c0*/  @!P0 LDC.64 R22, c[0x0][0x3a0] ;  /* 0x0000e800ff168b82 */ /* 0x000e260000000a00 */
[----:B------:R-:W-:Y:S01]  /*08d0*/  @!P0 IADD3.X R33, PT, PT, R20, R25, RZ, P1, !PT ;  /* 0x0000001914218210 */ /* 0x000fe20000ffe4ff */
[----:B------:R2:W3:Y:S04]  /*08e0*/  @!P0 LDG.E R29, desc[UR6][R30.64] ;  /* 0x000000061e1d8981 */ /* 0x0004e8000c1e1900 */
[----:B------:R-:W4:Y:S01]  /*08f0*/  @!P0 LDC.64 R20, c[0x0][0x3f8] ;  /* 0x0000fe00ff148b82 */ /* 0x000f220000000a00 */
[----:B------:R5:W3:Y:S01]  /*0900*/  @!P0 LDG.E R32, desc[UR6][R32.64] ;  /* 0x0000000620208981 */ /* 0x000ae2000c1e1900 */
[----:B------:R-:W-:-:S02]  /*0910*/  @!P0 SHF.R.S32.HI R25, RZ, 0x1f, R7 ;  /* 0x0000001fff198819 */ /* 0x000fc40000011407 */
[----:B--2---:R-:W-:Y:S01]  /*0920*/  @!P0 MOV R31, R9 ;  /* 0x00000009001f8202 */ /* 0x004fe20000000f00 */
[----:B------:R-:W-:Y:S02]  /*0930*/  @!P0 IMAD.MOV.U32 R30, RZ, RZ, R18 ;  /* 0x000000ffff1e8224 */ /* 0x000fe400078e0012 */
[----:B----4-:R-:W-:-:S04]  /*0940*/  @!P0 IMAD R24, R25, R20, RZ ;  /* 0x0000001419188224 */ /* 0x010fc800078e02ff */
[C---:B------:R-:W-:Y:S02]  /*0950*/  @!P0 IMAD R35, R7.reuse, R21, R24 ;  /* 0x0000001507238224 */ /* 0x040fe400078e0218 */
[----:B------:R-:W2:Y:S01]  /*0960*/  @!P0 LDC.64 R24, c[0x0][0x398] ;  /* 0x0000e600ff188b82 */ /* 0x000ea20000000a00 */
[----:B------:R-:W-:-:S04]  /*0970*/  @!P0 IMAD.WIDE.U32 R20, R7, R20, R30 ;  /* 0x0000001407148225 */ /* 0x000fc800078e001e */
[----:B------:R-:W-:Y:S01]  /*0980*/  @!P0 IMAD.IADD R31, R21, 0x1, R35 ;  /* 0x00000001151f8824 */ /* 0x000fe200078e0223 */
[----:B------:R-:W-:-:S04]  /*0990*/  @!P0 SHF.L.U32 R21, R20, 0x1, RZ ;  /* 0x0000000114158819 */ /* 0x000fc800000006ff */
[----:B------:R-:W-:Y:S02]  /*09a0*/  @!P0 SHF.L.U64.HI R20, R20, 0x1, R31 ;  /* 0x0000000114148819 */ /* 0x000fe4000001021f */
[----:B0-----:R-:W-:-:S05]  /*09b0*/  @!P0 IADD3 R30, P1, PT, R21, R22, RZ ;  /* 0x00000016151e8210 */ /* 0x001fca0007f3e0ff */
[----:B------:R-:W-:-:S05]  /*09c0*/  @!P0 IMAD.X R31, R20, 0x1, R23, P1 ;  /* 0x00000001141f8824 */ /* 0x000fca00008e0617 */
[----:B------:R-:W4:Y:S01]  /*09d0*/  @!P0 LDG.E R22, desc[UR6][R30.64] ;  /* 0x000000061e168981 */ /* 0x000f22000c1e1900 */
[----:B--2---:R-:W-:-:S04]  /*09e0*/  @!P0 IADD3 R24, P1, PT, R21, R24, RZ ;  /* 0x0000001815188210 */ /* 0x004fc80007f3e0ff */
[----:B------:R-:W-:Y:S02]  /*09f0*/  @!P0 IADD3.X R25, PT, PT, R20, R25, RZ, P1, !PT ;  /* 0x0000001914198210 */ /* 0x000fe40000ffe4ff */
[----:B-----5:R-:W-:Y:S01]  /*0a00*/  PRMT R33, RZ, 0x7610, R33 ;  /* 0x00007610ff217816 */ /* 0x020fe20000000021 */
[----:B------:R-:W0:Y:S02]  /*0a10*/  @!P0 LDC.64 R20, c[0x0][0x3f8] ;  /* 0x0000fe00ff148b82 */ /* 0x000e240000000a00 */
[----:B------:R2:W5:Y:S01]  /*0a20*/  @!P0 LDG.E R23, desc[UR6][R24.64] ;  /* 0x0000000618178981 */ /* 0x000562000c1e1900 */
[----:B------:R-:W-:Y:S02]  /*0a30*/  PRMT R35, RZ, 0x7610, R35 ;  /* 0x00007610ff237816 */ /* 0x000fe40000000023 */
[----:B------:R-:W-:Y:S02]  /*0a40*/  PRMT R34, RZ, 0x7610, R34 ;  /* 0x00007610ff227816 */ /* 0x000fe40000000022 */
[----:B---3--:R-:W-:-:S02]  /*0a50*/  @!P0 PRMT R33, R29, 0x7610, R33 ;  /* 0x000076101d218816 */ /* 0x008fc40000000021 */
[----:B------:R-:W-:Y:S02]  /*0a60*/  @!P0 PRMT R34, R29, 0x7632, R34 ;  /* 0x000076321d228816 */ /* 0x000fe40000000022 */
[----:B------:R-:W-:Y:S01]  /*0a70*/  PRMT R29, RZ, 0x7610, R29 ;  /* 0x00007610ff1d7816 */ /* 0x000fe2000000001d */
[----:B------:R-:W-:Y:S01]  /*0a80*/  IMAD.U32 R33, R33, 0x10000, RZ ;  /* 0x0001000021217824 */ /* 0x000fe200078e00ff */
[----:B------:R-:W-:Y:S02]  /*0a90*/  @!P0 PRMT R35, R32, 0x7610, R35 ;  /* 0x0000761020238816 */ /* 0x000fe40000000023 */
[----:B--2---:R-:W-:Y:S01]  /*0aa0*/  SHF.L.U32 R25, R34, 0x10, RZ ;  /* 0x0000001022197819 */ /* 0x004fe200000006ff */
[----:B------:R-:W-:Y:S01]  /*0ab0*/  FADD.FTZ R30, -R14, R33 ;  /* 0x000000210e1e7221 */ /* 0x000fe20000010100 */
[----:B------:R-:W-:Y:S01]  /*0ac0*/  SHF.L.U32 R35, R35, 0x10, RZ ;  /* 0x0000001023237819 */ /* 0x000fe200000006ff */
[----:B------:R-:W-:Y:S01]  /*0ad0*/  @!P0 VIADD R33, R7, 0x1 ;  /* 0x0000000107218836 */ /* 0x000fe20000000000 */
[----:B------:R-:W-:Y:S01]  /*0ae0*/  @!P0 PRMT R29, R32, 0x7632, R29 ;  /* 0x00007632201d8816 */ /* 0x000fe2000000001d */
[----:B-1----:R-:W-:Y:S01]  /*0af0*/  FMUL.FTZ R30, R30, R3 ;  /* 0x000000031e1e7220 */ /* 0x002fe20000410000 */
[----:B------:R-:W-:Y:S01]  /*0b00*/  FADD.FTZ R34, -R14, R25 ;  /* 0x000000190e227221 */ /* 0x000fe20000010100 */
[C---:B------:R-:W-:Y:S01]  /*0b10*/  FMUL.FTZ R24, R35.reuse, R16 ;  /* 0x0000001023187220 */ /* 0x040fe20000410000 */
[----:B------:R-:W-:Y:S01]  /*0b20*/  @!P0 SHF.R.S32.HI R31, RZ, 0x1f, R33 ;  /* 0x0000001fff1f8819 */ /* 0x000fe20000011421 */
[----:B------:R-:W-:Y:S01]  /*0b30*/  FFMA.FTZ R8, R35, R30, R8 ;  /* 0x0000001e23087223 */ /* 0x000fe20000010008 */
[----:B------:R-:W-:Y:S01]  /*0b40*/  @!P0 MOV R25, R9 ;  /* 0x0000000900198202 */ /* 0x000fe20000000f00 */
[----:B------:R-:W-:Y:S01]  /*0b50*/  FFMA.FTZ R32, R30, R24, R15 ;  /* 0x000000181e207223 */ /* 0x000fe2000001000f */
[----:B------:R-:W-:Y:S01]  /*0b60*/  FADD.FTZ R15, R24, R5 ;  /* 0x00000005180f7221 */ /* 0x000fe20000010000 */
[----:B------:R-:W-:-:S02]  /*0b70*/  @!P0 IMAD.MOV.U32 R24, RZ, RZ, R18 ;  /* 0x000000ffff188224 */ /* 0x000fc400078e0012 */
[----:B------:R-:W-:Y:S01]  /*0b80*/  FADD.FTZ R28, R35, R28 ;  /* 0x0000001c231c7221 */ /* 0x000fe20000010000 */
[-C--:B0-----:R-:W-:Y:S02]  /*0b90*/  @!P0 IMAD R36, R31, R20.reuse, RZ ;  /* 0x000000141f248224 */ /* 0x081fe400078e02ff */
[----:B------:R-:W-:Y:S01]  /*0ba0*/  FMUL.FTZ R35, R34, R3 ;  /* 0x0000000322237220 */ /* 0x000fe20000410000 */
[----:B------:R-:W-:-:S04]  /*0bb0*/  @!P0 IMAD.WIDE.U32 R30, R33, R20, R24 ;  /* 0x00000014211e8225 */ /* 0x000fc800078e0018 */
[----:B------:R-:W-:Y:S02]  /*0bc0*/  IMAD.U32 R25, R29, 0x10000, RZ ;  /* 0x000100001d197824 */ /* 0x000fe400078e00ff */
[----:B------:R-:W-:Y:S02]  /*0bd0*/  @!P0 IMAD R33, R33, R21, R36 ;  /* 0x0000001521218224 */ /* 0x000fe400078e0224 */
[C---:B------:R-:W-:Y:S01]  /*0be0*/  FFMA.FTZ R29, R25.reuse, R35, R26 ;  /* 0x00000023191d7223 */ /* 0x040fe2000001001a */
[C---:B------:R-:W-:Y:S01]  /*0bf0*/  FADD.FTZ R5, R25.reuse, R27 ;  /* 0x0000001b19057221 */ /* 0x040fe20000010000 */
[----:B------:R-:W-:Y:S01]  /*0c00*/  FMUL.FTZ R26, R25, R17 ;  /* 0x00000011191a7220 */ /* 0x000fe20000410000 */
[----:B------:R-:W0:Y:S01]  /*0c10*/  @!P0 LDC.64 R20, c[0x0][0x3a0] ;  /* 0x0000e800ff148b82 */ /* 0x000e220000000a00 */
[----:B------:R-:W-:Y:S02]  /*0c20*/  @!P0 IADD3 R33, PT, PT, R31, R33, RZ ;  /* 0x000000211f218210 */ /* 0x000fe40007ffe0ff */
[----:B------:R-:W-:Y:S01]  /*0c30*/  FFMA.FTZ R32, R35, R26, R32 ;  /* 0x0000001a23207223 */ /* 0x000fe20000010020 */
[----:B------:R-:W-:Y:S01]  /*0c40*/  FADD.FTZ R15, R26, R15 ;  /* 0x0000000f1a0f7221 */ /* 0x000fe20000010000 */
[C---:B------:R-:W-:Y:S01]  /*0c50*/  @!P0 SHF.L.U64.HI R34, R30.reuse, 0x1, R33 ;  /* 0x000000011e228819 */ /* 0x040fe20000010221 */
[----:B------:R-:W-:Y:S01]  /*0c60*/  @!P0 IMAD.SHL.U32 R33, R30, 0x2, RZ ;  /* 0x000000021e218824 */ /* 0x000fe200078e00ff */
[----:B------:R-:W-:Y:S01]  /*0c70*/  PRMT R35, RZ, 0x7610, R35 ;  /* 0x00007610ff237816 */ /* 0x000fe20000000023 */
[----:B------:R-:W1:Y:S01]  /*0c80*/  @!P0 LDC.64 R24, c[0x0][0x398] ;  /* 0x0000e600ff188b82 */ /* 0x000e620000000a00 */
[----:B------:R-:W-:-:S02]  /*0c90*/  PRMT R31, RZ, 0x7610, R31 ;  /* 0x00007610ff1f7816 */ /* 0x000fc4000000001f */
[----:B------:R-:W-:-:S05]  /*0ca0*/  PRMT R30, RZ, 0x7610, R30 ;  /* 0x00007610ff1e7816 */ /* 0x000fca000000001e */
[----:B------:R-:W2:Y:S01]  /*0cb0*/  @!P0 LDC.64 R26, c[0x0][0x3f8] ;  /* 0x0000fe00ff1a8b82 */ /* 0x000ea20000000a00 */
[C---:B----4-:R-:W-:Y:S02]  /*0cc0*/  @!P0 PRMT R31, R22.reuse, 0x7610, R31 ;  /* 0x00007610161f8816 */ /* 0x050fe4000000001f */
[----:B------:R-:W-:Y:S02]  /*0cd0*/  @!P0 PRMT R30, R22, 0x7632, R30 ;  /* 0x00007632161e8816 */ /* 0x000fe4000000001e */
[----:B0-----:R-:W-:-:S04]  /*0ce0*/  @!P0 IADD3 R36, P1, PT, R33, R20, RZ ;  /* 0x0000001421248210 */ /* 0x001fc80007f3e0ff */
[----:B------:R-:W-:Y:S02]  /*0cf0*/  @!P0 IADD3.X R37, PT, PT, R34, R21, RZ, P1, !PT ;  /* 0x0000001522258210 */ /* 0x000fe40000ffe4ff */
[----:B-----5:R-:W-:Y:S02]  /*0d00*/  @!P0 PRMT R35, R23, 0x7632, R35 ;  /* 0x0000763217238816 */ /* 0x020fe40000000023 */
[----:B-1----:R-:W-:Y:S01]  /*0d10*/  @!P0 IADD3 R24, P2, PT, R33, R24, RZ ;  /* 0x0000001821188210 */ /* 0x002fe20007f5e0ff */
[----:B------:R-:W3:Y:S01]  /*0d20*/  @!P0 LDG.E R36, desc[UR6][R36.64] ;  /* 0x0000000624248981 */ /* 0x000ee2000c1e1900 */
[----:B------:R-:W-:-:S04]  /*0d30*/  PRMT R33, RZ, 0x7610, R33 ;  /* 0x00007610ff217816 */ /* 0x000fc80000000021 */
[----:B------:R-:W-:Y:S02]  /*0d40*/  @!P0 PRMT R33, R23, 0x7610, R33 ;  /* 0x0000761017218816 */ /* 0x000fe40000000021 */
[----:B------:R-:W-:-:S04]  /*0d50*/  @!P0 IADD3 R23, PT, PT, R7, 0x2, RZ ;  /* 0x0000000207178810 */ /* 0x000fc80007ffe0ff */
[----:B------:R-:W-:-:S05]  /*0d60*/  @!P0 SHF.R.S32.HI R21, RZ, 0x1f, R23 ;  /* 0x0000001fff158819 */ /* 0x000fca0000011417 */
[----:B--2---:R-:W-:Y:S01]  /*0d70*/  @!P0 IMAD R20, R21, R26, RZ ;  /* 0x0000001a15148224 */ /* 0x004fe200078e02ff */
[----:B------:R-:W-:-:S03]  /*0d80*/  @!P0 MOV R21, R9 ;  /* 0x0000000900158202 */ /* 0x000fc60000000f00 */
[----:B------:R-:W-:Y:S02]  /*0d90*/  @!P0 IMAD R27, R23, R27, R20 ;  /* 0x0000001b171b8224 */ /* 0x000fe400078e0214 */
[----:B------:R-:W-:-:S04]  /*0da0*/  @!P0 IMAD.MOV.U32 R20, RZ, RZ, R18 ;  /* 0x000000ffff148224 */ /* 0x000fc800078e0012 */
[----:B------:R-:W-:Y:S02]  /*0db0*/  @!P0 IMAD.WIDE.U32 R22, R23, R26, R20 ;  /* 0x0000001a17168225 */ /* 0x000fe400078e0014 */
[----:B------:R-:W0:Y:S02]  /*0dc0*/  @!P0 LDC.64 R20, c[0x0][0x3a0] ;  /* 0x0000e800ff148b82 */ /* 0x000e240000000a00 */
[----:B------:R-:W-:Y:S01]  /*0dd0*/  @!P0 IMAD.IADD R23, R23, 0x1, R27 ;  /* 0x0000000117178824 */ /* 0x000fe200078e021b */
[----:B------:R-:W-:-:S04]  /*0de0*/  @!P0 SHF.L.U32 R27, R22, 0x1, RZ ;  /* 0x00000001161b8819 */ /* 0x000fc800000006ff */
[----:B------:R-:W-:Y:S02]  /*0df0*/  @!P0 SHF.L.U64.HI R26, R22, 0x1, R23 ;  /* 0x00000001161a8819 */ /* 0x000fe40000010217 */
[----:B------:R-:W1:Y:S01]  /*0e00*/  @!P0 LDC.64 R22, c[0x0][0x398] ;  /* 0x0000e600ff168b82 */ /* 0x000e620000000a00 */
[----:B------:R-:W-:-:S05]  /*0e10*/  @!P0 IMAD.X R25, R34, 0x1, R25, P2 ;  /* 0x0000000122198824 */ /* 0x000fca00010e0619 */
[----:B------:R2:W4:Y:S01]  /*0e20*/  @!P0 LDG.E R24, desc[UR6][R24.64] ;  /* 0x0000000618188981 */ /* 0x000522000c1e1900 */
[----:B0-----:R-:W-:-:S05]  /*0e30*/  @!P0 IADD3 R20, P1, PT, R27, R20, RZ ;  /* 0x000000141b148210 */ /* 0x001fca0007f3e0ff */
[----:B------:R-:W-:Y:S01]  /*0e40*/  @!P0 IMAD.X R21, R26, 0x1, R21, P1 ;  /* 0x000000011a158824 */ /* 0x000fe200008e0615 */
[----:B-1----:R-:W-:-:S04]  /*0e50*/  @!P0 IADD3 R22, P1, PT, R27, R22, RZ ;  /* 0x000000161b168210 */ /* 0x002fc80007f3e0ff */
[----:B------:R-:W5:Y:S01]  /*0e60*/  @!P0 LDG.E R20, desc[UR6][R20.64] ;  /* 0x0000000614148981 */ /* 0x000f62000c1e1900 */
[----:B------:R-:W-:-:S05]  /*0e70*/  @!P0 IADD3.X R23, PT, PT, R26, R23, RZ, P1, !PT ;  /* 0x000000171a178210 */ /* 0x000fca0000ffe4ff */
[----:B------:R0:W5:Y:S01]  /*0e80*/  @!P0 LDG.E R22, desc[UR6][R22.64] ;  /* 0x0000000616168981 */ /* 0x000162000c1e1900 */
[----:B------:R-:W-:Y:S01]  /*0e90*/  IMAD.U32 R31, R31, 0x10000, RZ ;  /* 0x000100001f1f7824 */ /* 0x000fe200078e00ff */
[----:B--2---:R-:W-:-:S03]  /*0ea0*/  SHF.L.U32 R25, R30, 0x10, RZ ;  /* 0x000000101e197819 */ /* 0x004fc600000006ff */
[C---:B------:R-:W-:Y:S01]  /*0eb0*/  FADD.FTZ R26, -R14.reuse, R31 ;  /* 0x0000001f0e1a7221 */ /* 0x040fe20000010100 */
[----:B------:R-:W-:Y:S02]  /*0ec0*/  IMAD.U32 R33, R33, 0x10000, RZ ;  /* 0x0001000021217824 */ /* 0x000fe400078e00ff */
[----:B------:R-:W-:Y:S01]  /*0ed0*/  FADD.FTZ R30, -R14, R25 ;  /* 0x000000190e1e7221 */ /* 0x000fe20000010100 */
[-C--:B------:R-:W-:Y:S01]  /*0ee0*/  FMUL.FTZ R27, R26, R3.reuse ;  /* 0x000000031a1b7220 */ /* 0x080fe20000410000 */
[----:B0-----:R-:W-:Y:S02]  /*0ef0*/  PRMT R23, RZ, 0x7610, R23 ;  /* 0x00007610ff177816 */ /* 0x001fe40000000017 */
[----:B------:R-:W-:Y:S01]  /*0f00*/  FMUL.FTZ R30, R30, R3 ;  /* 0x000000031e1e7220 */ /* 0x000fe20000410000 */
[----:B------:R-:W-:Y:S01]  /*0f10*/  SHF.L.U32 R26, R35, 0x10, RZ ;  /* 0x00000010231a7819 */ /* 0x000fe200000006ff */
[C---:B------:R-:W-:Y:S01]  /*0f20*/  FMUL.FTZ R34, R33.reuse, R16 ;  /* 0x0000001021227220 */ /* 0x040fe20000410000 */
[----:B------:R-:W-:Y:S01]  /*0f30*/  FFMA.FTZ R8, R33, R27, R8 ;  /* 0x0000001b21087223 */ /* 0x000fe20000010008 */
[----:B------:R-:W-:-:S02]  /*0f40*/  PRMT R25, RZ, 0x7610, R25 ;  /* 0x00007610ff197816 */ /* 0x000fc40000000019 */
[----:B------:R-:W-:Y:S01]  /*0f50*/  FADD.FTZ R5, R5, R26 ;  /* 0x0000001a05057221 */ /* 0x000fe20000010000 */
[C---:B------:R-:W-:Y:S01]  /*0f60*/  FFMA.FTZ R29, R26.reuse, R30, R29 ;  /* 0x0000001e1a1d7223 */ /* 0x040fe2000001001d */
[----:B------:R-:W-:Y:S01]  /*0f70*/  FMUL.FTZ R21, R26, R17 ;  /* 0x000000111a157220 */ /* 0x000fe20000410000 */
[----:B------:R-:W-:Y:S01]  /*0f80*/  FFMA.FTZ R27, R27, R34, R32 ;  /* 0x000000221b1b7223 */ /* 0x000fe20000010020 */
[----:B------:R-:W-:Y:S01]  /*0f90*/  PRMT R26, RZ, 0x7610, R26 ;  /* 0x00007610ff1a7816 */ /* 0x000fe2000000001a */
[----:B------:R-:W-:Y:S02]  /*0fa0*/  FADD.FTZ R34, R15, R34 ;  /* 0x000000220f227221 */ /* 0x000fe40000010000 */
[----:B------:R-:W-:Y:S01]  /*0fb0*/  FFMA.FTZ R15, R30, R21, R27 ;  /* 0x000000151e0f7223 */ /* 0x000fe2000001001b */
[----:B------:R-:W-:Y:S01]  /*0fc0*/  FADD.FTZ R28, R28, R33 ;  /* 0x000000211c1c7221 */ /* 0x000fe20000010000 */
[----:B------:R-:W-:Y:S01]  /*0fd0*/  FADD.FTZ R34, R21, R34 ;  /* 0x0000002215227221 */ /* 0x000fe20000010000 */
[----:B------:R-:W-:-:S02]  /*0fe0*/  PRMT R21, RZ, 0x7610, R21 ;  /* 0x00007610ff157816 */ /* 0x000fc40000000015 */
[----:B------:R-:W-:-:S04]  /*0ff0*/  IADD3 R6, PT, PT, R6, 0x4, RZ ;  /* 0x0000000406067810 */ /* 0x000fc80007ffe0ff */
[----:B------:R-:W-:Y:S02]  /*1000*/  ISETP.NE.AND P1, PT, R6, RZ, PT ;  /* 0x000000ff0600720c */ /* 0x000fe40003f25270 */
[----:B------:R-:W-:Y:S02]  /*1010*/  IADD3 R7, PT, PT, R7, 0x4, RZ ;  /* 0x0000000407077810 */ /* 0x000fe40007ffe0ff */
[C---:B---3--:R-:W-:Y:S02]  /*1020*/  @!P0 PRMT R23, R36.reuse, 0x7610, R23 ;  /* 0x0000761024178816 */ /* 0x048fe40000000017 */
[----:B------:R-:W-:-:S03]  /*1030*/  @!P0 PRMT R25, R36, 0x7632, R25 ;  /* 0x0000763224198816 */ /* 0x000fc60000000019 */
[----:B------:R-:W-:-:S04]  /*1040*/  IMAD.U32 R23, R23, 0x10000, RZ ;  /* 0x0001000017177824 */ /* 0x000fc800078e00ff */
[--C-:B------:R-:W-:Y:S01]  /*1050*/  FADD.FTZ R30, -R14, R23.reuse ;  /* 0x000000170e1e7221 */ /* 0x100fe20000010100 */
[----:B------:R-:W-:Y:S01]  /*1060*/  PRMT R23, RZ, 0x7610, R23 ;  /* 0x00007610ff177816 */ /* 0x000fe20000000017 */
[----:B------:R-:W-:Y:S02]  /*1070*/  IMAD.U32 R25, R25, 0x10000, RZ ;  /* 0x0001000019197824 */ /* 0x000fe400078e00ff */
[----:B------:R-:W-:Y:S01]  /*1080*/  FMUL.FTZ R30, R30, R3 ;  /* 0x000000031e1e7220 */ /* 0x000fe20000410000 */
[----:B----4-:R-:W-:-:S04]  /*1090*/  @!P0 PRMT R26, R24, 0x7610, R26 ;  /* 0x00007610181a8816 */ /* 0x010fc8000000001a */
[----:B------:R-:W-:Y:S01]  /*10a0*/  SHF.L.U32 R27, R26, 0x10, RZ ;  /* 0x000000101a1b7819 */ /* 0x000fe200000006ff */
[----:B------:R-:W-:Y:S01]  /*10b0*/  FADD.FTZ R26, -R14, R25 ;  /* 0x000000190e1a7221 */ /* 0x000fe20000010100 */
[----:B------:R-:W-:-:S03]  /*10c0*/  @!P0 PRMT R23, R24, 0x7632, R23 ;  /* 0x0000763218178816 */ /* 0x000fc60000000017 */
[----:B------:R-:W-:Y:S01]  /*10d0*/  FADD.FTZ R28, R28, R27 ;  /* 0x0000001b1c1c7221 */ /* 0x000fe20000010000 */
[C---:B------:R-:W-:Y:S01]  /*10e0*/  FFMA.FTZ R8, R27.reuse, R30, R8 ;  /* 0x0000001e1b087223 */ /* 0x040fe20000010008 */
[----:B------:R-:W-:Y:S01]  /*10f0*/  FMUL.FTZ R27, R27, R16 ;  /* 0x000000101b1b7220 */ /* 0x000fe20000410000 */
[----:B------:R-:W-:Y:S01]  /*1100*/  SHF.L.U32 R24, R23, 0x10, RZ ;  /* 0x0000001017187819 */ /* 0x000fe200000006ff */
[----:B------:R-:W-:Y:S02]  /*1110*/  FMUL.FTZ R26, R26, R3 ;  /* 0x000000031a1a7220 */ /* 0x000fe40000410000 */
[----:B------:R-:W-:Y:S01]  /*1120*/  FADD.FTZ R23, R34, R27 ;  /* 0x0000001b22177221 */ /* 0x000fe20000010000 */
[----:B------:R-:W-:Y:S01]  /*1130*/  FFMA.FTZ R27, R30, R27, R15 ;  /* 0x0000001b1e1b7223 */ /* 0x000fe2000001000f */
[----:B------:R-:W-:Y:S01]  /*1140*/  FADD.FTZ R5, R5, R24 ;  /* 0x0000001805057221 */ /* 0x000fe20000010000 */
[----:B------:R-:W-:Y:S01]  /*1150*/  FFMA.FTZ R29, R24, R26, R29 ;  /* 0x0000001a181d7223 */ /* 0x000fe2000001001d */
[----:B-----5:R-:W-:Y:S01]  /*1160*/  @!P0 PRMT R21, R20, 0x7610, R21 ;  /* 0x0000761014158816 */ /* 0x020fe20000000015 */
[----:B------:R-:W-:Y:S01]  /*1170*/  FMUL.FTZ R15, R24, R17 ;  /* 0x00000011180f7220 */ /* 0x000fe20000410000 */
[----:B------:R-:W-:-:S02]  /*1180*/  PRMT R25, RZ, 0x7610, R25 ;  /* 0x00007610ff197816 */ /* 0x000fc40000000019 */
[----:B------:R-:W-:Y:S02]  /*1190*/  PRMT R24, RZ, 0x7610, R24 ;  /* 0x00007610ff187816 */ /* 0x000fe40000000018 */
[----:B------:R-:W-:Y:S01]  /*11a0*/  PRMT R20, RZ, 0x7610, R20 ;  /* 0x00007610ff147816 */ /* 0x000fe20000000014 */
[----:B------:R-:W-:Y:S01]  /*11b0*/  IMAD.U32 R21, R21, 0x10000, RZ ;  /* 0x0001000015157824 */ /* 0x000fe200078e00ff */
[----:B------:R-:W-:Y:S02]  /*11c0*/  @!P0 PRMT R24, R22, 0x7610, R24 ;  /* 0x0000761016188816 */ /* 0x000fe40000000018 */
[----:B------:R-:W-:Y:S02]  /*11d0*/  @!P0 PRMT R25, R20, 0x7632, R25 ;  /* 0x0000763214198816 */ /* 0x000fe40000000019 */
[----:B------:R-:W-:Y:S01]  /*11e0*/  @!P0 PRMT R20, R22, 0x7632, R20 ;  /* 0x0000763216148816 */ /* 0x000fe20000000014 */
[----:B------:R-:W-:Y:S01]  /*11f0*/  FADD.FTZ R22, -R14, R21 ;  /* 0x000000150e167221 */ /* 0x000fe20000010100 */
[----:B------:R-:W-:Y:S01]  /*1200*/  SHF.L.U32 R25, R25, 0x10, RZ ;  /* 0x0000001019197819 */ /* 0x000fe200000006ff */
[----:B------:R-:W-:-:S02]  /*1210*/  IMAD.U32 R21, R24, 0x10000, RZ ;  /* 0x0001000018157824 */ /* 0x000fc400078e00ff */
[----:B------:R-:W-:Y:S01]  /*1220*/  FADD.FTZ R23, R15, R23 ;  /* 0x000000170f177221 */ /* 0x000fe20000010000 */
[----:B------:R-:W-:Y:S01]  /*1230*/  FFMA.FTZ R15, R26, R15, R27 ;  /* 0x0000000f1a0f7223 */ /* 0x000fe2000001001b */
[----:B------:R-:W-:Y:S01]  /*1240*/  FMUL.FTZ R24, R22, R3 ;  /* 0x0000000316187220 */ /* 0x000fe20000410000 */
[----:B------:R-:W-:Y:S02]  /*1250*/  IMAD.U32 R20, R20, 0x10000, RZ ;  /* 0x0001000014147824 */ /* 0x000fe400078e00ff */
[----:B------:R-:W-:Y:S01]  /*1260*/  FADD.FTZ R22, -R14, R25 ;  /* 0x000000190e167221 */ /* 0x000fe20000010100 */
[C---:B------:R-:W-:Y:S01]  /*1270*/  FMUL.FTZ R26, R21.reuse, R16 ;  /* 0x00000010151a7220 */ /* 0x040fe20000410000 */
[----:B------:R-:W-:Y:S01]  /*1280*/  FADD.FTZ R28, R28, R21 ;  /* 0x000000151c1c7221 */ /* 0x000fe20000010000 */
[----:B------:R-:W-:Y:S01]  /*1290*/  FFMA.FTZ R8, R21, R24, R8 ;  /* 0x0000001815087223 */ /* 0x000fe20000010008 */
[----:B------:R-:W-:Y:S01]  /*12a0*/  FMUL.FTZ R21, R20, R17 ;  /* 0x0000001114157220 */ /* 0x000fe20000410000 */
[----:B------:R-:W-:Y:S01]  /*12b0*/  FMUL.FTZ R22, R22, R3 ;  /* 0x0000000316167220 */ /* 0x000fe20000410000 */
[----:B------:R-:W-:Y:S01]  /*12c0*/  FADD.FTZ R30, R23, R26 ;  /* 0x0000001a171e7221 */ /* 0x000fe20000010000 */
[----:B------:R-:W-:Y:S01]  /*12d0*/  FFMA.FTZ R15, R24, R26, R15 ;  /* 0x0000001a180f7223 */ /* 0x000fe2000001000f */
[----:B------:R-:W-:Y:S01]  /*12e0*/  FADD.FTZ R27, R5, R20 ;  /* 0x00000014051b7221 */ /* 0x000fe20000010000 */
[----:B------:R-:W-:Y:S01]  /*12f0*/  FFMA.FTZ R26, R20, R22, R29 ;  /* 0x00000016141a7223 */ /* 0x000fe2000001001d */
[----:B------:R-:W-:Y:S01]  /*1300*/  FADD.FTZ R5, R21, R30 ;  /* 0x0000001e15057221 */ /* 0x000fe20000010000 */
[----:B------:R-:W-:Y:S01]  /*1310*/  FFMA.FTZ R15, R22, R21, R15 ;  /* 0x00000015160f7223 */ /* 0x000fe2000001000f */
[----:B------:R-:W-:Y:S06]  /*1320*/  @P1 BRA `(.L_x_1875) ;  /* 0xfffffff400241947 */ /* 0x000fec000383ffff */
[----:B------:R-:W-:-:S07]  /*1330*/  VIADD R24, R7, 0xffffffff ;  /* 0xffffffff07187836 */ /* 0x000fce0000000000 */
.L_x_1874:
        /* <DEDUP_REMOVED lines=11> */
[----:B------:R-:W-:Y:S02]  /*13f0*/  @!P0 IMAD.MOV.U32 R11, RZ, RZ, R9 ;  /* 0x000000ffff0b8224 */ /* 0x000fe400078e0009 */
[----:B------:R-:W-:Y:S02]  /*1400*/  @!P0 VIADD R29, R24, 0x1 ;  /* 0x00000001181d8836 */ /* 0x000fe40000000000 */
[----:B------:R-:W-:Y:S01]  /*1410*/  @!P0 IMAD R23, R10, UR10, RZ ;  /* 0x0000000a0a178c24 */ /* 0x000fe2000f8e02ff */
[----:B------:R-:W-:Y:S01]  /*1420*/  @!P0 MOV R10, R18 ;  /* 0x00000012000a8202 */ /* 0x000fe20000000f00 */
[----:B------:R-:W2:Y:S02]  /*1430*/  @!P0 LDC.64 R20, c[0x0][0x3a0] ;  /* 0x0000e800ff148b82 */ /* 0x000ea40000000a00 */
[----:B------:R-:W-:-:S02]  /*1440*/  @!P0 IMAD R25, R24, UR11, R23 ;  /* 0x0000000b18198c24 */ /* 0x000fc4000f8e0217 */
[----:B------:R-:W-:-:S04]  /*1450*/  @!P0 IMAD.WIDE.U32 R10, R24, UR10, R10 ;  /* 0x0000000a180a8c25 */ /* 0x000fc8000f8e000a */
[----:B------:R-:W-:Y:S01]  /*1460*/  @!P0 IMAD.IADD R11, R11, 0x1, R25 ;  /* 0x000000010b0b8824 */ /* 0x000fe200078e0219 */
[----:B------:R-:W-:-:S04]  /*1470*/  @!P0 SHF.L.U32 R23, R10, 0x1, RZ ;  /* 0x000000010a178819 */ /* 0x000fc800000006ff */
[----:B------:R-:W-:Y:S02]  /*1480*/  @!P0 SHF.L.U64.HI R30, R10, 0x1, R11 ;  /* 0x000000010a1e8819 */ /* 0x000fe4000001020b */
[----:B------:R-:W3:Y:S01]  /*1490*/  @!P0 LDC.64 R10, c[0x0][0x3a0] ;  /* 0x0000e800ff0a8b82 */ /* 0x000ee20000000a00 */
[----:B0-----:R-:W-:-:S04]  /*14a0*/  @!P0 IADD3 R6, P3, PT, R23, R6, RZ ;  /* 0x0000000617068210 */ /* 0x001fc80007f7e0ff */
[----:B------:R-:W-:Y:S02]  /*14b0*/  @!P0 IADD3.X R7, PT, PT, R30, R7, RZ, P3, !PT ;  /* 0x000000071e078210 */ /* 0x000fe40001ffe4ff */
[----:B--2---:R-:W-:-:S03]  /*14c0*/  @!P0 IADD3 R22, P2, PT, R23, R20, RZ ;  /* 0x0000001417168210 */ /* 0x004fc60007f5e0ff */
[----:B------:R0:W2:Y:S01]  /*14d0*/  @!P0 LDG.E R25, desc[UR6][R6.64] ;  /* 0x0000000606198981 */ /* 0x0000a2000c1e1900 */
[----:B------:R-:W-:Y:S02]  /*14e0*/  @!P0 IADD3.X R23, PT, PT, R30, R21, RZ, P2, !PT ;  /* 0x000000151e178210 */ /* 0x000fe400017fe4ff */
[----:B------:R-:W4:Y:S01]  /*14f0*/  @!P0 LDC.64 R20, c[0x0][0x398] ;  /* 0x0000e600ff148b82 */ /* 0x000f220000000a00 */
[----:B------:R-:W-:Y:S02]  /*1500*/  @!P0 SHF.R.S32.HI R30, RZ, 0x1f, R29 ;  /* 0x0000001fff1e8819 */ /* 0x000fe4000001141d */
[----:B------:R-:W5:Y:S01]  /*1510*/  @!P0 LDG.E R22, desc[UR6][R22.64] ;  /* 0x0000000616168981 */ /* 0x000f62000c1e1900 */
[----:B0-----:R-:W-:Y:S01]  /*1520*/  @!P0 MOV R7, R9 ;  /* 0x0000000900078202 */ /* 0x001fe20000000f00 */
[----:B------:R-:W-:Y:S02]  /*1530*/  @!P0 IMAD.MOV.U32 R6, RZ, RZ, R18 ;  /* 0x000000ffff068224 */ /* 0x000fe400078e0012 */
[----:B------:R-:W-:-:S02]  /*1540*/  @!P0 IMAD R32, R30, UR10, RZ ;  /* 0x0000000a1e208c24 */ /* 0x000fc4000f8e02ff */
[----:B------:R-:W-:-:S04]  /*1550*/  @!P0 IMAD.WIDE.U32 R30, R29, UR10, R6 ;  /* 0x0000000a1d1e8c25 */ /* 0x000fc8000f8e0006 */
[----:B------:R-:W-:-:S05]  /*1560*/  @!P0 IMAD R29, R29, UR11, R32 ;  /* 0x0000000b1d1d8c24 */ /* 0x000fca000f8e0220 */
[----:B------:R-:W-:Y:S01]  /*1570*/  @!P0 IADD3 R31, PT, PT, R31, R29, RZ ;  /* 0x0000001d1f1f8210 */ /* 0x000fe20007ffe0ff */
[----:B------:R-:W-:-:S03]  /*1580*/  @!P0 IMAD.SHL.U32 R29, R30, 0x2, RZ ;  /* 0x000000021e1d8824 */ /* 0x000fc600078e00ff */
[----:B------:R-:W-:Y:S02]  /*1590*/  @!P0 SHF.L.U64.HI R30, R30, 0x1, R31 ;  /* 0x000000011e1e8819 */ /* 0x000fe4000001021f */
[C---:B---3--:R-:W-:Y:S02]  /*15a0*/  @!P0 IADD3 R10, P2, PT, R29.reuse, R10, RZ ;  /* 0x0000000a1d0a8210 */ /* 0x048fe40007f5e0ff */
[----:B----4-:R-:W-:Y:S02]  /*15b0*/  @!P0 IADD3 R20, P3, PT, R29, R20, RZ ;  /* 0x000000141d148210 */ /* 0x010fe40007f7e0ff */
[C---:B------:R-:W-:Y:S02]  /*15c0*/  @!P0 IADD3.X R11, PT, PT, R30.reuse, R11, RZ, P2, !PT ;  /* 0x0000000b1e0b8210 */ /* 0x040fe400017fe4ff */
[----:B------:R-:W-:-:S03]  /*15d0*/  @!P0 IADD3.X R21, PT, PT, R30, R21, RZ, P3, !PT ;  /* 0x000000151e158210 */ /* 0x000fc60001ffe4ff */
[----:B------:R-:W3:Y:S04]  /*15e0*/  @!P0 LDG.E R10, desc[UR6][R10.64] ;  /* 0x000000060a0a8981 */ /* 0x000ee8000c1e1900 */
[----:B------:R0:W4:Y:S01]  /*15f0*/  @!P0 LDG.E R20, desc[UR6][R20.64] ;  /* 0x0000000614148981 */ /* 0x000122000c1e1900 */
[----:B------:R-:W-:Y:S02]  /*1600*/  PRMT R6, RZ, 0x7610, R6 ;  /* 0x00007610ff067816 */ /* 0x000fe40000000006 */
[----:B------:R-:W-:Y:S02]  /*1610*/  PRMT R7, RZ, 0x7610, R7 ;  /* 0x00007610ff077816 */ /* 0x000fe40000000007 */
[----:B0-----:R-:W-:Y:S02]  /*1620*/  PRMT R21, RZ, 0x7610, R21 ;  /* 0x00007610ff157816 */ /* 0x001fe40000000015 */
[----:B------:R-:W-:-:S02]  /*1630*/  IADD3 R24, PT, PT, R24, 0x2, RZ ;  /* 0x0000000218187810 */ /* 0x000fc40007ffe0ff */
[----:B--2---:R-:W-:Y:S02]  /*1640*/  @!P0 PRMT R7, R25, 0x7610, R7 ;  /* 0x0000761019078816 */ /* 0x004fe40000000007 */
[----:B-----5:R-:W-:Y:S02]  /*1650*/  @!P0 PRMT R6, R22, 0x7610, R6 ;  /* 0x0000761016068816 */ /* 0x020fe40000000006 */
[----:B------:R-:W-:-:S03]  /*1660*/  SHF.L.U32 R29, R7, 0x10, RZ ;  /* 0x00000010071d7819 */ /* 0x000fc600000006ff */
[----:B------:R-:W-:Y:S01]  /*1670*/  IMAD.U32 R23, R6, 0x10000, RZ ;  /* 0x0001000006177824 */ /* 0x000fe200078e00ff */
[----:B------:R-:W-:Y:S02]  /*1680*/  PRMT R6, RZ, 0x7610, R6 ;  /* 0x00007610ff067816 */ /* 0x000fe40000000006 */
[----:B------:R-:W-:Y:S01]  /*1690*/  PRMT R7, RZ, 0x7610, R7 ;  /* 0x00007610ff077816 */ /* 0x000fe20000000007 */
[----:B------:R-:W-:Y:S01]  /*16a0*/  FADD.FTZ R30, -R14, R23 ;  /* 0x000000170e1e7221 */ /* 0x000fe20000010100 */
[----:B------:R-:W-:Y:S02]  /*16b0*/  @!P0 PRMT R6, R22, 0x7632, R6 ;  /* 0x0000763216068816 */ /* 0x000fe40000000006 */
[----:B------:R-:W-:Y:S02]  /*16c0*/  @!P0 PRMT R7, R25, 0x7632, R7 ;  /* 0x0000763219078816 */ /* 0x000fe40000000007 */
[----:B------:R-:W-:Y:S01]  /*16d0*/  PRMT R23, RZ, 0x7610, R23 ;  /* 0x00007610ff177816 */ /* 0x000fe20000000017 */
[----:B-1----:R-:W-:Y:S01]  /*16e0*/  FMUL.FTZ R30, R30, R3 ;  /* 0x000000031e1e7220 */ /* 0x002fe20000410000 */
[----:B------:R-:W-:Y:S01]  /*16f0*/  FMUL.FTZ R22, R29, R16 ;  /* 0x000000101d167220 */ /* 0x000fe20000410000 */
[----:B------:R-:W-:-:S02]  /*1700*/  SHF.L.U32 R11, R6, 0x10, RZ ;  /* 0x00000010060b7819 */ /* 0x000fc400000006ff */
[----:B------:R-:W-:Y:S01]  /*1710*/  PRMT R25, RZ, 0x7610, R25 ;  /* 0x00007610ff197816 */ /* 0x000fe20000000019 */
[----:B------:R-:W-:Y:S02]  /*1720*/  IMAD.U32 R7, R7, 0x10000, RZ ;  /* 0x0001000007077824 */ /* 0x000fe400078e00ff */
[----:B------:R-:W-:Y:S01]  /*1730*/  FADD.FTZ R5, R5, R22 ;  /* 0x0000001605057221 */ /* 0x000fe20000010000 */
[----:B------:R-:W-:Y:S01]  /*1740*/  FFMA.FTZ R15, R30, R22, R15 ;  /* 0x000000161e0f7223 */ /* 0x000fe2000001000f */
[----:B------:R-:W-:Y:S01]  /*1750*/  PRMT R6, RZ, 0x7610, R6 ;  /* 0x00007610ff067816 */ /* 0x000fe20000000006 */
[----:B------:R-:W-:Y:S01]  /*1760*/  FADD.FTZ R22, -R14, R11 ;  /* 0x0000000b0e167221 */ /* 0x000fe20000010100 */
[C---:B---3--:R-:W-:Y:S02]  /*1770*/  @!P0 PRMT R23, R10.reuse, 0x7610, R23 ;  /* 0x000076100a178816 */ /* 0x048fe40000000017 */
[----:B------:R-:W-:Y:S02]  /*1780*/  @!P0 PRMT R21, R10, 0x7632, R21 ;  /* 0x000076320a158816 */ /* 0x000fe40000000015 */
[----:B----4-:R-:W-:Y:S01]  /*1790*/  @!P0 PRMT R25, R20, 0x7610, R25 ;  /* 0x0000761014198816 */ /* 0x010fe20000000019 */
[----:B------:R-:W-:Y:S01]  /*17a0*/  FMUL.FTZ R10, R7, R17 ;  /* 0x00000011070a7220 */ /* 0x000fe20000410000 */
[----:B------:R-:W-:Y:S01]  /*17b0*/  SHF.L.U32 R23, R23, 0x10, RZ ;  /* 0x0000001017177819 */ /* 0x000fe200000006ff */
[----:B------:R-:W-:Y:S01]  /*17c0*/  FMUL.FTZ R22, R22, R3 ;  /* 0x0000000316167220 */ /* 0x000fe20000410000 */
[----:B------:R-:W-:-:S02]  /*17d0*/  @!P0 PRMT R6, R20, 0x7632, R6 ;  /* 0x0000763214068816 */ /* 0x000fc40000000006 */
[----:B------:R-:W-:Y:S01]  /*17e0*/  SHF.L.U32 R21, R21, 0x10, RZ ;  /* 0x0000001015157819 */ /* 0x000fe200000006ff */
[----:B------:R-:W-:Y:S01]  /*17f0*/  FFMA.FTZ R8, R29, R30, R8 ;  /* 0x0000001e1d087223 */ /* 0x000fe20000010008 */
[----:B------:R-:W-:Y:S02]  /*1800*/  IMAD.U32 R25, R25, 0x10000, RZ ;  /* 0x0001000019197824 */ /* 0x000fe400078e00ff */
[----:B------:R-:W-:Y:S01]  /*1810*/  FADD.FTZ R20, -R14, R23 ;  /* 0x000000170e147221 */ /* 0x000fe20000010100 */
[----:B------:R-:W-:Y:S01]  /*1820*/  FADD.FTZ R30, R10, R5 ;  /* 0x000000050a1e7221 */ /* 0x000fe20000010000 */
[----:B------:R-:W-:Y:S01]  /*1830*/  SHF.L.U32 R5, R6, 0x10, RZ ;  /* 0x0000001006057819 */ /* 0x000fe200000006ff */
[----:B------:R-:W-:Y:S01]  /*1840*/  FADD.FTZ R27, R27, R7 ;  /* 0x000000071b1b7221 */ /* 0x000fe20000010000 */
[----:B------:R-:W-:Y:S01]  /*1850*/  FFMA.FTZ R26, R7, R22, R26 ;  /* 0x00000016071a7223 */ /* 0x000fe2000001001a */
[----:B------:R-:W-:Y:S01]  /*1860*/  FADD.FTZ R6, -R14, R21 ;  /* 0x000000150e067221 */ /* 0x000fe20000010100 */
[----:B------:R-:W-:Y:S01]  /*1870*/  FMUL.FTZ R7, R25, R16 ;  /* 0x0000001019077220 */ /* 0x000fe20000410000 */
[----:B------:R-:W-:Y:S01]  /*1880*/  FFMA.FTZ R11, R22, R10, R15 ;  /* 0x0000000a160b7223 */ /* 0x000fe2000001000f */
[-C--:B------:R-:W-:Y:S01]  /*1890*/  FMUL.FTZ R20, R20, R3.reuse ;  /* 0x0000000314147220 */ /* 0x080fe20000410000 */
[----:B------:R-:W-:Y:S01]  /*18a0*/  FMUL.FTZ R6, R6, R3 ;  /* 0x0000000306067220 */ /* 0x000fe20000410000 */
[----:B------:R-:W-:Y:S01]  /*18b0*/  FMUL.FTZ R15, R5, R17 ;  /* 0x00000011050f7220 */ /* 0x000fe20000410000 */
[----:B------:R-:W-:Y:S01]  /*18c0*/  FADD.FTZ R10, R30, R7 ;  /* 0x000000071e0a7221 */ /* 0x000fe20000010000 */
[----:B------:R-:W-:Y:S01]  /*18d0*/  FADD.FTZ R28, R28, R29 ;  /* 0x0000001d1c1c7221 */ /* 0x000fe20000010000 */
[----:B------:R-:W-:Y:S01]  /*18e0*/  FFMA.FTZ R7, R20, R7, R11 ;  /* 0x0000000714077223 */ /* 0x000fe2000001000b */
[----:B------:R-:W-:Y:S01]  /*18f0*/  FADD.FTZ R27, R27, R5 ;  /* 0x000000051b1b7221 */ /* 0x000fe20000010000 */
[----:B------:R-:W-:Y:S01]  /*1900*/  FFMA.FTZ R26, R5, R6, R26 ;  /* 0x00000006051a7223 */ /* 0x000fe2000001001a */
[----:B------:R-:W-:Y:S01]  /*1910*/  FADD.FTZ R5, R15, R10 ;  /* 0x0000000a0f057221 */ /* 0x000fe20000010000 */
[----:B------:R-:W-:Y:S01]  /*1920*/  FADD.FTZ R28, R28, R25 ;  /* 0x000000191c1c7221 */ /* 0x000fe20000010000 */
[----:B------:R-:W-:Y:S01]  /*1930*/  FFMA.FTZ R8, R25, R20, R8 ;  /* 0x0000001419087223 */ /* 0x000fe20000010008 */
[----:B------:R-:W-:-:S07]  /*1940*/  FFMA.FTZ R15, R6, R15, R7 ;  /* 0x0000000f060f7223 */ /* 0x000fce0000010007 */
.L_x_1876:
[----:B------:R-:W-:Y:S05]  /*1950*/  @P1 BRA `(.L_x_1872) ;  /* 0x0000000c00f01947 */ /* 0x000fea0003800000 */
[----:B------:R-:W0:Y:S01]  /*1960*/  LDCU.64 UR10, c[0x0][0x3f8] ;  /* 0x00007f00ff0a77ac */ /* 0x000e220008000a00 */
[----:B------:R-:W-:Y:S01]  /*1970*/  SHF.R.S32.HI R6, RZ, 0x1f, R24 ;  /* 0x0000001fff067819 */ /* 0x000fe20000011418 */
[----:B------:R-:W-:Y:S01]  /*1980*/  BSSY.RECONVERGENT B0, `(.L_x_1877) ;  /* 0x000001c000007945 */ /* 0x000fe20003800200 */
[----:B------:R-:W-:Y:S02]  /*1990*/  MOV R7, R9 ;  /* 0x0000000900077202 */ /* 0x000fe40000000f00 */
[----:B------:R-:W-:Y:S02]  /*19a0*/  PRMT R9, RZ, 0x7610, R9 ;  /* 0x00007610ff097816 */ /* 0x000fe40000000009 */
[----:B0-----:R-:W-:Y:S01]  /*19b0*/  ISETP.GE.U32.AND P0, PT, R12, UR10, PT ;  /* 0x0000000a0c007c0c */ /* 0x001fe2000bf06070 */
[----:B------:R-:W-:Y:S01]  /*19c0*/  IMAD R11, R6, UR10, RZ ;  /* 0x0000000a060b7c24 */ /* 0x000fe2000f8e02ff */
[----:B------:R-:W-:Y:S01]  /*19d0*/  PRMT R12, RZ, 0x7610, R12 ;  /* 0x00007610ff0c7816 */ /* 0x000fe2000000000c */
[----:B------:R-:W-:Y:S01]  /*19e0*/  IMAD.MOV.U32 R6, RZ, RZ, R18 ;  /* 0x000000ffff067224 */ /* 0x000fe200078e0012 */
[----:B------:R-:W-:Y:S01]  /*19f0*/  ISETP.GE.AND.EX P0, PT, R13, UR11, PT, P0 ;  /* 0x0000000b0d007c0c */ /* 0x000fe2000bf06300 */
[C---:B------:R-:W-:Y:S01]  /*1a00*/  IMAD R11, R24.reuse, UR11, R11 ;  /* 0x0000000b180b7c24 */ /* 0x040fe2000f8e020b */
[----:B------:R-:W-:Y:S01]  /*1a10*/  PRMT R13, RZ, 0x7610, R13 ;  /* 0x00007610ff0d7816 */ /* 0x000fe2000000000d */
[----:B------:R-:W-:Y:S01]  /*1a20*/  IMAD.WIDE.U32 R6, R24, UR10, R6 ;  /* 0x0000000a18067c25 */ /* 0x000fe2000f8e0006 */
[----:B------:R-:W-:-:S09]  /*1a30*/  PRMT R18, RZ, 0x7610, R18 ;  /* 0x00007610ff127816 */ /* 0x000fd20000000012 */
        /* <DEDUP_REMOVED lines=10> */
[----:B------:R-:W2:Y:S04]  /*1ae0*/  LDG.E R6, desc[UR6][R6.64] ;  /* 0x0000000606067981 */ /* 0x000ea8000c1e1900 */
[----:B------:R-:W3:Y:S01]  /*1af0*/  LDG.E R10, desc[UR6][R10.64] ;  /* 0x000000060a0a7981 */ /* 0x000ee2000c1e1900 */
[C---:B--2---:R-:W-:Y:S02]  /*1b00*/  PRMT R12, R6.reuse, 0x7610, R12 ;  /* 0x00007610060c7816 */ /* 0x044fe4000000000c */
[----:B------:R-:W-:Y:S02]  /*1b10*/  PRMT R9, R6, 0x7632, R9 ;  /* 0x0000763206097816 */ /* 0x000fe40000000009 */
[C---:B---3--:R-:W-:Y:S02]  /*1b20*/  PRMT R18, R10.reuse, 0x7610, R18 ;  /* 0x000076100a127816 */ /* 0x048fe40000000012 */
[----:B------:R-:W-:-:S07]  /*1b30*/  PRMT R13, R10, 0x7632, R13 ;  /* 0x000076320a0d7816 */ /* 0x000fce000000000d */
.L_x_1878:
[----:B------:R-:W-:Y:S05]  /*1b40*/  BSYNC.RECONVERGENT B0 ;  /* 0x0000000000007941 */ /* 0x000fea0003800200 */
.L_x_1877:
[----:B------:R-:W-:Y:S01]  /*1b50*/  SHF.L.U32 R7, R12, 0x10, RZ ;  /* 0x000000100c077819 */ /* 0x000fe200000006ff */
[----:B------:R-:W-:Y:S01]  /*1b60*/  IMAD.U32 R11, R18, 0x10000, RZ ;  /* 0x00010000120b7824 */ /* 0x000fe200078e00ff */
[----:B------:R-:W-:Y:S02]  /*1b70*/  SHF.L.U32 R9, R9, 0x10, RZ ;  /* 0x0000001009097819 */ /* 0x000fe400000006ff */
[----:B------:R-:W-:Y:S01]  /*1b80*/  SHF.L.U32 R13, R13, 0x10, RZ ;  /* 0x000000100d0d7819 */ /* 0x000fe200000006ff */
[C---:B------:R-:W-:Y:S01]  /*1b90*/  FADD.FTZ R6, -R14.reuse, R7 ;  /* 0x000000070e067221 */ /* 0x040fe20000010100 */
[----:B------:R-:W-:Y:S01]  /*1ba0*/  FMUL.FTZ R16, R11, R16 ;  /* 0x000000100b107220 */ /* 0x000fe20000410000 */
[----:B------:R-:W-:Y:S01]  /*1bb0*/  FADD.FTZ R14, -R14, R9 ;  /* 0x000000090e0e7221 */ /* 0x000fe20000010100 */
[----:B------:R-:W-:Y:S01]  /*1bc0*/  FADD.FTZ R28, R28, R11 ;  /* 0x0000000b1c1c7221 */ /* 0x000fe20000010000 */
[----:B-1----:R-:W-:Y:S01]  /*1bd0*/  FMUL.FTZ R6, R6, R3 ;  /* 0x0000000306067220 */ /* 0x002fe20000410000 */
[----:B------:R-:W-:Y:S01]  /*1be0*/  FMUL.FTZ R17, R13, R17 ;  /* 0x000000110d117220 */ /* 0x000fe20000410000 */
[----:B------:R-:W-:Y:S01]  /*1bf0*/  FMUL.FTZ R14, R14, R3 ;  /* 0x000000030e0e7220 */ /* 0x000fe20000410000 */
[----:B------:R-:W-:Y:S01]  /*1c00*/  FADD.FTZ R10, R5, R16 ;  /* 0x00000010050a7221 */ /* 0x000fe20000010000 */
[----:B------:R-:W-:Y:S01]  /*1c10*/  FFMA.FTZ R15, R6, R16, R15 ;  /* 0x00000010060f7223 */ /* 0x000fe2000001000f */
[----:B------:R-:W-:Y:S01]  /*1c20*/  FFMA.FTZ R8, R11, R6, R8 ;  /* 0x000000060b087223 */ /* 0x000fe20000010008 */
[----:B------:R-:W-:Y:S01]  /*1c30*/  FADD.FTZ R27, R27, R13 ;  /* 0x0000000d1b1b7221 */ /* 0x000fe20000010000 */
[----:B------:R-:W-:Y:S01]  /*1c40*/  FFMA.FTZ R26, R13, R14, R26 ;  /* 0x0000000e0d1a7223 */ /* 0x000fe2000001001a */
[----:B------:R-:W-:Y:S01]  /*1c50*/  FADD.FTZ R5, R17, R10 ;  /* 0x0000000a11057221 */ /* 0x000fe20000010000 */
[----:B------:R-:W-:Y:S01]  /*1c60*/  FFMA.FTZ R15, R14, R17, R15 ;  /* 0x000000110e0f7223 */ /* 0x000fe2000001000f */
[----:B------:R-:W-:Y:S06]  /*1c70*/  BRA `(.L_x_1872) ;  /* 0x0000000c00287947 */ /* 0x000fec0003800000 */
.L_x_1873:
[C---:B------:R-:W-:Y:S01]  /*1c80*/  IADD3 R5, PT, PT, -R24.reuse, R25, RZ ;  /* 0x0000001918057210 */ /* 0x040fe20007ffe1ff */
[----:B------:R-:W-:Y:S02]  /*1c90*/  VIADD R11, R25, 0xffffffff ;  /* 0xffffffff190b7836 */ /* 0x000fe40000000000 */
[----:B------:R-:W-:Y:S01]  /*1ca0*/  HFMA2 R8, -RZ, RZ, 0, 0 ;  /* 0x00000000ff087431 */ /* 0x000fe200000001ff */
[----:B------:R-:W-:Y:S01]  /*1cb0*/  MOV R15, RZ ;  /* 0x000000ff000f7202 */ /* 0x000fe20000000f00 */
        /* <DEDUP_REMOVED lines=8> */
[----:B------:R-:W-:Y:S01]  /*1d40*/  @!P0 MOV R8, R18 ;  /* 0x0000001200088202 */ /* 0x000fe20000000f00 */
[----:B------:R-:W-:-:S04]  /*1d50*/  @!P0 IMAD R21, R21, UR10, RZ ;  /* 0x0000000a15158c24 */ /* 0x000fc8000f8e02ff */
[C---:B------:R-:W-:Y:S02]  /*1d60*/  @!P0 IMAD R5, R20.reuse, UR11, R21 ;  /* 0x0000000b14058c24 */ /* 0x040fe4000f8e0215 */
[----:B------:R-:W-:Y:S02]  /*1d70*/  @!P0 IMAD.WIDE.U32 R12, R20, UR10, R8 ;  /* 0x0000000a140c8c25 */ /* 0x000fe4000f8e0008 */
[----:B------:R-:W2:Y:S02]  /*1d80*/  @!P0 LDC.64 R20, c[0x0][0x398] ;  /* 0x0000e600ff148b82 */ /* 0x000ea40000000a00 */
[----:B------:R-:W-:Y:S01]  /*1d90*/  @!P0 IMAD.IADD R5, R13, 0x1, R5 ;  /* 0x000000010d058824 */ /* 0x000fe200078e0205 */
[----:B------:R-:W-:-:S04]  /*1da0*/  @!P0 SHF.L.U32 R13, R12, 0x1, RZ ;  /* 0x000000010c0d8819 */ /* 0x000fc800000006ff */
[----:B------:R-:W-:Y:S02]  /*1db0*/  @!P0 SHF.L.U64.HI R8, R12, 0x1, R5 ;  /* 0x000000010c088819 */ /* 0x000fe40000010205 */
[----:B0-----:R-:W-:-:S04]  /*1dc0*/  @!P0 IADD3 R10, P1, PT, R13, R10, RZ ;  /* 0x0000000a0d0a8210 */ /* 0x001fc80007f3e0ff */
[----:B------:R-:W-:-:S05]  /*1dd0*/  @!P0 IADD3.X R11, PT, PT, R8, R11, RZ, P1, !PT ;  /* 0x0000000b080b8210 */ /* 0x000fca0000ffe4ff */
[----:B------:R-:W3:Y:S01]  /*1de0*/  @!P0 LDG.E R10, desc[UR6][R10.64] ;  /* 0x000000060a0a8981 */ /* 0x000ee2000c1e1900 */
[----:B--2---:R-:W-:-:S05]  /*1df0*/  @!P0 IADD3 R12, P1, PT, R13, R20, RZ ;  /* 0x000000140d0c8210 */ /* 0x004fca0007f3e0ff */
[----:B------:R-:W-:-:S05]  /*1e00*/  @!P0 IMAD.X R13, R8, 0x1, R21, P1 ;  /* 0x00000001080d8824 */ /* 0x000fca00008e0615 */
[----:B------:R-:W2:Y:S01]  /*1e10*/  @!P0 LDG.E R12, desc[UR6][R12.64] ;  /* 0x000000060c0c8981 */ /* 0x000ea2000c1e1900 */
[----:B------:R-:W-:Y:S02]  /*1e20*/  PRMT R8, RZ, 0x7610, R8 ;  /* 0x00007610ff087816 */ /* 0x000fe40000000008 */
[----:B------:R-:W-:Y:S02]  /*1e30*/  PRMT R5, RZ, 0x7610, R5 ;  /* 0x00007610ff057816 */ /* 0x000fe40000000005 */
[----:B------:R-:W-:Y:S02]  /*1e40*/  IADD3 R24, PT, PT, R24, 0x1, RZ ;  /* 0x0000000118187810 */ /* 0x000fe40007ffe0ff */
[C---:B---3--:R-:W-:Y:S02]  /*1e50*/  @!P0 PRMT R8, R10.reuse, 0x7610, R8 ;  /* 0x000076100a088816 */ /* 0x048fe40000000008 */
[----:B------:R-:W-:Y:S02]  /*1e60*/  @!P0 PRMT R5, R10, 0x7632, R5 ;  /* 0x000076320a058816 */ /* 0x000fe40000000005 */
[----:B------:R-:W-:-:S02]  /*1e70*/  SHF.L.U32 R15, R8, 0x10, RZ ;  /* 0x00000010080f7819 */ /* 0x000fc400000006ff */
[----:B------:R-:W-:-:S03]  /*1e80*/  SHF.L.U32 R5, R5, 0x10, RZ ;  /* 0x0000001005057819 */ /* 0x000fc600000006ff */
[C---:B------:R-:W-:Y:S02]  /*1e90*/  FADD.FTZ R8, -R14.reuse, R15 ;  /* 0x0000000f0e087221 */ /* 0x040fe40000010100 */
[--C-:B------:R-:W-:Y:S01]  /*1ea0*/  FADD.FTZ R26, -R14, R5.reuse ;  /* 0x000000050e1a7221 */ /* 0x100fe20000010100 */
[----:B------:R-:W-:Y:S01]  /*1eb0*/  PRMT R5, RZ, 0x7610, R5 ;  /* 0x00007610ff057816 */ /* 0x000fe20000000005 */
[-C--:B-1----:R-:W-:Y:S01]  /*1ec0*/  FMUL.FTZ R11, R8, R3.reuse ;  /* 0x00000003080b7220 */ /* 0x082fe20000410000 */
[----:B------:R-:W-:Y:S01]  /*1ed0*/  PRMT R8, RZ, 0x7610, R8 ;  /* 0x00007610ff087816 */ /* 0x000fe20000000008 */
[----:B------:R-:W-:Y:S01]  /*1ee0*/  FMUL.FTZ R26, R26, R3 ;  /* 0x000000031a1a7220 */ /* 0x000fe20000410000 */
[C---:B--2---:R-:W-:Y:S01]  /*1ef0*/  @!P0 PRMT R5, R12.reuse, 0x7632, R5 ;  /* 0x000076320c058816 */ /* 0x044fe20000000005 */
[----:B------:R-:W-:Y:S01]  /*1f00*/  FFMA.FTZ R10, R11, R16, R6 ;  /* 0x000000100b0a7223 */ /* 0x000fe20000010006 */
[----:B------:R-:W-:Y:S01]  /*1f10*/  @!P0 PRMT R8, R12, 0x7610, R8 ;  /* 0x000076100c088816 */ /* 0x000fe20000000008 */
[----:B------:R-:W-:Y:S01]  /*1f20*/  FFMA.FTZ R13, R26, R17, R7 ;  /* 0x000000111a0d7223 */ /* 0x000fe20000010007 */
[----:B------:R-:W-:Y:S01]  /*1f30*/  SHF.L.U32 R5, R5, 0x10, RZ ;  /* 0x0000001005057819 */ /* 0x000fe200000006ff */
[----:B------:R-:W-:-:S02]  /*1f40*/  FMUL.FTZ R15, R10, -1.4426950216293334961 ;  /* 0xbfb8aa3b0a0f7820 */ /* 0x000fc40000410000 */
[----:B------:R-:W-:Y:S01]  /*1f50*/  FMUL.FTZ R22, R13, -1.4426950216293334961 ;  /* 0xbfb8aa3b0d167820 */ /* 0x000fe20000410000 */
[----:B------:R-:W-:-:S03]  /*1f60*/  IMAD.U32 R8, R8, 0x10000, RZ ;  /* 0x0001000008087824 */ /* 0x000fc600078e00ff */
[----:B------:R-:W0:Y:S04]  /*1f70*/  MUFU.EX2 R15, R15 ;  /* 0x0000000f000f7308 */ /* 0x000e280000000800 */
[----:B------:R-:W1:Y:S01]  /*1f80*/  MUFU.EX2 R22, R22 ;  /* 0x0000001600167308 */ /* 0x000e620000000800 */
[----:B0-----:R-:W-:-:S04]  /*1f90*/  FADD.FTZ R20, R15, 1 ;  /* 0x3f8000000f147421 */ /* 0x001fc80000010000 */
[----:B------:R-:W0:Y:S01]  /*1fa0*/  MUFU.RCP R21, R20 ;  /* 0x0000001400157308 */ /* 0x000e220000001000 */
[----:B-1----:R-:W-:-:S07]  /*1fb0*/  FADD.FTZ R23, R22, 1 ;  /* 0x3f80000016177421 */ /* 0x002fce0000010000 */
[----:B------:R-:W1:Y:S01]  /*1fc0*/  MUFU.RCP R28, R23 ;  /* 0x00000017001c7308 */ /* 0x000e620000001000 */
[----:B0-----:R-:W-:Y:S01]  /*1fd0*/  FADD.FTZ R15, -R21, 1 ;  /* 0x3f800000150f7421 */ /* 0x001fe20000010100 */
[----:B------:R-:W-:-:S03]  /*1fe0*/  FMUL.FTZ R8, R8, R21 ;  /* 0x0000001508087220 */ /* 0x000fc60000410000 */
[----:B------:R-:W-:Y:S01]  /*1ff0*/  FFMA.FTZ R15, R10, R15, 1 ;  /* 0x3f8000000a0f7423 */ /* 0x000fe2000001000f */
[----:B-1----:R-:W-:Y:S01]  /*2000*/  FADD.FTZ R12, -R28, 1 ;  /* 0x3f8000001c0c7421 */ /* 0x002fe20000010100 */
        /* <DEDUP_REMOVED lines=8> */
[----:B------:R-:W-:-:S03]  /*2090*/  FADD.FTZ R27, RZ, R12 ;  /* 0x0000000cff1b7221 */ /* 0x000fc60000010000 */
[C---:B------:R-:W-:Y:S01]  /*20a0*/  FFMA.FTZ R15, R26.reuse, R5, R15 ;  /* 0x000000051a0f7223 */ /* 0x040fe2000001000f */
[----:B------:R-:W-:Y:S01]  /*20b0*/  FADD.FTZ R5, R5, R8 ;  /* 0x0000000805057221 */ /* 0x000fe20000010000 */
[----:B------:R-:W-:Y:S01]  /*20c0*/  FFMA.FTZ R8, R11, R28, RZ ;  /* 0x0000001c0b087223 */ /* 0x000fe200000100ff */
[----:B------:R-:W-:Y:S01]  /*20d0*/  FADD.FTZ R28, RZ, R28 ;  /* 0x0000001cff1c7221 */ /* 0x000fe20000010000 */
[----:B------:R-:W-:-:S07]  /*20e0*/  FFMA.FTZ R26, R26, R12, RZ ;  /* 0x0000000c1a1a7223 */ /* 0x000fce00000100ff */
.L_x_1879:
[----:B------:R-:W-:Y:S05]  /*20f0*/  @!P2 BRA `(.L_x_1872) ;  /* 0x000000080008a947 */ /* 0x000fea0003800000 */
[----:B------:R-:W-:-:S07]  /*2100*/  IMAD.IADD R25, R24, 0x1, -R25 ;  /* 0x0000000118197824 */ /* 0x000fce00078e0a19 */
.L_x_1880:
[----:B------:R-:W0:Y:S01]  /*2110*/  @!P0 LDC.64 R10, c[0x0][0x3f8] ;  /* 0x0000fe00ff0a8b82 */ /* 0x000e220000000a00 */
[----:B------:R-:W-:Y:S02]  /*2120*/  @!P0 SHF.R.S32.HI R21, RZ, 0x1f, R24 ;  /* 0x0000001fff158819 */ /* 0x000fe40000011418 */
[----:B------:R-:W-:-:S05]  /*2130*/  @!P0 MOV R20, R18 ;  /* 0x0000001200148202 */ /* 0x000fca0000000f00 */
[----:B------:R-:W2:Y:S01]  /*2140*/  @!P0 LDC.64 R12, c[0x0][0x3a0] ;  /* 0x0000e800ff0c8b82 */ /* 0x000ea20000000a00 */
[----:B0-----:R-:W-:Y:S01]  /*2150*/  @!P0 IMAD R22, R21, R10, RZ ;  /* 0x0000000a15168224 */ /* 0x001fe200078e02ff */
[----:B------:R-:W-:-:S03]  /*2160*/  @!P0 MOV R21, R9 ;  /* 0x0000000900158202 */ /* 0x000fc60000000f00 */
[C---:B------:R-:W-:Y:S02]  /*2170*/  @!P0 IMAD R11, R24.reuse, R11, R22 ;  /* 0x0000000b180b8224 */ /* 0x040fe400078e0216 */
[----:B------:R-:W-:-:S04]  /*2180*/  @!P0 IMAD.WIDE.U32 R20, R24, R10, R20 ;  /* 0x0000000a18148225 */ /* 0x000fc800078e0014 */
[----:B------:R-:W-:Y:S01]  /*2190*/  @!P0 IMAD.SHL.U32 R29, R20, 0x2, RZ ;  /* 0x00000002141d8824 */ /* 0x000fe200078e00ff */
[----:B------:R-:W-:-:S04]  /*21a0*/  @!P0 IADD3 R11, PT, PT, R21, R11, RZ ;  /* 0x0000000b150b8210 */ /* 0x000fc80007ffe0ff */
[----:B--2---:R-:W-:Y:S02]  /*21b0*/  @!P0 IADD3 R22, P1, PT, R29, R12, RZ ;  /* 0x0000000c1d168210 */ /* 0x004fe40007f3e0ff */
[----:B------:R-:W-:Y:S02]  /*21c0*/  @!P0 SHF.L.U64.HI R30, R20, 0x1, R11 ;  /* 0x00000001141e8819 */ /* 0x000fe4000001020b */
[----:B------:R-:W0:Y:S02]  /*21d0*/  @!P0 LDC.64 R20, c[0x0][0x3f8] ;  /* 0x0000fe00ff148b82 */ /* 0x000e240000000a00 */
[----:B------:R-:W-:-:S05]  /*21e0*/  @!P0 IADD3.X R23, PT, PT, R30, R13, RZ, P1, !PT ;  /* 0x0000000d1e178210 */ /* 0x000fca0000ffe4ff */
[----:B------:R2:W3:Y:S01]  /*21f0*/  @!P0 LDG.E R31, desc[UR6][R22.64] ;  /* 0x00000006161f8981 */ /* 0x0004e2000c1e1900 */
[----:B------:R-:W4:Y:S01]  /*2200*/  @!P0 LDC.64 R12, c[0x0][0x398] ;  /* 0x0000e600ff0c8b82 */ /* 0x000f220000000a00 */
[----:B------:R-:W-:-:S05]  /*2210*/  @!P0 VIADD R33, R24, 0x1 ;  /* 0x0000000118218836 */ /* 0x000fca0000000000 */
[----:B------:R-:W-:Y:S02]  /*2220*/  @!P0 SHF.R.S32.HI R35, RZ, 0x1f, R33 ;  /* 0x0000001fff238819 */ /* 0x000fe40000011421 */
[----:B------:R-:W5:Y:S01]  /*2230*/  @!P0 LDC.64 R10, c[0x0][0x3a0] ;  /* 0x0000e800ff0a8b82 */ /* 0x000f620000000a00 */
[----:B--2---:R-:W-:Y:S02]  /*2240*/  @!P0 MOV R22, R18 ;  /* 0x0000001200168202 */ /* 0x004fe40000000f00 */
[----:B------:R-:W-:Y:S01]  /*2250*/  @!P0 MOV R23, R9 ;  /* 0x0000000900178202 */ /* 0x000fe20000000f00 */
[----:B0-----:R-:W-:-:S04]  /*2260*/  @!P0 IMAD R32, R35, R20, RZ ;  /* 0x0000001423208224 */ /* 0x001fc800078e02ff */
[C---:B------:R-:W-:Y:S02]  /*2270*/  @!P0 IMAD R35, R33.reuse, R21, R32 ;  /* 0x0000001521238224 */ /* 0x040fe400078e0220 */
[----:B------:R-:W-:Y:S01]  /*2280*/  @!P0 IMAD.WIDE.U32 R20, R33, R20, R22 ;  /* 0x0000001421148225 */ /* 0x000fe200078e0016 */
[----:B----4-:R-:W-:-:S03]  /*2290*/  @!P0 IADD3 R12, P1, PT, R29, R12, RZ ;  /* 0x0000000c1d0c8210 */ /* 0x010fc60007f3e0ff */
[----:B------:R-:W-:Y:S01]  /*22a0*/  @!P0 IMAD.IADD R21, R21, 0x1, R35 ;  /* 0x0000000115158824 */ /* 0x000fe200078e0223 */
[----:B------:R-:W-:Y:S02]  /*22b0*/  @!P0 SHF.L.U32 R23, R20, 0x1, RZ ;  /* 0x0000000114178819 */ /* 0x000fe400000006ff */
[----:B------:R-:W-:Y:S02]  /*22c0*/  @!P0 IADD3.X R13, PT, PT, R30, R13, RZ, P1, !PT ;  /* 0x0000000d1e0d8210 */ /* 0x000fe40000ffe4ff */
[----:B------:R-:W-:Y:S02]  /*22d0*/  @!P0 SHF.L.U64.HI R30, R20, 0x1, R21 ;  /* 0x00000001141e8819 */ /* 0x000fe40000010215 */
[----:B-----5:R-:W-:Y:S01]  /*22e0*/  @!P0 IADD3 R20, P1, PT, R23, R10, RZ ;  /* 0x0000000a17148210 */ /* 0x020fe20007f3e0ff */
[----:B------:R-:W2:Y:S04]  /*22f0*/  @!P0 LDG.E R22, desc[UR6][R12.64] ;  /* 0x000000060c168981 */ /* 0x000ea8000c1e1900 */
[----:B------:R-:W-:-:S02]  /*2300*/  @!P0 IMAD.X R21, R30, 0x1, R11, P1 ;  /* 0x000000011e158824 */ /* 0x000fc400008e060b */
[----:B------:R-:W0:Y:S03]  /*2310*/  @!P0 LDC.64 R10, c[0x0][0x398] ;  /* 0x0000e600ff0a8b82 */ /* 0x000e260000000a00 */
[----:B------:R-:W4:Y:S01]  /*2320*/  @!P0 LDG.E R20, desc[UR6][R20.64] ;  /* 0x0000000614148981 */ /* 0x000f22000c1e1900 */
[----:B0-----:R-:W-:-:S04]  /*2330*/  @!P0 IADD3 R10, P1, PT, R23, R10, RZ ;  /* 0x0000000a170a8210 */ /* 0x001fc80007f3e0ff */
[----:B------:R-:W-:-:S05]  /*2340*/  @!P0 IADD3.X R11, PT, PT, R30, R11, RZ, P1, !PT ;  /* 0x0000000b1e0b8210 */ /* 0x000fca0000ffe4ff */
[----:B------:R0:W5:Y:S01]  /*2350*/  @!P0 LDG.E R10, desc[UR6][R10.64] ;  /* 0x000000060a0a8981 */ /* 0x000162000c1e1900 */
[----:B------:R-:W-:Y:S02]  /*2360*/  PRMT R29, RZ, 0x7610, R29 ;  /* 0x00007610ff1d7816 */ /* 0x000fe4000000001d */
[----:B------:R-:W-:Y:S02]  /*2370*/  PRMT R23, RZ, 0x7610, R23 ;  /* 0x00007610ff177816 */ /* 0x000fe40000000017 */
[----:B------:R-:W-:Y:S02]  /*2380*/  IADD3 R25, PT, PT, R25, 0x2, RZ ;  /* 0x0000000219197810 */ /* 0x000fe40007ffe0ff */
[----:B------:R-:W-:Y:S02]  /*2390*/  IADD3 R24, PT, PT, R24, 0x2, RZ ;  /* 0x0000000218187810 */ /* 0x000fe40007ffe0ff */
[----:B------:R-:W-:Y:S02]  /*23a0*/  ISETP.NE.AND P1, PT, R25, RZ, PT ;  /* 0x000000ff1900720c */ /* 0x000fe40003f25270 */
[----:B0-----:R-:W-:-:S02]  /*23b0*/  PRMT R11, RZ, 0x7610, R11 ;  /* 0x00007610ff0b7816 */ /* 0x001fc4000000000b */
[C---:B---3--:R-:W-:Y:S02]  /*23c0*/  @!P0 PRMT R29, R31.reuse, 0x7610, R29 ;  /* 0x000076101f1d8816 */ /* 0x048fe4000000001d */
[----:B------:R-:W-:Y:S02]  /*23d0*/  @!P0 PRMT R23, R31, 0x7632, R23 ;  /* 0x000076321f178816 */ /* 0x000fe40000000017 */
[----:B------:R-:W-:-:S03]  /*23e0*/  SHF.L.U32 R29, R29, 0x10, RZ ;  /* 0x000000101d1d7819 */ /* 0x000fc600000006ff */
[----:B------:R-:W-:Y:S02]  /*23f0*/  IMAD.U32 R23, R23, 0x10000, RZ ;  /* 0x0001000017177824 */ /* 0x000fe400078e00ff */
[----:B------:R-:W-:-:S04]  /*2400*/  FADD.FTZ R12, -R14, R29 ;  /* 0x0000001d0e0c7221 */ /* 0x000fc80000010100 */
[-C--:B-1----:R-:W-:Y:S01]  /*2410*/  FMUL.FTZ R13, R12, R3.reuse ;  /* 0x000000030c0d7220 */ /* 0x082fe20000410000 */
[--C-:B------:R-:W-:Y:S01]  /*2420*/  FADD.FTZ R12, -R14, R23.reuse ;  /* 0x000000170e0c7221 */ /* 0x100fe20000010100 */
[----:B------:R-:W-:Y:S02]  /*2430*/  PRMT R23, RZ, 0x7610, R23 ;  /* 0x00007610ff177816 */ /* 0x000fe40000000017 */
[----:B------:R-:W-:Y:S01]  /*2440*/  FFMA.FTZ R30, R13, R16, R6 ;  /* 0x000000100d1e7223 */ /* 0x000fe20000010006 */
[----:B------:R-:W-:-:S03]  /*2450*/  FMUL.FTZ R12, R12, R3 ;  /* 0x000000030c0c7220 */ /* 0x000fc60000410000 */
[----:B------:R-:W-:Y:S01]  /*2460*/  FMUL.FTZ R21, R30, -1.4426950216293334961 ;  /* 0xbfb8aa3b1e157820 */ /* 0x000fe20000410000 */
[----:B------:R-:W-:-:S04]  /*2470*/  FFMA.FTZ R31, R12, R17, R7 ;  /* 0x000000110c1f7223 */ /* 0x000fc80000010007 */
[----:B------:R-:W-:Y:S01]  /*2480*/  FMUL.FTZ R32, R31, -1.4426950216293334961 ;  /* 0xbfb8aa3b1f207820 */ /* 0x000fe20000410000 */
[----:B------:R-:W0:Y:S05]  /*2490*/  MUFU.EX2 R21, R21 ;  /* 0x0000001500157308 */ /* 0x000e2a0000000800 */
[----:B------:R-:W1:Y:S01]  /*24a0*/  MUFU.EX2 R32, R32 ;  /* 0x0000002000207308 */ /* 0x000e620000000800 */
[C---:B--2---:R-:W-:Y:S02]  /*24b0*/  @!P0 PRMT R11, R22.reuse, 0x7610, R11 ;  /* 0x00007610160b8816 */ /* 0x044fe4000000000b */
[----:B------:R-:W-:Y:S02]  /*24c0*/  @!P0 PRMT R23, R22, 0x7632, R23 ;  /* 0x0000763216178816 */ /* 0x000fe40000000017 */
[----:B------:R-:W-:Y:S01]  /*24d0*/  PRMT R22, RZ, 0x7610, R22 ;  /* 0x00007610ff167816 */ /* 0x000fe20000000016 */
[----:B0-----:R-:W-:Y:S01]  /*24e0*/  FADD.FTZ R33, R21, 1 ;  /* 0x3f80000015217421 */ /* 0x001fe20000010000 */
[----:B------:R-:W-:-:S02]  /*24f0*/  PRMT R21, RZ, 0x7610, R21 ;  /* 0x00007610ff157816 */ /* 0x000fc40000000015 */
[----:B----4-:R-:W-:Y:S01]  /*2500*/  @!P0 PRMT R22, R20, 0x7610, R22 ;  /* 0x0000761014168816 */ /* 0x010fe20000000016 */
[----:B-1----:R-:W-:Y:S02]  /*2510*/  FADD.FTZ R29, R32, 1 ;  /* 0x3f800000201d7421 */ /* 0x002fe40000010000 */
[----:B------:R-:W0:Y:S01]  /*2520*/  MUFU.RCP R33, R33 ;  /* 0x0000002100217308 */ /* 0x000e220000001000 */
[----:B------:R-:W-:Y:S02]  /*2530*/  SHF.L.U32 R35, R22, 0x10, RZ ;  /* 0x0000001016237819 */ /* 0x000fe400000006ff */
[----:B------:R-:W-:Y:S02]  /*2540*/  @!P0 PRMT R21, R20, 0x7632, R21 ;  /* 0x0000763214158816 */ /* 0x000fe40000000015 */
[----:B------:R-:W-:Y:S01]  /*2550*/  SHF.L.U32 R20, R11, 0x10, RZ ;  /* 0x000000100b147819 */ /* 0x000fe200000006ff */
[----:B------:R-:W-:Y:S01]  /*2560*/  FADD.FTZ R22, -R14, R35 ;  /* 0x000000230e167221 */ /* 0x000fe20000010100 */
[----:B------:R-:W-:Y:S01]  /*2570*/  SHF.L.U32 R34, R23, 0x10, RZ ;  /* 0x0000001017227819 */ /* 0x000fe200000006ff */
[----:B------:R-:W1:Y:S01]  /*2580*/  MUFU.RCP R29, R29 ;  /* 0x0000001d001d7308 */ /* 0x000e620000001000 */
[----:B------:R-:W-:-:S02]  /*2590*/  IMAD.U32 R21, R21, 0x10000, RZ ;  /* 0x0001000015157824 */ /* 0x000fc400078e00ff */
[----:B0-----:R-:W-:Y:S01]  /*25a0*/  FADD.FTZ R11, -R33, 1 ;  /* 0x3f800000210b7421 */ /* 0x001fe20000010100 */
[----:B------:R-:W-:Y:S01]  /*25b0*/  FMUL.FTZ R33, R20, R33 ;  /* 0x0000002114217220 */ /* 0x000fe20000410000 */
[----:B------:R-:W-:Y:S02]  /*25c0*/  FADD.FTZ R20, -R14, R21 ;  /* 0x000000150e147221 */ /* 0x000fe40000010100 */
[----:B------:R-:W-:Y:S01]  /*25d0*/  FFMA.FTZ R30, R30, R11, 1 ;  /* 0x3f8000001e1e7423 */ /* 0x000fe2000001000b */
[-C--:B------:R-:W-:Y:S01]  /*25e0*/  FMUL.FTZ R11, R22, R3.reuse ;  /* 0x00000003160b7220 */ /* 0x080fe20000410000 */
[----:B------:R-:W-:Y:S01]  /*25f0*/  FMUL.FTZ R20, R20, R3 ;  /* 0x0000000314147220 */ /* 0x000fe20000410000 */
[----:B-1----:R-:W-:Y:S02]  /*2600*/  FADD.FTZ R22, -R29, 1 ;  /* 0x3f8000001d167421 */ /* 0x002fe40000010100 */
[----:B------:R-:W-:Y:S01]  /*2610*/  FFMA.FTZ R21, R11, R16, R6 ;  /* 0x000000100b157223 */ /* 0x000fe20000010006 */
[----:B------:R-:W-:Y:S01]  /*2620*/  FMUL.FTZ R33, R33, R30 ;  /* 0x0000001e21217220 */ /* 0x000fe20000410000 */
[----:B------:R-:W-:Y:S01]  /*2630*/  FMUL.FTZ R34, R34, R29 ;  /* 0x0000001d22227220 */ /* 0x000fe20000410000 */
[----:B------:R-:W-:Y:S01]  /*2640*/  FFMA.FTZ R31, R31, R22, 1 ;  /* 0x3f8000001f1f7423 */ /* 0x000fe20000010016 */
[----:B------:R-:W-:Y:S01]  /*2650*/  FMUL.FTZ R35, R21, -1.4426950216293334961 ;  /* 0xbfb8aa3b15237820 */ /* 0x000fe20000410000 */
[----:B------:R-:W-:Y:S01]  /*2660*/  FFMA.FTZ R22, R20, R17, R7 ;  /* 0x0000001114167223 */ /* 0x000fe20000010007 */
[----:B------:R-:W-:Y:S01]  /*2670*/  FFMA.FTZ R8, R13, R33, R8 ;  /* 0x000000210d087223 */ /* 0x000fe20000010008 */
[----:B------:R-:W-:Y:S01]  /*2680*/  FMUL.FTZ R29, R34, R31 ;  /* 0x0000001f221d7220 */ /* 0x000fe20000410000 */
[----:B------:R-:W-:Y:S01]  /*2690*/  PRMT R31, RZ, 0x7610, R31 ;  /* 0x00007610ff1f7816 */ /* 0x000fe2000000001f */
[----:B------:R-:W-:Y:S01]  /*26a0*/  FMUL.FTZ R32, R22, -1.4426950216293334961 ;  /* 0xbfb8aa3b16207820 */ /* 0x000fe20000410000 */
[----:B------:R-:W0:Y:S01]  /*26b0*/  MUFU.EX2 R35, R35 ;  /* 0x0000002300237308 */ /* 0x000e220000000800 */
[----:B------:R-:W-:Y:S01]  /*26c0*/  FADD.FTZ R27, R29, R27 ;  /* 0x0000001b1d1b7221 */ /* 0x000fe20000010000 */
[----:B-----5:R-:W-:Y:S01]  /*26d0*/  @!P0 PRMT R31, R10, 0x7610, R31 ;  /* 0x000076100a1f8816 */ /* 0x020fe2000000001f */
[----:B------:R-:W-:-:S02]  /*26e0*/  FADD.FTZ R28, R33, R28 ;  /* 0x0000001c211c7221 */ /* 0x000fc40000010000 */
[----:B------:R-:W1:Y:S01]  /*26f0*/  MUFU.EX2 R32, R32 ;  /* 0x0000002000207308 */ /* 0x000e620000000800 */
[----:B0-----:R-:W-:Y:S01]  /*2700*/  FADD.FTZ R23, R35, 1 ;  /* 0x3f80000023177421 */ /* 0x001fe20000010000 */
[----:B-1----:R-:W-:-:S05]  /*2710*/  FADD.FTZ R30, R32, 1 ;  /* 0x3f800000201e7421 */ /* 0x002fca0000010000 */
[----:B------:R-:W0:Y:S01]  /*2720*/  MUFU.RCP R23, R23 ;  /* 0x0000001700177308 */ /* 0x000e220000001000 */
[----:B------:R-:W-:-:S04]  /*2730*/  FMUL.FTZ R32, R33, R16 ;  /* 0x0000001021207220 */ /* 0x000fc80000410000 */
[--C-:B------:R-:W-:Y:S01]  /*2740*/  FFMA.FTZ R13, R13, R32, R15.reuse ;  /* 0x000000200d0d7223 */ /* 0x100fe2000001000f */
[----:B------:R-:W-:Y:S01]  /*2750*/  PRMT R15, RZ, 0x7610, R15 ;  /* 0x00007610ff0f7816 */ /* 0x000fe2000000000f */
[----:B------:R-:W-:Y:S01]  /*2760*/  FADD.FTZ R5, R32, R5 ;  /* 0x0000000520057221 */ /* 0x000fe20000010000 */
[----:B------:R-:W1:Y:S02]  /*2770*/  MUFU.RCP R30, R30 ;  /* 0x0000001e001e7308 */ /* 0x000e640000001000 */
[----:B------:R-:W-:Y:S02]  /*2780*/  @!P0 PRMT R15, R10, 0x7632, R15 ;  /* 0x000076320a0f8816 */ /* 0x000fe4000000000f */
[----:B------:R-:W-:Y:S01]  /*2790*/  SHF.L.U32 R10, R31, 0x10, RZ ;  /* 0x000000101f0a7819 */ /* 0x000fe200000006ff */
[----:B0-----:R-:W-:-:S04]  /*27a0*/  FADD.FTZ R34, -R23, 1 ;  /* 0x3f80000017227421 */ /* 0x001fc80000010100 */
[----:B------:R-:W-:Y:S01]  /*27b0*/  FMUL.FTZ R32, R10, R23 ;  /* 0x000000170a207220 */ /* 0x000fe20000410000 */
[----:B------:R-:W-:Y:S02]  /*27c0*/  IMAD.U32 R23, R15, 0x10000, RZ ;  /* 0x000100000f177824 */ /* 0x000fe400078e00ff */
[----:B------:R-:W-:Y:S01]  /*27d0*/  FMUL.FTZ R10, R29, R17 ;  /* 0x000000111d0a7220 */ /* 0x000fe20000410000 */
[----:B------:R-:W-:Y:S01]  /*27e0*/  FFMA.FTZ R21, R21, R34, 1 ;  /* 0x3f80000015157423 */ /* 0x000fe20000010022 */
[C---:B------:R-:W-:Y:S02]  /*27f0*/  FFMA.FTZ R15, R12.reuse, R29, R26 ;  /* 0x0000001d0c0f7223 */ /* 0x040fe4000001001a */
[----:B------:R-:W-:Y:S01]  /*2800*/  FFMA.FTZ R13, R12, R10, R13 ;  /* 0x0000000a0c0d7223 */ /* 0x000fe2000001000d */
[----:B-1----:R-:W-:Y:S01]  /*2810*/  FADD.FTZ R31, -R30, 1 ;  /* 0x3f8000001e1f7421 */ /* 0x002fe20000010100 */
[----:B------:R-:W-:Y:S01]  /*2820*/  FMUL.FTZ R23, R23, R30 ;  /* 0x0000001e17177220 */ /* 0x000fe20000410000 */
[----:B------:R-:W-:Y:S01]  /*2830*/  FMUL.FTZ R21, R32, R21 ;  /* 0x0000001520157220 */ /* 0x000fe20000410000 */
[----:B------:R-:W-:Y:S01]  /*2840*/  FADD.FTZ R29, R10, R5 ;  /* 0x000000050a1d7221 */ /* 0x000fe20000010000 */
[----:B------:R-:W-:-:S02]  /*2850*/  FFMA.FTZ R22, R22, R31, 1 ;  /* 0x3f80000016167423 */ /* 0x000fc4000001001f */
[----:B------:R-:W-:Y:S01]  /*2860*/  FMUL.FTZ R10, R21, R16 ;  /* 0x00000010150a7220 */ /* 0x000fe20000410000 */
[----:B------:R-:W-:Y:S01]  /*2870*/  FADD.FTZ R28, R28, R21 ;  /* 0x000000151c1c7221 */ /* 0x000fe20000010000 */
[----:B------:R-:W-:Y:S01]  /*2880*/  FMUL.FTZ R22, R23, R22 ;  /* 0x0000001617167220 */ /* 0x000fe20000410000 */
[C---:B------:R-:W-:Y:S01]  /*2890*/  FFMA.FTZ R8, R11.reuse, R21, R8 ;  /* 0x000000150b087223 */ /* 0x040fe20000010008 */
[----:B------:R-:W-:Y:S01]  /*28a0*/  FFMA.FTZ R12, R11, R10, R13 ;  /* 0x0000000a0b0c7223 */ /* 0x000fe2000001000d */
[----:B------:R-:W-:Y:S01]  /*28b0*/  FADD.FTZ R10, R29, R10 ;  /* 0x0000000a1d0a7221 */ /* 0x000fe20000010000 */
[----:B------:R-:W-:Y:S01]  /*28c0*/  FMUL.FTZ R5, R22, R17 ;  /* 0x0000001116057220 */ /* 0x000fe20000410000 */
[C---:B------:R-:W-:Y:S01]  /*28d0*/  FFMA.FTZ R26, R20.reuse, R22, R15 ;  /* 0x00000016141a7223 */ /* 0x040fe2000001000f */
[----:B------:R-:W-:Y:S02]  /*28e0*/  FADD.FTZ R27, R27, R22 ;  /* 0x000000161b1b7221 */ /* 0x000fe40000010000 */
[----:B------:R-:W-:Y:S01]  /*28f0*/  FFMA.FTZ R15, R20, R5, R12 ;  /* 0x00000005140f7223 */ /* 0x000fe2000001000c */
[----:B------:R-:W-:Y:S01]  /*2900*/  FADD.FTZ R5, R5, R10 ;  /* 0x0000000a05057221 */ /* 0x000fe20000010000 */
[----:B------:R-:W-:Y:S06]  /*2910*/  @P1 BRA `(.L_x_1880) ;  /* 0xfffffff400fc1947 */ /* 0x000fec000383ffff */
.L_x_1872:
[----:B------:R-:W1:Y:S01]  /*2920*/  S2R R31, SR_CgaCtaId ;  /* 0x00000000001f7919 */ /* 0x000e620000008800 */
[----:B------:R-:W-:Y:S02]  /*2930*/  MOV R16, 0x400 ;  /* 0x0000040000107802 */ /* 0x000fe40000000f00 */
[----:B------:R-:W-:Y:S02]  /*2940*/  ISETP.NE.AND P0, PT, R4, RZ, PT ;  /* 0x000000ff0400720c */ /* 0x000fe40003f05270 */
[----:B-1----:R-:W-:-:S05]  /*2950*/  LEA R3, R31, R16, 0x18 ;  /* 0x000000101f037211 */ /* 0x002fca00078ec0ff */
[C---:B------:R-:W-:Y:S01]  /*2960*/  IMAD R6, R0.reuse, 0xc, R3 ;  /* 0x0000000c00067824 */ /* 0x040fe200078e0203 */
        /* <DEDUP_REMOVED lines=8> */
[----:B------:R-:W1:Y:S04]  /*29f0*/  S2R R7, SR_LANEID ;  /* 0x0000000000077919 */ /* 0x000e680000000000 */
[----:B------:R-:W2:Y:S04]  /*2a00*/  LDS R20, [R33+0x21c] ;  /* 0x00021c0021147984 */ /* 0x000ea80000000800 */
[----:B------:R-:W3:Y:S04]  /*2a10*/  LDS R21, [R33+0x228] ;  /* 0x0002280021157984 */ /* 0x000ee80000000800 */
[----:B------:R-:W4:Y:S04]  /*2a20*/  LDS R25, [R33+0x234] ;  /* 0x0002340021197984 */ /* 0x000f280000000800 */
[----:B------:R-:W5:Y:S04]  /*2a30*/  LDS R32, [R33+0x240] ;  /* 0x0002400021207984 */ /* 0x000f680000000800 */
[----:B------:R-:W-:Y:S04]  /*2a40*/  LDS R17, [R33+0x214] ;  /* 0x0002140021117984 */ /* 0x000fe80000000800 */
[----:B------:R-:W1:Y:S04]  /*2a50*/  LDS R22, [R33+0x220] ;  /* 0x0002200021167984 */ /* 0x000e680000000800 */
        /* <DEDUP_REMOVED lines=8> */
[----:B------:R-:W3:Y:S01]  /*2ae0*/  LDS R30, [R33+0x238] ;  /* 0x00023800211e7984 */ /* 0x000ee20000000800 */
[----:B----4-:R-:W-:-:S03]  /*2af0*/  ISETP.NE.AND P2, PT, R25, RZ, PT ;  /* 0x000000ff1900720c */ /* 0x010fc60003f45270 */
[----:B------:R-:W4:Y:S01]  /*2b00*/  LDS R29, [R33+0x23c] ;  /* 0x00023c00211d7984 */ /* 0x000f220000000800 */
[----:B-----5:R-:W-:-:S03]  /*2b10*/  ISETP.NE.AND P3, PT, R32, RZ, PT ;  /* 0x000000ff2000720c */ /* 0x020fc60003f65270 */
[----:B0-----:R-:W0:Y:S04]  /*2b20*/  LDS R15, [R33+0x210] ;  /* 0x00021000210f7984 */ /* 0x001e280000000800 */
[----:B------:R-:W5:Y:S01]  /*2b30*/  LDS R11, [R33+0x244] ;  /* 0x00024400210b7984 */ /* 0x000f620000000800 */
[----:B-1----:R-:W-:-:S03]  /*2b40*/  @!P0 FADD.FTZ R22, R17, R22 ;  /* 0x0000001611168221 */ /* 0x002fc60000010000 */
[----:B------:R-:W1:Y:S04]  /*2b50*/  LDS R13, [R33+0x248] ;  /* 0x00024800210d7984 */ /* 0x000e680000000800 */
[----:B------:R-:W1:Y:S01]  /*2b60*/  LDS R10, [R33+0x250] ;  /* 0x00025000210a7984 */ /* 0x000e620000000800 */
[----:B------:R-:W-:Y:S01]  /*2b70*/  @!P0 FADD.FTZ R19, R18, R19 ;  /* 0x0000001312138221 */ /* 0x000fe20000010000 */
[----:B------:R-:W-:Y:S02]  /*2b80*/  LEA R18, R31, R16, 0x18 ;  /* 0x000000101f127211 */ /* 0x000fe400078ec0ff */
[----:B------:R-:W1:Y:S01]  /*2b90*/  LDS R12, [R33+0x254] ;  /* 0x00025400210c7984 */ /* 0x000e620000000800 */
[----:B------:R-:W-:Y:S02]  /*2ba0*/  ISETP.NE.AND P0, PT, R9, RZ, PT ;  /* 0x000000ff0900720c */ /* 0x000fe40003f05270 */
[----:B------:R-:W-:Y:S01]  /*2bb0*/  SHF.R.U32.HI R16, RZ, 0x2, R7 ;  /* 0x00000002ff107819 */ /* 0x000fe20000011607 */
[----:B------:R-:W1:Y:S01]  /*2bc0*/  LDS R3, [R33+0x25c] ;  /* 0x00025c0021037984 */ /* 0x000e620000000800 */
[----:B------:R-:W-:-:S03]  /*2bd0*/  @!P1 FADD.FTZ R23, R23, R22 ;  /* 0x0000001617179221 */ /* 0x000fc60000010000 */
[----:B------:R-:W1:Y:S01]  /*2be0*/  LDS R5, [R33+0x260] ;  /* 0x0002600021057984 */ /* 0x000e620000000800 */
[----:B------:R-:W-:Y:S01]  /*2bf0*/  @!P1 FADD.FTZ R24, R24, R19 ;  /* 0x0000001318189221 */ /* 0x000fe20000010000 */
[----:B------:R-:W-:Y:S01]  /*2c00*/  IMAD.HI.U32 R16, R16, 0x24924925, RZ ;  /* 0x2492492510107827 */ /* 0x000fe200078e00ff */
[----:B--2---:R-:W-:-:S03]  /*2c10*/  ISETP.NE.AND P1, PT, R14, RZ, PT ;  /* 0x000000ff0e00720c */ /* 0x004fc60003f25270 */
[----:B------:R-:W-:Y:S02]  /*2c20*/  IMAD R7, R16, -0x1c, R7 ;  /* 0xffffffe410077824 */ /* 0x000fe400078e0207 */
[----:B---3--:R-:W-:Y:S01]  /*2c30*/  @!P2 FADD.FTZ R30, R30, R23 ;  /* 0x000000171e1ea221 */ /* 0x008fe20000010000 */
[----:B----4-:R-:W-:Y:S01]  /*2c40*/  @!P2 FADD.FTZ R29, R29, R24 ;  /* 0x000000181d1da221 */ /* 0x010fe20000010000 */
[----:B0-----:R-:W-:Y:S02]  /*2c50*/  IADD3 R15, PT, PT, R21, R20, R15 ;  /* 0x00000014150f7210 */ /* 0x001fe40007ffe00f */
[----:B-----5:R-:W-:Y:S02]  /*2c60*/  @!P3 FADD.FTZ R11, R11, R30 ;  /* 0x0000001e0b0bb221 */ /* 0x020fe40000010000 */
[----:B------:R-:W-:Y:S01]  /*2c70*/  IADD3 R15, PT, PT, R32, R15, R25 ;  /* 0x0000000f200f7210 */ /* 0x000fe20007ffe019 */
[----:B-1----:R-:W-:-:S03]  /*2c80*/  @!P3 FADD.FTZ R13, R13, R29 ;  /* 0x0000001d0d0db221 */ /* 0x002fc60000010000 */
[----:B------:R-:W-:Y:S01]  /*2c90*/  IADD3 R9, PT, PT, R14, R15, R9 ;  /* 0x0000000f0e097210 */ /* 0x000fe20007ffe009 */
[----:B------:R-:W-:Y:S02]  /*2ca0*/  IMAD R14, R7, 0xc, R18 ;  /* 0x0000000c070e7824 */ /* 0x000fe400078e0212 */
[----:B------:R-:W-:Y:S01]  /*2cb0*/  @!P0 FADD.FTZ R10, R10, R11 ;  /* 0x0000000b0a0a8221 */ /* 0x000fe20000010000 */
[----:B------:R-:W-:Y:S02]  /*2cc0*/  IADD3 R11, PT, PT, R6, 0x210, RZ ;  /* 0x00000210060b7810 */ /* 0x000fe40007ffe0ff */
[----:B------:R0:W-:Y:S01]  /*2cd0*/  STS [R14+0xc0], R9 ;  /* 0x0000c0090e007388 */ /* 0x0001e20000000800 */
[----:B------:R-:W-:Y:S02]  /*2ce0*/  @!P0 FADD.FTZ R12, R12, R13 ;  /* 0x0000000d0c0c8221 */ /* 0x000fe40000010000 */
[----:B------:R-:W-:Y:S02]  /*2cf0*/  IMAD R6, R0, 0x48, R11 ;  /* 0x0000004800067824 */ /* 0x000fe400078e020b */
[----:B------:R-:W-:Y:S01]  /*2d00*/  @!P1 FADD.FTZ R3, R3, R10 ;  /* 0x0000000a03039221 */ /* 0x000fe20000010000 */
[----:B------:R-:W-:-:S02]  /*2d10*/  IMAD.MOV.U32 R10, RZ, RZ, 0xfffffff ;  /* 0x0fffffffff0a7424 */ /* 0x000fc400078e00ff */
        /* <DEDUP_REMOVED lines=62> */
[----:B0-----:R-:W-:-:S09]  /*3100*/  @P1 IADD3 R12, PT, PT, R9, R12, RZ ;  /* 0x0000000c090c1210 */ /* 0x001fd20007ffe0ff */
        /* <DEDUP_REMOVED lines=23> */
.L_x_1896:
[----:B------:R-:W1:Y:S01]  /*3280*/  LDS R30, [R6] ;  /* 0x00000000061e7984 */ /* 0x000e620000000800 */
[----:B------:R-:W-:Y:S02]  /*3290*/  ISETP.NE.AND P1, PT, R0, RZ, PT ;  /* 0x000000ff0000720c */ /* 0x000fe40003f25270 */
[----:B------:R-:W-:Y:S01]  /*32a0*/  PLOP3.LUT P0, PT, PT, PT, PT, 0x80, 0x8 ;  /* 0x000000000008781c */ /* 0x000fe20003f0f070 */
[----:B------:R-:W2:Y:S04]  /*32b0*/  LDS R7, [R14+0xb4] ;  /* 0x0000b4000e077984 */ /* 0x000ea80000000800 */
[----:B0-----:R-:W-:Y:S04]  /*32c0*/  LDS R5, [R6+0x4] ;  /* 0x0000040006057984 */ /* 0x001fe80000000800 */
[----:B------:R-:W-:Y:S04]  /*32d0*/  LDS R10, [R14+0xb8] ;  /* 0x0000b8000e0a7984 */ /* 0x000fe80000000800 */
[----:B------:R-:W0:Y:S04]  /*32e0*/  LDS R9, [R6+0xc] ;  /* 0x00000c0006097984 */ /* 0x000e280000000800 */
        /* <DEDUP_REMOVED lines=9> */
[----:B--2---:R-:W-:Y:S02]  /*3380*/  @P1 IMAD.IADD R30, R7, 0x1, R30 ;  /* 0x00000001071e1824 */ /* 0x004fe400078e021e */
[----:B------:R-:W2:Y:S04]  /*3390*/  LDS R21, [R6+0x3c] ;  /* 0x00003c0006157984 */ /* 0x000ea80000000800 */
[----:B------:R-:W2:Y:S04]  /*33a0*/  LDS R15, [R6+0x1c] ;  /* 0x00001c00060f7984 */ /* 0x000ea80000000800 */
[----:B------:R-:W2:Y:S01]  /*33b0*/  LDS R14, [R6+0x20] ;  /* 0x00002000060e7984 */ /* 0x000ea20000000800 */
[C---:B0-----:R-:W-:Y:S01]  /*33c0*/  ISETP.NE.AND P5, PT, R9.reuse, RZ, PT ;  /* 0x000000ff0900720c */ /* 0x041fe20003fa5270 */
[----:B------:R-:W-:Y:S01]  /*33d0*/  @!P0 FADD.FTZ R5, R10, R5 ;  /* 0x000000050a058221 */ /* 0x000fe20000010000 */
[----:B------:R-:W-:Y:S01]  /*33e0*/  IADD3 R29, PT, PT, R9, R30, RZ ;  /* 0x0000001e091d7210 */ /* 0x000fe20007ffe0ff */
[----:B------:R-:W0:Y:S01]  /*33f0*/  LDS R24, [R6+0x48] ;  /* 0x0000480006187984 */ /* 0x000e220000000800 */
[----:B---3--:R-:W-:-:S02]  /*3400*/  ISETP.NE.AND P4, PT, R13, RZ, PT ;  /* 0x000000ff0d00720c */ /* 0x008fc40003f85270 */
[----:B------:R-:W-:Y:S01]  /*3410*/  IADD3 R31, PT, PT, R13, R29, RZ ;  /* 0x0000001d0d1f7210 */ /* 0x000fe20007ffe0ff */
[----:B------:R-:W3:Y:S01]  /*3420*/  LDS R17, [R6+0x28] ;  /* 0x0000280006117984 */ /* 0x000ee20000000800 */
[----:B----4-:R-:W-:-:S03]  /*3430*/  ISETP.NE.AND P3, PT, R16, RZ, PT ;  /* 0x000000ff1000720c */ /* 0x010fc60003f65270 */
[----:B------:R-:W4:Y:S01]  /*3440*/  LDS R19, [R6+0x2c] ;  /* 0x00002c0006137984 */ /* 0x000f220000000800 */
[----:B------:R-:W-:-:S03]  /*3450*/  IMAD.IADD R9, R16, 0x1, R31 ;  /* 0x0000000110097824 */ /* 0x000fc600078e021f */
        /* <DEDUP_REMOVED lines=10> */
[C---:B--2---:R-:W-:Y:S02]  /*3500*/  ISETP.NE.AND P0, PT, R21.reuse, RZ, PT ;  /* 0x000000ff1500720c */ /* 0x044fe40003f05270 */
[----:B------:R-:W-:Y:S01]  /*3510*/  IADD3 R21, PT, PT, R21, R12, RZ ;  /* 0x0000000c15157210 */ /* 0x000fe20007ffe0ff */
[----:B------:R-:W2:Y:S01]  /*3520*/  LDS R10, [R6+0x50] ;  /* 0x00005000060a7984 */ /* 0x000ea20000000800 */
[----:B------:R-:W-:Y:S01]  /*3530*/  @!P4 FADD.FTZ R15, R15, R0 ;  /* 0x000000000f0fc221 */ /* 0x000fe20000010000 */
[----:B------:R-:W-:Y:S02]  /*3540*/  @!P4 FADD.FTZ R14, R14, R11 ;  /* 0x0000000b0e0ec221 */ /* 0x000fe40000010000 */
[----:B------:R4:W-:Y:S01]  /*3550*/  STS [R6+0x24], R9 ;  /* 0x0000240906007388 */ /* 0x0009e20000000800 */
[----:B0-----:R-:W-:-:S03]  /*3560*/  ISETP.NE.AND P1, PT, R24, RZ, PT ;  /* 0x000000ff1800720c */ /* 0x001fc60003f25270 */
        /* <DEDUP_REMOVED lines=29> */
.L_x_1881:
[----:B0-----:R-:W0:Y:S01]  /*3740*/  S2R R11, SR_CgaCtaId ;  /* 0x00000000000b7919 */ /* 0x001e220000008800 */
[----:B------:R-:W-:Y:S01]  /*3750*/  MOV R12, 0x400 ;  /* 0x00000400000c7802 */ /* 0x000fe20000000f00 */
[----:B------:R-:W-:Y:S05]  /*3760*/  WARPSYNC.ALL ;  /* 0x0000000000007948 */ /* 0x000fea0003800000 */
[----:B------:R-:W1:Y:S01]  /*3770*/  S2R R10, SR_TID.X ;  /* 0x00000000000a7919 */ /* 0x000e620000002100 */
[----:B0-----:R-:W-:-:S05]  /*3780*/  LEA R3, R11, R12, 0x18 ;  /* 0x0000000c0b037211 */ /* 0x001fca00078ec0ff */
[----:B-1----:R-:W-:Y:S01]  /*3790*/  IMAD R14, R10, 0xc, R3 ;  /* 0x0000000c0a0e7824 */ /* 0x002fe200078e0203 */
[----:B------:R-:W0:Y:S01]  /*37a0*/  LDCU UR4, c[0x0][0x424] ;  /* 0x00008480ff0477ac */ /* 0x000e220008000800 */
[----:B------:R-:W1:Y:S01]  /*37b0*/  LDC R7, c[0x0][0x420] ;  /* 0x00010800ff077b82 */ /* 0x000e620000000800 */
        /* <DEDUP_REMOVED lines=27> */
[----:B------:R-:W-:-:S04]  /*3970*/  LEA R0, R10, R0, 0x3 ;  /* 0x000000000a007211 */ /* 0x000fc800078e18ff */
[----:B------:R-:W-:Y:S01]  /*3980*/  IADD3 R7, PT, PT, R6, R3, RZ ;  /* 0x0000000306077210 */ /* 0x000fe20007ffe0ff */
[----:B------:R-:W1:Y:S01]  /*3990*/  LDS.64 R10, [R0] ;  /* 0x00000000000a7984 */ /* 0x000e620000000a00 */
[----:B------:R-:W-:-:S04]  /*39a0*/  IMAD R3, R15, UR4, R6 ;  /* 0x000000040f037c24 */ /* 0x000fc8000f8e0206 */
[----:B0-----:R-:W-:-:S04]  /*39b0*/  IMAD.WIDE R2, R3, 0x4, R4 ;  /* 0x0000000403027825 */ /* 0x001fc800078e0204 */
[----:B------:R-:W-:Y:S01]  /*39c0*/  IMAD.WIDE R4, R7, 0x4, R4 ;  /* 0x0000000407047825 */ /* 0x000fe200078e0204 */
[----:B-1----:R1:W-:Y:S04]  /*39d0*/  REDG.E.ADD.F32.FTZ.RN.STRONG.GPU desc[UR6][R2.64], R10 ;  /* 0x0000000a020079a6 */ /* 0x0023e8000c12f306 */
[----:B------:R1:W-:Y:S02]  /*39e0*/  REDG.E.ADD.F32.FTZ.RN.STRONG.GPU desc[UR6][R4.64], R11 ;  /* 0x0000000b040079a6 */ /* 0x0003e4000c12f306 */
.L_x_1884:
[----:B------:R-:W-:Y:S05]  /*39f0*/  BSYNC.RECONVERGENT B0 ;  /* 0x0000000000007941 */ /* 0x000fea0003800200 */
.L_x_1883:
        /* <DEDUP_REMOVED lines=23> */
.L_x_1882:
[----:B------:R-:W-:Y:S05]  /*3b70*/  WARPSYNC.COLLECTIVE R10, `(.L_x_1885) ;  /* 0x000000000a087348 */ /* 0x000fea0003c00000 */
[----:B------:R-:W-:Y:S01]  /*3b80*/  NOP ;  /* 0x0000000000007918 */ /* 0x000fe20000000000 */
[----:B------:R-:W-:Y:S05]  /*3b90*/  ENDCOLLECTIVE ;  /* 0x000000000000791b */ /* 0x000fea0003800000 */
.L_x_1885:
        /* <DEDUP_REMOVED lines=13> */
.L_x_1886:
        /* <DEDUP_REMOVED lines=9> */
.L_x_1887:
        /* <DEDUP_REMOVED lines=11> */
.L_x_1888:
        /* <DEDUP_REMOVED lines=9> */
.L_x_1889:
        /* <DEDUP_REMOVED lines=11> */
.L_x_1890:
        /* <DEDUP_REMOVED lines=9> */
.L_x_1891:
[----:B------:R-:W0:Y:S01]  /*3f80*/  @P1 LDS R12, [R14+0x60] ;  /* 0x000060000e0c1984 */ /* 0x000e220000000800 */
[----:B------:R-:W-:-:S03]  /*3f90*/  @P1 ISETP.NE.AND P2, PT, R9, RZ, PT ;  /* 0x000000ff0900120c */ /* 0x000fc60003f45270 */
[----:B------:R-:W1:Y:S01]  /*3fa0*/  @P1 LDS R16, [R14+0x64] ;  /* 0x000064000e101984 */ /* 0x000e620000000800 */
[----:B------:R-:W-:Y:S02]  /*3fb0*/  @P1 PLOP3.LUT P0, PT, P2, PT, PT, 0x80, 0x8 ;  /* 0x000000000008181c */ /* 0x000fe4000170f070 */
[----:B------:R-:W-:Y:S01]  /*3fc0*/  ISETP.GE.U32.AND P2, PT, R7, 0x10, PT ;  /* 0x000000100700780c */ /* 0x000fe20003f46070 */
[----:B------:R2:W3:Y:S01]  /*3fd0*/  @P1 LDS R18, [R14+0x68] ;  /* 0x000068000e121984 */ /* 0x0004e20000000800 */
[----:B0-----:R-:W-:-:S09]  /*3fe0*/  @P1 IADD3 R12, PT, PT, R9, R12, RZ ;  /* 0x0000000c090c1210 */ /* 0x001fd20007ffe0ff */
[----:B-1----:R-:W-:Y:S01]  /*3ff0*/  @!P0 FADD.FTZ R3, R3, R16 ;  /* 0x0000001003038221 */ /* 0x002fe20000010000 */
[----:B--2---:R-:W-:-:S07]  /*4000*/  @P1 IMAD.MOV.U32 R9, RZ, RZ, R12 ;  /* 0x000000ffff091224 */ /* 0x004fce00078e000c */
[----:B---3--:R-:W-:Y:S05]  /*4010*/  WARPSYNC.COLLECTIVE R10, `(.L_x_1892) ;  /* 0x000000000a087348 */ /* 0x008fea0003c00000 */
[----:B------:R-:W-:Y:S01]  /*4020*/  NOP ;  /* 0x0000000000007918 */ /* 0x000fe20000000000 */
[----:B---3--:R-:W-:Y:S05]  /*4030*/  ENDCOLLECTIVE ;  /* 0x000000000000791b */ /* 0x008fea0003800000 */
.L_x_1892:
        /* <DEDUP_REMOVED lines=10> */
.L_x_1893:
        /* <DEDUP_REMOVED lines=9> */
.L_x_1894:
[----:B------:R-:W-:Y:S01]  /*4170*/  @!P0 FADD.FTZ R5, R5, R18 ;  /* 0x0000001205058221 */ /* 0x000fe20000010000 */
[----:B------:R0:W-:Y:S04]  /*4180*/  STS [R14+0xc0], R9 ;  /* 0x0000c0090e007388 */ /* 0x0001e80000000800 */
[----:B------:R0:W-:Y:S04]  /*4190*/  STS [R14+0xc4], R3 ;  /* 0x0000c4030e007388 */ /* 0x0001e80000000800 */
[----:B------:R0:W-:Y:S02]  /*41a0*/  STS [R14+0xc8], R5 ;  /* 0x0000c8050e007388 */ /* 0x0001e40000000800 */
[----:B0-----:R-:W-:Y:S05]  /*41b0*/  WARPSYNC.COLLECTIVE R10, `(.L_x_1895) ;  /* 0x000000000a087348 */ /* 0x001fea0003c00000 */
[----:B------:R-:W-:Y:S01]  /*41c0*/  NOP ;  /* 0x0000000000007918 */ /* 0x000fe20000000000 */
[----:B0-----:R-:W-:Y:S05]  /*41d0*/  ENDCOLLECTIVE ;  /* 0x000000000000791b */ /* 0x001fea0003800000 */
.L_x_1895:
[----:B------:R-:W-:Y:S05]  /*41e0*/  BRA `(.L_x_1896) ;  /* 0xfffffff000247947 */ /* 0x000fea000383ffff */
.L_x_1897:
        /* <DEDUP_REMOVED lines=9> */
.L_x_3929:


//--------------------- .text._Z30group_norm_nhwc_bwd_sum_kernelI11Bf16IOFp32WLi168EEv26Group_norm_nhwc_bwd_params --------------------------
	.section	.text._Z30group_norm_nhwc_bwd_sum_kernelI11Bf16IOFp32WLi168EEv26Group_norm_nhwc_bwd_params,"ax",@progbits
	.align	128
        .global         _Z30group_norm_nhwc_bwd_sum_kernelI11Bf16IOFp32WLi168EEv26Group_norm_nhwc_bwd_params
        .type           _Z30group_norm_nhwc_bwd_sum_kernelI11Bf16IOFp32WLi168EEv26Group_norm_nhwc_bwd_params,@function
        .size           _Z30group_norm_nhwc_bwd_sum_kernelI11Bf16IOFp32WLi168EEv26Group_norm_nhwc_bwd_params,(.L_x_3930 - _Z30group_norm_nhwc_bwd_sum_kernelI11Bf16IOFp32WLi168EEv26Group_norm_nhwc_bwd_params)
        .other          _Z30group_norm_nhwc_bwd_sum_kernelI11Bf16IOFp32WLi168EEv26Group_norm_nhwc_bwd_params,@"STO_CUDA_ENTRY STV_DEFAULT"
_Z30group_norm_nhwc_bwd_sum_kernelI11Bf16IOFp32WLi168EEv26Group_norm_nhwc_bwd_params:
.text._Z30group_norm_nhwc_bwd_sum_kernelI11Bf16IOFp32WLi168EEv26Group_norm_nhwc_bwd_params:
        /* <DEDUP_REMOVED lines=12> */
[----:B----4-:R-:W-:Y:S01]  /*00c0*/  IMAD R26, R27, UR8, R6 ;  /* 0x000000081b1a7c24 */ /* 0x010fe2000f8e0206 */
        /* <DEDUP_REMOVED lines=16> */
[-C--:B------:R-:W-:Y:S01]  /*01d0*/  LOP3.LUT R0, R26, R3.reuse, RZ, 0x3c, !PT ;  /* 0x000000031a007212 */ /* 0x080fe200078e3cff */
[----:B------:R-:W2:Y:S03]  /*01e0*/  LDC R7, c[0x0][0x41c] ;  /* 0x00010700ff077b82 */ /* 0x000ea60000000800 */
        /* <DEDUP_REMOVED lines=22> */
[----:B------:R-:W-:-:S06]  /*0350*/  IMAD.HI.U32 R5, R5, R9, R4 ;  /* 0x0000000905057227 */ /* 0x000fcc00078e0004 */
[----:B------:R-:W-:-:S05]  /*0360*/  IMAD.HI.U32 R9, R5, R6, RZ ;  /* 0x0000000605097227 */ /* 0x000fca00078e00ff */
[----:B------:R-:W-:Y:S01]  /*0370*/  IADD3 R8, PT, PT, -R9, RZ, RZ ;  /* 0x000000ff09087210 */ /* 0x000fe20007ffe1ff */
[----:B--2---:R-:W-:Y:S06]  /*0380*/  @P0 BRA `(.L_x_1899) ;  /* 0x0000000000300947 */ /* 0x004fec0003800000 */
[----:B------:R-:W0:Y:S01]  /*0390*/  LDCU.U8 UR4, c[0x0][0x414] ;  /* 0x00008280ff0477ac */ /* 0x000e220008000000 */
[C---:B------:R-:W-:Y:S01]  /*03a0*/  IMAD.SHL.U32 R13, R26.reuse, 0x4, RZ ;  /* 0x000000041a0d7824 */ /* 0x040fe200078e00ff */
[----:B------:R-:W-:Y:S01]  /*03b0*/  SHF.L.U64.HI R2, R26, 0x2, R27 ;  /* 0x000000021a027819 */ /* 0x000fe2000001021b */
[----:B------:R-:W1:Y:S01]  /*03c0*/  LDCU.64 UR12, c[0x0][0x3a8] ;  /* 0x00007500ff0c77ac */ /* 0x000e620008000a00 */
[----:B0-----:R-:W-:Y:S02]  /*03d0*/  ISETP.NE.AND P1, PT, RZ, UR4, PT ;  /* 0x00000004ff007c0c */ /* 0x001fe4000bf25270 */
[----:B-1----:R-:W-:-:S11]  /*03e0*/  IADD3 R12, P2, PT, R13, UR12, RZ ;  /* 0x0000000c0d0c7c10 */ /* 0x002fd6000ff5e0ff */
[----:B------:R-:W0:Y:S02]  /*03f0*/  @P1 LDC.64 R4, c[0x0][0x3b0] ;  /* 0x0000ec00ff041b82 */ /* 0x000e240000000a00 */
[----:B0-----:R-:W-:Y:S02]  /*0400*/  @P1 IADD3 R4, P3, PT, R13, R4, RZ ;  /* 0x000000040d041210 */ /* 0x001fe40007f7e0ff */
[C---:B------:R-:W-:Y:S02]  /*0410*/  IADD3.X R13, PT, PT, R2.reuse, UR13, RZ, P2, !PT ;  /* 0x0000000d020d7c10 */ /* 0x040fe400097fe4ff */
[----:B------:R-:W-:-:S04]  /*0420*/  @P1 IADD3.X R5, PT, PT, R2, R5, RZ, P3, !PT ;  /* 0x0000000502051210 */ /* 0x000fc80001ffe4ff */
[----:B------:R-:W5:Y:S04]  /*0430*/  LDG.E.64 R12, desc[UR6][R12.64] ;  /* 0x000000060c0c7981 */ /* 0x000f68000c1e1b00 */
[----:B------:R0:W5:Y:S02]  /*0440*/  @P1 LDG.E.64 R10, desc[UR6][R4.64] ;  /* 0x00000006040a1981 */ /* 0x000164000c1e1b00 */
.L_x_1899:
[----:B------:R-:W-:Y:S05]  /*0450*/  BSYNC.RECONVERGENT B0 ;  /* 0x0000000000007941 */ /* 0x000fea0003800200 */
.L_x_1898:
[----:B------:R-:W1:Y:S01]  /*0460*/  S2UR UR4, SR_CTAID.Y ;  /* 0x00000000000479c3 */ /* 0x000e620000002600 */
[----:B-----5:R-:W-:Y:S01]  /*0470*/  FFMA.FTZ R15, -R14, R14, R15 ;  /* 0x0000000e0e0f7223 */ /* 0x020fe2000001010f */
[----:B------:R-:W-:-:S04]  /*0480*/  IMAD R2, R3, R8, R6 ;  /* 0x0000000803027224 */ /* 0x000fc800078e0206 */
[----:B------:R-:W-:Y:S02]  /*0490*/  FSETP.GTU.FTZ.AND P2, PT, R15, RZ, PT ;  /* 0x000000ff0f00720b */ /* 0x000fe40003f5c000 */
[C---:B------:R-:W-:Y:S01]  /*04a0*/  ISETP.GE.U32.AND P3, PT, R2.reuse, R3, PT ;  /* 0x000000030200720c */ /* 0x040fe20003f66070 */
[----:B0-----:R-:W0:Y:S10]  /*04b0*/  LDC.64 R4, c[0x0][0x400] ;  /* 0x00010000ff047b82 */ /* 0x001e340000000a00 */
[----:B------:R-:W2:Y:S02]  /*04c0*/  @P2 LDC R8, c[0x0][0x3c0] ;  /* 0x0000f000ff082b82 */ /* 0x000ea40000000800 */
[----:B------:R-:W-:Y:S01]  /*04d0*/  @P3 IMAD.IADD R2, R2, 0x1, -R3 ;  /* 0x0000000102023824 */ /* 0x000fe200078e0a03 */
[----:B------:R-:W-:Y:S01]  /*04e0*/  @P3 IADD3 R9, PT, PT, R9, 0x1, RZ ;  /* 0x0000000109093810 */ /* 0x000fe20007ffe0ff */
[----:B-1----:R-:W-:Y:S01]  /*04f0*/  IMAD R18, R7, UR4, RZ ;  /* 0x0000000407127c24 */ /* 0x002fe2000f8e02ff */
[----:B------:R-:W-:-:S02]  /*0500*/  ISETP.NE.U32.AND P3, PT, R3, RZ, PT ;  /* 0x000000ff0300720c */ /* 0x000fc40003f65070 */
[----:B------:R-:W-:Y:S02]  /*0510*/  ISETP.GE.U32.AND P4, PT, R2, R3, PT ;  /* 0x000000030200720c */ /* 0x000fe40003f86070 */
[----:B------:R-:W-:Y:S02]  /*0520*/  SHF.R.S32.HI R16, RZ, 0x1f, R18 ;  /* 0x0000001fff107819 */ /* 0x000fe40000011412 */
[----:B------:R-:W-:-:S04]  /*0530*/  IADD3 R21, P1, PT, R18, R7, RZ ;  /* 0x0000000712157210 */ /* 0x000fc80007f3e0ff */
[----:B------:R-:W-:Y:S02]  /*0540*/  LEA.HI.X.SX32 R2, R7, R16, 0x1, P1 ;  /* 0x0000001007027211 */ /* 0x000fe400008f0eff */
[----:B0-----:R-:W-:-:S03]  /*0550*/  ISETP.LT.U32.AND P1, PT, R21, R4, PT ;  /* 0x000000041500720c */ /* 0x001fc60003f21070 */
[----:B------:R-:W-:Y:S01]  /*0560*/  @P4 VIADD R9, R9, 0x1 ;  /* 0x0000000109094836 */ /* 0x000fe20000000000 */
[----:B------:R-:W-:Y:S01]  /*0570*/  ISETP.LT.AND.EX P1, PT, R2, R5, PT, P1 ;  /* 0x000000050200720c */ /* 0x000fe20003f21310 */
[----:B------:R-:W-:-:S03]  /*0580*/  HFMA2 R2, -RZ, RZ, 1.875, 0 ;  /* 0x3f800000ff027431 */ /* 0x000fc600000001ff */
[----:B------:R-:W-:Y:S02]  /*0590*/  SEL R21, R21, R4, P1 ;  /* 0x0000000415157207 */ /* 0x000fe40000800000 */
[----:B------:R-:W-:Y:S01]  /*05a0*/  SEL R0, R0, R9, !P3 ;  /* 0x0000000900007207 */ /* 0x000fe20005800000 */
[----:B--2---:R-:W-:Y:S01]  /*05b0*/  @P2 FADD.FTZ R9, R15, R8 ;  /* 0x000000080f092221 */ /* 0x004fe20000010000 */
[----:B------:R-:W-:Y:S01]  /*05c0*/  ISETP.GT.AND P1, PT, R21, R18, PT ;  /* 0x000000121500720c */ /* 0x000fe20003f24270 */
[----:B------:R-:W-:Y:S01]  /*05d0*/  IMAD.MOV.U32 R8, RZ, RZ, RZ ;  /* 0x000000ffff087224 */ /* 0x000fe200078e00ff */
[----:B------:R-:W-:Y:S01]  /*05e0*/  MOV R15, RZ ;  /* 0x000000ff000f7202 */ /* 0x000fe20000000f00 */
[----:B------:R0:W1:Y:S01]  /*05f0*/  @P2 MUFU.RSQ R2, R9 ;  /* 0x0000000900022308 */ /* 0x0000620000001400 */
[----:B------:R-:W-:-:S04]  /*0600*/  IMAD.MOV R4, RZ, RZ, -R0 ;  /* 0x000000ffff047224 */ /* 0x000fc800078e0a00 */
[----:B------:R-:W-:Y:S01]  /*0610*/  IMAD R3, R3, R4, R6 ;  /* 0x0000000403037224 */ /* 0x000fe200078e0206 */
[----:B------:R-:W-:Y:S02]  /*0620*/  CS2R R6, SRZ ;  /* 0x0000000000067805 */ /* 0x000fe4000001ff00 */
[----:B------:R-:W-:Y:S02]  /*0630*/  CS2R R4, SRZ ;  /* 0x0000000000047805 */ /* 0x000fe4000001ff00 */
        /* <DEDUP_REMOVED lines=8> */
[C---:B------:R-:W-:Y:S02]  /*06c0*/  IMAD.IADD R4, R20.reuse, 0x1, -R21 ;  /* 0x0000000114047824 */ /* 0x040fe400078e0a15 */
[----:B------:R-:W-:Y:S01]  /*06d0*/  HFMA2 R15, -RZ, RZ, 0, 0 ;  /* 0x00000000ff0f7431 */ /* 0x000fe200000001ff */
[----:B------:R-:W-:Y:S02]  /*06e0*/  IADD3 R18, PT, PT, -R20, R21, RZ ;  /* 0x0000001514127210 */ /* 0x000fe40007ffe1ff */
[----:B------:R-:W-:Y:S01]  /*06f0*/  CS2R R6, SRZ ;  /* 0x0000000000067805 */ /* 0x000fe2000001ff00 */
[----:B------:R-:W-:Y:S01]  /*0700*/  IMAD.MOV.U32 R8, RZ, RZ, RZ ;  /* 0x000000ffff087224 */ /* 0x000fe200078e00ff */
[----:B------:R-:W-:Y:S02]  /*0710*/  ISETP.GT.U32.AND P1, PT, R4, -0x4, PT ;  /* 0xfffffffc0400780c */ /* 0x000fe40003f24070 */
[----:B------:R-:W-:-:S11]  /*0720*/  CS2R R4, SRZ ;  /* 0x0000000000047805 */ /* 0x000fd6000001ff00 */
[----:B------:R-:W-:Y:S05]  /*0730*/  @P1 BRA `(.L_x_1902) ;  /* 0x0000000800f01947 */ /* 0x000fea0003800000 */
[----:B------:R-:W-:Y:S01]  /*0740*/  LOP3.LUT R17, R18, 0xfffffffc, RZ, 0xc0, !PT ;  /* 0xfffffffc12117812 */ /* 0x000fe200078ec0ff */
[----:B------:R-:W-:Y:S01]  /*0750*/  VIADD R16, R20, 0x1 ;  /* 0x0000000114107836 */ /* 0x000fe20000000000 */
[----:B------:R-:W-:-:S03]  /*0760*/  MOV R5, RZ ;  /* 0x000000ff00057202 */ /* 0x000fc60000000f00 */
[----:B------:R-:W-:-:S07]  /*0770*/  IMAD.MOV R17, RZ, RZ, -R17 ;  /* 0x000000ffff117224 */ /* 0x000fce00078e0a11 */
.L_x_1903:
[----:B------:R-:W0:Y:S01]  /*0780*/  @!P0 LDC.64 R10, c[0x0][0x3f8] ;  /* 0x0000fe00ff0a8b82 */ /* 0x000e220000000a00 */
[----:B------:R-:W-:Y:S02]  /*0790*/  @!P0 IADD3 R29, PT, PT, R16, -0x1, RZ ;  /* 0xffffffff101d8810 */ /* 0x000fe40007ffe0ff */
[----:B------:R-:W-:Y:S02]  /*07a0*/  @!P0 MOV R21, R9 ;  /* 0x0000000900158202 */ /* 0x000fe40000000f00 */
[----:B------:R-:W-:-:S05]  /*07b0*/  @!P0 SHF.R.S32.HI R19, RZ, 0x1f, R29 ;  /* 0x0000001fff138819 */ /* 0x000fca000001141d */
[----:B0-----:R-:W-:-:S04]  /*07c0*/  @!P0 IMAD R20, R19, R10, RZ ;  /* 0x0000000a13148224 */ /* 0x001fc800078e02ff */
[----:B------:R-:W-:Y:S02]  /*07d0*/  @!P0 IMAD R19, R29, R11, R20 ;  /* 0x0000000b1d138224 */ /* 0x000fe400078e0214 */
[----:B------:R-:W-:-:S04]  /*07e0*/  @!P0 IMAD.MOV.U32 R20, RZ, RZ, R24 ;  /* 0x000000ffff148224 */ /* 0x000fc800078e0018 */
[----:B------:R-:W-:Y:S02]  /*07f0*/  @!P0 IMAD.WIDE.U32 R28, R29, R10, R20 ;  /* 0x0000000a1d1c8225 */ /* 0x000fe400078e0014 */
[----:B------:R-:W0:Y:S02]  /*0800*/  @!P0 LDC.64 R10, c[0x0][0x3a0] ;  /* 0x0000e800ff0a8b82 */ /* 0x000e240000000a00 */
[----:B------:R-:W-:Y:S01]  /*0810*/  @!P0 IMAD.IADD R19, R29, 0x1, R19 ;  /* 0x000000011d138824 */ /* 0x000fe200078e0213 */
[----:B------:R-:W-:-:S04]  /*0820*/  @!P0 SHF.L.U32 R21, R28, 0x1, RZ ;  /* 0x000000011c158819 */ /* 0x000fc800000006ff */
[----:B------:R-:W-:Y:S02]  /*0830*/  @!P0 SHF.L.U64.HI R20, R28, 0x1, R19 ;  /* 0x000000011c148819 */ /* 0x000fe40000010213 */
[----:B0-----:R-:W-:-:S05]  /*0840*/  @!P0 IADD3 R28, P1, PT, R21, R10, RZ ;  /* 0x0000000a151c8210 */ /* 0x001fca0007f3e0ff */
[----:B------:R-:W-:Y:S02]  /*0850*/  @!P0 IMAD.X R29, R20, 0x1, R11, P1 ;  /* 0x00000001141d8824 */ /* 0x000fe400008e060b */
[----:B------:R-:W0:Y:S03]  /*0860*/  @!P0 LDC.64 R10, c[0x0][0x398] ;  /* 0x0000e600ff0a8b82 */ /* 0x000e260000000a00 */
[----:B------:R-:W2:Y:S01]  /*0870*/  @!P0 LDG.E R19, desc[UR6][R28.64] ;  /* 0x000000061c138981 */ /* 0x000ea2000c1e1900 */
[----:B0-----:R-:W-:-:S04]  /*0880*/  @!P0 IADD3 R10, P1, PT, R21, R10, RZ ;  /* 0x0000000a150a8210 */ /* 0x001fc80007f3e0ff */
[----:B------:R-:W-:-:S05]  /*0890*/  @!P0 IADD3.X R11, PT, PT, R20, R11, RZ, P1, !PT ;  /* 0x0000000b140b8210 */ /* 0x000fca0000ffe4ff */
[----:B------:R0:W3:Y:S01]  /*08a0*/  @!P0 LDG.E R20, desc[UR6][R10.64] ;  /* 0x000000060a148981 */ /* 0x0000e2000c1e1900 */
[----:B------:R-:W-:Y:S02]  /*08b0*/  PRMT R21, RZ, 0x7610, R21 ;  /* 0x00007610ff157816 */ /* 0x000fe40000000015 */
[----:B0-----:R-:W-:Y:S02]  /*08c0*/  PRMT R10, RZ, 0x7610, R10 ;  /* 0x00007610ff0a7816 */ /* 0x001fe4000000000a */
[----:B--2---:R-:W-:-:S05]  /*08d0*/  @!P0 PRMT R21, R19, 0x7610, R21 ;  /* 0x0000761013158816 */ /* 0x004fca0000000015 */
[----:B------:R-:W-:-:S04]  /*08e0*/  IMAD.U32 R11, R21, 0x10000, RZ ;  /* 0x00010000150b7824 */ /* 0x000fc800078e00ff */
[----:B------:R-:W-:-:S04]  /*08f0*/  FADD.FTZ R29, -R14, R11 ;  /* 0x0000000b0e1d7221 */ /* 0x000fc80000010100 */
[----:B-1----:R-:W-:Y:S01]  /*0900*/  FMUL.FTZ R29, R29, R2 ;  /* 0x000000021d1d7220 */ /* 0x002fe20000410000 */
[----:B---3--:R-:W-:-:S04]  /*0910*/  @!P0 PRMT R10, R20, 0x7610, R10 ;  /* 0x00007610140a8816 */ /* 0x008fc8000000000a */
[----:B------:R-:W-:Y:S02]  /*0920*/  SHF.L.U32 R21, R10, 0x10, RZ ;  /* 0x000000100a157819 */ /* 0x000fe400000006ff */
[----:B------:R-:W0:Y:S03]  /*0930*/  @!P0 LDC.64 R10, c[0x0][0x3f8] ;  /* 0x0000fe00ff0a8b82 */ /* 0x000e260000000a00 */
[C---:B------:R-:W-:Y:S01]  /*0940*/  FMUL.FTZ R28, R21.reuse, R12 ;  /* 0x0000000c151c7220 */ /* 0x040fe20000410000 */
[C---:B------:R-:W-:Y:S01]  /*0950*/  FADD.FTZ R6, R21.reuse, R6 ;  /* 0x0000000615067221 */ /* 0x040fe20000010000 */
[----:B------:R-:W-:Y:S02]  /*0960*/  FFMA.FTZ R15, R21, R29, R15 ;  /* 0x0000001d150f7223 */ /* 0x000fe4000001000f */
[----:B------:R-:W-:Y:S01]  /*0970*/  FFMA.FTZ R21, R29, R28, R4 ;  /* 0x0000001c1d157223 */ /* 0x000fe20000010004 */
[----:B------:R-:W-:Y:S01]  /*0980*/  FADD.FTZ R28, R28, R5 ;  /* 0x000000051c1c7221 */ /* 0x000fe20000010000 */
[----:B------:R-:W-:Y:S01]  /*0990*/  @!P0 SHF.R.S32.HI R5, RZ, 0x1f, R16 ;  /* 0x0000001fff058819 */ /* 0x000fe20000011410 */
[----:B------:R-:W-:-:S04]  /*09a0*/  @!P0 IMAD.MOV.U32 R4, RZ, RZ, R24 ;  /* 0x000000ffff048224 */ /* 0x000fc800078e0018 */
[----:B0-----:R-:W-:-:S04]  /*09b0*/  @!P0 IMAD R5, R5, R10, RZ ;  /* 0x0000000a05058224 */ /* 0x001fc800078e02ff */
[----:B------:R-:W-:Y:S01]  /*09c0*/  @!P0 IMAD R11, R16, R11, R5 ;  /* 0x0000000b100b8224 */ /* 0x000fe200078e0205 */
[----:B------:R-:W-:-:S03]  /*09d0*/  @!P0 MOV R5, R9 ;  /* 0x0000000900058202 */ /* 0x000fc60000000f00 */
[----:B------:R-:W-:-:S04]  /*09e0*/  @!P0 IMAD.WIDE.U32 R4, R16, R10, R4 ;  /* 0x0000000a10048225 */ /* 0x000fc800078e0004 */
[----:B------:R-:W-:-:S05]  /*09f0*/  @!P0 IMAD.IADD R11, R5, 0x1, R11 ;  /* 0x00000001050b8824 */ /* 0x000fca00078e020b */
[C---:B------:R-:W-:Y:S02]  /*0a00*/  @!P0 SHF.L.U64.HI R10, R4.reuse, 0x1, R11 ;  /* 0x00000001040a8819 */ /* 0x040fe4000001020b */
[----:B------:R-:W-:Y:S02]  /*0a10*/  @!P0 SHF.L.U32 R11, R4, 0x1, RZ ;  /* 0x00000001040b8819 */ /* 0x000fe400000006ff */
[----:B------:R-:W0:Y:S02]  /*0a20*/  @!P0 LDC.64 R4, c[0x0][0x3a0] ;  /* 0x0000e800ff048b82 */ /* 0x000e240000000a00 */
[----:B0-----:R-:W-:-:S05]  /*0a30*/  @!P0 IADD3 R4, P1, PT, R11, R4, RZ ;  /* 0x000000040b048210 */ /* 0x001fca0007f3e0ff */
[----:B------:R-:W-:-:S05]  /*0a40*/  @!P0 IMAD.X R5, R10, 0x1, R5, P1 ;  /* 0x000000010a058824 */ /* 0x000fca00008e0605 */
[----:B------:R0:W2:Y:S02]  /*0a50*/  @!P0 LDG.E R29, desc[UR6][R4.64] ;  /* 0x00000006041d8981 */ /* 0x0000a4000c1e1900 */
[----:B0-----:R-:W0:Y:S02]  /*0a60*/  @!P0 LDC.64 R4, c[0x0][0x398] ;  /* 0x0000e600ff048b82 */ /* 0x001e240000000a00 */
[----:B0-----:R-:W-:-:S04]  /*0a70*/  @!P0 IADD3 R4, P1, PT, R11, R4, RZ ;  /* 0x000000040b048210 */ /* 0x001fc80007f3e0ff */
[----:B------:R-:W-:-:S05]  /*0a80*/  @!P0 IADD3.X R5, PT, PT, R10, R5, RZ, P1, !PT ;  /* 0x000000050a058210 */ /* 0x000fca0000ffe4ff */
[----:B------:R0:W3:Y:S01]  /*0a90*/  @!P0 LDG.E R4, desc[UR6][R4.64] ;  /* 0x0000000604048981 */ /* 0x0000e2000c1e1900 */
[----:B------:R-:W-:Y:S02]  /*0aa0*/  PRMT R11, RZ, 0x7610, R11 ;  /* 0x00007610ff0b7816 */ /* 0x000fe4000000000b */
[----:B------:R-:W-:Y:S02]  /*0ab0*/  PRMT R10, RZ, 0x7610, R10 ;  /* 0x00007610ff0a7816 */ /* 0x000fe4000000000a */
[----:B------:R-:W-:Y:S02]  /*0ac0*/  PRMT R19, RZ, 0x7610, R19 ;  /* 0x00007610ff137816 */ /* 0x000fe40000000013 */
[----:B------:R-:W-:Y:S02]  /*0ad0*/  PRMT R20, RZ, 0x7610, R20 ;  /* 0x00007610ff147816 */ /* 0x000fe40000000014 */
[----:B0-----:R-:W-:Y:S02]  /*0ae0*/  PRMT R5, RZ, 0x7610, R5 ;  /* 0x00007610ff057816 */ /* 0x001fe40000000005 */
[----:B------:R-:W-:-:S04]  /*0af0*/  @!P0 PRMT R20, R20, 0x7632, R20 ;  /* 0x0000763214148816 */ /* 0x000fc80000000014 */
[----:B------:R-:W-:-:S05]  /*0b00*/  SHF.L.U32 R20, R20, 0x10, RZ ;  /* 0x0000001014147819 */ /* 0x000fca00000006ff */
[----:B------:R-:W-:Y:S01]  /*0b10*/  FADD.FTZ R8, R20, R8 ;  /* 0x0000000814087221 */ /* 0x000fe20000010000 */
[C---:B--2---:R-:W-:Y:S02]  /*0b20*/  @!P0 PRMT R19, R29.reuse, 0x7632, R19 ;  /* 0x000076321d138816 */ /* 0x044fe40000000013 */
[----:B------:R-:W-:-:S05]  /*0b30*/  @!P0 PRMT R5, R29, 0x7610, R5 ;  /* 0x000076101d058816 */ /* 0x000fca0000000005 */
[----:B------:R-:W-:-:S04]  /*0b40*/  IMAD.U32 R5, R5, 0x10000, RZ ;  /* 0x0001000005057824 */ /* 0x000fc800078e00ff */
[----:B------:R-:W-:-:S04]  /*0b50*/  FADD.FTZ R5, -R14, R5 ;  /* 0x000000050e057221 */ /* 0x000fc80000010100 */
[----:B------:R-:W-:Y:S01]  /*0b60*/  FMUL.FTZ R5, R5, R2 ;  /* 0x0000000205057220 */ /* 0x000fe20000410000 */
[C---:B---3--:R-:W-:Y:S02]  /*0b70*/  @!P0 PRMT R11, R4.reuse, 0x7610, R11 ;  /* 0x00007610040b8816 */ /* 0x048fe4000000000b */
[----:B------:R-:W-:Y:S02]  /*0b80*/  @!P0 PRMT R10, R4, 0x7632, R10 ;  /* 0x00007632040a8816 */ /* 0x000fe4000000000a */
[----:B------:R-:W-:Y:S02]  /*0b90*/  PRMT R4, RZ, 0x7610, R4 ;  /* 0x00007610ff047816 */ /* 0x000fe40000000004 */
[----:B------:R-:W-:Y:S02]  /*0ba0*/  SHF.L.U32 R11, R11, 0x10, RZ ;  /* 0x000000100b0b7819 */ /* 0x000fe400000006ff */
[C---:B------:R-:W-:Y:S01]  /*0bb0*/  @!P0 PRMT R4, R19.reuse, 0x7632, R4 ;  /* 0x0000763213048816 */ /* 0x040fe20000000004 */
[----:B------:R-:W-:Y:S01]  /*0bc0*/  IMAD.U32 R19, R19, 0x10000, RZ ;  /* 0x0001000013137824 */ /* 0x000fe200078e00ff */
[----:B------:R-:W-:Y:S01]  /*0bd0*/  SHF.L.U32 R10, R10, 0x10, RZ ;  /* 0x000000100a0a7819 */ /* 0x000fe200000006ff */
[----:B------:R-:W-:Y:S01]  /*0be0*/  FADD.FTZ R6, R6, R11 ;  /* 0x0000000b06067221 */ /* 0x000fe20000010000 */
[----:B------:R-:W-:Y:S01]  /*0bf0*/  FFMA.FTZ R15, R11, R5, R15 ;  /* 0x000000050b0f7223 */ /* 0x000fe2000001000f */
[----:B------:R-:W-:-:S02]  /*0c00*/  IMAD.U32 R29, R4, 0x10000, RZ ;  /* 0x00010000041d7824 */ /* 0x000fc400078e00ff */
[----:B------:R-:W-:Y:S01]  /*0c10*/  FMUL.FTZ R11, R11, R12 ;  /* 0x0000000c0b0b7220 */ /* 0x000fe20000410000 */
[----:B------:R-:W-:Y:S01]  /*0c20*/  FADD.FTZ R19, -R14, R19 ;  /* 0x000000130e137221 */ /* 0x000fe20000010100 */
[----:B------:R-:W-:Y:S01]  /*0c30*/  FADD.FTZ R8, R8, R10 ;  /* 0x0000000a08087221 */ /* 0x000fe20000010000 */
[----:B------:R-:W-:Y:S02]  /*0c40*/  FADD.FTZ R29, -R14, R29 ;  /* 0x0000001d0e1d7221 */ /* 0x000fe40000010100 */
[-C--:B------:R-:W-:Y:S02]  /*0c50*/  FMUL.FTZ R19, R19, R2.reuse ;  /* 0x0000000213137220 */ /* 0x080fe40000410000 */
[----:B------:R-:W-:Y:S01]  /*0c60*/  FMUL.FTZ R4, R29, R2 ;  /* 0x000000021d047220 */ /* 0x000fe20000410000 */
[----:B------:R-:W-:-:S03]  /*0c70*/  @!P0 VIADD R29, R16, 0x1 ;  /* 0x00000001101d8836 */ /* 0x000fc60000000000 */
[C---:B------:R-:W-:Y:S01]  /*0c80*/  FFMA.FTZ R7, R20.reuse, R4, R7 ;  /* 0x0000000414077223 */ /* 0x040fe20000010007 */
[----:B------:R-:W-:-:S03]  /*0c90*/  FMUL.FTZ R20, R20, R13 ;  /* 0x0000000d14147220 */ /* 0x000fc60000410000 */
[----:B------:R-:W-:Y:S01]  /*0ca0*/  FFMA.FTZ R7, R10, R19, R7 ;  /* 0x000000130a077223 */ /* 0x000fe20000010007 */
[----:B------:R-:W-:Y:S01]  /*0cb0*/  FFMA.FTZ R4, R4, R20, R21 ;  /* 0x0000001404047223 */ /* 0x000fe20000010015 */
[----:B------:R-:W-:Y:S01]  /*0cc0*/  FADD.FTZ R28, R20, R28 ;  /* 0x0000001c141c7221 */ /* 0x000fe20000010000 */
[----:B------:R-:W-:Y:S02]  /*0cd0*/  FMUL.FTZ R10, R10, R13 ;  /* 0x0000000d0a0a7220 */ /* 0x000fe40000410000 */
        /* <DEDUP_REMOVED lines=12> */
[----:B------:R-:W-:-:S04]  /*0da0*/  @!P0 IADD3 R19, PT, PT, R29, R19, RZ ;  /* 0x000000131d138210 */ /* 0x000fc80007ffe0ff */
[C---:B------:R-:W-:Y:S01]  /*0db0*/  @!P0 SHF.L.U64.HI R20, R28.reuse, 0x1, R19 ;  /* 0x000000011c148819 */ /* 0x040fe20000010213 */
[----:B------:R-:W-:-:S05]  /*0dc0*/  @!P0 IMAD.SHL.U32 R19, R28, 0x2, RZ ;  /* 0x000000021c138824 */ /* 0x000fca00078e00ff */
[----:B0-----:R-:W-:-:S04]  /*0dd0*/  @!P0 IADD3 R28, P1, PT, R19, R4, RZ ;  /* 0x00000004131c8210 */ /* 0x001fc80007f3e0ff */
[----:B------:R-:W-:Y:S02]  /*0de0*/  @!P0 IADD3.X R29, PT, PT, R20, R5, RZ, P1, !PT ;  /* 0x00000005141d8210 */ /* 0x000fe40000ffe4ff */
[----:B------:R-:W0:Y:S03]  /*0df0*/  @!P0 LDC.64 R4, c[0x0][0x398] ;  /* 0x0000e600ff048b82 */ /* 0x000e260000000a00 */
[----:B------:R-:W2:Y:S01]  /*0e00*/  @!P0 LDG.E R28, desc[UR6][R28.64] ;  /* 0x000000061c1c8981 */ /* 0x000ea2000c1e1900 */
[----:B0-----:R-:W-:-:S05]  /*0e10*/  @!P0 IADD3 R4, P1, PT, R19, R4, RZ ;  /* 0x0000000413048210 */ /* 0x001fca0007f3e0ff */
[----:B------:R-:W-:-:S05]  /*0e20*/  @!P0 IMAD.X R5, R20, 0x1, R5, P1 ;  /* 0x0000000114058824 */ /* 0x000fca00008e0605 */
[----:B------:R0:W3:Y:S01]  /*0e30*/  @!P0 LDG.E R4, desc[UR6][R4.64] ;  /* 0x0000000604048981 */ /* 0x0000e2000c1e1900 */
[----:B------:R-:W-:Y:S02]  /*0e40*/  PRMT R20, RZ, 0x7610, R20 ;  /* 0x00007610ff147816 */ /* 0x000fe40000000014 */
[----:B------:R-:W-:Y:S02]  /*0e50*/  PRMT R21, RZ, 0x7610, R21 ;  /* 0x00007610ff157816 */ /* 0x000fe40000000015 */
[----:B------:R-:W-:Y:S02]  /*0e60*/  PRMT R19, RZ, 0x7610, R19 ;  /* 0x00007610ff137816 */ /* 0x000fe40000000013 */
[C---:B--2---:R-:W-:Y:S02]  /*0e70*/  @!P0 PRMT R20, R28.reuse, 0x7610, R20 ;  /* 0x000076101c148816 */ /* 0x044fe40000000014 */
[----:B------:R-:W-:Y:S02]  /*0e80*/  @!P0 PRMT R19, R28, 0x7632, R19 ;  /* 0x000076321c138816 */ /* 0x000fe40000000013 */
[----:B------:R-:W-:-:S02]  /*0e90*/  SHF.L.U32 R20, R20, 0x10, RZ ;  /* 0x0000001014147819 */ /* 0x000fc400000006ff */
[----:B0-----:R-:W-:-:S03]  /*0ea0*/  SHF.L.U32 R5, R19, 0x10, RZ ;  /* 0x0000001013057819 */ /* 0x001fc600000006ff */
[----:B------:R-:W-:-:S04]  /*0eb0*/  FADD.FTZ R29, -R14, R20 ;  /* 0x000000140e1d7221 */ /* 0x000fc80000010100 */
[----:B------:R-:W-:Y:S01]  /*0ec0*/  FMUL.FTZ R20, R29, R2 ;  /* 0x000000021d147220 */ /* 0x000fe20000410000 */
[----:B------:R-:W-:Y:S01]  /*0ed0*/  FADD.FTZ R29, -R14, R5 ;  /* 0x000000050e1d7221 */ /* 0x000fe20000010100 */
[----:B---3--:R-:W-:-:S05]  /*0ee0*/  @!P0 PRMT R21, R4, 0x7610, R21 ;  /* 0x0000761004158816 */ /* 0x008fca0000000015 */
[----:B------:R-:W-:-:S04]  /*0ef0*/  IMAD.U32 R21, R21, 0x10000, RZ ;  /* 0x0001000015157824 */ /* 0x000fc800078e00ff */
[----:B------:R-:W-:Y:S01]  /*0f00*/  FADD.FTZ R6, R6, R21 ;  /* 0x0000001506067221 */ /* 0x000fe20000010000 */
[C---:B------:R-:W-:Y:S01]  /*0f10*/  FFMA.FTZ R15, R21.reuse, R20, R15 ;  /* 0x00000014150f7223 */ /* 0x040fe2000001000f */
[----:B------:R-:W-:Y:S01]  /*0f20*/  FMUL.FTZ R19, R21, R12 ;  /* 0x0000000c15137220 */ /* 0x000fe20000410000 */
[----:B------:R-:W-:-:S03]  /*0f30*/  PRMT R21, RZ, 0x7610, R21 ;  /* 0x00007610ff157816 */ /* 0x000fc60000000015 */
[----:B------:R-:W-:Y:S01]  /*0f40*/  FFMA.FTZ R11, R20, R19, R11 ;  /* 0x00000013140b7223 */ /* 0x000fe2000001000b */
[----:B------:R-:W-:Y:S01]  /*0f50*/  @!P0 PRMT R21, R4, 0x7632, R21 ;  /* 0x0000763204158816 */ /* 0x000fe20000000015 */
[----:B------:R-:W-:Y:S01]  /*0f60*/  FMUL.FTZ R20, R29, R2 ;  /* 0x000000021d147220 */ /* 0x000fe20000410000 */
[----:B------:R-:W0:Y:S01]  /*0f70*/  @!P0 LDC.64 R4, c[0x0][0x3f8] ;  /* 0x0000fe00ff048b82 */ /* 0x000e220000000a00 */
[----:B------:R-:W-:Y:S02]  /*0f80*/  @!P0 IADD3 R29, PT, PT, R16, 0x2, RZ ;  /* 0x00000002101d8810 */ /* 0x000fe40007ffe0ff */
[----:B------:R-:W-:-:S04]  /*0f90*/  IMAD.U32 R28, R21, 0x10000, RZ ;  /* 0x00010000151c7824 */ /* 0x000fc800078e00ff */
[----:B------:R-:W-:Y:S01]  /*0fa0*/  FMUL.FTZ R21, R28, R13 ;  /* 0x0000000d1c157220 */ /* 0x000fe20000410000 */
[----:B------:R-:W-:Y:S01]  /*0fb0*/  FADD.FTZ R8, R8, R28 ;  /* 0x0000001c08087221 */ /* 0x000fe20000010000 */
[----:B------:R-:W-:Y:S01]  /*0fc0*/  FFMA.FTZ R7, R28, R20, R7 ;  /* 0x000000141c077223 */ /* 0x000fe20000010007 */
[----:B------:R-:W-:Y:S01]  /*0fd0*/  FADD.FTZ R28, R10, R19 ;  /* 0x000000130a1c7221 */ /* 0x000fe20000010000 */
[----:B------:R-:W-:Y:S01]  /*0fe0*/  FFMA.FTZ R10, R20, R21, R11 ;  /* 0x00000015140a7223 */ /* 0x000fe2000001000b */
[----:B------:R-:W-:-:S05]  /*0ff0*/  @!P0 SHF.R.S32.HI R11, RZ, 0x1f, R29 ;  /* 0x0000001fff0b8819 */ /* 0x000fca000001141d */
[----:B0-----:R-:W-:Y:S02]  /*1000*/  @!P0 IMAD R20, R11, R4, RZ ;  /* 0x000000040b148224 */ /* 0x001fe400078e02ff */
[----:B------:R-:W-:Y:S01]  /*1010*/  FADD.FTZ R11, R21, R28 ;  /* 0x0000001c150b7221 */ /* 0x000fe20000010000 */
[----:B------:R-:W-:Y:S01]  /*1020*/  @!P0 MOV R21, R9 ;  /* 0x0000000900158202 */ /* 0x000fe20000000f00 */
[----:B------:R-:W-:Y:S02]  /*1030*/  @!P0 IMAD R19, R29, R5, R20 ;  /* 0x000000051d138224 */ /* 0x000fe400078e0214 */
[----:B------:R-:W-:-:S04]  /*1040*/  @!P0 IMAD.MOV.U32 R20, RZ, RZ, R24 ;  /* 0x000000ffff148224 */ /* 0x000fc800078e0018 */
[----:B------:R-:W-:Y:S02]  /*1050*/  @!P0 IMAD.WIDE.U32 R28, R29, R4, R20 ;  /* 0x000000041d1c8225 */ /* 0x000fe400078e0014 */
[----:B------:R-:W0:Y:S02]  /*1060*/  @!P0 LDC.64 R4, c[0x0][0x3a0] ;  /* 0x0000e800ff048b82 */ /* 0x000e240000000a00 */
[----:B------:R-:W-:-:S05]  /*1070*/  @!P0 IMAD.IADD R19, R29, 0x1, R19 ;  /* 0x000000011d138824 */ /* 0x000fca00078e0213 */
[C---:B------:R-:W-:Y:S02]  /*1080*/  @!P0 SHF.L.U64.HI R20, R28.reuse, 0x1, R19 ;  /* 0x000000011c148819 */ /* 0x040fe40000010213 */
[----:B------:R-:W-:-:S04]  /*1090*/  @!P0 SHF.L.U32 R19, R28, 0x1, RZ ;  /* 0x000000011c138819 */ /* 0x000fc800000006ff */
        /* <DEDUP_REMOVED lines=8> */
[----:B------:R-:W-:Y:S02]  /*1120*/  PRMT R21, RZ, 0x7610, R21 ;  /* 0x00007610ff157816 */ /* 0x000fe40000000015 */
[----:B------:R-:W-:Y:S02]  /*1130*/  PRMT R19, RZ, 0x7610, R19 ;  /* 0x00007610ff137816 */ /* 0x000fe40000000013 */
[----:B------:R-:W-:Y:S02]  /*1140*/  IADD3 R17, PT, PT, R17, 0x4, RZ ;  /* 0x0000000411117810 */ /* 0x000fe40007ffe0ff */
[----:B------:R-:W-:Y:S02]  /*1150*/  IADD3 R16, PT, PT, R16, 0x4, RZ ;  /* 0x0000000410107810 */ /* 0x000fe40007ffe0ff */
[----:B------:R-:W-:-:S02]  /*1160*/  ISETP.NE.AND P1, PT, R17, RZ, PT ;  /* 0x000000ff1100720c */ /* 0x000fc40003f25270 */
[C---:B--2---:R-:W-:Y:S02]  /*1170*/  @!P0 PRMT R20, R28.reuse, 0x7610, R20 ;  /* 0x000076101c148816 */ /* 0x044fe40000000014 */
[----:B------:R-:W-:-:S03]  /*1180*/  @!P0 PRMT R19, R28, 0x7632, R19 ;  /* 0x000076321c138816 */ /* 0x000fc60000000013 */
[----:B0-----:R-:W-:Y:S01]  /*1190*/  IMAD.U32 R5, R20, 0x10000, RZ ;  /* 0x0001000014057824 */ /* 0x001fe200078e00ff */
[----:B------:R-:W-:Y:S01]  /*11a0*/  PRMT R20, RZ, 0x7610, R20 ;  /* 0x00007610ff147816 */ /* 0x000fe20000000014 */
[----:B------:R-:W-:Y:S02]  /*11b0*/  IMAD.U32 R19, R19, 0x10000, RZ ;  /* 0x0001000013137824 */ /* 0x000fe400078e00ff */
[C---:B------:R-:W-:Y:S02]  /*11c0*/  FADD.FTZ R29, -R14.reuse, R5 ;  /* 0x000000050e1d7221 */ /* 0x040fe40000010100 */
[----:B------:R-:W-:Y:S02]  /*11d0*/  FADD.FTZ R19, -R14, R19 ;  /* 0x000000130e137221 */ /* 0x000fe40000010100 */
[-C--:B------:R-:W-:Y:S02]  /*11e0*/  FMUL.FTZ R5, R29, R2.reuse ;  /* 0x000000021d057220 */ /* 0x080fe40000410000 */
[----:B------:R-:W-:Y:S01]  /*11f0*/  FMUL.FTZ R19, R19, R2 ;  /* 0x0000000213137220 */ /* 0x000fe20000410000 */
[----:B---3--:R-:W-:-:S02]  /*1200*/  @!P0 PRMT R21, R4, 0x7610, R21 ;  /* 0x0000761004158816 */ /* 0x008fc40000000015 */
[----:B------:R-:W-:Y:S02]  /*1210*/  @!P0 PRMT R20, R4, 0x7632, R20 ;  /* 0x0000763204148816 */ /* 0x000fe40000000014 */
[----:B------:R-:W-:-:S03]  /*1220*/  SHF.L.U32 R4, R21, 0x10, RZ ;  /* 0x0000001015047819 */ /* 0x000fc600000006ff */
[----:B------:R-:W-:Y:S02]  /*1230*/  IMAD.U32 R20, R20, 0x10000, RZ ;  /* 0x0001000014147824 */ /* 0x000fe400078e00ff */
[----:B------:R-:W-:Y:S01]  /*1240*/  FADD.FTZ R6, R6, R4 ;  /* 0x0000000406067221 */ /* 0x000fe20000010000 */
[C---:B------:R-:W-:Y:S01]  /*1250*/  FFMA.FTZ R15, R4.reuse, R5, R15 ;  /* 0x00000005040f7223 */ /* 0x040fe2000001000f */
[----:B------:R-:W-:Y:S01]  /*1260*/  FMUL.FTZ R4, R4, R12 ;  /* 0x0000000c04047220 */ /* 0x000fe20000410000 */
[----:B------:R-:W-:Y:S01]  /*1270*/  FADD.FTZ R8, R8, R20 ;  /* 0x0000001408087221 */ /* 0x000fe20000010000 */
[C---:B------:R-:W-:Y:S02]  /*1280*/  FFMA.FTZ R7, R20.reuse, R19, R7 ;  /* 0x0000001314077223 */ /* 0x040fe40000010007 */
[----:B------:R-:W-:Y:S01]  /*1290*/  FFMA.FTZ R10, R5, R4, R10 ;  /* 0x00000004050a7223 */ /* 0x000fe2000001000a */
[----:B------:R-:W-:Y:S01]  /*12a0*/  FADD.FTZ R11, R11, R4 ;  /* 0x000000040b0b7221 */ /* 0x000fe20000010000 */
[----:B------:R-:W-:-:S04]  /*12b0*/  FMUL.FTZ R4, R20, R13 ;  /* 0x0000000d14047220 */ /* 0x000fc80000410000 */
[----:B------:R-:W-:Y:S01]  /*12c0*/  FADD.FTZ R5, R4, R11 ;  /* 0x0000000b04057221 */ /* 0x000fe20000010000 */
[----:B------:R-:W-:Y:S01]  /*12d0*/  FFMA.FTZ R4, R19, R4, R10 ;  /* 0x0000000413047223 */ /* 0x000fe2000001000a */
[----:B------:R-:W-:Y:S06]  /*12e0*/  @P1 BRA `(.L_x_1903) ;  /* 0xfffffff400241947 */ /* 0x000fec000383ffff */
[----:B------:R-:W-:-:S07]  /*12f0*/  VIADD R20, R16, 0xffffffff ;  /* 0xffffffff10147836 */ /* 0x000fce0000000000 */
.L_x_1902:
[----:B------:R-:W-:-:S04]  /*1300*/  LOP3.LUT R10, R18, 0x3, RZ, 0xc0, !PT ;  /* 0x00000003120a7812 */ /* 0x000fc800078ec0ff */
        /* <DEDUP_REMOVED lines=11> */
[----:B------:R-:W-:-:S03]  /*13c0*/  @!P0 IMAD.MOV.U32 R17, RZ, RZ, R9 ;  /* 0x000000ffff118224 */ /* 0x000fc600078e0009 */
[----:B------:R-:W-:Y:S01]  /*13d0*/  @!P0 IMAD R21, R16, UR10, RZ ;  /* 0x0000000a10158c24 */ /* 0x000fe2000f8e02ff */
[----:B------:R-:W-:-:S03]  /*13e0*/  @!P0 MOV R16, R24 ;  /* 0x0000001800108202 */ /* 0x000fc60000000f00 */
[C---:B------:R-:W-:Y:S02]  /*13f0*/  @!P0 IMAD R21, R20.reuse, UR11, R21 ;  /* 0x0000000b14158c24 */ /* 0x040fe4000f8e0215 */
[----:B------:R-:W-:Y:S02]  /*1400*/  @!P0 IMAD.WIDE.U32 R18, R20, UR10, R16 ;  /* 0x0000000a14128c25 */ /* 0x000fe4000f8e0010 */
[----:B------:R-:W2:Y:S03]  /*1410*/  @!P0 LDC.64 R16, c[0x0][0x398] ;  /* 0x0000e600ff108b82 */ /* 0x000ea60000000a00 */
[----:B------:R-:W-:-:S04]  /*1420*/  @!P0 IADD3 R19, PT, PT, R19, R21, RZ ;  /* 0x0000001513138210 */ /* 0x000fc80007ffe0ff */
[C---:B------:R-:W-:Y:S01]  /*1430*/  @!P0 SHF.L.U64.HI R28, R18.reuse, 0x1, R19 ;  /* 0x00000001121c8819 */ /* 0x040fe20000010213 */
[----:B------:R-:W-:-:S05]  /*1440*/  @!P0 IMAD.SHL.U32 R19, R18, 0x2, RZ ;  /* 0x0000000212138824 */ /* 0x000fca00078e00ff */
[----:B0-----:R-:W-:-:S04]  /*1450*/  @!P0 IADD3 R10, P2, PT, R19, R10, RZ ;  /* 0x0000000a130a8210 */ /* 0x001fc80007f5e0ff */
[----:B------:R-:W-:-:S05]  /*1460*/  @!P0 IADD3.X R11, PT, PT, R28, R11, RZ, P2, !PT ;  /* 0x0000000b1c0b8210 */ /* 0x000fca00017fe4ff */
[----:B------:R-:W3:Y:S01]  /*1470*/  @!P0 LDG.E R10, desc[UR6][R10.64] ;  /* 0x000000060a0a8981 */ /* 0x000ee2000c1e1900 */
[----:B--2---:R-:W-:-:S05]  /*1480*/  @!P0 IADD3 R18, P2, PT, R19, R16, RZ ;  /* 0x0000001013128210 */ /* 0x004fca0007f5e0ff */
[----:B------:R-:W-:-:S05]  /*1490*/  @!P0 IMAD.X R19, R28, 0x1, R17, P2 ;  /* 0x000000011c138824 */ /* 0x000fca00010e0611 */
[----:B------:R1:W2:Y:S01]  /*14a0*/  @!P0 LDG.E R18, desc[UR6][R18.64] ;  /* 0x0000000612128981 */ /* 0x0002a2000c1e1900 */
[----:B------:R-:W-:Y:S02]  /*14b0*/  PRMT R16, RZ, 0x7610, R16 ;  /* 0x00007610ff107816 */ /* 0x000fe40000000010 */
[----:B------:R-:W-:Y:S02]  /*14c0*/  PRMT R17, RZ, 0x7610, R17 ;  /* 0x00007610ff117816 */ /* 0x000fe40000000011 */
[----:B------:R-:W-:Y:S02]  /*14d0*/  PRMT R28, RZ, 0x7610, R28 ;  /* 0x00007610ff1c7816 */ /* 0x000fe4000000001c */
[----:B---3--:R-:W-:-:S04]  /*14e0*/  @!P0 PRMT R16, R10, 0x7610, R16 ;  /* 0x000076100a108816 */ /* 0x008fc80000000010 */
[----:B------:R-:W-:-:S05]  /*14f0*/  SHF.L.U32 R21, R16, 0x10, RZ ;  /* 0x0000001010157819 */ /* 0x000fca00000006ff */
[----:B------:R-:W-:Y:S01]  /*1500*/  FADD.FTZ R11, -R14, R21 ;  /* 0x000000150e0b7221 */ /* 0x000fe20000010100 */
[----:B------:R-:W-:Y:S01]  /*1510*/  @!P0 VIADD R21, R20, 0x1 ;  /* 0x0000000114158836 */ /* 0x000fe20000000000 */
[----:B------:R-:W-:-:S04]  /*1520*/  @!P0 PRMT R17, R10, 0x7632, R17 ;  /* 0x000076320a118816 */ /* 0x000fc80000000011 */
[----:B------:R-:W-:Y:S01]  /*1530*/  @!P0 SHF.R.S32.HI R10, RZ, 0x1f, R21 ;  /* 0x0000001fff0a8819 */ /* 0x000fe20000011415 */
[----:B-1----:R-:W-:-:S04]  /*1540*/  FMUL.FTZ R19, R11, R2 ;  /* 0x000000020b137220 */ /* 0x002fc80000410000 */
[----:B------:R-:W-:Y:S01]  /*1550*/  @!P0 IMAD R10, R10, UR10, RZ ;  /* 0x0000000a0a0a8c24 */ /* 0x000fe2000f8e02ff */
[----:B------:R-:W-:-:S03]  /*1560*/  @!P0 MOV R11, R9 ;  /* 0x00000009000b8202 */ /* 0x000fc60000000f00 */
[----:B------:R-:W-:Y:S02]  /*1570*/  @!P0 IMAD R29, R21, UR11, R10 ;  /* 0x0000000b151d8c24 */ /* 0x000fe4000f8e020a */
[----:B------:R-:W-:Y:S01]  /*1580*/  @!P0 IMAD.MOV.U32 R10, RZ, RZ, R24 ;  /* 0x000000ffff0a8224 */ /* 0x000fe200078e0018 */
[----:B--2---:R-:W-:-:S03]  /*1590*/  @!P0 PRMT R28, R18, 0x7610, R28 ;  /* 0x00007610121c8816 */ /* 0x004fc6000000001c */
[----:B------:R-:W-:Y:S01]  /*15a0*/  @!P0 IMAD.WIDE.U32 R10, R21, UR10, R10 ;  /* 0x0000000a150a8c25 */ /* 0x000fe2000f8e000a */
[----:B------:R-:W-:Y:S02]  /*15b0*/  PRMT R16, RZ, 0x7610, R16 ;  /* 0x00007610ff107816 */ /* 0x000fe40000000010 */
[----:B------:R-:W-:Y:S01]  /*15c0*/  SHF.L.U32 R28, R28, 0x10, RZ ;  /* 0x000000101c1c7819 */ /* 0x000fe200000006ff */
[----:B------:R-:W-:Y:S01]  /*15d0*/  @!P0 IMAD.IADD R11, R11, 0x1, R29 ;  /* 0x000000010b0b8824 */ /* 0x000fe200078e021d */
[----:B------:R-:W-:Y:S02]  /*15e0*/  @!P0 PRMT R16, R18, 0x7632, R16 ;  /* 0x0000763212108816 */ /* 0x000fe40000000010 */
[----:B------:R-:W-:Y:S01]  /*15f0*/  @!P0 SHF.L.U32 R21, R10, 0x1, RZ ;  /* 0x000000010a158819 */ /* 0x000fe200000006ff */
[----:B------:R-:W-:Y:S01]  /*1600*/  FADD.FTZ R6, R6, R28 ;  /* 0x0000001c06067221 */ /* 0x000fe20000010000 */
[----:B------:R-:W-:Y:S01]  /*1610*/  FFMA.FTZ R15, R28, R19, R15 ;  /* 0x000000131c0f7223 */ /* 0x000fe2000001000f */
[----:B------:R-:W-:Y:S01]  /*1620*/  @!P0 SHF.L.U64.HI R18, R10, 0x1, R11 ;  /* 0x000000010a128819 */ /* 0x000fe2000001020b */
[----:B------:R-:W-:Y:S01]  /*1630*/  FMUL.FTZ R28, R28, R12 ;  /* 0x0000000c1c1c7220 */ /* 0x000fe20000410000 */
[----:B------:R-:W0:Y:S03]  /*1640*/  @!P0 LDC.64 R10, c[0x0][0x3a0] ;  /* 0x0000e800ff0a8b82 */ /* 0x000e260000000a00 */
[----:B------:R-:W-:Y:S01]  /*1650*/  FFMA.FTZ R19, R19, R28, R4 ;  /* 0x0000001c13137223 */ /* 0x000fe20000010004 */
[----:B------:R-:W-:-:S04]  /*1660*/  FADD.FTZ R28, R5, R28 ;  /* 0x0000001c051c7221 */ /* 0x000fc80000010000 */
[----:B------:R-:W1:Y:S01]  /*1670*/  @!P0 LDC.64 R4, c[0x0][0x398] ;  /* 0x0000e600ff048b82 */ /* 0x000e620000000a00 */
[----:B0-----:R-:W-:-:S05]  /*1680*/  @!P0 IADD3 R10, P2, PT, R21, R10, RZ ;  /* 0x0000000a150a8210 */ /* 0x001fca0007f5e0ff */
[----:B------:R-:W-:Y:S01]  /*1690*/  @!P0 IMAD.X R11, R18, 0x1, R11, P2 ;  /* 0x00000001120b8824 */ /* 0x000fe200010e060b */
[----:B-1----:R-:W-:-:S04]  /*16a0*/  @!P0 IADD3 R4, P2, PT, R21, R4, RZ ;  /* 0x0000000415048210 */ /* 0x002fc80007f5e0ff */
[----:B------:R0:W2:Y:S01]  /*16b0*/  @!P0 LDG.E R10, desc[UR6][R10.64] ;  /* 0x000000060a0a8981 */ /* 0x0000a2000c1e1900 */
[----:B------:R-:W-:-:S05]  /*16c0*/  @!P0 IADD3.X R5, PT, PT, R18, R5, RZ, P2, !PT ;  /* 0x0000000512058210 */ /* 0x000fca00017fe4ff */
[----:B------:R1:W3:Y:S01]  /*16d0*/  @!P0 LDG.E R4, desc[UR6][R4.64] ;  /* 0x0000000604048981 */ /* 0x0002e2000c1e1900 */
[----:B------:R-:W-:Y:S01]  /*16e0*/  IMAD.U32 R17, R17, 0x10000, RZ ;  /* 0x0001000011117824 */ /* 0x000fe200078e00ff */
[----:B------:R-:W-:-:S03]  /*16f0*/  SHF.L.U32 R16, R16, 0x10, RZ ;  /* 0x0000001010107819 */ /* 0x000fc600000006ff */
[----:B------:R-:W-:-:S04]  /*1700*/  FADD.FTZ R17, -R14, R17 ;  /* 0x000000110e117221 */ /* 0x000fc80000010100 */
[----:B------:R-:W-:Y:S01]  /*1710*/  FMUL.FTZ R18, R17, R2 ;  /* 0x0000000211127220 */ /* 0x000fe20000410000 */
[--C-:B------:R-:W-:Y:S01]  /*1720*/  FADD.FTZ R8, R8, R16.reuse ;  /* 0x0000001008087221 */ /* 0x100fe20000010000 */
[C---:B0-----:R-:W-:Y:S01]  /*1730*/  FMUL.FTZ R11, R16.reuse, R13 ;  /* 0x0000000d100b7220 */ /* 0x041fe20000410000 */
[----:B------:R-:W-:Y:S01]  /*1740*/  PRMT R17, RZ, 0x7610, R17 ;  /* 0x00007610ff117816 */ /* 0x000fe20000000011 */
[----:B------:R-:W-:Y:S01]  /*1750*/  FFMA.FTZ R7, R16, R18, R7 ;  /* 0x0000001210077223 */ /* 0x000fe20000010007 */
[----:B------:R-:W-:Y:S02]  /*1760*/  PRMT R16, RZ, 0x7610, R16 ;  /* 0x00007610ff107816 */ /* 0x000fe40000000010 */
[----:B-1----:R-:W-:Y:S01]  /*1770*/  PRMT R5, RZ, 0x7610, R5 ;  /* 0x00007610ff057816 */ /* 0x002fe20000000005 */
[----:B------:R-:W-:Y:S01]  /*1780*/  FFMA.FTZ R19, R18, R11, R19 ;  /* 0x0000000b12137223 */ /* 0x000fe20000010013 */
[----:B------:R-:W-:Y:S01]  /*1790*/  FADD.FTZ R28, R11, R28 ;  /* 0x0000001c0b1c7221 */ /* 0x000fe20000010000 */
[----:B------:R-:W-:-:S02]  /*17a0*/  IADD3 R20, PT, PT, R20, 0x2, RZ ;  /* 0x0000000214147810 */ /* 0x000fc40007ffe0ff */
[C---:B--2---:R-:W-:Y:S02]  /*17b0*/  @!P0 PRMT R17, R10.reuse, 0x7610, R17 ;  /* 0x000076100a118816 */ /* 0x044fe40000000011 */
[----:B------:R-:W-:Y:S02]  /*17c0*/  @!P0 PRMT R16, R10, 0x7632, R16 ;  /* 0x000076320a108816 */ /* 0x000fe40000000010 */
[----:B------:R-:W-:Y:S01]  /*17d0*/  PRMT R10, RZ, 0x7610, R10 ;  /* 0x00007610ff0a7816 */ /* 0x000fe2000000000a */
[----:B------:R-:W-:-:S03]  /*17e0*/  IMAD.U32 R21, R17, 0x10000, RZ ;  /* 0x0001000011157824 */ /* 0x000fc600078e00ff */
[----:B---3--:R-:W-:Y:S01]  /*17f0*/  @!P0 PRMT R10, R4, 0x7610, R10 ;  /* 0x00007610040a8816 */ /* 0x008fe2000000000a */
[----:B------:R-:W-:Y:S01]  /*1800*/  FADD.FTZ R21, -R14, R21 ;  /* 0x000000150e157221 */ /* 0x000fe20000010100 */
[----:B------:R-:W-:Y:S02]  /*1810*/  SHF.L.U32 R17, R16, 0x10, RZ ;  /* 0x0000001010117819 */ /* 0x000fe400000006ff */
[----:B------:R-:W-:Y:S01]  /*1820*/  @!P0 PRMT R5, R4, 0x7632, R5 ;  /* 0x0000763204058816 */ /* 0x000fe20000000005 */
[----:B------:R-:W-:Y:S02]  /*1830*/  IMAD.U32 R10, R10, 0x10000, RZ ;  /* 0x000100000a0a7824 */ /* 0x000fe400078e00ff */
[----:B------:R-:W-:Y:S01]  /*1840*/  FMUL.FTZ R16, R21, R2 ;  /* 0x0000000215107220 */ /* 0x000fe20000410000 */
[----:B------:R-:W-:Y:S01]  /*1850*/  FADD.FTZ R11, -R14, R17 ;  /* 0x000000110e0b7221 */ /* 0x000fe20000010100 */
[----:B------:R-:W-:Y:S01]  /*1860*/  SHF.L.U32 R4, R5, 0x10, RZ ;  /* 0x0000001005047819 */ /* 0x000fe200000006ff */
[----:B------:R-:W-:Y:S01]  /*1870*/  FMUL.FTZ R5, R10, R12 ;  /* 0x0000000c0a057220 */ /* 0x000fe20000410000 */
        /* <DEDUP_REMOVED lines=9> */
[----:B------:R-:W-:-:S07]  /*1910*/  FFMA.FTZ R4, R11, R10, R16 ;  /* 0x0000000a0b047223 */ /* 0x000fce0000010010 */
.L_x_1904:
[----:B------:R-:W-:Y:S05]  /*1920*/  @P1 BRA `(.L_x_1900) ;  /* 0x0000000c00ec1947 */ /* 0x000fea0003800000 */
[----:B------:R-:W0:Y:S01]  /*1930*/  LDCU.64 UR10, c[0x0][0x3f8] ;  /* 0x00007f00ff0a77ac */ /* 0x000e220008000a00 */
[----:B------:R-:W-:Y:S01]  /*1940*/  SHF.R.S32.HI R10, RZ, 0x1f, R20 ;  /* 0x0000001fff0a7819 */ /* 0x000fe20000011414 */
[----:B------:R-:W-:Y:S01]  /*1950*/  BSSY.RECONVERGENT B0, `(.L_x_1905) ;  /* 0x000001c000007945 */ /* 0x000fe20003800200 */
[----:B------:R-:W-:Y:S02]  /*1960*/  MOV R11, R9 ;  /* 0x00000009000b7202 */ /* 0x000fe40000000f00 */
[----:B------:R-:W-:Y:S02]  /*1970*/  PRMT R9, RZ, 0x7610, R9 ;  /* 0x00007610ff097816 */ /* 0x000fe40000000009 */
[----:B------:R-:W-:Y:S02]  /*1980*/  PRMT R18, RZ, 0x7610, R18 ;  /* 0x00007610ff127816 */ /* 0x000fe40000000012 */
[----:B------:R-:W-:Y:S02]  /*1990*/  PRMT R19, RZ, 0x7610, R19 ;  /* 0x00007610ff137816 */ /* 0x000fe40000000013 */
[----:B0-----:R-:W-:Y:S01]  /*19a0*/  ISETP.GE.U32.AND P0, PT, R26, UR10, PT ;  /* 0x0000000a1a007c0c */ /* 0x001fe2000bf06070 */
[----:B------:R-:W-:-:S02]  /*19b0*/  IMAD R17, R10, UR10, RZ ;  /* 0x0000000a0a117c24 */ /* 0x000fc4000f8e02ff */
[----:B------:R-:W-:Y:S01]  /*19c0*/  IMAD.MOV.U32 R10, RZ, RZ, R24 ;  /* 0x000000ffff0a7224 */ /* 0x000fe200078e0018 */
[----:B------:R-:W-:Y:S01]  /*19d0*/  ISETP.GE.AND.EX P0, PT, R27, UR11, PT, P0 ;  /* 0x0000000b1b007c0c */ /* 0x000fe2000bf06300 */
[C---:B------:R-:W-:Y:S02]  /*19e0*/  IMAD R17, R20.reuse, UR11, R17 ;  /* 0x0000000b14117c24 */ /* 0x040fe4000f8e0211 */
        /* <DEDUP_REMOVED lines=18> */
.L_x_1906:
[----:B------:R-:W-:Y:S05]  /*1b10*/  BSYNC.RECONVERGENT B0 ;  /* 0x0000000000007941 */ /* 0x000fea0003800200 */
.L_x_1905:
[----:B------:R-:W-:Y:S01]  /*1b20*/  SHF.L.U32 R11, R18, 0x10, RZ ;  /* 0x00000010120b7819 */ /* 0x000fe200000006ff */
[----:B------:R-:W-:Y:S01]  /*1b30*/  IMAD.U32 R20, R20, 0x10000, RZ ;  /* 0x0001000014147824 */ /* 0x000fe200078e00ff */
[----:B------:R-:W-:Y:S02]  /*1b40*/  SHF.L.U32 R9, R9, 0x10, RZ ;  /* 0x0000001009097819 */ /* 0x000fe400000006ff */
[----:B------:R-:W-:Y:S01]  /*1b50*/  SHF.L.U32 R10, R19, 0x10, RZ ;  /* 0x00000010130a7819 */ /* 0x000fe200000006ff */
[----:B------:R-:W-:Y:S01]  /*1b60*/  FADD.FTZ R11, -R14, R11 ;  /* 0x0000000b0e0b7221 */ /* 0x000fe20000010100 */
[----:B------:R-:W-:Y:S01]  /*1b70*/  FMUL.FTZ R12, R20, R12 ;  /* 0x0000000c140c7220 */ /* 0x000fe20000410000 */
[----:B------:R-:W-:Y:S01]  /*1b80*/  FADD.FTZ R9, -R14, R9 ;  /* 0x000000090e097221 */ /* 0x000fe20000010100 */
[----:B------:R-:W-:Y:S01]  /*1b90*/  FADD.FTZ R6, R6, R20 ;  /* 0x0000001406067221 */ /* 0x000fe20000010000 */
[-C--:B-1----:R-:W-:Y:S01]  /*1ba0*/  FMUL.FTZ R11, R11, R2.reuse ;  /* 0x000000020b0b7220 */ /* 0x082fe20000410000 */
[----:B------:R-:W-:Y:S01]  /*1bb0*/  FADD.FTZ R5, R5, R12 ;  /* 0x0000000c05057221 */ /* 0x000fe20000010000 */
[----:B------:R-:W-:Y:S01]  /*1bc0*/  FMUL.FTZ R9, R9, R2 ;  /* 0x0000000209097220 */ /* 0x000fe20000410000 */
[----:B------:R-:W-:Y:S01]  /*1bd0*/  FMUL.FTZ R2, R10, R13 ;  /* 0x0000000d0a027220 */ /* 0x000fe20000410000 */
[----:B------:R-:W-:Y:S01]  /*1be0*/  FFMA.FTZ R4, R11, R12, R4 ;  /* 0x0000000c0b047223 */ /* 0x000fe20000010004 */
[----:B------:R-:W-:Y:S01]  /*1bf0*/  FFMA.FTZ R15, R20, R11, R15 ;  /* 0x0000000b140f7223 */ /* 0x000fe2000001000f */
[----:B------:R-:W-:Y:S01]  /*1c00*/  FADD.FTZ R8, R8, R10 ;  /* 0x0000000a08087221 */ /* 0x000fe20000010000 */
[----:B------:R-:W-:Y:S01]  /*1c10*/  FFMA.FTZ R7, R10, R9, R7 ;  /* 0x000000090a077223 */ /* 0x000fe20000010007 */
[----:B------:R-:W-:Y:S01]  /*1c20*/  FADD.FTZ R5, R2, R5 ;  /* 0x0000000502057221 */ /* 0x000fe20000010000 */
[----:B------:R-:W-:Y:S01]  /*1c30*/  FFMA.FTZ R4, R9, R2, R4 ;  /* 0x0000000209047223 */ /* 0x000fe20000010004 */
[----:B------:R-:W-:Y:S06]  /*1c40*/  BRA `(.L_x_1900) ;  /* 0x0000000c00247947 */ /* 0x000fec0003800000 */
.L_x_1901:
[----:B------:R-:W-:Y:S01]  /*1c50*/  IADD3 R4, PT, PT, -R20, R21, RZ ;  /* 0x0000001514047210 */ /* 0x000fe20007ffe1ff */
[----:B------:R-:W-:Y:S02]  /*1c60*/  VIADD R5, R21, 0xffffffff ;  /* 0xffffffff15057836 */ /* 0x000fe40000000000 */
[----:B------:R-:W-:Y:S01]  /*1c70*/  HFMA2 R8, -RZ, RZ, 0, 0 ;  /* 0x00000000ff087431 */ /* 0x000fe200000001ff */
[----:B------:R-:W-:Y:S02]  /*1c80*/  CS2R R6, SRZ ;  /* 0x0000000000067805 */ /* 0x000fe4000001ff00 */
[----:B------:R-:W-:Y:S02]  /*1c90*/  LOP3.LUT R4, R4, 0x1, RZ, 0xc0, !PT ;  /* 0x0000000104047812 */ /* 0x000fe400078ec0ff */
[----:B------:R-:W-:Y:S02]  /*1ca0*/  ISETP.NE.AND P2, PT, R20, R5, PT ;  /* 0x000000051400720c */ /* 0x000fe40003f45270 */
[----:B------:R-:W-:-:S02]  /*1cb0*/  ISETP.NE.U32.AND P1, PT, R4, 0x1, PT ;  /* 0x000000010400780c */ /* 0x000fc40003f25070 */
[----:B------:R-:W-:Y:S02]  /*1cc0*/  CS2R R4, SRZ ;  /* 0x0000000000047805 */ /* 0x000fe4000001ff00 */
[----:B------:R-:W-:-:S09]  /*1cd0*/  MOV R15, RZ ;  /* 0x000000ff000f7202 */ /* 0x000fd20000000f00 */
[----:B------:R-:W-:Y:S05]  /*1ce0*/  @P1 BRA `(.L_x_1907) ;  /* 0x0000000000f01947 */ /* 0x000fea0003800000 */
[----:B------:R-:W0:Y:S01]  /*1cf0*/  @!P0 LDC.64 R4, c[0x0][0x3a0] ;  /* 0x0000e800ff048b82 */ /* 0x000e220000000a00 */
[----:B------:R-:W-:Y:S02]  /*1d00*/  @!P0 IMAD R7, R16, UR10, RZ ;  /* 0x0000000a10078c24 */ /* 0x000fe4000f8e02ff */
[----:B------:R-:W-:Y:S02]  /*1d10*/  @!P0 IMAD.MOV.U32 R8, RZ, RZ, R24 ;  /* 0x000000ffff088224 */ /* 0x000fe400078e0018 */
[C---:B------:R-:W-:Y:S02]  /*1d20*/  @!P0 IMAD R15, R18.reuse, UR11, R7 ;  /* 0x0000000b120f8c24 */ /* 0x040fe4000f8e0207 */
[----:B------:R-:W-:-:S05]  /*1d30*/  @!P0 IMAD.WIDE.U32 R6, R18, UR10, R8 ;  /* 0x0000000a12068c25 */ /* 0x000fca000f8e0008 */
[----:B------:R-:W-:Y:S02]  /*1d40*/  @!P0 IADD3 R7, PT, PT, R7, R15, RZ ;  /* 0x0000000f07078210 */ /* 0x000fe40007ffe0ff */
[C---:B------:R-:W-:Y:S02]  /*1d50*/  @!P0 SHF.L.U32 R17, R6.reuse, 0x1, RZ ;  /* 0x0000000106118819 */ /* 0x040fe400000006ff */
        /* <DEDUP_REMOVED lines=8> */
[----:B------:R-:W-:Y:S01]  /*1de0*/  PRMT R8, RZ, 0x7610, R8 ;  /* 0x00007610ff087816 */ /* 0x000fe20000000008 */
[----:B------:R-:W-:Y:S01]  /*1df0*/  VIADD R20, R20, 0x1 ;  /* 0x0000000114147836 */ /* 0x000fe20000000000 */
[----:B------:R-:W-:Y:S02]  /*1e00*/  PRMT R5, RZ, 0x7610, R5 ;  /* 0x00007610ff057816 */ /* 0x000fe40000000005 */
[----:B------:R-:W-:Y:S02]  /*1e10*/  PRMT R18, RZ, 0x7610, R18 ;  /* 0x00007610ff127816 */ /* 0x000fe40000000012 */
[----:B0-----:R-:W-:Y:S02]  /*1e20*/  PRMT R17, RZ, 0x7610, R17 ;  /* 0x00007610ff117816 */ /* 0x001fe40000000011 */
[C---:B--2---:R-:W-:Y:S02]  /*1e30*/  @!P0 PRMT R8, R6.reuse, 0x7610, R8 ;  /* 0x0000761006088816 */ /* 0x044fe40000000008 */
[----:B------:R-:W-:-:S02]  /*1e40*/  @!P0 PRMT R5, R6, 0x7632, R5 ;  /* 0x0000763206058816 */ /* 0x000fc40000000005 */
[----:B------:R-:W-:-:S03]  /*1e50*/  SHF.L.U32 R15, R8, 0x10, RZ ;  /* 0x00000010080f7819 */ /* 0x000fc600000006ff */
[----:B------:R-:W-:Y:S02]  /*1e60*/  IMAD.U32 R5, R5, 0x10000, RZ ;  /* 0x0001000005057824 */ /* 0x000fe400078e00ff */
[C---:B------:R-:W-:Y:S02]  /*1e70*/  FADD.FTZ R15, -R14.reuse, R15 ;  /* 0x0000000f0e0f7221 */ /* 0x040fe40000010100 */
[----:B------:R-:W-:Y:S02]  /*1e80*/  FADD.FTZ R7, -R14, R5 ;  /* 0x000000050e077221 */ /* 0x000fe40000010100 */
[-C--:B-1----:R-:W-:Y:S02]  /*1e90*/  FMUL.FTZ R15, R15, R2.reuse ;  /* 0x000000020f0f7220 */ /* 0x082fe40000410000 */
[----:B------:R-:W-:Y:S02]  /*1ea0*/  FMUL.FTZ R8, R7, R2 ;  /* 0x0000000207087220 */ /* 0x000fe40000410000 */
[----:B------:R-:W-:-:S02]  /*1eb0*/  FFMA.FTZ R5, R15, R12, R10 ;  /* 0x0000000c0f057223 */ /* 0x000fc4000001000a */
[----:B------:R-:W-:Y:S02]  /*1ec0*/  FFMA.FTZ R6, R8, R13, R11 ;  /* 0x0000000d08067223 */ /* 0x000fe4000001000b */
[----:B------:R-:W-:Y:S02]  /*1ed0*/  FMUL.FTZ R19, R5, -1.4426950216293334961 ;  /* 0xbfb8aa3b05137820 */ /* 0x000fe40000410000 */
[----:B------:R-:W-:-:S04]  /*1ee0*/  FMUL.FTZ R26, R6, -1.4426950216293334961 ;  /* 0xbfb8aa3b061a7820 */ /* 0x000fc80000410000 */
[----:B------:R-:W0:Y:S01]  /*1ef0*/  MUFU.EX2 R19, R19 ;  /* 0x0000001300137308 */ /* 0x000e220000000800 */
[----:B---3--:R-:W-:-:S03]  /*1f00*/  @!P0 PRMT R18, R4, 0x7610, R18 ;  /* 0x0000761004128816 */ /* 0x008fc60000000012 */
[----:B------:R-:W1:Y:S01]  /*1f10*/  MUFU.EX2 R26, R26 ;  /* 0x0000001a001a7308 */ /* 0x000e620000000800 */
[----:B------:R-:W-:Y:S02]  /*1f20*/  @!P0 PRMT R17, R4, 0x7632, R17 ;  /* 0x0000763204118816 */ /* 0x000fe40000000011 */
[----:B------:R-:W-:Y:S02]  /*1f30*/  SHF.L.U32 R18, R18, 0x10, RZ ;  /* 0x0000001012127819 */ /* 0x000fe400000006ff */
[----:B------:R-:W-:Y:S01]  /*1f40*/  SHF.L.U32 R17, R17, 0x10, RZ ;  /* 0x0000001011117819 */ /* 0x000fe200000006ff */
[----:B0-----:R-:W-:Y:S01]  /*1f50*/  FADD.FTZ R7, R19, 1 ;  /* 0x3f80000013077421 */ /* 0x001fe20000010000 */
[----:B-1----:R-:W-:-:S05]  /*1f60*/  FADD.FTZ R16, R26, 1 ;  /* 0x3f8000001a107421 */ /* 0x002fca0000010000 */
        /* <DEDUP_REMOVED lines=20> */
.L_x_1907:
[----:B------:R-:W-:Y:S05]  /*20b0*/  @!P2 BRA `(.L_x_1900) ;  /* 0x000000080008a947 */ /* 0x000fea0003800000 */
[----:B------:R-:W-:-:S07]  /*20c0*/  IADD3 R21, PT, PT, R20, -R21, RZ ;  /* 0x8000001514157210 */ /* 0x000fce0007ffe0ff */
.L_x_1908:
[----:B------:R-:W0:Y:S01]  /*20d0*/  @!P0 LDC.64 R16, c[0x0][0x3f8] ;  /* 0x0000fe00ff108b82 */ /* 0x000e220000000a00 */
[----:B------:R-:W-:Y:S02]  /*20e0*/  @!P0 SHF.R.S32.HI R27, RZ, 0x1f, R20 ;  /* 0x0000001fff1b8819 */ /* 0x000fe40000011414 */
[----:B------:R-:W-:-:S05]  /*20f0*/  @!P0 MOV R26, R24 ;  /* 0x00000018001a8202 */ /* 0x000fca0000000f00 */
[----:B------:R-:W2:Y:S01]  /*2100*/  @!P0 LDC.64 R18, c[0x0][0x3a0] ;  /* 0x0000e800ff128b82 */ /* 0x000ea20000000a00 */
[----:B0-----:R-:W-:-:S04]  /*2110*/  @!P0 IMAD R27, R27, R16, RZ ;  /* 0x000000101b1b8224 */ /* 0x001fc800078e02ff */
[C---:B------:R-:W-:Y:S02]  /*2120*/  @!P0 IMAD R29, R20.reuse, R17, R27 ;  /* 0x00000011141d8224 */ /* 0x040fe400078e021b */
[----:B------:R-:W-:Y:S02]  /*2130*/  @!P0 IMAD.MOV.U32 R27, RZ, RZ, R9 ;  /* 0x000000ffff1b8224 */ /* 0x000fe400078e0009 */
[----:B------:R-:W-:-:S05]  /*2140*/  @!P0 IMAD.WIDE.U32 R16, R20, R16, R26 ;  /* 0x0000001014108225 */ /* 0x000fca00078e001a */
[----:B------:R-:W-:Y:S02]  /*2150*/  @!P0 IADD3 R17, PT, PT, R17, R29, RZ ;  /* 0x0000001d11118210 */ /* 0x000fe40007ffe0ff */
[C---:B------:R-:W-:Y:S02]  /*2160*/  @!P0 SHF.L.U32 R27, R16.reuse, 0x1, RZ ;  /* 0x00000001101b8819 */ /* 0x040fe400000006ff */
[----:B------:R-:W-:Y:S02]  /*2170*/  @!P0 SHF.L.U64.HI R26, R16, 0x1, R17 ;  /* 0x00000001101a8819 */ /* 0x000fe40000010211 */
[----:B--2---:R-:W-:Y:S01]  /*2180*/  @!P0 IADD3 R18, P1, PT, R27, R18, RZ ;  /* 0x000000121b128210 */ /* 0x004fe20007f3e0ff */
[----:B------:R-:W0:Y:S04]  /*2190*/  @!P0 LDC.64 R16, c[0x0][0x398] ;  /* 0x0000e600ff108b82 */ /* 0x000e280000000a00 */
[----:B------:R-:W-:-:S05]  /*21a0*/  @!P0 IMAD.X R19, R26, 0x1, R19, P1 ;  /* 0x000000011a138824 */ /* 0x000fca00008e0613 */
[----:B------:R-:W2:Y:S01]  /*21b0*/  @!P0 LDG.E R18, desc[UR6][R18.64] ;  /* 0x0000000612128981 */ /* 0x000ea2000c1e1900 */
[----:B0-----:R-:W-:-:S04]  /*21c0*/  @!P0 IADD3 R16, P1, PT, R27, R16, RZ ;  /* 0x000000101b108210 */ /* 0x001fc80007f3e0ff */
[----:B------:R-:W-:-:S05]  /*21d0*/  @!P0 IADD3.X R17, PT, PT, R26, R17, RZ, P1, !PT ;  /* 0x000000111a118210 */ /* 0x000fca0000ffe4ff */
[----:B------:R0:W3:Y:S01]  /*21e0*/  @!P0 LDG.E R19, desc[UR6][R16.64] ;  /* 0x0000000610138981 */ /* 0x0000e2000c1e1900 */
[----:B------:R-:W-:Y:S01]  /*21f0*/  @!P0 IADD3 R27, PT, PT, R20, 0x1, RZ ;  /* 0x00000001141b8810 */ /* 0x000fe20007ffe0ff */
[----:B------:R-:W-:-:S03]  /*2200*/  @!P0 IMAD.MOV.U32 R28, RZ, RZ, R24 ;  /* 0x000000ffff1c8224 */ /* 0x000fc600078e0018 */
[----:B------:R-:W-:Y:S01]  /*2210*/  @!P0 SHF.R.S32.HI R29, RZ, 0x1f, R27 ;  /* 0x0000001fff1d8819 */ /* 0x000fe2000001141b */
[----:B0-----:R-:W0:Y:S04]  /*2220*/  @!P0 LDC.64 R16, c[0x0][0x3f8] ;  /* 0x0000fe00ff108b82 */ /* 0x001e280000000a00 */
[----:B0-----:R-:W-:Y:S01]  /*2230*/  @!P0 IMAD R26, R29, R16, RZ ;  /* 0x000000101d1a8224 */ /* 0x001fe200078e02ff */
[----:B------:R-:W-:-:S03]  /*2240*/  @!P0 MOV R29, R9 ;  /* 0x00000009001d8202 */ /* 0x000fc60000000f00 */
[----:B------:R-:W-:-:S04]  /*2250*/  @!P0 IMAD.WIDE.U32 R28, R27, R16, R28 ;  /* 0x000000101b1c8225 */ /* 0x000fc800078e001c */
[----:B------:R-:W-:Y:S02]  /*2260*/  @!P0 IMAD R27, R27, R17, R26 ;  /* 0x000000111b1b8224 */ /* 0x000fe400078e021a */
[----:B------:R-:W0:Y:S03]  /*2270*/  @!P0 LDC.64 R16, c[0x0][0x3a0] ;  /* 0x0000e800ff108b82 */ /* 0x000e260000000a00 */
[----:B------:R-:W-:Y:S01]  /*2280*/  @!P0 IADD3 R27, PT, PT, R29, R27, RZ ;  /* 0x0000001b1d1b8210 */ /* 0x000fe20007ffe0ff */
[----:B------:R-:W-:-:S03]  /*2290*/  @!P0 IMAD.SHL.U32 R29, R28, 0x2, RZ ;  /* 0x000000021c1d8824 */ /* 0x000fc600078e00ff */
[----:B------:R-:W-:Y:S02]  /*22a0*/  @!P0 SHF.L.U64.HI R26, R28, 0x1, R27 ;  /* 0x000000011c1a8819 */ /* 0x000fe4000001021b */
[----:B0-----:R-:W-:-:S04]  /*22b0*/  @!P0 IADD3 R16, P1, PT, R29, R16, RZ ;  /* 0x000000101d108210 */ /* 0x001fc80007f3e0ff */
[----:B------:R-:W-:-:S05]  /*22c0*/  @!P0 IADD3.X R17, PT, PT, R26, R17, RZ, P1, !PT ;  /* 0x000000111a118210 */ /* 0x000fca0000ffe4ff */
[----:B------:R0:W4:Y:S02]  /*22d0*/  @!P0 LDG.E R27, desc[UR6][R16.64] ;  /* 0x00000006101b8981 */ /* 0x000124000c1e1900 */
[----:B0-----:R-:W0:Y:S02]  /*22e0*/  @!P0 LDC.64 R16, c[0x0][0x398] ;  /* 0x0000e600ff108b82 */ /* 0x001e240000000a00 */
[----:B0-----:R-:W-:-:S04]  /*22f0*/  @!P0 IADD3 R16, P1, PT, R29, R16, RZ ;  /* 0x000000101d108210 */ /* 0x001fc80007f3e0ff */
[----:B------:R-:W-:-:S05]  /*2300*/  @!P0 IADD3.X R17, PT, PT, R26, R17, RZ, P1, !PT ;  /* 0x000000111a118210 */ /* 0x000fca0000ffe4ff */
[----:B------:R0:W5:Y:S01]  /*2310*/  @!P0 LDG.E R26, desc[UR6][R16.64] ;  /* 0x00000006101a8981 */ /* 0x000162000c1e1900 */
[----:B------:R-:W-:Y:S01]  /*2320*/  PRMT R28, RZ, 0x7610, R28 ;  /* 0x00007610ff1c7816 */ /* 0x000fe2000000001c */
[----:B------:R-:W-:Y:S01]  /*2330*/  VIADD R20, R20, 0x2 ;  /* 0x0000000214147836 */ /* 0x000fe20000000000 */
[----:B------:R-:W-:-:S04]  /*2340*/  IADD3 R21, PT, PT, R21, 0x2, RZ ;  /* 0x0000000215157810 */ /* 0x000fc80007ffe0ff */
[----:B------:R-:W-:Y:S02]  /*2350*/  ISETP.NE.AND P1, PT, R21, RZ, PT ;  /* 0x000000ff1500720c */ /* 0x000fe40003f25270 */
[----:B0-----:R-:W-:Y:S02]  /*2360*/  PRMT R17, RZ, 0x7610, R17 ;  /* 0x00007610ff117816 */ /* 0x001fe40000000011 */
[----:B--2---:R-:W-:-:S05]  /*2370*/  @!P0 PRMT R28, R18, 0x7610, R28 ;  /* 0x00007610121c8816 */ /* 0x004fca000000001c */
[----:B------:R-:W-:-:S04]  /*2380*/  IMAD.U32 R29, R28, 0x10000, RZ ;  /* 0x000100001c1d7824 */ /* 0x000fc800078e00ff */
[----:B------:R-:W-:-:S04]  /*2390*/  FADD.FTZ R29, -R14, R29 ;  /* 0x0000001d0e1d7221 */ /* 0x000fc80000010100 */
[----:B-1----:R-:W-:-:S04]  /*23a0*/  FMUL.FTZ R29, R29, R2 ;  /* 0x000000021d1d7220 */ /* 0x002fc80000410000 */
[----:B------:R-:W-:-:S04]  /*23b0*/  FFMA.FTZ R16, R29, R12, R10 ;  /* 0x0000000c1d107223 */ /* 0x000fc8000001000a */
[----:B------:R-:W-:Y:S01]  /*23c0*/  FMUL.FTZ R28, R16, -1.4426950216293334961 ;  /* 0xbfb8aa3b101c7820 */ /* 0x000fe20000410000 */
[----:B---3--:R-:W-:-:S05]  /*23d0*/  @!P0 PRMT R17, R19, 0x7610, R17 ;  /* 0x0000761013118816 */ /* 0x008fca0000000011 */
[----:B------:R-:W0:Y:S01]  /*23e0*/  MUFU.EX2 R28, R28 ;  /* 0x0000001c001c7308 */ /* 0x000e220000000800 */
[----:B------:R-:W-:Y:S01]  /*23f0*/  SHF.L.U32 R17, R17, 0x10, RZ ;  /* 0x0000001011117819 */ /* 0x000fe200000006ff */
[----:B0-----:R-:W-:-:S06]  /*2400*/  FADD.FTZ R28, R28, 1 ;  /* 0x3f8000001c1c7421 */ /* 0x001fcc0000010000 */
[----:B------:R-:W0:Y:S02]  /*2410*/  MUFU.RCP R28, R28 ;  /* 0x0000001c001c7308 */ /* 0x000e240000001000 */
[----:B0-----:R-:W-:Y:S01]  /*2420*/  FMUL.FTZ R17, R17, R28 ;  /* 0x0000001c11117220 */ /* 0x001fe20000410000 */
[----:B------:R-:W-:-:S04]  /*2430*/  FADD.FTZ R28, -R28, 1 ;  /* 0x3f8000001c1c7421 */ /* 0x000fc80000010100 */
[----:B------:R-:W-:-:S04]  /*2440*/  FFMA.FTZ R16, R16, R28, 1 ;  /* 0x3f80000010107423 */ /* 0x000fc8000001001c */
[----:B------:R-:W-:Y:S01]  /*2450*/  FMUL.FTZ R17, R17, R16 ;  /* 0x0000001011117220 */ /* 0x000fe20000410000 */
[----:B------:R-:W-:-:S03]  /*2460*/  PRMT R16, RZ, 0x7610, R16 ;  /* 0x00007610ff107816 */ /* 0x000fc60000000010 */
[----:B------:R-:W-:Y:S01]  /*2470*/  FADD.FTZ R6, R17, R6 ;  /* 0x0000000611067221 */ /* 0x000fe20000010000 */
[----:B------:R-:W-:Y:S01]  /*2480*/  FFMA.FTZ R15, R29, R17, R15 ;  /* 0x000000111d0f7223 */ /* 0x000fe2000001000f */
[----:B------:R-:W-:Y:S01]  /*2490*/  FMUL.FTZ R17, R17, R12 ;  /* 0x0000000c11117220 */ /* 0x000fe20000410000 */
[----:B------:R-:W-:Y:S02]  /*24a0*/  @!P0 PRMT R16, R18, 0x7632, R16 ;  /* 0x0000763212108816 */ /* 0x000fe40000000010 */
[----:B------:R-:W-:Y:S01]  /*24b0*/  PRMT R18, RZ, 0x7610, R18 ;  /* 0x00007610ff127816 */ /* 0x000fe20000000012 */
[----:B------:R-:W-:Y:S01]  /*24c0*/  FFMA.FTZ R4, R29, R17, R4 ;  /* 0x000000111d047223 */ /* 0x000fe20000010004 */
[----:B------:R-:W-:Y:S01]  /*24d0*/  SHF.L.U32 R29, R16, 0x10, RZ ;  /* 0x00000010101d7819 */ /* 0x000fe200000006ff */
[----:B------:R-:W-:Y:S01]  /*24e0*/  FADD.FTZ R17, R17, R5 ;  /* 0x0000000511117221 */ /* 0x000fe20000010000 */
[----:B------:R-:W-:-:S03]  /*24f0*/  @!P0 PRMT R18, R19, 0x7632, R18 ;  /* 0x0000763213128816 */ /* 0x000fc60000000012 */
[----:B------:R-:W-:Y:S02]  /*2500*/  FADD.FTZ R29, -R14, R29 ;  /* 0x0000001d0e1d7221 */ /* 0x000fe40000010100 */
[----:B------:R-:W-:Y:S02]  /*2510*/  IMAD.U32 R18, R18, 0x10000, RZ ;  /* 0x0001000012127824 */ /* 0x000fe400078e00ff */
[----:B------:R-:W-:-:S04]  /*2520*/  FMUL.FTZ R16, R29, R2 ;  /* 0x000000021d107220 */ /* 0x000fc80000410000 */
[----:B------:R-:W-:-:S04]  /*2530*/  FFMA.FTZ R5, R16, R13, R11 ;  /* 0x0000000d10057223 */ /* 0x000fc8000001000b */
[----:B------:R-:W-:-:S06]  /*2540*/  FMUL.FTZ R19, R5, -1.4426950216293334961 ;  /* 0xbfb8aa3b05137820 */ /* 0x000fcc0000410000 */
[----:B------:R-:W0:Y:S02]  /*2550*/  MUFU.EX2 R19, R19 ;  /* 0x0000001300137308 */ /* 0x000e240000000800 */
[----:B0-----:R-:W-:-:S04]  /*2560*/  FADD.FTZ R28, R19, 1 ;  /* 0x3f800000131c7421 */ /* 0x001fc80000010000 */
[----:B------:R-:W0:Y:S02]  /*2570*/  MUFU.RCP R29, R28 ;  /* 0x0000001c001d7308 */ /* 0x000e240000001000 */
[----:B0-----:R-:W-:Y:S01]  /*2580*/  FMUL.FTZ R18, R18, R29 ;  /* 0x0000001d12127220 */ /* 0x001fe20000410000 */
[----:B------:R-:W-:-:S04]  /*2590*/  FADD.FTZ R29, -R29, 1 ;  /* 0x3f8000001d1d7421 */ /* 0x000fc80000010100 */
[----:B------:R-:W-:Y:S01]  /*25a0*/  FFMA.FTZ R29, R5, R29, 1 ;  /* 0x3f800000051d7423 */ /* 0x000fe2000001001d */
[----:B------:R-:W-:-:S03]  /*25b0*/  PRMT R5, RZ, 0x7610, R5 ;  /* 0x00007610ff057816 */ /* 0x000fc60000000005 */
[----:B------:R-:W-:Y:S01]  /*25c0*/  FMUL.FTZ R18, R18, R29 ;  /* 0x0000001d12127220 */ /* 0x000fe20000410000 */
[----:B----4-:R-:W-:-:S03]  /*25d0*/  @!P0 PRMT R5, R27, 0x7610, R5 ;  /* 0x000076101b058816 */ /* 0x010fc60000000005 */
[----:B------:R-:W-:Y:S01]  /*25e0*/  FMUL.FTZ R29, R18, R13 ;  /* 0x0000000d121d7220 */ /* 0x000fe20000410000 */
[----:B------:R-:W-:Y:S01]  /*25f0*/  SHF.L.U32 R5, R5, 0x10, RZ ;  /* 0x0000001005057819 */ /* 0x000fe200000006ff */
[----:B------:R-:W-:Y:S01]  /*2600*/  FFMA.FTZ R7, R16, R18, R7 ;  /* 0x0000001210077223 */ /* 0x000fe20000010007 */
[----:B------:R-:W-:Y:S01]  /*2610*/  FADD.FTZ R8, R18, R8 ;  /* 0x0000000812087221 */ /* 0x000fe20000010000 */
[----:B------:R-:W-:Y:S01]  /*2620*/  FFMA.FTZ R4, R16, R29, R4 ;  /* 0x0000001d10047223 */ /* 0x000fe20000010004 */
[----:B------:R-:W-:Y:S01]  /*2630*/  PRMT R18, RZ, 0x7610, R18 ;  /* 0x00007610ff127816 */ /* 0x000fe20000000012 */
[----:B------:R-:W-:Y:S01]  /*2640*/  FADD.FTZ R5, -R14, R5 ;  /* 0x000000050e057221 */ /* 0x000fe20000010100 */
[----:B------:R-:W-:Y:S02]  /*2650*/  FADD.FTZ R17, R29, R17 ;  /* 0x000000111d117221 */ /* 0x000fe40000010000 */
[----:B-----5:R-:W-:Y:S01]  /*2660*/  @!P0 PRMT R18, R26, 0x7610, R18 ;  /* 0x000076101a128816 */ /* 0x020fe20000000012 */
[----:B------:R-:W-:Y:S01]  /*2670*/  FMUL.FTZ R5, R5, R2 ;  /* 0x0000000205057220 */ /* 0x000fe20000410000 */
[----:B------:R-:W-:-:S02]  /*2680*/  PRMT R26, RZ, 0x7610, R26 ;  /* 0x00007610ff1a7816 */ /* 0x000fc4000000001a */
[----:B------:R-:W-:Y:S01]  /*2690*/  SHF.L.U32 R29, R18, 0x10, RZ ;  /* 0x00000010121d7819 */ /* 0x000fe200000006ff */
[----:B------:R-:W-:Y:S01]  /*26a0*/  FFMA.FTZ R19, R5, R12, R10 ;  /* 0x0000000c05137223 */ /* 0x000fe2000001000a */
[----:B------:R-:W-:-:S03]  /*26b0*/  @!P0 PRMT R26, R26, 0x7632, R26 ;  /* 0x000076321a1a8816 */ /* 0x000fc6000000001a */
[----:B------:R-:W-:Y:S01]  /*26c0*/  FMUL.FTZ R28, R19, -1.4426950216293334961 ;  /* 0xbfb8aa3b131c7820 */ /* 0x000fe20000410000 */
[----:B------:R-:W-:-:S05]  /*26d0*/  SHF.L.U32 R26, R26, 0x10, RZ ;  /* 0x000000101a1a7819 */ /* 0x000fca00000006ff */
        /* <DEDUP_REMOVED lines=8> */
[----:B------:R-:W-:-:S03]  /*2760*/  @!P0 PRMT R16, R27, 0x7632, R16 ;  /* 0x000076321b108816 */ /* 0x000fc60000000010 */
[----:B------:R-:W-:Y:S01]  /*2770*/  FFMA.FTZ R15, R5, R18, R15 ;  /* 0x00000012050f7223 */ /* 0x000fe2000001000f */
[----:B------:R-:W-:Y:S01]  /*2780*/  FADD.FTZ R6, R6, R18 ;  /* 0x0000001206067221 */ /* 0x000fe20000010000 */
[----:B------:R-:W-:-:S04]  /*2790*/  IMAD.U32 R27, R16, 0x10000, RZ ;  /* 0x00010000101b7824 */ /* 0x000fc800078e00ff */
[----:B------:R-:W-:-:S04]  /*27a0*/  FADD.FTZ R27, -R14, R27 ;  /* 0x0000001b0e1b7221 */ /* 0x000fc80000010100 */
        /* <DEDUP_REMOVED lines=9> */
[----:B------:R-:W-:-:S03]  /*2840*/  FMUL.FTZ R29, R18, R12 ;  /* 0x0000000c121d7220 */ /* 0x000fc60000410000 */
[----:B------:R-:W-:Y:S01]  /*2850*/  FMUL.FTZ R19, R26, R19 ;  /* 0x000000131a137220 */ /* 0x000fe20000410000 */
[----:B------:R-:W-:Y:S01]  /*2860*/  FFMA.FTZ R4, R5, R29, R4 ;  /* 0x0000001d05047223 */ /* 0x000fe20000010004 */
[----:B------:R-:W-:Y:S02]  /*2870*/  FADD.FTZ R18, R17, R29 ;  /* 0x0000001d11127221 */ /* 0x000fe40000010000 */
[----:B------:R-:W-:Y:S01]  /*2880*/  FMUL.FTZ R5, R19, R13 ;  /* 0x0000000d13057220 */ /* 0x000fe20000410000 */
[----:B------:R-:W-:Y:S01]  /*2890*/  FADD.FTZ R8, R8, R19 ;  /* 0x0000001308087221 */ /* 0x000fe20000010000 */
[C---:B------:R-:W-:Y:S02]  /*28a0*/  FFMA.FTZ R7, R16.reuse, R19, R7 ;  /* 0x0000001310077223 */ /* 0x040fe40000010007 */
[----:B------:R-:W-:Y:S01]  /*28b0*/  FFMA.FTZ R4, R16, R5, R4 ;  /* 0x0000000510047223 */ /* 0x000fe20000010004 */
[----:B------:R-:W-:Y:S01]  /*28c0*/  FADD.FTZ R5, R5, R18 ;  /* 0x0000001205057221 */ /* 0x000fe20000010000 */
[----:B------:R-:W-:Y:S06]  /*28d0*/  @P1 BRA `(.L_x_1908) ;  /* 0xfffffff400fc1947 */ /* 0x000fec000383ffff */
.L_x_1900:
[----:B-1----:R-:W0:Y:S01]  /*28e0*/  S2R R2, SR_CgaCtaId ;  /* 0x0000000000027919 */ /* 0x002e220000008800 */
        /* <DEDUP_REMOVED lines=38> */
[----:B------:R-:W-:-:S03]  /*2b50*/  @!P1 FADD.FTZ R17, R17, R14 ;  /* 0x0000000e11119221 */ /* 0x000fc60000010000 */
[----:B------:R-:W0:Y:S01]  /*2b60*/  LDS R4, [R10+0x254] ;  /* 0x000254000a047984 */ /* 0x000e220000000800 */
[----:B------:R-:W-:Y:S01]  /*2b70*/  SHF.R.U32.HI R14, RZ, 0x2, R26 ;  /* 0x00000002ff0e7819 */ /* 0x000fe2000001161a */
[----:B------:R-:W-:Y:S01]  /*2b80*/  @!P0 FADD.FTZ R21, R18, R21 ;  /* 0x0000001512158221 */ /* 0x000fe20000010000 */
[----:B-1----:R-:W-:-:S03]  /*2b90*/  ISETP.NE.AND P0, PT, R13, RZ, PT ;  /* 0x000000ff0d00720c */ /* 0x002fc60003f05270 */
[----:B--2---:R-:W-:Y:S01]  /*2ba0*/  @!P1 FADD.FTZ R20, R20, R21 ;  /* 0x0000001514149221 */ /* 0x004fe20000010000 */
[----:B------:R-:W-:Y:S01]  /*2bb0*/  IMAD.HI.U32 R21, R14, 0x24924925, RZ ;  /* 0x249249250e157827 */ /* 0x000fe200078e00ff */
[----:B------:R-:W-:-:S03]  /*2bc0*/  IADD3 R14, PT, PT, R19, R27, R16 ;  /* 0x0000001b130e7210 */ /* 0x000fc60007ffe010 */
[----:B---3--:R-:W-:Y:S01]  /*2bd0*/  @!P2 FADD.FTZ R24, R24, R17 ;  /* 0x000000111818a221 */ /* 0x008fe20000010000 */
[----:B------:R-:W-:Y:S01]  /*2be0*/  IMAD R26, R21, -0x1c, R26 ;  /* 0xffffffe4151a7824 */ /* 0x000fe200078e021a */
[----:B------:R-:W-:Y:S01]  /*2bf0*/  IADD3 R14, PT, PT, R13, R14, RZ ;  /* 0x0000000e0d0e7210 */ /* 0x000fe20007ffe0ff */
[----:B------:R-:W-:Y:S02]  /*2c00*/  @!P2 FADD.FTZ R25, R25, R20 ;  /* 0x000000141919a221 */ /* 0x000fe40000010000 */
[----:B------:R-:W-:Y:S02]  /*2c10*/  IMAD R9, R26, 0xc, R9 ;  /* 0x0000000c1a097824 */ /* 0x000fe400078e0209 */
[----:B----4-:R-:W-:-:S03]  /*2c20*/  @!P3 FADD.FTZ R12, R12, R24 ;  /* 0x000000180c0cb221 */ /* 0x010fc60000010000 */
[----:B------:R1:W-:Y:S01]  /*2c30*/  STS [R9+0xc0], R14 ;  /* 0x0000c00e09007388 */ /* 0x0003e20000000800 */
[----:B-----5:R-:W-:Y:S01]  /*2c40*/  @!P3 FADD.FTZ R11, R11, R25 ;  /* 0x000000190b0bb221 */ /* 0x020fe20000010000 */
[----:B0-----:R-:W-:-:S03]  /*2c50*/  @!P0 FADD.FTZ R5, R5, R12 ;  /* 0x0000000c05058221 */ /* 0x001fc60000010000 */
[----:B------:R-:W-:Y:S02]  /*2c60*/  @!P0 FADD.FTZ R4, R4, R11 ;  /* 0x0000000b04048221 */ /* 0x000fe40000010000 */
[----:B------:R1:W-:Y:S01]  /*2c70*/  STS [R9+0xc4], R5 ;  /* 0x0000c40509007388 */ /* 0x0003e20000000800 */
[----:B------:R-:W-:-:S03]  /*2c80*/  IMAD.MOV.U32 R11, RZ, RZ, 0xfffffff ;  /* 0x0fffffffff0b7424 */ /* 0x000fc600078e00ff */
[----:B------:R1:W-:Y:S02]  /*2c90*/  STS [R9+0xc8], R4 ;  /* 0x0000c80409007388 */ /* 0x0003e40000000800 */
[----:B------:R-:W-:-:S13]  /*2ca0*/  R2UR UR4, R11 ;  /* 0x000000000b0472ca */ /* 0x000fda00000e0000 */
        /* <DEDUP_REMOVED lines=82> */
.L_x_1924:
        /* <DEDUP_REMOVED lines=25> */
[----:B------:R-:W-:Y:S01]  /*3360*/  IMAD.IADD R29, R26, 0x1, R21 ;  /* 0x000000011a1d7824 */ /* 0x000fe200078e0215 */
[C---:B-----5:R-:W-:Y:S02]  /*3370*/  ISETP.NE.AND P3, PT, R4.reuse, RZ, PT ;  /* 0x000000ff0400720c */ /* 0x060fe40003f65270 */
[----:B------:R-:W4:Y:S02]  /*3380*/  LDS R27, [R10+0x244] ;  /* 0x000244000a1b7984 */ /* 0x000f240000000800 */
[----:B------:R-:W-:Y:S02]  /*3390*/  IADD3 R28, PT, PT, R4, R29, RZ ;  /* 0x0000001d041c7210 */ /* 0x000fe40007ffe0ff */
[----:B------:R-:W5:Y:S01]  /*33a0*/  LDS R25, [R10+0x248] ;  /* 0x000248000a197984 */ /* 0x000f620000000800 */
[C---:B------:R-:W-:Y:S02]  /*33b0*/  ISETP.NE.AND P2, PT, R12.reuse, RZ, PT ;  /* 0x000000ff0c00720c */ /* 0x040fe40003f45270 */
[----:B------:R-:W-:Y:S01]  /*33c0*/  ISETP.NE.AND P0, PT, R13, RZ, PT ;  /* 0x000000ff0d00720c */ /* 0x000fe20003f05270 */
[----:B------:R-:W5:Y:S01]  /*33d0*/  LDS R26, [R10+0x250] ;  /* 0x000250000a1a7984 */ /* 0x000f620000000800 */
[----:B------:R-:W-:-:S03]  /*33e0*/  IADD3 R4, PT, PT, R12, R28, RZ ;  /* 0x0000001c0c047210 */ /* 0x000fc60007ffe0ff */
[----:B------:R-:W5:Y:S01]  /*33f0*/  LDS R24, [R10+0x254] ;  /* 0x000254000a187984 */ /* 0x000f620000000800 */
[----:B-1----:R-:W-:Y:S01]  /*3400*/  @!P4 FADD.FTZ R14, R14, R11 ;  /* 0x0000000b0e0ec221 */ /* 0x002fe20000010000 */
[----:B------:R-:W-:Y:S02]  /*3410*/  IMAD.IADD R13, R13, 0x1, R4 ;  /* 0x000000010d0d7824 */ /* 0x000fe400078e0204 */
        /* <DEDUP_REMOVED lines=29> */
.L_x_1909:
        /* <DEDUP_REMOVED lines=8> */
[----:B------:R-:W1:Y:S01]  /*3670*/  LDC R13, c[0x0][0x420] ;  /* 0x00010800ff0d7b82 */ /* 0x000e620000000800 */
[----:B------:R-:W-:Y:S01]  /*3680*/  BSSY.RECONVERGENT B0, `(.L_x_1911) ;  /* 0x0000023000007945 */ /* 0x000fe20003800200 */
[----:B------:R-:W2:Y:S06]  /*3690*/  LDCU.64 UR10, c[0x0][0x3f8] ;  /* 0x00007f00ff0a77ac */ /* 0x000eac0008000a00 */
[----:B------:R-:W3:Y:S01]  /*36a0*/  LDC R11, c[0x0][0x410] ;  /* 0x00010400ff0b7b82 */ /* 0x000ee20000000800 */
[----:B0-----:R-:W-:-:S07]  /*36b0*/  UIADD3 UR4, UPT, UPT, UR4, -0x2, URZ ;  /* 0xfffffffe04047890 */ /* 0x001fce000fffe0ff */
[----:B------:R-:W-:Y:S01]  /*36c0*/  BAR.SYNC.DEFER_BLOCKING 0x0 ;  /* 0x0000000000007b1d */ /* 0x000fe20000010000 */
[----:B------:R-:W-:Y:S01]  /*36d0*/  ISETP.NE.AND P2, PT, R3, UR4, PT ;  /* 0x0000000403007c0c */ /* 0x000fe2000bf45270 */
[----:B-1----:R-:W-:-:S06]  /*36e0*/  IMAD R14, R13, UR8, R23 ;  /* 0x000000080d0e7c24 */ /* 0x002fcc000f8e0217 */
[----:B------:R-:W0:Y:S01]  /*36f0*/  LDC R3, c[0x0][0x428] ;  /* 0x00010a00ff037b82 */ /* 0x000e220000000800 */
[----:B---3--:R-:W-:-:S04]  /*3700*/  ISETP.GE.AND P0, PT, R14, R11, PT ;  /* 0x0000000b0e00720c */ /* 0x008fc80003f06270 */
[----:B------:R-:W-:Y:S01]  /*3710*/  ISETP.GE.U32.OR P0, PT, R23, R13, P0 ;  /* 0x0000000d1700720c */ /* 0x000fe20000706470 */
[----:B------:R-:W-:Y:S04]  /*3720*/  @!P2 LDS R5, [R12+0x218] ;  /* 0x000218000c05a984 */ /* 0x000fe80000000800 */
[----:B------:R-:W1:Y:S01]  /*3730*/  @!P2 LDS R4, [R12+0x214] ;  /* 0x000214000c04a984 */ /* 0x000e620000000800 */
[----:B0-----:R-:W-:Y:S01]  /*3740*/  IMAD R10, R3, UR8, R23 ;  /* 0x00000008030a7c24 */ /* 0x001fe2000f8e0217 */
[----:B------:R-:W-:-:S04]  /*3750*/  @!P2 IADD3 R3, PT, PT, R17, 0xb50, RZ ;  /* 0x00000b501103a810 */ /* 0x000fc80007ffe0ff */
[----:B------:R-:W-:Y:S02]  /*3760*/  @!P2 LEA R3, R2, R3, 0x18 ;  /* 0x000000030203a211 */ /* 0x000fe400078ec0ff */
[----:B--2---:R-:W-:Y:S02]  /*3770*/  ISETP.GE.U32.AND P1, PT, R10, UR10, PT ;  /* 0x0000000a0a007c0c */ /* 0x004fe4000bf26070 */
[----:B------:R-:W-:Y:S02]  /*3780*/  @!P2 LEA R3, R0, R3, 0x3 ;  /* 0x000000030003a211 */ /* 0x000fe400078e18ff */
[----:B------:R-:W-:-:S04]  /*3790*/  SHF.R.S32.HI R9, RZ, 0x1f, R10 ;  /* 0x0000001fff097819 */ /* 0x000fc8000001140a */
[----:B------:R-:W-:Y:S01]  /*37a0*/  ISETP.GE.AND.EX P1, PT, R9, UR11, PT, P1 ;  /* 0x0000000b09007c0c */ /* 0x000fe2000bf26310 */
[----:B-1----:R0:W-:Y:S01]  /*37b0*/  @!P2 STS.64 [R3], R4 ;  /* 0x000000040300a388 */ /* 0x0021e20000000a00 */
[----:B------:R-:W-:Y:S06]  /*37c0*/  BAR.SYNC.DEFER_BLOCKING 0x0 ;  /* 0x0000000000007b1d */ /* 0x000fec0000010000 */
[----:B------:R-:W-:Y:S05]  /*37d0*/  @P0 BRA `(.L_x_1912) ;  /* 0x0000000000340947 */ /* 0x000fea0003800000 */
[----:B0-----:R-:W-:Y:S01]  /*37e0*/  VIADD R3, R17, 0xb50 ;  /* 0x00000b5011037836 */ /* 0x001fe20000000000 */
[----:B------:R-:W0:Y:S01]  /*37f0*/  LDC.64 R12, c[0x0][0x3d8] ;  /* 0x0000f600ff0c7b82 */ /* 0x000e220000000a00 */
[----:B------:R-:W-:-:S03]  /*3800*/  USHF.L.U32 UR4, UR5, 0x1, URZ ;  /* 0x0000000105047899 */ /* 0x000fc600080006ff */
[----:B------:R-:W-:-:S03]  /*3810*/  LEA R3, R2, R3, 0x18 ;  /* 0x0000000302037211 */ /* 0x000fc600078ec0ff */
[----:B------:R-:W-:Y:S01]  /*3820*/  IMAD R5, R11, UR4, R11 ;  /* 0x000000040b057c24 */ /* 0x000fe2000f8e020b */
[----:B------:R-:W-:-:S04]  /*3830*/  LEA R2, R23, R3, 0x3 ;  /* 0x0000000317027211 */ /* 0x000fc800078e18ff */
[----:B------:R-:W-:Y:S01]  /*3840*/  IADD3 R17, PT, PT, R14, R5, RZ ;  /* 0x000000050e117210 */ /* 0x000fe20007ffe0ff */
[----:B------:R-:W-:Y:S01]  /*3850*/  IMAD R5, R11, UR4, R14 ;  /* 0x000000040b057c24 */ /* 0x000fe2000f8e020e */
[----:B------:R-:W1:Y:S03]  /*3860*/  LDS.64 R2, [R2] ;  /* 0x0000000002027984 */ /* 0x000e660000000a00 */
[----:B0-----:R-:W-:-:S04]  /*3870*/  IMAD.WIDE R4, R5, 0x4, R12 ;  /* 0x0000000405047825 */ /* 0x001fc800078e020c */
[----:B------:R-:W-:Y:S01]  /*3880*/  IMAD.WIDE R12, R17, 0x4, R12 ;  /* 0x00000004110c7825 */ /* 0x000fe200078e020c */
[----:B-1----:R1:W-:Y:S04]  /*3890*/  REDG.E.ADD.F32.FTZ.RN.STRONG.GPU desc[UR6][R4.64], R2 ;  /* 0x00000002040079a6 */ /* 0x0023e8000c12f306 */
[----:B------:R1:W-:Y:S02]  /*38a0*/  REDG.E.ADD.F32.FTZ.RN.STRONG.GPU desc[UR6][R12.64], R3 ;  /* 0x000000030c0079a6 */ /* 0x0003e4000c12f306 */
.L_x_1912:
[----:B------:R-:W-:Y:S05]  /*38b0*/  BSYNC.RECONVERGENT B0 ;  /* 0x0000000000007941 */ /* 0x000fea0003800200 */
.L_x_1911:
        /* <DEDUP_REMOVED lines=23> */
.L_x_1910:
[----:B------:R-:W-:Y:S05]  /*3a30*/  WARPSYNC.COLLECTIVE R11, `(.L_x_1913) ;  /* 0x000000000b087348 */ /* 0x000fea0003c00000 */
[----:B------:R-:W-:Y:S01]  /*3a40*/  NOP ;  /* 0x0000000000007918 */ /* 0x000fe20000000000 */
[----:B------:R-:W-:Y:S05]  /*3a50*/  ENDCOLLECTIVE ;  /* 0x000000000000791b */ /* 0x000fea0003800000 */
.L_x_1913:
        /* <DEDUP_REMOVED lines=13> */
.L_x_1914:
        /* <DEDUP_REMOVED lines=9> */
.L_x_1915:
        /* <DEDUP_REMOVED lines=11> */
.L_x_1916:
        /* <DEDUP_REMOVED lines=9> */
.L_x_1917:
        /* <DEDUP_REMOVED lines=11> */
.L_x_1918:
        /* <DEDUP_REMOVED lines=9> */
.L_x_1919:
        /* <DEDUP_REMOVED lines=12> */
.L_x_1920:
        /* <DEDUP_REMOVED lines=10> */
.L_x_1921:
        /* <DEDUP_REMOVED lines=9> */
.L_x_1922:
[----:B------:R-:W-:Y:S01]  /*4030*/  @!P0 FADD.FTZ R4, R4, R17 ;  /* 0x0000001104048221 */ /* 0x000fe20000010000 */
[----:B------:R0:W-:Y:S04]  /*4040*/  STS [R9+0xc0], R14 ;  /* 0x0000c00e09007388 */ /* 0x0001e80000000800 */
[----:B------:R0:W-:Y:S04]  /*4050*/  STS [R9+0xc4], R5 ;  /* 0x0000c40509007388 */ /* 0x0001e80000000800 */
[----:B------:R0:W-:Y:S02]  /*4060*/  STS [R9+0xc8], R4 ;  /* 0x0000c80409007388 */ /* 0x0001e40000000800 */
[----:B0-----:R-:W-:Y:S05]  /*4070*/  WARPSYNC.COLLECTIVE R11, `(.L_x_1923) ;  /* 0x000000000b087348 */ /* 0x001fea0003c00000 */
[----:B------:R-:W-:Y:S01]  /*4080*/  NOP ;  /* 0x0000000000007918 */ /* 0x000fe20000000000 */
[----:B0-----:R-:W-:Y:S05]  /*4090*/  ENDCOLLECTIVE ;  /* 0x000000000000791b */ /* 0x001fea0003800000 */
.L_x_1923:
[----:B------:R-:W-:Y:S05]  /*40a0*/  BRA `(.L_x_1924) ;  /* 0xfffffff000487947 */ /* 0x000fea000383ffff */
.L_x_1925:
        /* <DEDUP_REMOVED lines=13> */
.L_x_3930:


//--------------------- .text._Z30group_norm_nhwc_bwd_sum_kernelI11Bf16IOFp32WLi64EEv26Group_norm_nhwc_bwd_params --------------------------
	.section	.text._Z30group_norm_nhwc_bwd_sum_kernelI11Bf16IOFp32WLi64EEv26Group_norm_nhwc_bwd_params,"ax",@progbits
	.align	128
        .global         _Z30group_norm_nhwc_bwd_sum_kernelI11Bf16IOFp32WLi64EEv26Group_norm_nhwc_bwd_params
        .type           _Z30group_norm_nhwc_bwd_sum_kernelI11Bf16IOFp32WLi64EEv26Group_norm_nhwc_bwd_params,@function
        .size           _Z30group_norm_nhwc_bwd_sum_kernelI11Bf16IOFp32WLi64EEv26Group_norm_nhwc_bwd_params,(.L_x_3931 - _Z30group_norm_nhwc_bwd_sum_kernelI11Bf16IOFp32WLi64EEv26Group_norm_nhwc_bwd_params)
        .other          _Z30group_norm_nhwc_bwd_sum_kernelI11Bf16IOFp32WLi64EEv26Group_norm_nhwc_bwd_params,@"STO_CUDA_ENTRY STV_DEFAULT"
_Z30group_norm_nhwc_bwd_sum_kernelI11Bf16IOFp32WLi64EEv26Group_norm_nhwc_bwd_params:
.text._Z30group_norm_nhwc_bwd_sum_kernelI11Bf16IOFp32WLi64EEv26Group_norm_nhwc_bwd_params:
        /* <DEDUP_REMOVED lines=69> */
.L_x_1927:
[----:B------:R-:W-:Y:S05]  /*0450*/  BSYNC.RECONVERGENT B0 ;  /* 0x0000000000007941 */ /* 0x000fea0003800200 */
.L_x_1926:
        /* <DEDUP_REMOVED lines=20> */
[----:B------:R-:W-:Y:S02]  /*05a0*/  CS2R R6, SRZ ;  /* 0x0000000000067805 */ /* 0x000fe4000001ff00 */
        /* <DEDUP_REMOVED lines=8> */
[----:B------:R-:W-:-:S04]  /*0630*/  CS2R R4, SRZ ;  /* 0x0000000000047805 */ /* 0x000fc8000001ff00 */
        /* <DEDUP_REMOVED lines=10> */
[----:B------:R-:W-:Y:S01]  /*06e0*/  IADD3 R21, PT, PT, -R20, R21, RZ ;  /* 0x0000001514157210 */ /* 0x000fe20007ffe1ff */
[----:B------:R-:W-:Y:S01]  /*06f0*/  IMAD.MOV.U32 R8, RZ, RZ, RZ ;  /* 0x000000ffff087224 */ /* 0x000fe200078e00ff */
[----:B------:R-:W-:Y:S02]  /*0700*/  CS2R R6, SRZ ;  /* 0x0000000000067805 */ /* 0x000fe4000001ff00 */
[----:B------:R-:W-:Y:S02]  /*0710*/  ISETP.GT.U32.AND P1, PT, R4, -0x4, PT ;  /* 0xfffffffc0400780c */ /* 0x000fe40003f24070 */
[----:B------:R-:W-:-:S11]  /*0720*/  CS2R R4, SRZ ;  /* 0x0000000000047805 */ /* 0x000fd6000001ff00 */
[----:B------:R-:W-:Y:S05]  /*0730*/  @P1 BRA `(.L_x_1930) ;  /* 0x0000000800f01947 */ /* 0x000fea0003800000 */
[----:B------:R-:W-:Y:S01]  /*0740*/  LOP3.LUT R24, R21, 0xfffffffc, RZ, 0xc0, !PT ;  /* 0xfffffffc15187812 */ /* 0x000fe200078ec0ff */
[----:B------:R-:W-:Y:S01]  /*0750*/  VIADD R20, R20, 0x1 ;  /* 0x0000000114147836 */ /* 0x000fe20000000000 */
[----:B------:R-:W-:-:S03]  /*0760*/  MOV R8, RZ ;  /* 0x000000ff00087202 */ /* 0x000fc60000000f00 */
[----:B------:R-:W-:-:S07]  /*0770*/  IMAD.MOV R24, RZ, RZ, -R24 ;  /* 0x000000ffff187224 */ /* 0x000fce00078e0a18 */
.L_x_1931:
[----:B------:R-:W0:Y:S01]  /*0780*/  @!P0 LDC.64 R10, c[0x0][0x3f8] ;  /* 0x0000fe00ff0a8b82 */ /* 0x000e220000000a00 */
[----:B------:R-:W-:-:S04]  /*0790*/  @!P0 IADD3 R25, PT, PT, R20, -0x1, RZ ;  /* 0xffffffff14198810 */ /* 0x000fc80007ffe0ff */
[----:B------:R-:W-:-:S05]  /*07a0*/  @!P0 SHF.R.S32.HI R17, RZ, 0x1f, R25 ;  /* 0x0000001fff118819 */ /* 0x000fca0000011419 */
[----:B0-----:R-:W-:Y:S01]  /*07b0*/  @!P0 IMAD R16, R17, R10, RZ ;  /* 0x0000000a11108224 */ /* 0x001fe200078e02ff */
        /* <DEDUP_REMOVED lines=8> */
[----:B------:R-:W2:Y:S01]  /*0840*/  @!P0 LDC.64 R16, c[0x0][0x398] ;  /* 0x0000e600ff108b82 */ /* 0x000ea20000000a00 */
[----:B0-----:R-:W-:-:S05]  /*0850*/  @!P0 IADD3 R10, P1, PT, R27, R10, RZ ;  /* 0x0000000a1b0a8210 */ /* 0x001fca0007f3e0ff */
[----:B------:R-:W-:Y:S01]  /*0860*/  @!P0 IMAD.X R11, R28, 0x1, R11, P1 ;  /* 0x000000011c0b8824 */ /* 0x000fe200008e060b */
[----:B--2---:R-:W-:-:S04]  /*0870*/  @!P0 IADD3 R26, P1, PT, R27, R16, RZ ;  /* 0x000000101b1a8210 */ /* 0x004fc80007f3e0ff */
[----:B------:R0:W2:Y:S01]  /*0880*/  @!P0 LDG.E R16, desc[UR6][R10.64] ;  /* 0x000000060a108981 */ /* 0x0000a2000c1e1900 */
[----:B------:R-:W-:-:S05]  /*0890*/  @!P0 IADD3.X R27, PT, PT, R28, R17, RZ, P1, !PT ;  /* 0x000000111c1b8210 */ /* 0x000fca0000ffe4ff */
[----:B------:R3:W4:Y:S01]  /*08a0*/  @!P0 LDG.E R17, desc[UR6][R26.64] ;  /* 0x000000061a118981 */ /* 0x000722000c1e1900 */
[----:B------:R-:W-:Y:S01]  /*08b0*/  PRMT R25, RZ, 0x7610, R25 ;  /* 0x00007610ff197816 */ /* 0x000fe20000000019 */
[----:B0-----:R-:W0:Y:S01]  /*08c0*/  @!P0 LDC.64 R10, c[0x0][0x3f8] ;  /* 0x0000fe00ff0a8b82 */ /* 0x001e220000000a00 */
[----:B---3--:R-:W-:-:S05]  /*08d0*/  @!P0 SHF.R.S32.HI R27, RZ, 0x1f, R20 ;  /* 0x0000001fff1b8819 */ /* 0x008fca0000011414 */
[----:B0-----:R-:W-:-:S04]  /*08e0*/  @!P0 IMAD R27, R27, R10, RZ ;  /* 0x0000000a1b1b8224 */ /* 0x001fc800078e02ff */
[----:B------:R-:W-:Y:S01]  /*08f0*/  @!P0 IMAD R11, R20, R11, R27 ;  /* 0x0000000b140b8224 */ /* 0x000fe200078e021b */
[----:B--2---:R-:W-:Y:S02]  /*0900*/  @!P0 PRMT R25, R16, 0x7610, R25 ;  /* 0x0000761010198816 */ /* 0x004fe40000000019 */
[----:B------:R-:W-:-:S03]  /*0910*/  PRMT R16, RZ, 0x7610, R16 ;  /* 0x00007610ff107816 */ /* 0x000fc60000000010 */
[----:B------:R-:W-:Y:S01]  /*0920*/  IMAD.U32 R25, R25, 0x10000, RZ ;  /* 0x0001000019197824 */ /* 0x000fe200078e00ff */
[----:B----4-:R-:W-:-:S03]  /*0930*/  @!P0 PRMT R16, R17, 0x7610, R16 ;  /* 0x0000761011108816 */ /* 0x010fc60000000010 */
[----:B------:R-:W-:Y:S01]  /*0940*/  FADD.FTZ R25, -R14, R25 ;  /* 0x000000190e197221 */ /* 0x000fe20000010100 */
[----:B------:R-:W-:-:S03]  /*0950*/  SHF.L.U32 R28, R16, 0x10, RZ ;  /* 0x00000010101c7819 */ /* 0x000fc600000006ff */
[----:B-1----:R-:W-:Y:S02]  /*0960*/  FMUL.FTZ R29, R25, R2 ;  /* 0x00000002191d7220 */ /* 0x002fe40000410000 */
[C---:B------:R-:W-:Y:S01]  /*0970*/  FADD.FTZ R25, R28.reuse, R7 ;  /* 0x000000071c197221 */ /* 0x040fe20000010000 */
[C---:B------:R-:W-:Y:S01]  /*0980*/  FMUL.FTZ R7, R28.reuse, R12 ;  /* 0x0000000c1c077220 */ /* 0x040fe20000410000 */
[----:B------:R-:W-:-:S03]  /*0990*/  FFMA.FTZ R15, R28, R29, R15 ;  /* 0x0000001d1c0f7223 */ /* 0x000fc6000001000f */
[----:B------:R-:W-:Y:S01]  /*09a0*/  FFMA.FTZ R26, R29, R7, R6 ;  /* 0x000000071d1a7223 */ /* 0x000fe20000010006 */
[----:B------:R-:W-:Y:S01]  /*09b0*/  FADD.FTZ R8, R7, R8 ;  /* 0x0000000807087221 */ /* 0x000fe20000010000 */
[----:B------:R-:W-:Y:S01]  /*09c0*/  @!P0 MOV R7, R9 ;  /* 0x0000000900078202 */ /* 0x000fe20000000f00 */
[----:B------:R-:W-:-:S04]  /*09d0*/  @!P0 IMAD.MOV.U32 R6, RZ, RZ, R22 ;  /* 0x000000ffff068224 */ /* 0x000fc800078e0016 */
[----:B------:R-:W-:-:S04]  /*09e0*/  @!P0 IMAD.WIDE.U32 R6, R20, R10, R6 ;  /* 0x0000000a14068225 */ /* 0x000fc800078e0006 */
[----:B------:R-:W-:Y:S01]  /*09f0*/  @!P0 IMAD.IADD R7, R7, 0x1, R11 ;  /* 0x0000000107078824 */ /* 0x000fe200078e020b */
[----:B------:R-:W-:-:S04]  /*0a00*/  @!P0 SHF.L.U32 R11, R6, 0x1, RZ ;  /* 0x00000001060b8819 */ /* 0x000fc800000006ff */
[----:B------:R-:W-:Y:S02]  /*0a10*/  @!P0 SHF.L.U64.HI R10, R6, 0x1, R7 ;  /* 0x00000001060a8819 */ /* 0x000fe40000010207 */
[----:B------:R-:W0:Y:S02]  /*0a20*/  @!P0 LDC.64 R6, c[0x0][0x3a0] ;  /* 0x0000e800ff068b82 */ /* 0x000e240000000a00 */
[----:B0-----:R-:W-:-:S05]  /*0a30*/  @!P0 IADD3 R28, P1, PT, R11, R6, RZ ;  /* 0x000000060b1c8210 */ /* 0x001fca0007f3e0ff */
[----:B------:R-:W-:Y:S02]  /*0a40*/  @!P0 IMAD.X R29, R10, 0x1, R7, P1 ;  /* 0x000000010a1d8824 */ /* 0x000fe400008e0607 */
[----:B------:R-:W0:Y:S03]  /*0a50*/  @!P0 LDC.64 R6, c[0x0][0x398] ;  /* 0x0000e600ff068b82 */ /* 0x000e260000000a00 */
[----:B------:R-:W2:Y:S01]  /*0a60*/  @!P0 LDG.E R28, desc[UR6][R28.64] ;  /* 0x000000061c1c8981 */ /* 0x000ea2000c1e1900 */
[----:B0-----:R-:W-:-:S04]  /*0a70*/  @!P0 IADD3 R6, P1, PT, R11, R6, RZ ;  /* 0x000000060b068210 */ /* 0x001fc80007f3e0ff */
[----:B------:R-:W-:-:S05]  /*0a80*/  @!P0 IADD3.X R7, PT, PT, R10, R7, RZ, P1, !PT ;  /* 0x000000070a078210 */ /* 0x000fca0000ffe4ff */
[----:B------:R-:W3:Y:S01]  /*0a90*/  @!P0 LDG.E R6, desc[UR6][R6.64] ;  /* 0x0000000606068981 */ /* 0x000ee2000c1e1900 */
[----:B------:R-:W-:Y:S02]  /*0aa0*/  PRMT R16, RZ, 0x7610, R16 ;  /* 0x00007610ff107816 */ /* 0x000fe40000000010 */
[----:B------:R-:W-:Y:S02]  /*0ab0*/  PRMT R11, RZ, 0x7610, R11 ;  /* 0x00007610ff0b7816 */ /* 0x000fe4000000000b */
[----:B------:R-:W-:Y:S02]  /*0ac0*/  PRMT R27, RZ, 0x7610, R27 ;  /* 0x00007610ff1b7816 */ /* 0x000fe4000000001b */
[----:B------:R-:W-:Y:S02]  /*0ad0*/  PRMT R10, RZ, 0x7610, R10 ;  /* 0x00007610ff0a7816 */ /* 0x000fe4000000000a */
[----:B------:R-:W-:Y:S02]  /*0ae0*/  @!P0 PRMT R27, R17, 0x7632, R27 ;  /* 0x00007632111b8816 */ /* 0x000fe4000000001b */
[----:B------:R-:W-:-:S04]  /*0af0*/  PRMT R17, RZ, 0x7610, R17 ;  /* 0x00007610ff117816 */ /* 0x000fc80000000011 */
[C---:B--2---:R-:W-:Y:S02]  /*0b00*/  @!P0 PRMT R17, R28.reuse, 0x7610, R17 ;  /* 0x000076101c118816 */ /* 0x044fe40000000011 */
[----:B------:R-:W-:Y:S02]  /*0b10*/  @!P0 PRMT R10, R28, 0x7632, R10 ;  /* 0x000076321c0a8816 */ /* 0x000fe4000000000a */
[----:B------:R-:W-:Y:S01]  /*0b20*/  SHF.L.U32 R28, R27, 0x10, RZ ;  /* 0x000000101b1c7819 */ /* 0x000fe200000006ff */
[----:B------:R-:W-:-:S04]  /*0b30*/  IMAD.U32 R17, R17, 0x10000, RZ ;  /* 0x0001000011117824 */ /* 0x000fc800078e00ff */
[----:B------:R-:W-:Y:S01]  /*0b40*/  FADD.FTZ R17, -R14, R17 ;  /* 0x000000110e117221 */ /* 0x000fe20000010100 */
[C---:B---3--:R-:W-:Y:S02]  /*0b50*/  @!P0 PRMT R16, R6.reuse, 0x7610, R16 ;  /* 0x0000761006108816 */ /* 0x048fe40000000010 */
[----:B------:R-:W-:Y:S02]  /*0b60*/  @!P0 PRMT R11, R6, 0x7632, R11 ;  /* 0x00007632060b8816 */ /* 0x000fe4000000000b */
[----:B------:R-:W-:-:S04]  /*0b70*/  PRMT R6, RZ, 0x7610, R6 ;  /* 0x00007610ff067816 */ /* 0x000fc80000000006 */
[C---:B------:R-:W-:Y:S02]  /*0b80*/  @!P0 PRMT R6, R16.reuse, 0x7632, R6 ;  /* 0x0000763210068816 */ /* 0x040fe40000000006 */
[----:B------:R-:W-:-:S03]  /*0b90*/  SHF.L.U32 R16, R16, 0x10, RZ ;  /* 0x0000001010107819 */ /* 0x000fc600000006ff */
[----:B------:R-:W-:Y:S02]  /*0ba0*/  IMAD.U32 R7, R6, 0x10000, RZ ;  /* 0x0001000006077824 */ /* 0x000fe400078e00ff */
[----:B------:R-:W-:Y:S01]  /*0bb0*/  FADD.FTZ R6, R28, R4 ;  /* 0x000000041c067221 */ /* 0x000fe20000010000 */
[----:B------:R-:W-:Y:S01]  /*0bc0*/  FMUL.FTZ R29, R16, R12 ;  /* 0x0000000c101d7220 */ /* 0x000fe20000410000 */
[----:B------:R-:W-:-:S04]  /*0bd0*/  FADD.FTZ R7, -R14, R7 ;  /* 0x000000070e077221 */ /* 0x000fc80000010100 */
[----:B------:R-:W-:-:S04]  /*0be0*/  FMUL.FTZ R27, R7, R2 ;  /* 0x00000002071b7220 */ /* 0x000fc80000410000 */
[C---:B------:R-:W-:Y:S01]  /*0bf0*/  FFMA.FTZ R7, R28.reuse, R27, R5 ;  /* 0x0000001b1c077223 */ /* 0x040fe20000010005 */
[----:B------:R-:W-:-:S04]  /*0c00*/  FMUL.FTZ R5, R28, R13 ;  /* 0x0000000d1c057220 */ /* 0x000fc80000410000 */
[----:B------:R-:W-:Y:S01]  /*0c10*/  FFMA.FTZ R26, R27, R5, R26 ;  /* 0x000000051b1a7223 */ /* 0x000fe2000001001a */
[----:B------:R-:W-:Y:S01]  /*0c20*/  FADD.FTZ R8, R5, R8 ;  /* 0x0000000805087221 */ /* 0x000fe20000010000 */
[----:B------:R-:W-:Y:S01]  /*0c30*/  FMUL.FTZ R27, R17, R2 ;  /* 0x00000002111b7220 */ /* 0x000fe20000410000 */
[----:B------:R-:W0:Y:S01]  /*0c40*/  @!P0 LDC.64 R4, c[0x0][0x3f8] ;  /* 0x0000fe00ff048b82 */ /* 0x000e220000000a00 */
[----:B------:R-:W-:Y:S01]  /*0c50*/  FADD.FTZ R17, R25, R16 ;  /* 0x0000001019117221 */ /* 0x000fe20000010000 */
[----:B------:R-:W-:Y:S02]  /*0c60*/  IMAD.U32 R25, R10, 0x10000, RZ ;  /* 0x000100000a197824 */ /* 0x000fe400078e00ff */
[----:B------:R-:W-:Y:S01]  /*0c70*/  FFMA.FTZ R15, R16, R27, R15 ;  /* 0x0000001b100f7223 */ /* 0x000fe2000001000f */
[----:B------:R-:W-:Y:S01]  /*0c80*/  FFMA.FTZ R16, R27, R29, R26 ;  /* 0x0000001d1b107223 */ /* 0x000fe2000001001a */
[----:B------:R-:W-:Y:S01]  /*0c90*/  SHF.L.U32 R26, R11, 0x10, RZ ;  /* 0x000000100b1a7819 */ /* 0x000fe200000006ff */
[----:B------:R-:W-:Y:S01]  /*0ca0*/  FADD.FTZ R25, -R14, R25 ;  /* 0x000000190e197221 */ /* 0x000fe20000010100 */
[----:B------:R-:W-:-:S03]  /*0cb0*/  FADD.FTZ R10, R8, R29 ;  /* 0x0000001d080a7221 */ /* 0x000fc60000010000 */
[----:B------:R-:W-:Y:S01]  /*0cc0*/  FMUL.FTZ R27, R25, R2 ;  /* 0x00000002191b7220 */ /* 0x000fe20000410000 */
[----:B------:R-:W-:Y:S02]  /*0cd0*/  @!P0 VIADD R25, R20, 0x1 ;  /* 0x0000000114198836 */ /* 0x000fe40000000000 */
[----:B------:R-:W-:Y:S01]  /*0ce0*/  FADD.FTZ R11, R6, R26 ;  /* 0x0000001a060b7221 */ /* 0x000fe20000010000 */
[C---:B------:R-:W-:Y:S01]  /*0cf0*/  FFMA.FTZ R8, R26.reuse, R27, R7 ;  /* 0x0000001b1a087223 */ /* 0x040fe20000010007 */
[----:B------:R-:W-:Y:S01]  /*0d00*/  FMUL.FTZ R7, R26, R13 ;  /* 0x0000000d1a077220 */ /* 0x000fe20000410000 */
[----:B------:R-:W-:-:S03]  /*0d10*/  @!P0 SHF.R.S32.HI R29, RZ, 0x1f, R25 ;  /* 0x0000001fff1d8819 */ /* 0x000fc60000011419 */
[----:B------:R-:W-:Y:S01]  /*0d20*/  FFMA.FTZ R16, R27, R7, R16 ;  /* 0x000000071b107223 */ /* 0x000fe20000010010 */
[----:B------:R-:W-:Y:S01]  /*0d30*/  FADD.FTZ R10, R7, R10 ;  /* 0x0000000a070a7221 */ /* 0x000fe20000010000 */
[----:B------:R-:W-:Y:S02]  /*0d40*/  @!P0 IMAD.MOV.U32 R7, RZ, RZ, R9 ;  /* 0x000000ffff078224 */ /* 0x000fe400078e0009 */
[----:B0-----:R-:W-:-:S04]  /*0d50*/  @!P0 IMAD R6, R29, R4, RZ ;  /* 0x000000041d068224 */ /* 0x001fc800078e02ff */
[----:B------:R-:W-:Y:S01]  /*0d60*/  @!P0 IMAD R27, R25, R5, R6 ;  /* 0x00000005191b8224 */ /* 0x000fe200078e0206 */
[----:B------:R-:W-:-:S05]  /*0d70*/  @!P0 MOV R6, R22 ;  /* 0x0000001600068202 */ /* 0x000fca0000000f00 */
[----:B------:R-:W-:Y:S02]  /*0d80*/  @!P0 IMAD.WIDE.U32 R6, R25, R4, R6 ;  /* 0x0000000419068225 */ /* 0x000fe400078e0006 */
[----:B------:R-:W0:Y:S02]  /*0d90*/  @!P0 LDC.64 R4, c[0x0][0x3a0] ;  /* 0x0000e800ff048b82 */ /* 0x000e240000000a00 */
[----:B------:R-:W-:Y:S01]  /*0da0*/  @!P0 IMAD.SHL.U32 R25, R6, 0x2, RZ ;  /* 0x0000000206198824 */ /* 0x000fe200078e00ff */
[----:B------:R-:W-:-:S04]  /*0db0*/  @!P0 IADD3 R7, PT, PT, R7, R27, RZ ;  /* 0x0000001b07078210 */ /* 0x000fc80007ffe0ff */
[----:B------:R-:W-:Y:S02]  /*0dc0*/  @!P0 SHF.L.U64.HI R26, R6, 0x1, R7 ;  /* 0x00000001061a8819 */ /* 0x000fe40000010207 */
[----:B------:R-:W1:Y:S01]  /*0dd0*/  @!P0 LDC.64 R6, c[0x0][0x398] ;  /* 0x0000e600ff068b82 */ /* 0x000e620000000a00 */
[----:B0-----:R-:W-:-:S04]  /*0de0*/  @!P0 IADD3 R4, P1, PT, R25, R4, RZ ;  /* 0x0000000419048210 */ /* 0x001fc80007f3e0ff */
[----:B------:R-:W-:Y:S02]  /*0df0*/  @!P0 IADD3.X R5, PT, PT, R26, R5, RZ, P1, !PT ;  /* 0x000000051a058210 */ /* 0x000fe40000ffe4ff */
[----:B-1----:R-:W-:-:S03]  /*0e00*/  @!P0 IADD3 R6, P1, PT, R25, R6, RZ ;  /* 0x0000000619068210 */ /* 0x002fc60007f3e0ff */
[----:B------:R-:W2:Y:S02]  /*0e10*/  @!P0 LDG.E R4, desc[UR6][R4.64] ;  /* 0x0000000604048981 */ /* 0x000ea4000c1e1900 */
[----:B------:R-:W-:-:S05]  /*0e20*/  @!P0 IMAD.X R7, R26, 0x1, R7, P1 ;  /* 0x000000011a078824 */ /* 0x000fca00008e0607 */
[----:B------:R-:W3:Y:S01]  /*0e30*/  @!P0 LDG.E R6, desc[UR6][R6.64] ;  /* 0x0000000606068981 */ /* 0x000ee2000c1e1900 */
[----:B------:R-:W-:Y:S02]  /*0e40*/  PRMT R25, RZ, 0x7610, R25 ;  /* 0x00007610ff197816 */ /* 0x000fe40000000019 */
[----:B------:R-:W-:Y:S02]  /*0e50*/  PRMT R28, RZ, 0x7610, R28 ;  /* 0x00007610ff1c7816 */ /* 0x000fe4000000001c */
[----:B------:R-:W-:Y:S02]  /*0e60*/  PRMT R26, RZ, 0x7610, R26 ;  /* 0x00007610ff1a7816 */ /* 0x000fe4000000001a */
[C---:B--2---:R-:W-:Y:S02]  /*0e70*/  @!P0 PRMT R25, R4.reuse, 0x7610, R25 ;  /* 0x0000761004198816 */ /* 0x044fe40000000019 */
[----:B------:R-:W-:Y:S02]  /*0e80*/  @!P0 PRMT R26, R4, 0x7632, R26 ;  /* 0x00007632041a8816 */ /* 0x000fe4000000001a */
[----:B------:R-:W-:Y:S01]  /*0e90*/  SHF.L.U32 R25, R25, 0x10, RZ ;  /* 0x0000001019197819 */ /* 0x000fe200000006ff */
[----:B------:R-:W0:Y:S01]  /*0ea0*/  @!P0 LDC.64 R4, c[0x0][0x3f8] ;  /* 0x0000fe00ff048b82 */ /* 0x000e220000000a00 */
[----:B---3--:R-:W-:-:S03]  /*0eb0*/  @!P0 PRMT R28, R6, 0x7610, R28 ;  /* 0x00007610061c8816 */ /* 0x008fc6000000001c */
[--C-:B------:R-:W-:Y:S01]  /*0ec0*/  FADD.FTZ R27, -R14, R25.reuse ;  /* 0x000000190e1b7221 */ /* 0x100fe20000010100 */
[----:B------:R-:W-:-:S03]  /*0ed0*/  PRMT R25, RZ, 0x7610, R25 ;  /* 0x00007610ff197816 */ /* 0x000fc60000000019 */
[----:B------:R-:W-:Y:S01]  /*0ee0*/  FMUL.FTZ R7, R27, R2 ;  /* 0x000000021b077220 */ /* 0x000fe20000410000 */
[----:B------:R-:W-:Y:S01]  /*0ef0*/  IMAD.U32 R28, R28, 0x10000, RZ ;  /* 0x000100001c1c7824 */ /* 0x000fe200078e00ff */
[----:B------:R-:W-:Y:S02]  /*0f00*/  SHF.L.U32 R27, R26, 0x10, RZ ;  /* 0x000000101a1b7819 */ /* 0x000fe400000006ff */
[----:B------:R-:W-:Y:S01]  /*0f10*/  @!P0 PRMT R25, R6, 0x7632, R25 ;  /* 0x0000763206198816 */ /* 0x000fe20000000019 */
[C---:B------:R-:W-:Y:S01]  /*0f20*/  FMUL.FTZ R29, R28.reuse, R12 ;  /* 0x0000000c1c1d7220 */ /* 0x040fe20000410000 */
[----:B------:R-:W-:Y:S01]  /*0f30*/  FFMA.FTZ R15, R28, R7, R15 ;  /* 0x000000071c0f7223 */ /* 0x000fe2000001000f */
[----:B------:R-:W-:Y:S01]  /*0f40*/  FADD.FTZ R27, -R14, R27 ;  /* 0x0000001b0e1b7221 */ /* 0x000fe20000010100 */
[----:B------:R-:W-:Y:S01]  /*0f50*/  FADD.FTZ R17, R17, R28 ;  /* 0x0000001c11117221 */ /* 0x000fe20000010000 */
[----:B------:R-:W-:Y:S01]  /*0f60*/  FFMA.FTZ R16, R7, R29, R16 ;  /* 0x0000001d07107223 */ /* 0x000fe20000010010 */
[----:B------:R-:W-:-:S02]  /*0f70*/  IMAD.U32 R7, R25, 0x10000, RZ ;  /* 0x0001000019077824 */ /* 0x000fc400078e00ff */
[----:B------:R-:W-:Y:S01]  /*0f80*/  FMUL.FTZ R27, R27, R2 ;  /* 0x000000021b1b7220 */ /* 0x000fe20000410000 */
[----:B------:R-:W-:Y:S01]  /*0f90*/  @!P0 IADD3 R25, PT, PT, R20, 0x2, RZ ;  /* 0x0000000214198810 */ /* 0x000fe20007ffe0ff */
[----:B------:R-:W-:Y:S01]  /*0fa0*/  FADD.FTZ R6, R10, R29 ;  /* 0x0000001d0a067221 */ /* 0x000fe20000010000 */
[----:B------:R-:W-:Y:S01]  /*0fb0*/  FADD.FTZ R10, R11, R7 ;  /* 0x000000070b0a7221 */ /* 0x000fe20000010000 */
[C---:B------:R-:W-:Y:S01]  /*0fc0*/  FFMA.FTZ R8, R7.reuse, R27, R8 ;  /* 0x0000001b07087223 */ /* 0x040fe20000010008 */
[----:B------:R-:W-:Y:S01]  /*0fd0*/  FMUL.FTZ R7, R7, R13 ;  /* 0x0000000d07077220 */ /* 0x000fe20000410000 */
[----:B------:R-:W-:-:S03]  /*0fe0*/  @!P0 SHF.R.S32.HI R29, RZ, 0x1f, R25 ;  /* 0x0000001fff1d8819 */ /* 0x000fc60000011419 */
[----:B------:R-:W-:Y:S01]  /*0ff0*/  FFMA.FTZ R11, R27, R7, R16 ;  /* 0x000000071b0b7223 */ /* 0x000fe20000010010 */
[----:B------:R-:W-:Y:S01]  /*1000*/  FADD.FTZ R16, R7, R6 ;  /* 0x0000000607107221 */ /* 0x000fe20000010000 */
[-C--:B0-----:R-:W-:Y:S01]  /*1010*/  @!P0 IMAD R26, R29, R4.reuse, RZ ;  /* 0x000000041d1a8224 */ /* 0x081fe200078e02ff */
[----:B------:R-:W-:Y:S01]  /*1020*/  @!P0 MOV R7, R9 ;  /* 0x0000000900078202 */ /* 0x000fe20000000f00 */
[----:B------:R-:W-:Y:S02]  /*1030*/  @!P0 IMAD.MOV.U32 R6, RZ, RZ, R22 ;  /* 0x000000ffff068224 */ /* 0x000fe400078e0016 */
        /* <DEDUP_REMOVED lines=16> */
[----:B------:R-:W-:Y:S02]  /*1140*/  IADD3 R24, PT, PT, R24, 0x4, RZ ;  /* 0x0000000418187810 */ /* 0x000fe40007ffe0ff */
[----:B------:R-:W-:Y:S02]  /*1150*/  PRMT R25, RZ, 0x7610, R25 ;  /* 0x00007610ff197816 */ /* 0x000fe40000000019 */
[----:B------:R-:W-:-:S02]  /*1160*/  ISETP.NE.AND P1, PT, R24, RZ, PT ;  /* 0x000000ff1800720c */ /* 0x000fc40003f25270 */
[----:B------:R-:W-:Y:S02]  /*1170*/  IADD3 R20, PT, PT, R20, 0x4, RZ ;  /* 0x0000000414147810 */ /* 0x000fe40007ffe0ff */
[----:B--2---:R-:W-:Y:S02]  /*1180*/  @!P0 PRMT R28, R6, 0x7610, R28 ;  /* 0x00007610061c8816 */ /* 0x004fe4000000001c */
[C---:B---3--:R-:W-:Y:S02]  /*1190*/  @!P0 PRMT R27, R4.reuse, 0x7610, R27 ;  /* 0x00007610041b8816 */ /* 0x048fe4000000001b */
[----:B------:R-:W-:-:S03]  /*11a0*/  @!P0 PRMT R26, R4, 0x7632, R26 ;  /* 0x00007632041a8816 */ /* 0x000fc6000000001a */
[----:B------:R-:W-:Y:S01]  /*11b0*/  IMAD.U32 R27, R27, 0x10000, RZ ;  /* 0x000100001b1b7824 */ /* 0x000fe200078e00ff */
[----:B------:R-:W-:Y:S01]  /*11c0*/  SHF.L.U32 R4, R28, 0x10, RZ ;  /* 0x000000101c047819 */ /* 0x000fe200000006ff */
[----:B------:R-:W-:Y:S02]  /*11d0*/  IMAD.U32 R7, R26, 0x10000, RZ ;  /* 0x000100001a077824 */ /* 0x000fe400078e00ff */
[----:B------:R-:W-:Y:S01]  /*11e0*/  FADD.FTZ R27, -R14, R27 ;  /* 0x0000001b0e1b7221 */ /* 0x000fe20000010100 */
[----:B------:R-:W-:Y:S01]  /*11f0*/  @!P0 PRMT R25, R6, 0x7632, R25 ;  /* 0x0000763206198816 */ /* 0x000fe20000000019 */
[----:B------:R-:W-:Y:S02]  /*1200*/  FADD.FTZ R7, -R14, R7 ;  /* 0x000000070e077221 */ /* 0x000fe40000010100 */
[----:B------:R-:W-:Y:S01]  /*1210*/  FMUL.FTZ R6, R27, R2 ;  /* 0x000000021b067220 */ /* 0x000fe20000410000 */
[----:B------:R-:W-:Y:S01]  /*1220*/  FMUL.FTZ R27, R4, R12 ;  /* 0x0000000c041b7220 */ /* 0x000fe20000410000 */
[----:B------:R-:W-:-:S02]  /*1230*/  IMAD.U32 R5, R25, 0x10000, RZ ;  /* 0x0001000019057824 */ /* 0x000fc400078e00ff */
[----:B------:R-:W-:Y:S01]  /*1240*/  FFMA.FTZ R15, R4, R6, R15 ;  /* 0x00000006040f7223 */ /* 0x000fe2000001000f */
[----:B------:R-:W-:Y:S01]  /*1250*/  FFMA.FTZ R11, R6, R27, R11 ;  /* 0x0000001b060b7223 */ /* 0x000fe2000001000b */
[----:B------:R-:W-:Y:S01]  /*1260*/  FADD.FTZ R27, R16, R27 ;  /* 0x0000001b101b7221 */ /* 0x000fe20000010000 */
[----:B------:R-:W-:Y:S01]  /*1270*/  FMUL.FTZ R6, R7, R2 ;  /* 0x0000000207067220 */ /* 0x000fe20000410000 */
[----:B------:R-:W-:Y:S01]  /*1280*/  FMUL.FTZ R16, R5, R13 ;  /* 0x0000000d05107220 */ /* 0x000fe20000410000 */
[----:B------:R-:W-:Y:S01]  /*1290*/  FADD.FTZ R7, R17, R4 ;  /* 0x0000000411077221 */ /* 0x000fe20000010000 */
[----:B------:R-:W-:Y:S01]  /*12a0*/  FADD.FTZ R4, R10, R5 ;  /* 0x000000050a047221 */ /* 0x000fe20000010000 */
[----:B------:R-:W-:Y:S01]  /*12b0*/  FFMA.FTZ R5, R5, R6, R8 ;  /* 0x0000000605057223 */ /* 0x000fe20000010008 */
[----:B------:R-:W-:Y:S01]  /*12c0*/  FADD.FTZ R8, R16, R27 ;  /* 0x0000001b10087221 */ /* 0x000fe20000010000 */
[----:B------:R-:W-:Y:S01]  /*12d0*/  FFMA.FTZ R6, R6, R16, R11 ;  /* 0x0000001006067223 */ /* 0x000fe2000001000b */
[----:B------:R-:W-:Y:S06]  /*12e0*/  @P1 BRA `(.L_x_1931) ;  /* 0xfffffff400241947 */ /* 0x000fec000383ffff */
[----:B------:R-:W-:-:S07]  /*12f0*/  VIADD R20, R20, 0xffffffff ;  /* 0xffffffff14147836 */ /* 0x000fce0000000000 */
.L_x_1930:
        /* <DEDUP_REMOVED lines=17> */
[----:B------:R-:W-:-:S05]  /*1410*/  @!P0 IMAD R21, R20, UR11, R21 ;  /* 0x0000000b14158c24 */ /* 0x000fca000f8e0215 */
[----:B------:R-:W-:Y:S01]  /*1420*/  @!P0 IADD3 R25, PT, PT, R25, R21, RZ ;  /* 0x0000001519198210 */ /* 0x000fe20007ffe0ff */
[----:B------:R-:W-:-:S03]  /*1430*/  @!P0 IMAD.SHL.U32 R21, R24, 0x2, RZ ;  /* 0x0000000218158824 */ /* 0x000fc600078e00ff */
[----:B------:R-:W-:Y:S02]  /*1440*/  @!P0 SHF.L.U64.HI R26, R24, 0x1, R25 ;  /* 0x00000001181a8819 */ /* 0x000fe40000010219 */
[----:B0-----:R-:W-:-:S04]  /*1450*/  @!P0 IADD3 R24, P2, PT, R21, R10, RZ ;  /* 0x0000000a15188210 */ /* 0x001fc80007f5e0ff */
[----:B------:R-:W-:Y:S02]  /*1460*/  @!P0 IADD3.X R25, PT, PT, R26, R11, RZ, P2, !PT ;  /* 0x0000000b1a198210 */ /* 0x000fe400017fe4ff */
[----:B--2---:R-:W-:-:S03]  /*1470*/  @!P0 IADD3 R10, P3, PT, R21, R16, RZ ;  /* 0x00000010150a8210 */ /* 0x004fc60007f7e0ff */
[----:B------:R-:W2:Y:S02]  /*1480*/  @!P0 LDG.E R24, desc[UR6][R24.64] ;  /* 0x0000000618188981 */ /* 0x000ea4000c1e1900 */
[----:B------:R-:W-:-:S05]  /*1490*/  @!P0 IMAD.X R11, R26, 0x1, R17, P3 ;  /* 0x000000011a0b8824 */ /* 0x000fca00018e0611 */
[----:B------:R0:W3:Y:S01]  /*14a0*/  @!P0 LDG.E R10, desc[UR6][R10.64] ;  /* 0x000000060a0a8981 */ /* 0x0000e2000c1e1900 */
[----:B------:R-:W-:Y:S02]  /*14b0*/  @!P0 IADD3 R27, PT, PT, R20, 0x1, RZ ;  /* 0x00000001141b8810 */ /* 0x000fe40007ffe0ff */
[----:B------:R-:W-:Y:S02]  /*14c0*/  PRMT R21, RZ, 0x7610, R21 ;  /* 0x00007610ff157816 */ /* 0x000fe40000000015 */
[----:B------:R-:W-:Y:S02]  /*14d0*/  @!P0 SHF.R.S32.HI R28, RZ, 0x1f, R27 ;  /* 0x0000001fff1c8819 */ /* 0x000fe4000001141b */
[----:B------:R-:W-:Y:S02]  /*14e0*/  PRMT R17, RZ, 0x7610, R17 ;  /* 0x00007610ff117816 */ /* 0x000fe40000000011 */
[----:B------:R-:W-:Y:S01]  /*14f0*/  PRMT R26, RZ, 0x7610, R26 ;  /* 0x00007610ff1a7816 */ /* 0x000fe2000000001a */
[----:B------:R-:W-:Y:S01]  /*1500*/  @!P0 IMAD R28, R28, UR10, RZ ;  /* 0x0000000a1c1c8c24 */ /* 0x000fe2000f8e02ff */
[----:B0-----:R-:W-:-:S03]  /*1510*/  @!P0 MOV R11, R9 ;  /* 0x00000009000b8202 */ /* 0x001fc60000000f00 */
[----:B------:R-:W-:Y:S01]  /*1520*/  @!P0 IMAD R25, R27, UR11, R28 ;  /* 0x0000000b1b198c24 */ /* 0x000fe2000f8e021c */
[----:B------:R-:W-:Y:S02]  /*1530*/  PRMT R16, RZ, 0x7610, R16 ;  /* 0x00007610ff107816 */ /* 0x000fe40000000010 */
[----:B--2---:R-:W-:Y:S02]  /*1540*/  @!P0 PRMT R26, R24, 0x7610, R26 ;  /* 0x00007610181a8816 */ /* 0x004fe4000000001a */
[C---:B---3--:R-:W-:Y:S02]  /*1550*/  @!P0 PRMT R21, R10.reuse, 0x7610, R21 ;  /* 0x000076100a158816 */ /* 0x048fe40000000015 */
[----:B------:R-:W-:Y:S01]  /*1560*/  @!P0 PRMT R17, R10, 0x7632, R17 ;  /* 0x000076320a118816 */ /* 0x000fe20000000011 */
[----:B------:R-:W-:-:S04]  /*1570*/  @!P0 IMAD.MOV.U32 R10, RZ, RZ, R22 ;  /* 0x000000ffff0a8224 */ /* 0x000fc800078e0016 */
[----:B------:R-:W-:-:S04]  /*1580*/  @!P0 IMAD.WIDE.U32 R10, R27, UR10, R10 ;  /* 0x0000000a1b0a8c25 */ /* 0x000fc8000f8e000a */
[----:B------:R-:W-:Y:S02]  /*1590*/  IMAD.U32 R27, R26, 0x10000, RZ ;  /* 0x000100001a1b7824 */ /* 0x000fe400078e00ff */
[----:B------:R-:W-:Y:S01]  /*15a0*/  @!P0 IMAD.IADD R11, R11, 0x1, R25 ;  /* 0x000000010b0b8824 */ /* 0x000fe200078e0219 */
[----:B------:R-:W-:Y:S01]  /*15b0*/  SHF.L.U32 R26, R21, 0x10, RZ ;  /* 0x00000010151a7819 */ /* 0x000fe200000006ff */
[----:B------:R-:W-:Y:S01]  /*15c0*/  FADD.FTZ R27, -R14, R27 ;  /* 0x0000001b0e1b7221 */ /* 0x000fe20000010100 */
[----:B------:R-:W-:Y:S02]  /*15d0*/  @!P0 PRMT R16, R24, 0x7632, R16 ;  /* 0x0000763218108816 */ /* 0x000fe40000000010 */
[C---:B------:R-:W-:Y:S01]  /*15e0*/  @!P0 SHF.L.U64.HI R24, R10.reuse, 0x1, R11 ;  /* 0x000000010a188819 */ /* 0x040fe2000001020b */
[----:B-1----:R-:W-:Y:S01]  /*15f0*/  FMUL.FTZ R29, R27, R2 ;  /* 0x000000021b1d7220 */ /* 0x002fe20000410000 */
[----:B------:R-:W-:Y:S01]  /*1600*/  @!P0 SHF.L.U32 R25, R10, 0x1, RZ ;  /* 0x000000010a198819 */ /* 0x000fe200000006ff */
[C---:B------:R-:W-:Y:S01]  /*1610*/  FMUL.FTZ R27, R26.reuse, R12 ;  /* 0x0000000c1a1b7220 */ /* 0x040fe20000410000 */
[----:B------:R-:W0:Y:S01]  /*1620*/  @!P0 LDC.64 R10, c[0x0][0x3a0] ;  /* 0x0000e800ff0a8b82 */ /* 0x000e220000000a00 */
[----:B------:R-:W-:Y:S01]  /*1630*/  FADD.FTZ R21, R7, R26 ;  /* 0x0000001a07157221 */ /* 0x000fe20000010000 */
[----:B------:R-:W-:Y:S01]  /*1640*/  FFMA.FTZ R15, R26, R29, R15 ;  /* 0x0000001d1a0f7223 */ /* 0x000fe2000001000f */
[----:B------:R-:W-:-:S05]  /*1650*/  FFMA.FTZ R26, R29, R27, R6 ;  /* 0x0000001b1d1a7223 */ /* 0x000fca0000010006 */
[----:B------:R-:W1:Y:S01]  /*1660*/  @!P0 LDC.64 R6, c[0x0][0x398] ;  /* 0x0000e600ff068b82 */ /* 0x000e620000000a00 */
[----:B0-----:R-:W-:-:S05]  /*1670*/  @!P0 IADD3 R10, P2, PT, R25, R10, RZ ;  /* 0x0000000a190a8210 */ /* 0x001fca0007f5e0ff */
[----:B------:R-:W-:Y:S01]  /*1680*/  @!P0 IMAD.X R11, R24, 0x1, R11, P2 ;  /* 0x00000001180b8824 */ /* 0x000fe200010e060b */
[----:B-1----:R-:W-:-:S04]  /*1690*/  @!P0 IADD3 R6, P2, PT, R25, R6, RZ ;  /* 0x0000000619068210 */ /* 0x002fc80007f5e0ff */
[----:B------:R0:W2:Y:S01]  /*16a0*/  @!P0 LDG.E R10, desc[UR6][R10.64] ;  /* 0x000000060a0a8981 */ /* 0x0000a2000c1e1900 */
[----:B------:R-:W-:-:S05]  /*16b0*/  @!P0 IADD3.X R7, PT, PT, R24, R7, RZ, P2, !PT ;  /* 0x0000000718078210 */ /* 0x000fca00017fe4ff */
[----:B------:R1:W3:Y:S01]  /*16c0*/  @!P0 LDG.E R6, desc[UR6][R6.64] ;  /* 0x0000000606068981 */ /* 0x0002e2000c1e1900 */
[----:B------:R-:W-:Y:S01]  /*16d0*/  FADD.FTZ R8, R8, R27 ;  /* 0x0000001b08087221 */ /* 0x000fe20000010000 */
[----:B------:R-:W-:Y:S01]  /*16e0*/  PRMT R25, RZ, 0x7610, R25 ;  /* 0x00007610ff197816 */ /* 0x000fe20000000019 */
[----:B------:R-:W-:Y:S01]  /*16f0*/  IMAD.U32 R27, R16, 0x10000, RZ ;  /* 0x00010000101b7824 */ /* 0x000fe200078e00ff */
[----:B------:R-:W-:Y:S02]  /*1700*/  PRMT R24, RZ, 0x7610, R24 ;  /* 0x00007610ff187816 */ /* 0x000fe40000000018 */
[----:B0-----:R-:W-:Y:S01]  /*1710*/  PRMT R11, RZ, 0x7610, R11 ;  /* 0x00007610ff0b7816 */ /* 0x001fe2000000000b */
[----:B------:R-:W-:Y:S01]  /*1720*/  FADD.FTZ R27, -R14, R27 ;  /* 0x0000001b0e1b7221 */ /* 0x000fe20000010100 */
[----:B------:R-:W-:-:S03]  /*1730*/  SHF.L.U32 R16, R17, 0x10, RZ ;  /* 0x0000001011107819 */ /* 0x000fc600000006ff */
[----:B-1----:R-:W-:-:S04]  /*1740*/  FMUL.FTZ R7, R27, R2 ;  /* 0x000000021b077220 */ /* 0x002fc80000410000 */
[----:B------:R-:W-:Y:S01]  /*1750*/  FFMA.FTZ R5, R16, R7, R5 ;  /* 0x0000000710057223 */ /* 0x000fe20000010005 */
[----:B------:R-:W-:Y:S01]  /*1760*/  FADD.FTZ R4, R4, R16 ;  /* 0x0000001004047221 */ /* 0x000fe20000010000 */
[----:B------:R-:W-:Y:S01]  /*1770*/  VIADD R20, R20, 0x2 ;  /* 0x0000000214147836 */ /* 0x000fe20000000000 */
[C---:B--2---:R-:W-:Y:S02]  /*1780*/  @!P0 PRMT R25, R10.reuse, 0x7610, R25 ;  /* 0x000076100a198816 */ /* 0x044fe40000000019 */
[----:B------:R-:W-:Y:S02]  /*1790*/  @!P0 PRMT R24, R10, 0x7632, R24 ;  /* 0x000076320a188816 */ /* 0x000fe40000000018 */
[----:B------:R-:W-:Y:S01]  /*17a0*/  PRMT R10, RZ, 0x7610, R10 ;  /* 0x00007610ff0a7816 */ /* 0x000fe2000000000a */
[----:B------:R-:W-:Y:S01]  /*17b0*/  IMAD.U32 R27, R25, 0x10000, RZ ;  /* 0x00010000191b7824 */ /* 0x000fe200078e00ff */
[----:B---3--:R-:W-:Y:S01]  /*17c0*/  @!P0 PRMT R11, R6, 0x7610, R11 ;  /* 0x00007610060b8816 */ /* 0x008fe2000000000b */
[----:B------:R-:W-:Y:S01]  /*17d0*/  FMUL.FTZ R25, R16, R13 ;  /* 0x0000000d10197220 */ /* 0x000fe20000410000 */
[----:B------:R-:W-:Y:S01]  /*17e0*/  @!P0 PRMT R10, R6, 0x7632, R10 ;  /* 0x00007632060a8816 */ /* 0x000fe2000000000a */
[----:B------:R-:W-:Y:S01]  /*17f0*/  FADD.FTZ R27, -R14, R27 ;  /* 0x0000001b0e1b7221 */ /* 0x000fe20000010100 */
[----:B------:R-:W-:Y:S01]  /*1800*/  SHF.L.U32 R17, R24, 0x10, RZ ;  /* 0x0000001018117819 */ /* 0x000fe200000006ff */
[----:B------:R-:W-:Y:S01]  /*1810*/  IMAD.U32 R6, R11, 0x10000, RZ ;  /* 0x000100000b067824 */ /* 0x000fe200078e00ff */
[----:B------:R-:W-:Y:S01]  /*1820*/  SHF.L.U32 R10, R10, 0x10, RZ ;  /* 0x000000100a0a7819 */ /* 0x000fe200000006ff */
[----:B------:R-:W-:Y:S01]  /*1830*/  FMUL.FTZ R27, R27, R2 ;  /* 0x000000021b1b7220 */ /* 0x000fe20000410000 */
[----:B------:R-:W-:Y:S01]  /*1840*/  FADD.FTZ R8, R25, R8 ;  /* 0x0000000819087221 */ /* 0x000fe20000010000 */
[----:B------:R-:W-:Y:S01]  /*1850*/  FMUL.FTZ R11, R6, R12 ;  /* 0x0000000c060b7220 */ /* 0x000fe20000410000 */
[----:B------:R-:W-:Y:S01]  /*1860*/  FFMA.FTZ R26, R7, R25, R26 ;  /* 0x00000019071a7223 */ /* 0x000fe2000001001a */
[----:B------:R-:W-:Y:S01]  /*1870*/  FADD.FTZ R17, -R14, R17 ;  /* 0x000000110e117221 */ /* 0x000fe20000010100 */
[----:B------:R-:W-:Y:S01]  /*1880*/  FADD.FTZ R7, R21, R6 ;  /* 0x0000000615077221 */ /* 0x000fe20000010000 */
[----:B------:R-:W-:Y:S01]  /*1890*/  FFMA.FTZ R15, R6, R27, R15 ;  /* 0x0000001b060f7223 */ /* 0x000fe2000001000f */
[----:B------:R-:W-:Y:S01]  /*18a0*/  FMUL.FTZ R6, R10, R13 ;  /* 0x0000000d0a067220 */ /* 0x000fe20000410000 */
[----:B------:R-:W-:Y:S01]  /*18b0*/  FADD.FTZ R21, R8, R11 ;  /* 0x0000000b08157221 */ /* 0x000fe20000010000 */
[----:B------:R-:W-:Y:S01]  /*18c0*/  FMUL.FTZ R17, R17, R2 ;  /* 0x0000000211117220 */ /* 0x000fe20000410000 */
[----:B------:R-:W-:Y:S01]  /*18d0*/  FFMA.FTZ R26, R27, R11, R26 ;  /* 0x0000000b1b1a7223 */ /* 0x000fe2000001001a */
[----:B------:R-:W-:Y:S01]  /*18e0*/  FADD.FTZ R4, R4, R10 ;  /* 0x0000000a04047221 */ /* 0x000fe20000010000 */
[----:B------:R-:W-:Y:S01]  /*18f0*/  FADD.FTZ R8, R6, R21 ;  /* 0x0000001506087221 */ /* 0x000fe20000010000 */
[----:B------:R-:W-:Y:S01]  /*1900*/  FFMA.FTZ R5, R10, R17, R5 ;  /* 0x000000110a057223 */ /* 0x000fe20000010005 */
[----:B------:R-:W-:-:S07]  /*1910*/  FFMA.FTZ R6, R17, R6, R26 ;  /* 0x0000000611067223 */ /* 0x000fce000001001a */
.L_x_1932:
[----:B------:R-:W-:Y:S05]  /*1920*/  @P1 BRA `(.L_x_1928) ;  /* 0x0000000c00ec1947 */ /* 0x000fea0003800000 */
[----:B------:R-:W0:Y:S01]  /*1930*/  LDCU.64 UR10, c[0x0][0x3f8] ;  /* 0x00007f00ff0a77ac */ /* 0x000e220008000a00 */
[----:B------:R-:W-:Y:S01]  /*1940*/  SHF.R.S32.HI R10, RZ, 0x1f, R20 ;  /* 0x0000001fff0a7819 */ /* 0x000fe20000011414 */
[--C-:B------:R-:W-:Y:S01]  /*1950*/  IMAD.MOV.U32 R11, RZ, RZ, R9.reuse ;  /* 0x000000ffff0b7224 */ /* 0x100fe200078e0009 */
[----:B------:R-:W-:Y:S01]  /*1960*/  BSSY.RECONVERGENT B0, `(.L_x_1933) ;  /* 0x000001b000007945 */ /* 0x000fe20003800200 */
[----:B------:R-:W-:Y:S02]  /*1970*/  PRMT R9, RZ, 0x7610, R9 ;  /* 0x00007610ff097816 */ /* 0x000fe40000000009 */
[----:B0-----:R-:W-:Y:S01]  /*1980*/  ISETP.GE.U32.AND P0, PT, R18, UR10, PT ;  /* 0x0000000a12007c0c */ /* 0x001fe2000bf06070 */
[----:B------:R-:W-:Y:S01]  /*1990*/  IMAD R17, R10, UR10, RZ ;  /* 0x0000000a0a117c24 */ /* 0x000fe2000f8e02ff */
[----:B------:R-:W-:Y:S02]  /*19a0*/  MOV R10, R22 ;  /* 0x00000016000a7202 */ /* 0x000fe40000000f00 */
[----:B------:R-:W-:Y:S01]  /*19b0*/  ISETP.GE.AND.EX P0, PT, R19, UR11, PT, P0 ;  /* 0x0000000b13007c0c */ /* 0x000fe2000bf06300 */
[C---:B------:R-:W-:Y:S01]  /*19c0*/  IMAD R17, R20.reuse, UR11, R17 ;  /* 0x0000000b14117c24 */ /* 0x040fe2000f8e0211 */
[----:B------:R-:W-:Y:S01]  /*19d0*/  PRMT R18, RZ, 0x7610, R18 ;  /* 0x00007610ff127816 */ /* 0x000fe20000000012 */
[----:B------:R-:W-:Y:S01]  /*19e0*/  IMAD.WIDE.U32 R10, R20, UR10, R10 ;  /* 0x0000000a140a7c25 */ /* 0x000fe2000f8e000a */
[----:B------:R-:W-:-:S02]  /*19f0*/  PRMT R19, RZ, 0x7610, R19 ;  /* 0x00007610ff137816 */ /* 0x000fc40000000013 */
[----:B------:R-:W-:-:S07]  /*1a00*/  PRMT R20, RZ, 0x7610, R20 ;  /* 0x00007610ff147816 */ /* 0x000fce0000000014 */
        /* <DEDUP_REMOVED lines=16> */
.L_x_1934:
[----:B------:R-:W-:Y:S05]  /*1b10*/  BSYNC.RECONVERGENT B0 ;  /* 0x0000000000007941 */ /* 0x000fea0003800200 */
.L_x_1933:
[----:B------:R-:W-:Y:S01]  /*1b20*/  SHF.L.U32 R11, R18, 0x10, RZ ;  /* 0x00000010120b7819 */ /* 0x000fe200000006ff */
[----:B------:R-:W-:Y:S01]  /*1b30*/  IMAD.U32 R9, R9, 0x10000, RZ ;  /* 0x0001000009097824 */ /* 0x000fe200078e00ff */
[----:B------:R-:W-:Y:S01]  /*1b40*/  SHF.L.U32 R20, R20, 0x10, RZ ;  /* 0x0000001014147819 */ /* 0x000fe200000006ff */
[----:B------:R-:W-:Y:S02]  /*1b50*/  IMAD.U32 R10, R19, 0x10000, RZ ;  /* 0x00010000130a7824 */ /* 0x000fe400078e00ff */
[C---:B------:R-:W-:Y:S01]  /*1b60*/  FADD.FTZ R11, -R14.reuse, R11 ;  /* 0x0000000b0e0b7221 */ /* 0x040fe20000010100 */
[----:B------:R-:W-:Y:S01]  /*1b70*/  FADD.FTZ R9, -R14, R9 ;  /* 0x000000090e097221 */ /* 0x000fe20000010100 */
[----:B------:R-:W-:Y:S01]  /*1b80*/  FMUL.FTZ R17, R20, R12 ;  /* 0x0000000c14117220 */ /* 0x000fe20000410000 */
[----:B------:R-:W-:Y:S01]  /*1b90*/  FADD.FTZ R7, R7, R20 ;  /* 0x0000001407077221 */ /* 0x000fe20000010000 */
[-C--:B-1----:R-:W-:Y:S01]  /*1ba0*/  FMUL.FTZ R11, R11, R2.reuse ;  /* 0x000000020b0b7220 */ /* 0x082fe20000410000 */
        /* <DEDUP_REMOVED lines=10> */
.L_x_1929:
[----:B------:R-:W-:Y:S01]  /*1c50*/  IADD3 R4, PT, PT, -R20, R21, RZ ;  /* 0x0000001514047210 */ /* 0x000fe20007ffe1ff */
[----:B------:R-:W-:Y:S02]  /*1c60*/  VIADD R5, R21, 0xffffffff ;  /* 0xffffffff15057836 */ /* 0x000fe40000000000 */
[----:B------:R-:W-:Y:S01]  /*1c70*/  HFMA2 R8, -RZ, RZ, 0, 0 ;  /* 0x00000000ff087431 */ /* 0x000fe200000001ff */
[----:B------:R-:W-:Y:S02]  /*1c80*/  CS2R R6, SRZ ;  /* 0x0000000000067805 */ /* 0x000fe4000001ff00 */
[----:B------:R-:W-:Y:S01]  /*1c90*/  LOP3.LUT R4, R4, 0x1, RZ, 0xc0, !PT ;  /* 0x0000000104047812 */ /* 0x000fe200078ec0ff */
[----:B------:R-:W-:Y:S01]  /*1ca0*/  IMAD.MOV.U32 R15, RZ, RZ, RZ ;  /* 0x000000ffff0f7224 */ /* 0x000fe200078e00ff */
[----:B------:R-:W-:Y:S02]  /*1cb0*/  ISETP.NE.AND P2, PT, R20, R5, PT ;  /* 0x000000051400720c */ /* 0x000fe40003f45270 */
[----:B------:R-:W-:-:S02]  /*1cc0*/  ISETP.NE.U32.AND P1, PT, R4, 0x1, PT ;  /* 0x000000010400780c */ /* 0x000fc40003f25070 */
[----:B------:R-:W-:-:S11]  /*1cd0*/  CS2R R4, SRZ ;  /* 0x0000000000047805 */ /* 0x000fd6000001ff00 */
[----:B------:R-:W-:Y:S05]  /*1ce0*/  @P1 BRA `(.L_x_1935) ;  /* 0x0000000000f01947 */ /* 0x000fea0003800000 */
[----:B------:R-:W0:Y:S01]  /*1cf0*/  @!P0 LDC.64 R4, c[0x0][0x3a0] ;  /* 0x0000e800ff048b82 */ /* 0x000e220000000a00 */
[----:B------:R-:W-:Y:S01]  /*1d00*/  @!P0 IMAD R7, R16, UR10, RZ ;  /* 0x0000000a10078c24 */ /* 0x000fe2000f8e02ff */
[----:B------:R-:W-:-:S03]  /*1d10*/  @!P0 MOV R8, R22 ;  /* 0x0000001600088202 */ /* 0x000fc60000000f00 */
[C---:B------:R-:W-:Y:S02]  /*1d20*/  @!P0 IMAD R15, R24.reuse, UR11, R7 ;  /* 0x0000000b180f8c24 */ /* 0x040fe4000f8e0207 */
[----:B------:R-:W-:-:S04]  /*1d30*/  @!P0 IMAD.WIDE.U32 R6, R24, UR10, R8 ;  /* 0x0000000a18068c25 */ /* 0x000fc8000f8e0008 */
        /* <DEDUP_REMOVED lines=8> */
[----:B------:R-:W-:-:S06]  /*1dc0*/  @!P0 IADD3.X R5, PT, PT, R8, R5, RZ, P1, !PT ;  /* 0x0000000508058210 */ /* 0x000fcc0000ffe4ff */
[----:B------:R0:W3:Y:S01]  /*1dd0*/  @!P0 LDG.E R5, desc[UR6][R4.64] ;  /* 0x0000000604058981 */ /* 0x0000e2000c1e1900 */
[----:B------:R-:W-:Y:S01]  /*1de0*/  PRMT R15, RZ, 0x7610, R15 ;  /* 0x00007610ff0f7816 */ /* 0x000fe2000000000f */
[----:B------:R-:W-:Y:S01]  /*1df0*/  VIADD R20, R20, 0x1 ;  /* 0x0000000114147836 */ /* 0x000fe20000000000 */
[----:B------:R-:W-:Y:S02]  /*1e00*/  PRMT R8, RZ, 0x7610, R8 ;  /* 0x00007610ff087816 */ /* 0x000fe40000000008 */
[----:B------:R-:W-:Y:S02]  /*1e10*/  PRMT R16, RZ, 0x7610, R16 ;  /* 0x00007610ff107816 */ /* 0x000fe40000000010 */
[C---:B--2---:R-:W-:Y:S02]  /*1e20*/  @!P0 PRMT R15, R6.reuse, 0x7610, R15 ;  /* 0x00007610060f8816 */ /* 0x044fe4000000000f */
[----:B------:R-:W-:-:S03]  /*1e30*/  @!P0 PRMT R8, R6, 0x7632, R8 ;  /* 0x0000763206088816 */ /* 0x000fc60000000008 */
[----:B------:R-:W-:Y:S01]  /*1e40*/  IMAD.U32 R15, R15, 0x10000, RZ ;  /* 0x000100000f0f7824 */ /* 0x000fe200078e00ff */
[----:B------:R-:W-:Y:S02]  /*1e50*/  SHF.L.U32 R17, R8, 0x10, RZ ;  /* 0x0000001008117819 */ /* 0x000fe400000006ff */
[----:B------:R-:W-:Y:S01]  /*1e60*/  PRMT R8, RZ, 0x7610, R8 ;  /* 0x00007610ff087816 */ /* 0x000fe20000000008 */
[C---:B------:R-:W-:Y:S02]  /*1e70*/  FADD.FTZ R15, -R14.reuse, R15 ;  /* 0x0000000f0e0f7221 */ /* 0x040fe40000010100 */
[----:B------:R-:W-:Y:S02]  /*1e80*/  FADD.FTZ R17, -R14, R17 ;  /* 0x000000110e117221 */ /* 0x000fe40000010100 */
[-C--:B-1----:R-:W-:Y:S02]  /*1e90*/  FMUL.FTZ R15, R15, R2.reuse ;  /* 0x000000020f0f7220 */ /* 0x082fe40000410000 */
[----:B0-----:R-:W-:-:S02]  /*1ea0*/  FMUL.FTZ R4, R17, R2 ;  /* 0x0000000211047220 */ /* 0x001fc40000410000 */
[----:B------:R-:W-:Y:S02]  /*1eb0*/  FFMA.FTZ R6, R15, R12, R10 ;  /* 0x0000000c0f067223 */ /* 0x000fe4000001000a */
[----:B------:R-:W-:Y:S02]  /*1ec0*/  FFMA.FTZ R7, R4, R13, R11 ;  /* 0x0000000d04077223 */ /* 0x000fe4000001000b */
[----:B------:R-:W-:Y:S02]  /*1ed0*/  FMUL.FTZ R17, R6, -1.4426950216293334961 ;  /* 0xbfb8aa3b06117820 */ /* 0x000fe40000410000 */
[----:B------:R-:W-:-:S04]  /*1ee0*/  FMUL.FTZ R24, R7, -1.4426950216293334961 ;  /* 0xbfb8aa3b07187820 */ /* 0x000fc80000410000 */
[----:B------:R-:W0:Y:S04]  /*1ef0*/  MUFU.EX2 R17, R17 ;  /* 0x0000001100117308 */ /* 0x000e280000000800 */
[----:B------:R-:W1:Y:S01]  /*1f00*/  MUFU.EX2 R24, R24 ;  /* 0x0000001800187308 */ /* 0x000e620000000800 */
[C---:B---3--:R-:W-:Y:S02]  /*1f10*/  @!P0 PRMT R16, R5.reuse, 0x7610, R16 ;  /* 0x0000761005108816 */ /* 0x048fe40000000010 */
[----:B------:R-:W-:-:S03]  /*1f20*/  @!P0 PRMT R8, R5, 0x7632, R8 ;  /* 0x0000763205088816 */ /* 0x000fc60000000008 */
[----:B------:R-:W-:Y:S01]  /*1f30*/  IMAD.U32 R16, R16, 0x10000, RZ ;  /* 0x0001000010107824 */ /* 0x000fe200078e00ff */
[----:B------:R-:W-:Y:S01]  /*1f40*/  SHF.L.U32 R8, R8, 0x10, RZ ;  /* 0x0000001008087819 */ /* 0x000fe200000006ff */
[----:B0-----:R-:W-:Y:S01]  /*1f50*/  FADD.FTZ R18, R17, 1 ;  /* 0x3f80000011127421 */ /* 0x001fe20000010000 */
[----:B-1----:R-:W-:-:S03]  /*1f60*/  FADD.FTZ R25, R24, 1 ;  /* 0x3f80000018197421 */ /* 0x002fc60000010000 */
        /* <DEDUP_REMOVED lines=20> */
.L_x_1935:
[----:B------:R-:W-:Y:S05]  /*20b0*/  @!P2 BRA `(.L_x_1928) ;  /* 0x000000080008a947 */ /* 0x000fea0003800000 */
[----:B------:R-:W-:-:S07]  /*20c0*/  IADD3 R21, PT, PT, R20, -R21, RZ ;  /* 0x8000001514157210 */ /* 0x000fce0007ffe0ff */
.L_x_1936:
[----:B------:R-:W0:Y:S01]  /*20d0*/  @!P0 LDC.64 R16, c[0x0][0x3f8] ;  /* 0x0000fe00ff108b82 */ /* 0x000e220000000a00 */
[----:B------:R-:W-:Y:S01]  /*20e0*/  @!P0 SHF.R.S32.HI R25, RZ, 0x1f, R20 ;  /* 0x0000001fff198819 */ /* 0x000fe20000011414 */
[----:B------:R-:W-:-:S06]  /*20f0*/  @!P0 IMAD.MOV.U32 R24, RZ, RZ, R22 ;  /* 0x000000ffff188224 */ /* 0x000fcc00078e0016 */
[----:B------:R-:W2:Y:S01]  /*2100*/  @!P0 LDC.64 R18, c[0x0][0x3a0] ;  /* 0x0000e800ff128b82 */ /* 0x000ea20000000a00 */
[----:B0-----:R-:W-:-:S04]  /*2110*/  @!P0 IMAD R25, R25, R16, RZ ;  /* 0x0000001019198224 */ /* 0x001fc800078e02ff */
[----:B------:R-:W-:Y:S01]  /*2120*/  @!P0 IMAD R27, R20, R17, R25 ;  /* 0x00000011141b8224 */ /* 0x000fe200078e0219 */
[----:B------:R-:W-:-:S03]  /*2130*/  @!P0 MOV R25, R9 ;  /* 0x0000000900198202 */ /* 0x000fc60000000f00 */
[----:B------:R-:W-:-:S04]  /*2140*/  @!P0 IMAD.WIDE.U32 R16, R20, R16, R24 ;  /* 0x0000001014108225 */ /* 0x000fc800078e0018 */
[----:B------:R-:W-:Y:S01]  /*2150*/  @!P0 IMAD.IADD R17, R17, 0x1, R27 ;  /* 0x0000000111118824 */ /* 0x000fe200078e021b */
[----:B------:R-:W-:-:S04]  /*2160*/  @!P0 SHF.L.U32 R29, R16, 0x1, RZ ;  /* 0x00000001101d8819 */ /* 0x000fc800000006ff */
[----:B------:R-:W-:Y:S02]  /*2170*/  @!P0 SHF.L.U64.HI R26, R16, 0x1, R17 ;  /* 0x00000001101a8819 */ /* 0x000fe40000010211 */
[----:B--2---:R-:W-:Y:S01]  /*2180*/  @!P0 IADD3 R24, P1, PT, R29, R18, RZ ;  /* 0x000000121d188210 */ /* 0x004fe20007f3e0ff */
[----:B------:R-:W0:Y:S04]  /*2190*/  @!P0 LDC.64 R16, c[0x0][0x398] ;  /* 0x0000e600ff108b82 */ /* 0x000e280000000a00 */
[----:B------:R-:W-:-:S05]  /*21a0*/  @!P0 IMAD.X R25, R26, 0x1, R19, P1 ;  /* 0x000000011a198824 */ /* 0x000fca00008e0613 */
[----:B------:R2:W3:Y:S01]  /*21b0*/  @!P0 LDG.E R18, desc[UR6][R24.64] ;  /* 0x0000000618128981 */ /* 0x0004e2000c1e1900 */
[----:B0-----:R-:W-:-:S04]  /*21c0*/  @!P0 IADD3 R28, P1, PT, R29, R16, RZ ;  /* 0x000000101d1c8210 */ /* 0x001fc80007f3e0ff */
[----:B------:R-:W-:Y:S02]  /*21d0*/  @!P0 IADD3.X R29, PT, PT, R26, R17, RZ, P1, !PT ;  /* 0x000000111a1d8210 */ /* 0x000fe40000ffe4ff */
[----:B------:R-:W0:Y:S03]  /*21e0*/  @!P0 LDC.64 R16, c[0x0][0x3f8] ;  /* 0x0000fe00ff108b82 */ /* 0x000e260000000a00 */
[----:B------:R4:W5:Y:S01]  /*21f0*/  @!P0 LDG.E R19, desc[UR6][R28.64] ;  /* 0x000000061c138981 */ /* 0x000962000c1e1900 */
[----:B------:R-:W-:Y:S01]  /*2200*/  @!P0 VIADD R27, R20, 0x1 ;  /* 0x00000001141b8836 */ /* 0x000fe20000000000 */
[----:B--2---:R-:W-:Y:S01]  /*2210*/  @!P0 MOV R24, R22 ;  /* 0x0000001600188202 */ /* 0x004fe20000000f00 */
[----:B------:R-:W-:-:S03]  /*2220*/  @!P0 IMAD.MOV.U32 R25, RZ, RZ, R9 ;  /* 0x000000ffff198224 */ /* 0x000fc600078e0009 */
[----:B------:R-:W-:-:S05]  /*2230*/  @!P0 SHF.R.S32.HI R26, RZ, 0x1f, R27 ;  /* 0x0000001fff1a8819 */ /* 0x000fca000001141b */
[----:B0-----:R-:W-:-:S04]  /*2240*/  @!P0 IMAD R26, R26, R16, RZ ;  /* 0x000000101a1a8224 */ /* 0x001fc800078e02ff */
[C---:B----4-:R-:W-:Y:S02]  /*2250*/  @!P0 IMAD R29, R27.reuse, R17, R26 ;  /* 0x000000111b1d8224 */ /* 0x050fe400078e021a */
        /* <DEDUP_REMOVED lines=11> */
[----:B------:R0:W4:Y:S01]  /*2310*/  @!P0 LDG.E R16, desc[UR6][R16.64] ;  /* 0x0000000610108981 */ /* 0x000122000c1e1900 */
[----:B------:R-:W-:Y:S01]  /*2320*/  PRMT R24, RZ, 0x7610, R24 ;  /* 0x00007610ff187816 */ /* 0x000fe20000000018 */
[----:B------:R-:W-:Y:S01]  /*2330*/  VIADD R20, R20, 0x2 ;  /* 0x0000000214147836 */ /* 0x000fe20000000000 */
[----:B------:R-:W-:-:S04]  /*2340*/  IADD3 R21, PT, PT, R21, 0x2, RZ ;  /* 0x0000000215157810 */ /* 0x000fc80007ffe0ff */
[----:B------:R-:W-:Y:S02]  /*2350*/  ISETP.NE.AND P1, PT, R21, RZ, PT ;  /* 0x000000ff1500720c */ /* 0x000fe40003f25270 */
[----:B0-----:R-:W-:Y:S02]  /*2360*/  PRMT R17, RZ, 0x7610, R17 ;  /* 0x00007610ff117816 */ /* 0x001fe40000000011 */
[----:B---3--:R-:W-:-:S04]  /*2370*/  @!P0 PRMT R24, R18, 0x7610, R24 ;  /* 0x0000761012188816 */ /* 0x008fc80000000018 */
[----:B------:R-:W-:-:S05]  /*2380*/  SHF.L.U32 R25, R24, 0x10, RZ ;  /* 0x0000001018197819 */ /* 0x000fca00000006ff */
[----:B------:R-:W-:-:S04]  /*2390*/  FADD.FTZ R25, -R14, R25 ;  /* 0x000000190e197221 */ /* 0x000fc80000010100 */
[----:B-1----:R-:W-:-:S04]  /*23a0*/  FMUL.FTZ R25, R25, R2 ;  /* 0x0000000219197220 */ /* 0x002fc80000410000 */
[----:B------:R-:W-:-:S04]  /*23b0*/  FFMA.FTZ R24, R25, R12, R10 ;  /* 0x0000000c19187223 */ /* 0x000fc8000001000a */
[----:B------:R-:W-:Y:S01]  /*23c0*/  FMUL.FTZ R27, R24, -1.4426950216293334961 ;  /* 0xbfb8aa3b181b7820 */ /* 0x000fe20000410000 */
[----:B-----5:R-:W-:-:S05]  /*23d0*/  @!P0 PRMT R17, R19, 0x7610, R17 ;  /* 0x0000761013118816 */ /* 0x020fca0000000011 */
[----:B------:R-:W0:Y:S01]  /*23e0*/  MUFU.EX2 R27, R27 ;  /* 0x0000001b001b7308 */ /* 0x000e220000000800 */
[----:B------:R-:W-:Y:S02]  /*23f0*/  IMAD.U32 R17, R17, 0x10000, RZ ;  /* 0x0001000011117824 */ /* 0x000fe400078e00ff */
[----:B0-----:R-:W-:-:S06]  /*2400*/  FADD.FTZ R28, R27, 1 ;  /* 0x3f8000001b1c7421 */ /* 0x001fcc0000010000 */
[----:B------:R-:W0:Y:S02]  /*2410*/  MUFU.RCP R28, R28 ;  /* 0x0000001c001c7308 */ /* 0x000e240000001000 */
[----:B0-----:R-:W-:Y:S01]  /*2420*/  FADD.FTZ R29, -R28, 1 ;  /* 0x3f8000001c1d7421 */ /* 0x001fe20000010100 */
[----:B------:R-:W-:-:S03]  /*2430*/  FMUL.FTZ R17, R17, R28 ;  /* 0x0000001c11117220 */ /* 0x000fc60000410000 */
[----:B------:R-:W-:-:S04]  /*2440*/  FFMA.FTZ R24, R24, R29, 1 ;  /* 0x3f80000018187423 */ /* 0x000fc8000001001d */
[----:B------:R-:W-:Y:S01]  /*2450*/  FMUL.FTZ R24, R17, R24 ;  /* 0x0000001811187220 */ /* 0x000fe20000410000 */
[----:B------:R-:W-:-:S03]  /*2460*/  PRMT R17, RZ, 0x7610, R17 ;  /* 0x00007610ff117816 */ /* 0x000fc60000000011 */
[----:B------:R-:W-:Y:S01]  /*2470*/  FADD.FTZ R7, R24, R7 ;  /* 0x0000000718077221 */ /* 0x000fe20000010000 */
[----:B------:R-:W-:Y:S01]  /*2480*/  @!P0 PRMT R17, R18, 0x7632, R17 ;  /* 0x0000763212118816 */ /* 0x000fe20000000011 */
[----:B------:R-:W-:-:S03]  /*2490*/  FFMA.FTZ R15, R25, R24, R15 ;  /* 0x00000018190f7223 */ /* 0x000fc6000001000f */
[----:B------:R-:W-:Y:S02]  /*24a0*/  SHF.L.U32 R27, R17, 0x10, RZ ;  /* 0x00000010111b7819 */ /* 0x000fe400000006ff */
[----:B------:R-:W-:-:S04]  /*24b0*/  PRMT R17, RZ, 0x7610, R17 ;  /* 0x00007610ff117816 */ /* 0x000fc80000000011 */
[----:B------:R-:W-:Y:S01]  /*24c0*/  @!P0 PRMT R17, R19, 0x7632, R17 ;  /* 0x0000763213118816 */ /* 0x000fe20000000011 */
[----:B------:R-:W-:Y:S01]  /*24d0*/  FADD.FTZ R19, -R14, R27 ;  /* 0x0000001b0e137221 */ /* 0x000fe20000010100 */
[----:B------:R-:W-:-:S03]  /*24e0*/  FMUL.FTZ R27, R24, R12 ;  /* 0x0000000c181b7220 */ /* 0x000fc60000410000 */
[----:B------:R-:W-:Y:S01]  /*24f0*/  FMUL.FTZ R18, R19, R2 ;  /* 0x0000000213127220 */ /* 0x000fe20000410000 */
[----:B------:R-:W-:Y:S01]  /*2500*/  FFMA.FTZ R19, R25, R27, R6 ;  /* 0x0000001b19137223 */ /* 0x000fe20000010006 */
[----:B------:R-:W-:Y:S02]  /*2510*/  IMAD.U32 R17, R17, 0x10000, RZ ;  /* 0x0001000011117824 */ /* 0x000fe400078e00ff */
[----:B------:R-:W-:Y:S01]  /*2520*/  FADD.FTZ R8, R27, R8 ;  /* 0x000000081b087221 */ /* 0x000fe20000010000 */
[----:B------:R-:W-:-:S04]  /*2530*/  FFMA.FTZ R6, R18, R13, R11 ;  /* 0x0000000d12067223 */ /* 0x000fc8000001000b */
[----:B------:R-:W-:-:S06]  /*2540*/  FMUL.FTZ R24, R6, -1.4426950216293334961 ;  /* 0xbfb8aa3b06187820 */ /* 0x000fcc0000410000 */
[----:B------:R-:W0:Y:S02]  /*2550*/  MUFU.EX2 R24, R24 ;  /* 0x0000001800187308 */ /* 0x000e240000000800 */
[----:B0-----:R-:W-:-:S04]  /*2560*/  FADD.FTZ R25, R24, 1 ;  /* 0x3f80000018197421 */ /* 0x001fc80000010000 */
[----:B------:R-:W0:Y:S02]  /*2570*/  MUFU.RCP R28, R25 ;  /* 0x00000019001c7308 */ /* 0x000e240000001000 */
[----:B0-----:R-:W-:Y:S01]  /*2580*/  FMUL.FTZ R17, R17, R28 ;  /* 0x0000001c11117220 */ /* 0x001fe20000410000 */
[----:B------:R-:W-:Y:S01]  /*2590*/  FADD.FTZ R29, -R28, 1 ;  /* 0x3f8000001c1d7421 */ /* 0x000fe20000010100 */
[----:B------:R-:W-:-:S03]  /*25a0*/  PRMT R28, RZ, 0x7610, R28 ;  /* 0x00007610ff1c7816 */ /* 0x000fc6000000001c */
[----:B------:R-:W-:Y:S01]  /*25b0*/  FFMA.FTZ R6, R6, R29, 1 ;  /* 0x3f80000006067423 */ /* 0x000fe2000001001d */
[----:B--2---:R-:W-:-:S03]  /*25c0*/  @!P0 PRMT R28, R26, 0x7610, R28 ;  /* 0x000076101a1c8816 */ /* 0x004fc6000000001c */
[----:B------:R-:W-:Y:S01]  /*25d0*/  FMUL.FTZ R6, R17, R6 ;  /* 0x0000000611067220 */ /* 0x000fe20000410000 */
[----:B------:R-:W-:-:S03]  /*25e0*/  SHF.L.U32 R29, R28, 0x10, RZ ;  /* 0x000000101c1d7819 */ /* 0x000fc600000006ff */
[----:B------:R-:W-:Y:S01]  /*25f0*/  FADD.FTZ R4, R6, R4 ;  /* 0x0000000406047221 */ /* 0x000fe20000010000 */
[----:B------:R-:W-:Y:S01]  /*2600*/  FFMA.FTZ R5, R18, R6, R5 ;  /* 0x0000000612057223 */ /* 0x000fe20000010005 */
[----:B------:R-:W-:Y:S01]  /*2610*/  FADD.FTZ R29, -R14, R29 ;  /* 0x0000001d0e1d7221 */ /* 0x000fe20000010100 */
[----:B------:R-:W-:-:S03]  /*2620*/  FMUL.FTZ R6, R6, R13 ;  /* 0x0000000d06067220 */ /* 0x000fc60000410000 */
[----:B------:R-:W-:Y:S01]  /*2630*/  FMUL.FTZ R17, R29, R2 ;  /* 0x000000021d117220 */ /* 0x000fe20000410000 */
[--C-:B------:R-:W-:Y:S01]  /*2640*/  FFMA.FTZ R18, R18, R6, R19.reuse ;  /* 0x0000000612127223 */ /* 0x100fe20000010013 */
[----:B------:R-:W-:Y:S01]  /*2650*/  PRMT R19, RZ, 0x7610, R19 ;  /* 0x00007610ff137816 */ /* 0x000fe20000000013 */
[----:B------:R-:W-:Y:S01]  /*2660*/  FADD.FTZ R8, R6, R8 ;  /* 0x0000000806087221 */ /* 0x000fe20000010000 */
[----:B------:R-:W-:Y:S02]  /*2670*/  FFMA.FTZ R24, R17, R12, R10 ;  /* 0x0000000c11187223 */ /* 0x000fe4000001000a */
[----:B----4-:R-:W-:Y:S02]  /*2680*/  @!P0 PRMT R19, R16, 0x7610, R19 ;  /* 0x0000761010138816 */ /* 0x010fe40000000013 */
[----:B------:R-:W-:Y:S01]  /*2690*/  FMUL.FTZ R27, R24, -1.4426950216293334961 ;  /* 0xbfb8aa3b181b7820 */ /* 0x000fe20000410000 */
[----:B------:R-:W-:Y:S02]  /*26a0*/  PRMT R16, RZ, 0x7610, R16 ;  /* 0x00007610ff107816 */ /* 0x000fe40000000010 */
[----:B------:R-:W-:-:S02]  /*26b0*/  IMAD.U32 R28, R19, 0x10000, RZ ;  /* 0x00010000131c7824 */ /* 0x000fc400078e00ff */
[----:B------:R-:W-:Y:S01]  /*26c0*/  @!P0 PRMT R16, R26, 0x7632, R16 ;  /* 0x000076321a108816 */ /* 0x000fe20000000010 */
[----:B------:R-:W0:Y:S02]  /*26d0*/  MUFU.EX2 R27, R27 ;  /* 0x0000001b001b7308 */ /* 0x000e240000000800 */
[----:B0-----:R-:W-:-:S06]  /*26e0*/  FADD.FTZ R25, R27, 1 ;  /* 0x3f8000001b197421 */ /* 0x001fcc0000010000 */
[----:B------:R-:W0:Y:S02]  /*26f0*/  MUFU.RCP R25, R25 ;  /* 0x0000001900197308 */ /* 0x000e240000001000 */
[----:B0-----:R-:W-:Y:S01]  /*2700*/  FMUL.FTZ R19, R28, R25 ;  /* 0x000000191c137220 */ /* 0x001fe20000410000 */
[----:B------:R-:W-:Y:S01]  /*2710*/  FADD.FTZ R27, -R25, 1 ;  /* 0x3f800000191b7421 */ /* 0x000fe20000010100 */
[----:B------:R-:W-:-:S03]  /*2720*/  SHF.L.U32 R25, R16, 0x10, RZ ;  /* 0x0000001010197819 */ /* 0x000fc600000006ff */
[----:B------:R-:W-:Y:S02]  /*2730*/  FFMA.FTZ R24, R24, R27, 1 ;  /* 0x3f80000018187423 */ /* 0x000fe4000001001b */
[--C-:B------:R-:W-:Y:S01]  /*2740*/  FADD.FTZ R27, -R14, R25.reuse ;  /* 0x000000190e1b7221 */ /* 0x100fe20000010100 */
[----:B------:R-:W-:Y:S01]  /*2750*/  PRMT R25, RZ, 0x7610, R25 ;  /* 0x00007610ff197816 */ /* 0x000fe20000000019 */
[----:B------:R-:W-:-:S03]  /*2760*/  FMUL.FTZ R24, R19, R24 ;  /* 0x0000001813187220 */ /* 0x000fc60000410000 */
[----:B------:R-:W-:Y:S01]  /*2770*/  @!P0 PRMT R25, R16, 0x7632, R25 ;  /* 0x0000763210198816 */ /* 0x000fe20000000019 */
[----:B------:R-:W-:Y:S01]  /*2780*/  FMUL.FTZ R16, R27, R2 ;  /* 0x000000021b107220 */ /* 0x000fe20000410000 */
[----:B------:R-:W-:Y:S01]  /*2790*/  FFMA.FTZ R15, R17, R24, R15 ;  /* 0x00000018110f7223 */ /* 0x000fe2000001000f */
[----:B------:R-:W-:Y:S02]  /*27a0*/  FADD.FTZ R7, R7, R24 ;  /* 0x0000001807077221 */ /* 0x000fe40000010000 */
[----:B------:R-:W-:Y:S01]  /*27b0*/  FFMA.FTZ R19, R16, R13, R11 ;  /* 0x0000000d10137223 */ /* 0x000fe2000001000b */
[----:B------:R-:W-:-:S03]  /*27c0*/  IMAD.U32 R25, R25, 0x10000, RZ ;  /* 0x0001000019197824 */ /* 0x000fc600078e00ff */
        /* <DEDUP_REMOVED lines=17> */
.L_x_1928:
[----:B------:R-:W0:Y:S01]  /*28e0*/  S2R R14, SR_TID.X ;  /* 0x00000000000e7919 */ /* 0x000e220000002100 */
[----:B------:R-:W-:Y:S02]  /*28f0*/  ISETP.NE.AND P0, PT, R3, RZ, PT ;  /* 0x000000ff0300720c */ /* 0x000fe40003f05270 */
[----:B-1----:R-:W-:Y:S01]  /*2900*/  MOV R2, 0x400 ;  /* 0x0000040000027802 */ /* 0x002fe20000000f00 */
[----:B------:R-:W1:Y:S01]  /*2910*/  S2R R19, SR_CgaCtaId ;  /* 0x0000000000137919 */ /* 0x000e620000008800 */
[----:B------:R-:W-:Y:S02]  /*2920*/  SEL R10, RZ, 0x1, P0 ;  /* 0x00000001ff0a7807 */ /* 0x000fe40000000000 */
[----:B0-----:R-:W-:Y:S02]  /*2930*/  ISETP.GT.U32.AND P0, PT, R14, 0x1f, PT ;  /* 0x0000001f0e00780c */ /* 0x001fe40003f04070 */
[----:B-1----:R-:W-:-:S05]  /*2940*/  LEA R17, R19, R2, 0x18 ;  /* 0x0000000213117211 */ /* 0x002fca00078ec0ff */
[----:B------:R-:W-:-:S05]  /*2950*/  IMAD R17, R14, 0xc, R17 ;  /* 0x0000000c0e117824 */ /* 0x000fca00078e0211 */
[----:B------:R0:W-:Y:S04]  /*2960*/  STS [R17+0x14], R6 ;  /* 0x0000140611007388 */ /* 0x0001e80000000800 */
[----:B------:R0:W-:Y:S04]  /*2970*/  STS [R17+0x18], R8 ;  /* 0x0000180811007388 */ /* 0x0001e80000000800 */
[----:B------:R0:W-:Y:S01]  /*2980*/  STS [R17+0x10], R10 ;  /* 0x0000100a11007388 */ /* 0x0001e20000000800 */
[----:B------:R-:W-:Y:S06]  /*2990*/  BAR.SYNC.DEFER_BLOCKING 0x0 ;  /* 0x0000000000007b1d */ /* 0x000fec0000010000 */
[----:B------:R-:W-:Y:S05]  /*29a0*/  @P0 BRA `(.L_x_1937) ;  /* 0x0000000400580947 */ /* 0x000fea0003800000 */
[C---:B------:R-:W-:Y:S01]  /*29b0*/  IMAD R16, R14.reuse, 0xc, R17 ;  /* 0x0000000c0e107824 */ /* 0x040fe200078e0211 */
[----:B------:R-:W1:Y:S01]  /*29c0*/  S2R R24, SR_LANEID ;  /* 0x0000000000187919 */ /* 0x000e620000000000 */
[----:B------:R-:W-:Y:S01]  /*29d0*/  IADD3 R21, PT, PT, R17, 0x10, RZ ;  /* 0x0000001011157810 */ /* 0x000fe20007ffe0ff */
[----:B------:R-:W-:Y:S02]  /*29e0*/  UMOV UR4, 0xffffffff ;  /* 0xffffffff00047882 */ /* 0x000fe40000000000 */
[----:B0-----:R-:W0:Y:S02]  /*29f0*/  LDS.64 R10, [R16+0x18] ;  /* 0x00001800100a7984 */ /* 0x001e240000000a00 */
[----:B------:R-:W-:Y:S02]  /*2a00*/  IMAD R6, R14, 0xc, R21 ;  /* 0x0000000c0e067824 */ /* 0x000fe400078e0215 */
[----:B------:R-:W2:Y:S04]  /*2a10*/  LDS.64 R12, [R16+0x10] ;  /* 0x00001000100c7984 */ /* 0x000ea80000000a00 */
[----:B------:R-:W3:Y:S01]  /*2a20*/  LDS.64 R8, [R16+0x20] ;  /* 0x0000200010087984 */ /* 0x000ee20000000a00 */
[----:B0-----:R-:W-:Y:S01]  /*2a30*/  ISETP.NE.AND P1, PT, R11, RZ, PT ;  /* 0x000000ff0b00720c */ /* 0x001fe20003f25270 */
[----:B--2---:R-:W-:-:S02]  /*2a40*/  IMAD.IADD R23, R12, 0x1, R11 ;  /* 0x000000010c177824 */ /* 0x004fc400078e020b */
        /* <DEDUP_REMOVED lines=61> */
[----:B------:R1:W2:Y:S04]  /*2e20*/  SHFL.UP PT, R27, R20, 0x1, RZ ;  /* 0x04200000141b7989 */ /* 0x0002a800000e00ff */
[----:B------:R1:W3:Y:S02]  /*2e30*/  SHFL.UP PT, R25, R24, 0x1, RZ ;  /* 0x0420000018197989 */ /* 0x0002e400000e00ff */
.L_x_1959:
[----:B------:R-:W-:Y:S02]  /*2e40*/  ISETP.NE.AND P2, PT, R14, RZ, PT ;  /* 0x000000ff0e00720c */ /* 0x000fe40003f45270 */
[----:B------:R-:W-:-:S11]  /*2e50*/  PLOP3.LUT P0, PT, PT, PT, PT, 0x80, 0x8 ;  /* 0x000000000008781c */ /* 0x000fd60003f0f070 */
[----:B------:R-:W-:Y:S01]  /*2e60*/  @P2 ISETP.NE.AND P3, PT, R12, RZ, PT ;  /* 0x000000ff0c00220c */ /* 0x000fe20003f65270 */
[----:B---3--:R-:W-:-:S03]  /*2e70*/  @P2 IMAD.IADD R12, R25, 0x1, R12 ;  /* 0x00000001190c2824 */ /* 0x008fc600078e020c */
        /* <DEDUP_REMOVED lines=9> */
.L_x_1937:
[----:B------:R-:W-:Y:S05]  /*2f10*/  WARPSYNC.ALL ;  /* 0x0000000000007948 */ /* 0x000fea0003800000 */
[----:B------:R-:W3:Y:S01]  /*2f20*/  LDCU UR4, c[0x0][0x424] ;  /* 0x00008480ff0477ac */ /* 0x000ee20008000800 */
[----:B--2---:R-:W2:Y:S01]  /*2f30*/  LDC R13, c[0x0][0x420] ;  /* 0x00010800ff0d7b82 */ /* 0x004ea20000000800 */
[----:B------:R-:W-:Y:S01]  /*2f40*/  BSSY.RECONVERGENT B0, `(.L_x_1939) ;  /* 0x0000023000007945 */ /* 0x000fe20003800200 */
[----:B------:R-:W4:Y:S06]  /*2f50*/  LDCU.64 UR10, c[0x0][0x3f8] ;  /* 0x00007f00ff0a77ac */ /* 0x000f2c0008000a00 */
[----:B------:R-:W5:Y:S01]  /*2f60*/  LDC R11, c[0x0][0x410] ;  /* 0x00010400ff0b7b82 */ /* 0x000f620000000800 */
[----:B---3--:R-:W-:-:S07]  /*2f70*/  UIADD3 UR4, UPT, UPT, UR4, -0x2, URZ ;  /* 0xfffffffe04047890 */ /* 0x008fce000fffe0ff */
[----:B------:R-:W-:Y:S01]  /*2f80*/  BAR.SYNC.DEFER_BLOCKING 0x0 ;  /* 0x0000000000007b1d */ /* 0x000fe20000010000 */
[----:B------:R-:W-:Y:S01]  /*2f90*/  ISETP.NE.AND P2, PT, R3, UR4, PT ;  /* 0x0000000403007c0c */ /* 0x000fe2000bf45270 */
[----:B--2---:R-:W-:-:S06]  /*2fa0*/  IMAD R16, R13, UR8, R14 ;  /* 0x000000080d107c24 */ /* 0x004fcc000f8e020e */
[----:B------:R-:W2:Y:S01]  /*2fb0*/  LDC R3, c[0x0][0x428] ;  /* 0x00010a00ff037b82 */ /* 0x000ea20000000800 */
[----:B-----5:R-:W-:-:S05]  /*2fc0*/  ISETP.GE.AND P0, PT, R16, R11, PT ;  /* 0x0000000b1000720c */ /* 0x020fca0003f06270 */
[----:B------:R-:W-:Y:S01]  /*2fd0*/  @!P2 VIADD R12, R2, 0x320 ;  /* 0x00000320020ca836 */ /* 0x000fe20000000000 */
[----:B------:R-:W-:Y:S01]  /*2fe0*/  ISETP.GE.U32.OR P0, PT, R14, R13, P0 ;  /* 0x0000000d0e00720c */ /* 0x000fe20000706470 */
[----:B------:R-:W-:Y:S04]  /*2ff0*/  @!P2 LDS R9, [R17+0x18] ;  /* 0x000018001109a984 */ /* 0x000fe80000000800 */
[----:B0-----:R-:W0:Y:S01]  /*3000*/  @!P2 LDS R8, [R17+0x14] ;  /* 0x000014001108a984 */ /* 0x001e220000000800 */
[----:B--2---:R-:W-:Y:S01]  /*3010*/  IMAD R10, R3, UR8, R14 ;  /* 0x00000008030a7c24 */ /* 0x004fe2000f8e020e */
[----:B------:R-:W-:-:S04]  /*3020*/  @!P2 LEA R3, R19, R12, 0x18 ;  /* 0x0000000c1303a211 */ /* 0x000fc800078ec0ff */
[----:B------:R-:W-:Y:S02]  /*3030*/  @!P2 LEA R3, R0, R3, 0x3 ;  /* 0x000000030003a211 */ /* 0x000fe400078e18ff */
[----:B----4-:R-:W-:Y:S02]  /*3040*/  ISETP.GE.U32.AND P1, PT, R10, UR10, PT ;  /* 0x0000000a0a007c0c */ /* 0x010fe4000bf26070 */
[----:B------:R-:W-:-:S04]  /*3050*/  SHF.R.S32.HI R6, RZ, 0x1f, R10 ;  /* 0x0000001fff067819 */ /* 0x000fc8000001140a */
[----:B------:R-:W-:Y:S01]  /*3060*/  ISETP.GE.AND.EX P1, PT, R6, UR11, PT, P1 ;  /* 0x0000000b06007c0c */ /* 0x000fe2000bf26310 */
[----:B0-----:R0:W-:Y:S01]  /*3070*/  @!P2 STS.64 [R3], R8 ;  /* 0x000000080300a388 */ /* 0x0011e20000000a00 */
[----:B------:R-:W-:Y:S06]  /*3080*/  BAR.SYNC.DEFER_BLOCKING 0x0 ;  /* 0x0000000000007b1d */ /* 0x000fec0000010000 */
[----:B------:R-:W-:Y:S05]  /*3090*/  @P0 BRA `(.L_x_1940) ;  /* 0x0000000000340947 */ /* 0x000fea0003800000 */
[----:B------:R-:W-:Y:S01]  /*30a0*/  VIADD R2, R2, 0x320 ;  /* 0x0000032002027836 */ /* 0x000fe20000000000 */
[----:B------:R-:W2:Y:S01]  /*30b0*/  LDC.64 R12, c[0x0][0x3d8] ;  /* 0x0000f600ff0c7b82 */ /* 0x000ea20000000a00 */
[----:B------:R-:W-:-:S03]  /*30c0*/  USHF.L.U32 UR4, UR5, 0x1, URZ ;  /* 0x0000000105047899 */ /* 0x000fc600080006ff */
[----:B------:R-:W-:-:S03]  /*30d0*/  LEA R19, R19, R2, 0x18 ;  /* 0x0000000213137211 */ /* 0x000fc600078ec0ff */
[----:B0-----:R-:W-:Y:S01]  /*30e0*/  IMAD R9, R11, UR4, R11 ;  /* 0x000000040b097c24 */ /* 0x001fe2000f8e020b */
[----:B------:R-:W-:-:S03]  /*30f0*/  LEA R2, R14, R19, 0x3 ;  /* 0x000000130e027211 */ /* 0x000fc600078e18ff */
[----:B------:R-:W-:Y:S02]  /*3100*/  IMAD.IADD R17, R16, 0x1, R9 ;  /* 0x0000000110117824 */ /* 0x000fe400078e0209 */
[----:B------:R-:W-:Y:S01]  /*3110*/  IMAD R9, R11, UR4, R16 ;  /* 0x000000040b097c24 */ /* 0x000fe2000f8e0210 */
[----:B------:R-:W0:Y:S03]  /*3120*/  LDS.64 R2, [R2] ;  /* 0x0000000002027984 */ /* 0x000e260000000a00 */
[----:B--2---:R-:W-:-:S04]  /*3130*/  IMAD.WIDE R8, R9, 0x4, R12 ;  /* 0x0000000409087825 */ /* 0x004fc800078e020c */
[----:B------:R-:W-:Y:S01]  /*3140*/  IMAD.WIDE R12, R17, 0x4, R12 ;  /* 0x00000004110c7825 */ /* 0x000fe200078e020c */
[----:B0-----:R2:W-:Y:S04]  /*3150*/  REDG.E.ADD.F32.FTZ.RN.STRONG.GPU desc[UR6][R8.64], R2 ;  /* 0x00000002080079a6 */ /* 0x0015e8000c12f306 */
[----:B------:R2:W-:Y:S02]  /*3160*/  REDG.E.ADD.F32.FTZ.RN.STRONG.GPU desc[UR6][R12.64], R3 ;  /* 0x000000030c0079a6 */ /* 0x0005e4000c12f306 */
.L_x_1940:
[----:B------:R-:W-:Y:S05]  /*3170*/  BSYNC.RECONVERGENT B0 ;  /* 0x0000000000007941 */ /* 0x000fea0003800200 */
.L_x_1939:
        /* <DEDUP_REMOVED lines=23> */
.L_x_1938:
[----:B------:R-:W-:Y:S02]  /*32f0*/  HFMA2 R18, -RZ, RZ, 0, 5.9604644775390625e-08 ;  /* 0x00000001ff127431 */ /* 0x000fe400000001ff */
[----:B------:R-:W-:Y:S01]  /*3300*/  IMAD.MOV.U32 R21, RZ, RZ, RZ ;  /* 0x000000ffff157224 */ /* 0x000fe200078e00ff */
[----:B------:R-:W-:Y:S02]  /*3310*/  MOV R16, 0xffffffff ;  /* 0xffffffff00107802 */ /* 0x000fe40000000f00 */
[----:B------:R-:W-:Y:S02]  /*3320*/  ISETP.GE.AND P3, PT, R24, 0x1, PT ;  /* 0x000000011800780c */ /* 0x000fe40003f66270 */
[----:B------:R-:W-:-:S13]  /*3330*/  ISETP.NE.AND P2, PT, R23, RZ, PT ;  /* 0x000000ff1700720c */ /* 0x000fda0003f45270 */
[----:B------:R-:W-:Y:S05]  /*3340*/  WARPSYNC.COLLECTIVE R16, `(.L_x_1941) ;  /* 0x0000000010087348 */ /* 0x000fea0003c00000 */
[----:B------:R0:W1:Y:S02]  /*3350*/  SHFL.UP P0, R27, R23, R18, R21 ;  /* 0x04000012171b7389 */ /* 0x0000640000000015 */
[----:B01----:R-:W-:Y:S05]  /*3360*/  ENDCOLLECTIVE ;  /* 0x000000000000791b */ /* 0x003fea0003800000 */
.L_x_1941:
[----:B------:R-:W-:Y:S01]  /*3370*/  ISETP.GE.AND P4, PT, R24, 0x8, PT ;  /* 0x000000081800780c */ /* 0x000fe20003f86270 */
[----:B------:R-:W-:-:S05]  /*3380*/  IMAD.MOV.U32 R25, RZ, RZ, R27 ;  /* 0x000000ffff197224 */ /* 0x000fca00078e001b */
[----:B------:R-:W-:-:S04]  /*3390*/  SEL R26, R25, RZ, P3 ;  /* 0x000000ff191a7207 */ /* 0x000fc80001800000 */
[----:B------:R-:W-:Y:S01]  /*33a0*/  IADD3 R25, PT, PT, R23, R26, RZ ;  /* 0x0000001a17197210 */ /* 0x000fe20007ffe0ff */
[----:B------:R-:W-:-:S07]  /*33b0*/  IMAD.MOV.U32 R23, RZ, RZ, R22 ;  /* 0x000000ffff177224 */ /* 0x000fce00078e0016 */
[----:B------:R-:W-:Y:S05]  /*33c0*/  WARPSYNC.COLLECTIVE R16, `(.L_x_1942) ;  /* 0x0000000010087348 */ /* 0x000fea0003c00000 */
[----:B------:R0:W1:Y:S02]  /*33d0*/  SHFL.UP P0, R27, R23, R18, R21 ;  /* 0x04000012171b7389 */ /* 0x0000640000000015 */
[----:B01----:R-:W-:Y:S05]  /*33e0*/  ENDCOLLECTIVE ;  /* 0x000000000000791b */ /* 0x003fea0003800000 */
.L_x_1942:
[----:B------:R-:W-:Y:S01]  /*33f0*/  MOV R23, R20 ;  /* 0x0000001400177202 */ /* 0x000fe20000000f00 */
[----:B------:R-:W-:-:S05]  /*3400*/  FADD.FTZ R27, R22, R27 ;  /* 0x0000001b161b7221 */ /* 0x000fca0000010000 */
[----:B------:R-:W-:-:S07]  /*3410*/  @P3 FSEL R22, R27, R22, !P2 ;  /* 0x000000161b163208 */ /* 0x000fce0005000000 */
[----:B------:R-:W-:Y:S05]  /*3420*/  WARPSYNC.COLLECTIVE R16, `(.L_x_1943) ;  /* 0x0000000010087348 */ /* 0x000fea0003c00000 */
[----:B------:R0:W1:Y:S02]  /*3430*/  SHFL.UP P0, R27, R23, R18, R21 ;  /* 0x04000012171b7389 */ /* 0x0000640000000015 */
[----:B01----:R-:W-:Y:S05]  /*3440*/  ENDCOLLECTIVE ;  /* 0x000000000000791b */ /* 0x003fea0003800000 */
.L_x_1943:
[----:B------:R-:W-:Y:S01]  /*3450*/  MOV R23, R25 ;  /* 0x0000001900177202 */ /* 0x000fe20000000f00 */
[----:B------:R-:W-:Y:S02]  /*3460*/  IMAD.MOV.U32 R18, RZ, RZ, 0x2 ;  /* 0x00000002ff127424 */ /* 0x000fe400078e00ff */
[----:B------:R-:W-:-:S07]  /*3470*/  IMAD.MOV.U32 R29, RZ, RZ, R27 ;  /* 0x000000ffff1d7224 */ /* 0x000fce00078e001b */
[----:B------:R-:W-:Y:S05]  /*3480*/  WARPSYNC.COLLECTIVE R16, `(.L_x_1944) ;  /* 0x0000000010087348 */ /* 0x000fea0003c00000 */
[----:B------:R0:W1:Y:S02]  /*3490*/  SHFL.UP P0, R27, R23, R18, R21 ;  /* 0x04000012171b7389 */ /* 0x0000640000000015 */
[----:B01----:R-:W-:Y:S05]  /*34a0*/  ENDCOLLECTIVE ;  /* 0x000000000000791b */ /* 0x003fea0003800000 */
.L_x_1944:
        /* <DEDUP_REMOVED lines=9> */
.L_x_1945:
        /* <DEDUP_REMOVED lines=8> */
.L_x_1946:
[----:B------:R-:W-:Y:S02]  /*35c0*/  IMAD.MOV.U32 R23, RZ, RZ, R26 ;  /* 0x000000ffff177224 */ /* 0x000fe400078e001a */
[----:B------:R-:W-:Y:S01]  /*35d0*/  HFMA2 R18, -RZ, RZ, 0, 2.384185791015625e-07 ;  /* 0x00000004ff127431 */ /* 0x000fe200000001ff */
[----:B------:R-:W-:-:S07]  /*35e0*/  MOV R29, R27 ;  /* 0x0000001b001d7202 */ /* 0x000fce0000000f00 */
[----:B------:R-:W-:Y:S05]  /*35f0*/  WARPSYNC.COLLECTIVE R16, `(.L_x_1947) ;  /* 0x0000000010087348 */ /* 0x000fea0003c00000 */
[----:B------:R0:W1:Y:S02]  /*3600*/  SHFL.UP P0, R27, R23, R18, R21 ;  /* 0x04000012171b7389 */ /* 0x0000640000000015 */
[----:B01----:R-:W-:Y:S05]  /*3610*/  ENDCOLLECTIVE ;  /* 0x000000000000791b */ /* 0x003fea0003800000 */
.L_x_1947:
        /* <DEDUP_REMOVED lines=9> */
.L_x_1948:
        /* <DEDUP_REMOVED lines=8> */
.L_x_1949:
[----:B------:R-:W-:Y:S01]  /*3730*/  MOV R23, R25 ;  /* 0x0000001900177202 */ /* 0x000fe20000000f00 */
[----:B------:R-:W-:Y:S02]  /*3740*/  HFMA2 R18, -RZ, RZ, 0, 4.76837158203125e-07 ;  /* 0x00000008ff127431 */ /* 0x000fe400000001ff */
[----:B------:R-:W-:-:S07]  /*3750*/  IMAD.MOV.U32 R29, RZ, RZ, R27 ;  /* 0x000000ffff1d7224 */ /* 0x000fce00078e001b */
[----:B------:R-:W-:Y:S05]  /*3760*/  WARPSYNC.COLLECTIVE R16, `(.L_x_1950) ;  /* 0x0000000010087348 */ /* 0x000fea0003c00000 */
[----:B------:R0:W1:Y:S02]  /*3770*/  SHFL.UP P0, R27, R23, R18, R21 ;  /* 0x04000012171b7389 */ /* 0x0000640000000015 */
[----:B01----:R-:W-:Y:S05]  /*3780*/  ENDCOLLECTIVE ;  /* 0x000000000000791b */ /* 0x003fea0003800000 */
.L_x_1950:
[----:B------:R-:W-:-:S05]  /*3790*/  FADD.FTZ R29, R20, R29 ;  /* 0x0000001d141d7221 */ /* 0x000fca0000010000 */
[----:B------:R-:W-:Y:S02]  /*37a0*/  @P3 FSEL R20, R29, R20, !P2 ;  /* 0x000000141d143208 */ /* 0x000fe40005000000 */
[----:B------:R-:W-:Y:S02]  /*37b0*/  ISETP.NE.AND P3, PT, R25, RZ, PT ;  /* 0x000000ff1900720c */ /* 0x000fe40003f65270 */
[----:B------:R-:W-:Y:S02]  /*37c0*/  ISETP.GE.AND P2, PT, R24, 0x10, PT ;  /* 0x000000101800780c */ /* 0x000fe40003f46270 */
[----:B------:R-:W-:Y:S01]  /*37d0*/  MOV R23, R22 ;  /* 0x0000001600177202 */ /* 0x000fe20000000f00 */
[----:B------:R-:W-:-:S10]  /*37e0*/  IMAD.MOV.U32 R26, RZ, RZ, R27 ;  /* 0x000000ffff1a7224 */ /* 0x000fd400078e001b */
[----:B------:R-:W-:Y:S05]  /*37f0*/  WARPSYNC.COLLECTIVE R16, `(.L_x_1951) ;  /* 0x0000000010087348 */ /* 0x000fea0003c00000 */
[----:B------:R0:W1:Y:S02]  /*3800*/  SHFL.UP P0, R27, R23, R18, R21 ;  /* 0x04000012171b7389 */ /* 0x0000640000000015 */
[----:B01----:R-:W-:Y:S05]  /*3810*/  ENDCOLLECTIVE ;  /* 0x000000000000791b */ /* 0x003fea0003800000 */
.L_x_1951:
[----:B------:R-:W-:-:S04]  /*3820*/  SEL R26, R26, RZ, P4 ;  /* 0x000000ff1a1a7207 */ /* 0x000fc80002000000 */
[----:B------:R-:W-:Y:S01]  /*3830*/  IADD3 R26, PT, PT, R25, R26, RZ ;  /* 0x0000001a191a7210 */ /* 0x000fe20007ffe0ff */
[----:B------:R-:W-:Y:S02]  /*3840*/  IMAD.MOV.U32 R23, RZ, RZ, R20 ;  /* 0x000000ffff177224 */ /* 0x000fe400078e0014 */
[----:B------:R-:W-:-:S05]  /*3850*/  FADD.FTZ R27, R22, R27 ;  /* 0x0000001b161b7221 */ /* 0x000fca0000010000 */
[----:B------:R-:W-:-:S07]  /*3860*/  @P4 FSEL R22, R27, R22, !P3 ;  /* 0x000000161b164208 */ /* 0x000fce0005800000 */
[----:B------:R-:W-:Y:S05]  /*3870*/  WARPSYNC.COLLECTIVE R16, `(.L_x_1952) ;  /* 0x0000000010087348 */ /* 0x000fea0003c00000 */
[----:B------:R0:W1:Y:S02]  /*3880*/  SHFL.UP P0, R27, R23, R18, R21 ;  /* 0x04000012171b7389 */ /* 0x0000640000000015 */
[----:B01----:R-:W-:Y:S05]  /*3890*/  ENDCOLLECTIVE ;  /* 0x000000000000791b */ /* 0x003fea0003800000 */
.L_x_1952:
[----:B------:R-:W-:Y:S01]  /*38a0*/  MOV R23, R26 ;  /* 0x0000001a00177202 */ /* 0x000fe20000000f00 */
[----:B------:R-:W-:Y:S01]  /*38b0*/  IMAD.MOV.U32 R18, RZ, RZ, 0x10 ;  /* 0x00000010ff127424 */ /* 0x000fe200078e00ff */
[----:B------:R-:W-:-:S07]  /*38c0*/  MOV R29, R27 ;  /* 0x0000001b001d7202 */ /* 0x000fce0000000f00 */
[----:B------:R-:W-:Y:S05]  /*38d0*/  WARPSYNC.COLLECTIVE R16, `(.L_x_1953) ;  /* 0x0000000010087348 */ /* 0x000fea0003c00000 */
[----:B------:R0:W1:Y:S02]  /*38e0*/  SHFL.UP P0, R27, R23, R18, R21 ;  /* 0x04000012171b7389 */ /* 0x0000640000000015 */
[----:B01----:R-:W-:Y:S05]  /*38f0*/  ENDCOLLECTIVE ;  /* 0x000000000000791b */ /* 0x003fea0003800000 */
.L_x_1953:
[----:B------:R-:W-:-:S05]  /*3900*/  FADD.FTZ R29, R20, R29 ;  /* 0x0000001d141d7221 */ /* 0x000fca0000010000 */
[----:B------:R-:W-:Y:S02]  /*3910*/  @P4 FSEL R20, R29, R20, !P3 ;  /* 0x000000141d144208 */ /* 0x000fe40005800000 */
[----:B------:R-:W-:Y:S01]  /*3920*/  ISETP.NE.AND P3, PT, R26, RZ, PT ;  /* 0x000000ff1a00720c */ /* 0x000fe20003f65270 */
[----:B------:R-:W-:Y:S01]  /*3930*/  IMAD.MOV.U32 R23, RZ, RZ, R22 ;  /* 0x000000ffff177224 */ /* 0x000fe200078e0016 */
[----:B------:R-:W-:-:S11]  /*3940*/  MOV R25, R27 ;  /* 0x0000001b00197202 */ /* 0x000fd60000000f00 */
[----:B------:R-:W-:Y:S05]  /*3950*/  WARPSYNC.COLLECTIVE R16, `(.L_x_1954) ;  /* 0x0000000010087348 */ /* 0x000fea0003c00000 */
[----:B------:R0:W1:Y:S02]  /*3960*/  SHFL.UP P0, R27, R23, R18, R21 ;  /* 0x04000012171b7389 */ /* 0x0000640000000015 */
[----:B01----:R-:W-:Y:S05]  /*3970*/  ENDCOLLECTIVE ;  /* 0x000000000000791b */ /* 0x003fea0003800000 */
.L_x_1954:
        /* <DEDUP_REMOVED lines=8> */
.L_x_1955:
[----:B------:R-:W-:Y:S02]  /*3a00*/  IMAD.MOV.U32 R23, RZ, RZ, R24 ;  /* 0x000000ffff177224 */ /* 0x000fe400078e0018 */
[----:B------:R-:W-:Y:S01]  /*3a10*/  HFMA2 R18, -RZ, RZ, 0, 5.9604644775390625e-08 ;  /* 0x00000001ff127431 */ /* 0x000fe200000001ff */
[----:B------:R-:W-:-:S07]  /*3a20*/  MOV R29, R27 ;  /* 0x0000001b001d7202 */ /* 0x000fce0000000f00 */
[----:B------:R-:W-:Y:S05]  /*3a30*/  WARPSYNC.COLLECTIVE R16, `(.L_x_1956) ;  /* 0x0000000010087348 */ /* 0x000fea0003c00000 */
[----:B------:R0:W1:Y:S02]  /*3a40*/  SHFL.UP P0, R27, R23, R18, R21 ;  /* 0x04000012171b7389 */ /* 0x0000640000000015 */
[----:B01----:R-:W-:Y:S05]  /*3a50*/  ENDCOLLECTIVE ;  /* 0x000000000000791b */ /* 0x003fea0003800000 */
.L_x_1956:
[----:B------:R-:W-:-:S05]  /*3a60*/  FADD.FTZ R29, R20, R29 ;  /* 0x0000001d141d7221 */ /* 0x000fca0000010000 */
[----:B------:R-:W-:Y:S01]  /*3a70*/  @P2 FSEL R20, R29, R20, !P3 ;  /* 0x000000141d142208 */ /* 0x000fe20005800000 */
[----:B------:R-:W-:Y:S01]  /*3a80*/  IMAD.MOV.U32 R23, RZ, RZ, R22 ;  /* 0x000000ffff177224 */ /* 0x000fe200078e0016 */
[----:B------:R-:W-:-:S07]  /*3a90*/  MOV R25, R27 ;  /* 0x0000001b00197202 */ /* 0x000fce0000000f00 */
[----:B------:R-:W-:Y:S05]  /*3aa0*/  WARPSYNC.COLLECTIVE R16, `(.L_x_1957) ;  /* 0x0000000010087348 */ /* 0x000fea0003c00000 */
[----:B------:R0:W1:Y:S02]  /*3ab0*/  SHFL.UP P0, R27, R23, R18, R21 ;  /* 0x04000012171b7389 */ /* 0x0000640000000015 */
[----:B01----:R-:W-:Y:S05]  /*3ac0*/  ENDCOLLECTIVE ;  /* 0x000000000000791b */ /* 0x003fea0003800000 */
.L_x_1957:
[----:B------:R-:W-:Y:S02]  /*3ad0*/  MOV R23, R20 ;  /* 0x0000001400177202 */ /* 0x000fe40000000f00 */
[----:B------:R-:W-:-:S07]  /*3ae0*/  MOV R22, R27 ;  /* 0x0000001b00167202 */ /* 0x000fce0000000f00 */
[----:B------:R-:W-:Y:S05]  /*3af0*/  WARPSYNC.COLLECTIVE R16, `(.L_x_1958) ;  /* 0x0000000010087348 */ /* 0x000fea0003c00000 */
[----:B------:R0:W1:Y:S02]  /*3b00*/  SHFL.UP P0, R27, R23, R18, R21 ;  /* 0x04000012171b7389 */ /* 0x0000640000000015 */
[----:B01----:R-:W-:Y:S05]  /*3b10*/  ENDCOLLECTIVE ;  /* 0x000000000000791b */ /* 0x003fea0003800000 */
.L_x_1958:
[----:B------:R-:W-:Y:S05]  /*3b20*/  BRA `(.L_x_1959) ;  /* 0xfffffff000c47947 */ /* 0x000fea000383ffff */
.L_x_1960:
        /* <DEDUP_REMOVED lines=13> */
.L_x_3931:


//--------------------- .text._Z30group_norm_nhwc_bwd_sum_kernelI11Bf16IOFp32WLi128EEv26Group_norm_nhwc_bwd_params --------------------------
	.section	.text._Z30group_norm_nhwc_bwd_sum_kernelI11Bf16IOFp32WLi128EEv26Group_norm_nhwc_bwd_params,"ax",@progbits
	.align	128
        .global         _Z30group_norm_nhwc_bwd_sum_kernelI11Bf16IOFp32WLi128EEv26Group_norm_nhwc_bwd_params
        .type           _Z30group_norm_nhwc_bwd_sum_kernelI11Bf16IOFp32WLi128EEv26Group_norm_nhwc_bwd_params,@function
        .size           _Z30group_norm_nhwc_bwd_sum_kernelI11Bf16IOFp32WLi128EEv26Group_norm_nhwc_bwd_params,(.L_x_3932 - _Z30group_norm_nhwc_bwd_sum_kernelI11Bf16IOFp32WLi128EEv26Group_norm_nhwc_bwd_params)
        .other          _Z30group_norm_nhwc_bwd_sum_kernelI11Bf16IOFp32WLi128EEv26Group_norm_nhwc_bwd_params,@"STO_CUDA_ENTRY STV_DEFAULT"
_Z30group_norm_nhwc_bwd_sum_kernelI11Bf16IOFp32WLi128EEv26Group_norm_nhwc_bwd_params:
.text._Z30group_norm_nhwc_bwd_sum_kernelI11Bf16IOFp32WLi128EEv26Group_norm_nhwc_bwd_params:
        /* <DEDUP_REMOVED lines=30> */
[----:B------:R-:W2:Y:S01]  /*01e0*/  I2F.U32.RP R8, R3 ;  /* 0x0000000300087306 */ /* 0x000ea20000209000 */
[----:B------:R-:W4:Y:S02]  /*01f0*/  LDC R7, c[0x0][0x41c] ;  /* 0x00010700ff077b82 */ /* 0x000f240000000800 */
        /* <DEDUP_REMOVED lines=12> */
[----:B------:R-:W-:Y:S02]  /*02c0*/  SHF.R.S32.HI R23, RZ, 0x1f, R22 ;  /* 0x0000001fff177819 */ /* 0x000fe40000011416 */
[----:B------:R-:W-:Y:S02]  /*02d0*/  CS2R R12, SRZ ;  /* 0x00000000000c7805 */ /* 0x000fe4000001ff00 */
[----:B------:R-:W-:Y:S01]  /*02e0*/  ISETP.GE.AND.EX P0, PT, R23, UR11, PT, P0 ;  /* 0x0000000b17007c0c */ /* 0x000fe2000bf06300 */
[----:B0-----:R-:W-:-:S04]  /*02f0*/  VIADD R4, R8, 0xffffffe ;  /* 0x0ffffffe08047836 */ /* 0x001fc80000000000 */
[----:B------:R0:W1:Y:S02]  /*0300*/  F2I.FTZ.U32.TRUNC.NTZ R5, R4 ;  /* 0x0000000400057305 */ /* 0x000064000021f000 */
[----:B0-----:R-:W-:Y:S01]  /*0310*/  IMAD.MOV.U32 R4, RZ, RZ, RZ ;  /* 0x000000ffff047224 */ /* 0x001fe200078e00ff */
[----:B-1----:R-:W-:-:S05]  /*0320*/  IADD3 R10, PT, PT, RZ, -R5, RZ ;  /* 0x80000005ff0a7210 */ /* 0x002fca0007ffe0ff */
[----:B------:R-:W-:Y:S01]  /*0330*/  IMAD R9, R10, R3, RZ ;  /* 0x000000030a097224 */ /* 0x000fe200078e02ff */
[----:B------:R-:W-:-:S03]  /*0340*/  CS2R R10, SRZ ;  /* 0x00000000000a7805 */ /* 0x000fc6000001ff00 */
[----:B------:R-:W-:-:S06]  /*0350*/  IMAD.HI.U32 R5, R5, R9, R4 ;  /* 0x0000000905057227 */ /* 0x000fcc00078e0004 */
[----:B------:R-:W-:-:S05]  /*0360*/  IMAD.HI.U32 R9, R5, R6, RZ ;  /* 0x0000000605097227 */ /* 0x000fca00078e00ff */
[----:B------:R-:W-:Y:S01]  /*0370*/  IADD3 R16, PT, PT, -R9, RZ, RZ ;  /* 0x000000ff09107210 */ /* 0x000fe20007ffe1ff */
[----:B----4-:R-:W-:Y:S06]  /*0380*/  @P0 BRA `(.L_x_1962) ;  /* 0x0000000000300947 */ /* 0x010fec0003800000 */
        /* <DEDUP_REMOVED lines=12> */
.L_x_1962:
[----:B------:R-:W-:Y:S05]  /*0450*/  BSYNC.RECONVERGENT B0 ;  /* 0x0000000000007941 */ /* 0x000fea0003800200 */
.L_x_1961:
[----:B-----5:R-:W-:Y:S01]  /*0460*/  FFMA.FTZ R18, -R14, R14, R15 ;  /* 0x0000000e0e127223 */ /* 0x020fe2000001010f */
[C---:B------:R-:W-:Y:S01]  /*0470*/  IMAD R8, R3.reuse, R16, R6 ;  /* 0x0000001003087224 */ /* 0x040fe200078e0206 */
[----:B------:R-:W1:Y:S01]  /*0480*/  S2UR UR4, SR_CTAID.Y ;  /* 0x00000000000479c3 */ /* 0x000e620000002600 */
[----:B------:R-:W-:Y:S01]  /*0490*/  ISETP.NE.U32.AND P4, PT, R3, RZ, PT ;  /* 0x000000ff0300720c */ /* 0x000fe20003f85070 */
[----:B------:R-:W-:Y:S01]  /*04a0*/  HFMA2 R20, -RZ, RZ, 1.875, 0 ;  /* 0x3f800000ff147431 */ /* 0x000fe200000001ff */
[----:B------:R-:W-:Y:S02]  /*04b0*/  FSETP.GTU.FTZ.AND P2, PT, R18, RZ, PT ;  /* 0x000000ff1200720b */ /* 0x000fe40003f5c000 */
[----:B------:R-:W-:-:S03]  /*04c0*/  ISETP.GE.U32.AND P1, PT, R8, R3, PT ;  /* 0x000000030800720c */ /* 0x000fc60003f26070 */
[----:B0-----:R-:W0:Y:S08]  /*04d0*/  LDC.64 R4, c[0x0][0x400] ;  /* 0x00010000ff047b82 */ /* 0x001e300000000a00 */
[----:B------:R-:W2:Y:S02]  /*04e0*/  @P2 LDC R17, c[0x0][0x3c0] ;  /* 0x0000f000ff112b82 */ /* 0x000ea40000000800 */
[----:B------:R-:W-:Y:S01]  /*04f0*/  @P1 IMAD.IADD R8, R8, 0x1, -R3 ;  /* 0x0000000108081824 */ /* 0x000fe200078e0a03 */
[----:B------:R-:W-:-:S04]  /*0500*/  @P1 IADD3 R9, PT, PT, R9, 0x1, RZ ;  /* 0x0000000109091810 */ /* 0x000fc80007ffe0ff */
[----:B------:R-:W-:Y:S01]  /*0510*/  ISETP.GE.U32.AND P3, PT, R8, R3, PT ;  /* 0x000000030800720c */ /* 0x000fe20003f66070 */
[----:B-1----:R-:W-:-:S05]  /*0520*/  IMAD R19, R7, UR4, RZ ;  /* 0x0000000407137c24 */ /* 0x002fca000f8e02ff */
[----:B------:R-:W-:Y:S02]  /*0530*/  SHF.R.S32.HI R16, RZ, 0x1f, R19 ;  /* 0x0000001fff107819 */ /* 0x000fe40000011413 */
[----:B------:R-:W-:-:S04]  /*0540*/  IADD3 R15, P5, PT, R19, R7, RZ ;  /* 0x00000007130f7210 */ /* 0x000fc80007fbe0ff */
[----:B------:R-:W-:Y:S01]  /*0550*/  LEA.HI.X.SX32 R8, R7, R16, 0x1, P5 ;  /* 0x0000001007087211 */ /* 0x000fe200028f0eff */
[----:B------:R-:W-:Y:S01]  /*0560*/  @P3 VIADD R9, R9, 0x1 ;  /* 0x0000000109093836 */ /* 0x000fe20000000000 */
[----:B0-----:R-:W-:-:S04]  /*0570*/  ISETP.LT.U32.AND P1, PT, R15, R4, PT ;  /* 0x000000040f00720c */ /* 0x001fc80003f21070 */
[----:B------:R-:W-:Y:S01]  /*0580*/  ISETP.LT.AND.EX P1, PT, R8, R5, PT, P1 ;  /* 0x000000050800720c */ /* 0x000fe20003f21310 */
[----:B------:R-:W-:Y:S01]  /*0590*/  IMAD.MOV.U32 R8, RZ, RZ, RZ ;  /* 0x000000ffff087224 */ /* 0x000fe200078e00ff */
[----:B------:R-:W-:Y:S01]  /*05a0*/  SEL R2, R2, R9, !P4 ;  /* 0x0000000902027207 */ /* 0x000fe20006000000 */
[----:B--2---:R-:W-:Y:S01]  /*05b0*/  @P2 FADD.FTZ R9, R18, R17 ;  /* 0x0000001112092221 */ /* 0x004fe20000010000 */
[----:B------:R-:W-:Y:S02]  /*05c0*/  SEL R18, R15, R4, P1 ;  /* 0x000000040f127207 */ /* 0x000fe40000800000 */
[----:B------:R-:W-:Y:S01]  /*05d0*/  MOV R15, RZ ;  /* 0x000000ff000f7202 */ /* 0x000fe20000000f00 */
[----:B------:R0:W1:Y:S01]  /*05e0*/  @P2 MUFU.RSQ R20, R9 ;  /* 0x0000000900142308 */ /* 0x0000620000001400 */
[----:B------:R-:W-:Y:S01]  /*05f0*/  ISETP.GT.AND P1, PT, R18, R19, PT ;  /* 0x000000131200720c */ /* 0x000fe20003f24270 */
[----:B------:R-:W-:-:S04]  /*0600*/  IMAD.MOV R4, RZ, RZ, -R2 ;  /* 0x000000ffff047224 */ /* 0x000fc800078e0a02 */
[----:B------:R-:W-:Y:S01]  /*0610*/  IMAD R3, R3, R4, R6 ;  /* 0x0000000403037224 */ /* 0x000fe200078e0206 */
[----:B------:R-:W-:Y:S02]  /*0620*/  CS2R R6, SRZ ;  /* 0x0000000000067805 */ /* 0x000fe4000001ff00 */
[----:B------:R-:W-:-:S05]  /*0630*/  CS2R R4, SRZ ;  /* 0x0000000000047805 */ /* 0x000fca000001ff00 */
        /* <DEDUP_REMOVED lines=8> */
[----:B------:R-:W-:Y:S02]  /*06c0*/  HFMA2 R8, -RZ, RZ, 0, 0 ;  /* 0x00000000ff087431 */ /* 0x000fe400000001ff */
[----:B------:R-:W-:Y:S01]  /*06d0*/  IMAD.IADD R18, R18, 0x1, -R19 ;  /* 0x0000000112127824 */ /* 0x000fe200078e0a13 */
[----:B------:R-:W-:Y:S02]  /*06e0*/  CS2R R6, SRZ ;  /* 0x0000000000067805 */ /* 0x000fe4000001ff00 */
[----:B------:R-:W-:Y:S02]  /*06f0*/  ISETP.GT.U32.AND P1, PT, R4, -0x4, PT ;  /* 0xfffffffc0400780c */ /* 0x000fe40003f24070 */
[----:B------:R-:W-:Y:S01]  /*0700*/  CS2R R4, SRZ ;  /* 0x0000000000047805 */ /* 0x000fe2000001ff00 */
[----:B------:R-:W-:-:S10]  /*0710*/  IMAD.MOV.U32 R15, RZ, RZ, RZ ;  /* 0x000000ffff0f7224 */ /* 0x000fd400078e00ff */
[----:B------:R-:W-:Y:S05]  /*0720*/  @P1 BRA `(.L_x_1965) ;  /* 0x0000000800f01947 */ /* 0x000fea0003800000 */
[----:B------:R-:W-:Y:S01]  /*0730*/  LOP3.LUT R17, R18, 0xfffffffc, RZ, 0xc0, !PT ;  /* 0xfffffffc12117812 */ /* 0x000fe200078ec0ff */
[----:B------:R-:W-:Y:S01]  /*0740*/  IMAD.MOV.U32 R8, RZ, RZ, RZ ;  /* 0x000000ffff087224 */ /* 0x000fe200078e00ff */
[----:B------:R-:W-:Y:S02]  /*0750*/  IADD3 R16, PT, PT, R19, 0x1, RZ ;  /* 0x0000000113107810 */ /* 0x000fe40007ffe0ff */
[----:B------:R-:W-:-:S07]  /*0760*/  IADD3 R17, PT, PT, -R17, RZ, RZ ;  /* 0x000000ff11117210 */ /* 0x000fce0007ffe1ff */
.L_x_1966:
[----:B------:R-:W0:Y:S01]  /*0770*/  @!P0 LDC.64 R10, c[0x0][0x3f8] ;  /* 0x0000fe00ff0a8b82 */ /* 0x000e220000000a00 */
[----:B------:R-:W-:Y:S02]  /*0780*/  @!P0 VIADD R29, R16, 0xffffffff ;  /* 0xffffffff101d8836 */ /* 0x000fe40000000000 */
[----:B------:R-:W-:-:S03]  /*0790*/  @!P0 IMAD.MOV.U32 R27, RZ, RZ, R9 ;  /* 0x000000ffff1b8224 */ /* 0x000fc600078e0009 */
[----:B------:R-:W-:-:S05]  /*07a0*/  @!P0 SHF.R.S32.HI R19, RZ, 0x1f, R29 ;  /* 0x0000001fff138819 */ /* 0x000fca000001141d */
        /* <DEDUP_REMOVED lines=16> */
[----:B------:R-:W-:Y:S01]  /*08b0*/  PRMT R27, RZ, 0x7610, R27 ;  /* 0x00007610ff1b7816 */ /* 0x000fe2000000001b */
[----:B0-----:R-:W0:Y:S01]  /*08c0*/  @!P0 LDC.64 R10, c[0x0][0x3f8] ;  /* 0x0000fe00ff0a8b82 */ /* 0x001e220000000a00 */
[----:B--2---:R-:W-:-:S04]  /*08d0*/  @!P0 PRMT R26, R19, 0x7610, R26 ;  /* 0x00007610131a8816 */ /* 0x004fc8000000001a */
[----:B------:R-:W-:-:S05]  /*08e0*/  SHF.L.U32 R26, R26, 0x10, RZ ;  /* 0x000000101a1a7819 */ /* 0x000fca00000006ff */
[----:B------:R-:W-:-:S04]  /*08f0*/  FADD.FTZ R29, -R14, R26 ;  /* 0x0000001a0e1d7221 */ /* 0x000fc80000010100 */
[----:B-1----:R-:W-:Y:S01]  /*0900*/  FMUL.FTZ R28, R29, R20 ;  /* 0x000000141d1c7220 */ /* 0x002fe20000410000 */
[----:B---3--:R-:W-:-:S05]  /*0910*/  @!P0 PRMT R27, R21, 0x7610, R27 ;  /* 0x00007610151b8816 */ /* 0x008fca000000001b */
[----:B------:R-:W-:-:S04]  /*0920*/  IMAD.U32 R27, R27, 0x10000, RZ ;  /* 0x000100001b1b7824 */ /* 0x000fc800078e00ff */
[C---:B------:R-:W-:Y:S01]  /*0930*/  FMUL.FTZ R26, R27.reuse, R12 ;  /* 0x0000000c1b1a7220 */ /* 0x040fe20000410000 */
[C---:B------:R-:W-:Y:S01]  /*0940*/  FADD.FTZ R6, R27.reuse, R6 ;  /* 0x000000061b067221 */ /* 0x040fe20000010000 */
[----:B------:R-:W-:Y:S01]  /*0950*/  FFMA.FTZ R15, R27, R28, R15 ;  /* 0x0000001c1b0f7223 */ /* 0x000fe2000001000f */
[----:B------:R-:W-:Y:S01]  /*0960*/  @!P0 SHF.R.S32.HI R27, RZ, 0x1f, R16 ;  /* 0x0000001fff1b8819 */ /* 0x000fe20000011410 */
[----:B------:R-:W-:Y:S01]  /*0970*/  FFMA.FTZ R5, R28, R26, R5 ;  /* 0x0000001a1c057223 */ /* 0x000fe20000010005 */
[----:B------:R-:W-:Y:S01]  /*0980*/  FADD.FTZ R8, R26, R8 ;  /* 0x000000081a087221 */ /* 0x000fe20000010000 */
[----:B------:R-:W-:Y:S02]  /*0990*/  @!P0 MOV R26, R24 ;  /* 0x00000018001a8202 */ /* 0x000fe40000000f00 */
[----:B0-----:R-:W-:-:S04]  /*09a0*/  @!P0 IMAD R27, R27, R10, RZ ;  /* 0x0000000a1b1b8224 */ /* 0x001fc800078e02ff */
[C---:B------:R-:W-:Y:S02]  /*09b0*/  @!P0 IMAD R29, R16.reuse, R11, R27 ;  /* 0x0000000b101d8224 */ /* 0x040fe400078e021b */
[----:B------:R-:W-:Y:S02]  /*09c0*/  @!P0 IMAD.MOV.U32 R27, RZ, RZ, R9 ;  /* 0x000000ffff1b8224 */ /* 0x000fe400078e0009 */
[----:B------:R-:W-:-:S04]  /*09d0*/  @!P0 IMAD.WIDE.U32 R10, R16, R10, R26 ;  /* 0x0000000a100a8225 */ /* 0x000fc800078e001a */
[----:B------:R-:W-:Y:S01]  /*09e0*/  @!P0 IMAD.SHL.U32 R27, R10, 0x2, RZ ;  /* 0x000000020a1b8824 */ /* 0x000fe200078e00ff */
[----:B------:R-:W-:-:S04]  /*09f0*/  @!P0 IADD3 R11, PT, PT, R11, R29, RZ ;  /* 0x0000001d0b0b8210 */ /* 0x000fc80007ffe0ff */
[----:B------:R-:W-:Y:S02]  /*0a00*/  @!P0 SHF.L.U64.HI R26, R10, 0x1, R11 ;  /* 0x000000010a1a8819 */ /* 0x000fe4000001020b */
[----:B------:R-:W0:Y:S02]  /*0a10*/  @!P0 LDC.64 R10, c[0x0][0x3a0] ;  /* 0x0000e800ff0a8b82 */ /* 0x000e240000000a00 */
        /* <DEDUP_REMOVED lines=9> */
[----:B------:R-:W-:-:S04]  /*0ab0*/  PRMT R27, RZ, 0x7610, R27 ;  /* 0x00007610ff1b7816 */ /* 0x000fc8000000001b */
[----:B------:R-:W-:Y:S02]  /*0ac0*/  @!P0 PRMT R27, R21, 0x7632, R27 ;  /* 0x00007632151b8816 */ /* 0x000fe4000000001b */
[----:B0-----:R-:W-:Y:S02]  /*0ad0*/  PRMT R11, RZ, 0x7610, R11 ;  /* 0x00007610ff0b7816 */ /* 0x001fe4000000000b */
[----:B------:R-:W-:Y:S01]  /*0ae0*/  PRMT R21, RZ, 0x7610, R21 ;  /* 0x00007610ff157816 */ /* 0x000fe20000000015 */
[----:B------:R-:W-:Y:S01]  /*0af0*/  IMAD.U32 R27, R27, 0x10000, RZ ;  /* 0x000100001b1b7824 */ /* 0x000fe200078e00ff */
[C---:B--2---:R-:W-:Y:S02]  /*0b00*/  @!P0 PRMT R11, R28.reuse, 0x7610, R11 ;  /* 0x000076101c0b8816 */ /* 0x044fe4000000000b */
[----:B------:R-:W-:Y:S02]  /*0b10*/  @!P0 PRMT R21, R28, 0x7632, R21 ;  /* 0x000076321c158816 */ /* 0x000fe40000000015 */
[----:B------:R-:W-:-:S02]  /*0b20*/  SHF.L.U32 R11, R11, 0x10, RZ ;  /* 0x000000100b0b7819 */ /* 0x000fc400000006ff */
[----:B------:R-:W-:-:S03]  /*0b30*/  SHF.L.U32 R21, R21, 0x10, RZ ;  /* 0x0000001015157819 */ /* 0x000fc600000006ff */
[----:B------:R-:W-:Y:S01]  /*0b40*/  FADD.FTZ R11, -R14, R11 ;  /* 0x0000000b0e0b7221 */ /* 0x000fe20000010100 */
[C---:B---3--:R-:W-:Y:S02]  /*0b50*/  @!P0 PRMT R26, R10.reuse, 0x7610, R26 ;  /* 0x000076100a1a8816 */ /* 0x048fe4000000001a */
[----:B------:R-:W-:Y:S02]  /*0b60*/  @!P0 PRMT R19, R10, 0x7632, R19 ;  /* 0x000076320a138816 */ /* 0x000fe40000000013 */
[----:B------:R-:W-:Y:S01]  /*0b70*/  PRMT R10, RZ, 0x7610, R10 ;  /* 0x00007610ff0a7816 */ /* 0x000fe2000000000a */
[----:B------:R-:W-:-:S03]  /*0b80*/  IMAD.U32 R26, R26, 0x10000, RZ ;  /* 0x000100001a1a7824 */ /* 0x000fc600078e00ff */
[----:B------:R-:W-:Y:S01]  /*0b90*/  @!P0 PRMT R10, R19, 0x7632, R10 ;  /* 0x00007632130a8816 */ /* 0x000fe2000000000a */
[----:B------:R-:W-:-:S03]  /*0ba0*/  FADD.FTZ R6, R6, R26 ;  /* 0x0000001a06067221 */ /* 0x000fc60000010000 */
[----:B------:R-:W-:Y:S01]  /*0bb0*/  SHF.L.U32 R29, R10, 0x10, RZ ;  /* 0x000000100a1d7819 */ /* 0x000fe200000006ff */
[C---:B------:R-:W-:Y:S01]  /*0bc0*/  FADD.FTZ R10, R27.reuse, R4 ;  /* 0x000000041b0a7221 */ /* 0x040fe20000010000 */
[----:B------:R-:W-:-:S03]  /*0bd0*/  FMUL.FTZ R4, R27, R13 ;  /* 0x0000000d1b047220 */ /* 0x000fc60000410000 */
[----:B------:R-:W-:-:S04]  /*0be0*/  FADD.FTZ R29, -R14, R29 ;  /* 0x0000001d0e1d7221 */ /* 0x000fc80000010100 */
[----:B------:R-:W-:Y:S01]  /*0bf0*/  FMUL.FTZ R28, R29, R20 ;  /* 0x000000141d1c7220 */ /* 0x000fe20000410000 */
[----:B------:R-:W-:-:S03]  /*0c00*/  @!P0 IADD3 R29, PT, PT, R16, 0x1, RZ ;  /* 0x00000001101d8810 */ /* 0x000fc60007ffe0ff */
[----:B------:R-:W-:Y:S01]  /*0c10*/  FFMA.FTZ R7, R27, R28, R7 ;  /* 0x0000001c1b077223 */ /* 0x000fe20000010007 */
[----:B------:R-:W-:Y:S01]  /*0c20*/  FFMA.FTZ R5, R28, R4, R5 ;  /* 0x000000041c057223 */ /* 0x000fe20000010005 */
[----:B------:R-:W-:Y:S01]  /*0c30*/  FMUL.FTZ R28, R11, R20 ;  /* 0x000000140b1c7220 */ /* 0x000fe20000410000 */
[----:B------:R-:W-:Y:S01]  /*0c40*/  FADD.FTZ R11, R4, R8 ;  /* 0x00000008040b7221 */ /* 0x000fe20000010000 */
[----:B------:R-:W-:Y:S01]  /*0c50*/  FADD.FTZ R27, -R14, R21 ;  /* 0x000000150e1b7221 */ /* 0x000fe20000010100 */
[----:B------:R-:W-:Y:S02]  /*0c60*/  IMAD.U32 R21, R19, 0x10000, RZ ;  /* 0x0001000013157824 */ /* 0x000fe400078e00ff */
[C---:B------:R-:W-:Y:S01]  /*0c70*/  FFMA.FTZ R15, R26.reuse, R28, R15 ;  /* 0x0000001c1a0f7223 */ /* 0x040fe2000001000f */
[----:B------:R-:W-:Y:S01]  /*0c80*/  FMUL.FTZ R26, R26, R12 ;  /* 0x0000000c1a1a7220 */ /* 0x000fe20000410000 */
[----:B------:R-:W-:Y:S01]  /*0c90*/  FMUL.FTZ R19, R27, R20 ;  /* 0x000000141b137220 */ /* 0x000fe20000410000 */
[----:B------:R-:W-:Y:S01]  /*0ca0*/  FADD.FTZ R8, R10, R21 ;  /* 0x000000150a087221 */ /* 0x000fe20000010000 */
[C---:B------:R-:W-:Y:S01]  /*0cb0*/  FMUL.FTZ R10, R21.reuse, R13 ;  /* 0x0000000d150a7220 */ /* 0x040fe20000410000 */
[----:B------:R-:W-:Y:S01]  /*0cc0*/  FFMA.FTZ R28, R28, R26, R5 ;  /* 0x0000001a1c1c7223 */ /* 0x000fe20000010005 */
[----:B------:R-:W-:Y:S01]  /*0cd0*/  FFMA.FTZ R7, R21, R19, R7 ;  /* 0x0000001315077223 */ /* 0x000fe20000010007 */
[----:B------:R-:W0:Y:S01]  /*0ce0*/  @!P0 LDC.64 R4, c[0x0][0x3f8] ;  /* 0x0000fe00ff048b82 */ /* 0x000e220000000a00 */
[----:B------:R-:W-:Y:S01]  /*0cf0*/  FADD.FTZ R21, R11, R26 ;  /* 0x0000001a0b157221 */ /* 0x000fe20000010000 */
[----:B------:R-:W-:Y:S01]  /*0d00*/  FFMA.FTZ R11, R19, R10, R28 ;  /* 0x0000000a130b7223 */ /* 0x000fe2000001001c */
[----:B------:R-:W-:-:S02]  /*0d10*/  @!P0 SHF.R.S32.HI R19, RZ, 0x1f, R29 ;  /* 0x0000001fff138819 */ /* 0x000fc4000001141d */
[----:B------:R-:W-:Y:S01]  /*0d20*/  @!P0 MOV R27, R9 ;  /* 0x00000009001b8202 */ /* 0x000fe20000000f00 */
[----:B------:R-:W-:Y:S02]  /*0d30*/  FADD.FTZ R10, R10, R21 ;  /* 0x000000150a0a7221 */ /* 0x000fe40000010000 */
[----:B0-----:R-:W-:-:S04]  /*0d40*/  @!P0 IMAD R26, R19, R4, RZ ;  /* 0x00000004131a8224 */ /* 0x001fc800078e02ff */
        /* <DEDUP_REMOVED lines=10> */
[----:B------:R1:W2:Y:S01]  /*0df0*/  @!P0 LDG.E R28, desc[UR6][R28.64] ;  /* 0x000000061c1c8981 */ /* 0x0002a2000c1e1900 */
[----:B0-----:R-:W-:-:S04]  /*0e00*/  @!P0 IADD3 R4, P1, PT, R19, R4, RZ ;  /* 0x0000000413048210 */ /* 0x001fc80007f3e0ff */
[----:B------:R-:W-:-:S05]  /*0e10*/  @!P0 IADD3.X R5, PT, PT, R26, R5, RZ, P1, !PT ;  /* 0x000000051a058210 */ /* 0x000fca0000ffe4ff */
[----:B------:R0:W3:Y:S01]  /*0e20*/  @!P0 LDG.E R4, desc[UR6][R4.64] ;  /* 0x0000000604048981 */ /* 0x0000e2000c1e1900 */
[----:B------:R-:W-:Y:S01]  /*0e30*/  PRMT R21, RZ, 0x7610, R21 ;  /* 0x00007610ff157816 */ /* 0x000fe20000000015 */
[----:B-1----:R-:W-:Y:S01]  /*0e40*/  @!P0 VIADD R29, R16, 0x2 ;  /* 0x00000002101d8836 */ /* 0x002fe20000000000 */
[----:B------:R-:W-:Y:S02]  /*0e50*/  PRMT R26, RZ, 0x7610, R26 ;  /* 0x00007610ff1a7816 */ /* 0x000fe4000000001a */
[----:B------:R-:W-:Y:S02]  /*0e60*/  PRMT R19, RZ, 0x7610, R19 ;  /* 0x00007610ff137816 */ /* 0x000fe40000000013 */
[C---:B--2---:R-:W-:Y:S02]  /*0e70*/  @!P0 PRMT R21, R28.reuse, 0x7610, R21 ;  /* 0x000076101c158816 */ /* 0x044fe40000000015 */
[----:B------:R-:W-:-:S03]  /*0e80*/  @!P0 PRMT R19, R28, 0x7632, R19 ;  /* 0x000076321c138816 */ /* 0x000fc60000000013 */
[----:B------:R-:W-:Y:S02]  /*0e90*/  IMAD.U32 R21, R21, 0x10000, RZ ;  /* 0x0001000015157824 */ /* 0x000fe400078e00ff */
[----:B0-----:R-:W-:Y:S02]  /*0ea0*/  IMAD.U32 R5, R19, 0x10000, RZ ;  /* 0x0001000013057824 */ /* 0x001fe400078e00ff */
[----:B------:R-:W-:Y:S01]  /*0eb0*/  FADD.FTZ R27, -R14, R21 ;  /* 0x000000150e1b7221 */ /* 0x000fe20000010100 */
[----:B---3--:R-:W-:-:S04]  /*0ec0*/  @!P0 PRMT R26, R4, 0x7610, R26 ;  /* 0x00007610041a8816 */ /* 0x008fc8000000001a */
[----:B------:R-:W-:Y:S01]  /*0ed0*/  SHF.L.U32 R21, R26, 0x10, RZ ;  /* 0x000000101a157819 */ /* 0x000fe200000006ff */
[----:B------:R-:W-:Y:S01]  /*0ee0*/  FMUL.FTZ R26, R27, R20 ;  /* 0x000000141b1a7220 */ /* 0x000fe20000410000 */
[----:B------:R-:W-:-:S03]  /*0ef0*/  FADD.FTZ R27, -R14, R5 ;  /* 0x000000050e1b7221 */ /* 0x000fc60000010100 */
        /* <DEDUP_REMOVED lines=8> */
[----:B------:R-:W-:Y:S01]  /*0f80*/  @!P0 IMAD.MOV.U32 R27, RZ, RZ, R9 ;  /* 0x000000ffff1b8224 */ /* 0x000fe200078e0009 */
[----:B------:R-:W-:-:S05]  /*0f90*/  SHF.L.U32 R28, R21, 0x10, RZ ;  /* 0x00000010151c7819 */ /* 0x000fca00000006ff */
[----:B------:R-:W-:Y:S01]  /*0fa0*/  FMUL.FTZ R21, R28, R13 ;  /* 0x0000000d1c157220 */ /* 0x000fe20000410000 */
[----:B------:R-:W-:Y:S01]  /*0fb0*/  FADD.FTZ R8, R8, R28 ;  /* 0x0000001c08087221 */ /* 0x000fe20000010000 */
[----:B------:R-:W-:Y:S01]  /*0fc0*/  FFMA.FTZ R7, R28, R26, R7 ;  /* 0x0000001a1c077223 */ /* 0x000fe20000010007 */
[----:B------:R-:W-:Y:S01]  /*0fd0*/  FADD.FTZ R28, R10, R19 ;  /* 0x000000130a1c7221 */ /* 0x000fe20000010000 */
[----:B------:R-:W-:Y:S01]  /*0fe0*/  FFMA.FTZ R10, R26, R21, R11 ;  /* 0x000000151a0a7223 */ /* 0x000fe2000001000b */
[----:B------:R-:W-:-:S05]  /*0ff0*/  @!P0 SHF.R.S32.HI R11, RZ, 0x1f, R29 ;  /* 0x0000001fff0b8819 */ /* 0x000fca000001141d */
[----:B0-----:R-:W-:Y:S02]  /*1000*/  @!P0 IMAD R26, R11, R4, RZ ;  /* 0x000000040b1a8224 */ /* 0x001fe400078e02ff */
[----:B------:R-:W-:Y:S02]  /*1010*/  FADD.FTZ R11, R21, R28 ;  /* 0x0000001c150b7221 */ /* 0x000fe40000010000 */
        /* <DEDUP_REMOVED lines=13> */
[----:B------:R-:W3:Y:S01]  /*10f0*/  @!P0 LDG.E R4, desc[UR6][R4.64] ;  /* 0x0000000604048981 */ /* 0x000ee2000c1e1900 */
[----:B------:R-:W-:Y:S01]  /*1100*/  PRMT R21, RZ, 0x7610, R21 ;  /* 0x00007610ff157816 */ /* 0x000fe20000000015 */
[----:B------:R-:W-:Y:S01]  /*1110*/  VIADD R17, R17, 0x4 ;  /* 0x0000000411117836 */ /* 0x000fe20000000000 */
[----:B------:R-:W-:Y:S01]  /*1120*/  PRMT R26, RZ, 0x7610, R26 ;  /* 0x00007610ff1a7816 */ /* 0x000fe2000000001a */
[----:B------:R-:W-:Y:S01]  /*1130*/  VIADD R16, R16, 0x4 ;  /* 0x0000000410107836 */ /* 0x000fe20000000000 */
[----:B------:R-:W-:Y:S02]  /*1140*/  PRMT R19, RZ, 0x7610, R19 ;  /* 0x00007610ff137816 */ /* 0x000fe40000000013 */
[----:B------:R-:W-:Y:S02]  /*1150*/  ISETP.NE.AND P1, PT, R17, RZ, PT ;  /* 0x000000ff1100720c */ /* 0x000fe40003f25270 */
[C---:B--2---:R-:W-:Y:S02]  /*1160*/  @!P0 PRMT R21, R28.reuse, 0x7610, R21 ;  /* 0x000076101c158816 */ /* 0x044fe40000000015 */
[----:B------:R-:W-:-:S02]  /*1170*/  @!P0 PRMT R19, R28, 0x7632, R19 ;  /* 0x000076321c138816 */ /* 0x000fc40000000013 */
[----:B------:R-:W-:Y:S02]  /*1180*/  SHF.L.U32 R27, R21, 0x10, RZ ;  /* 0x00000010151b7819 */ /* 0x000fe400000006ff */
[----:B------:R-:W-:Y:S02]  /*1190*/  PRMT R21, RZ, 0x7610, R21 ;  /* 0x00007610ff157816 */ /* 0x000fe40000000015 */
[----:B------:R-:W-:Y:S01]  /*11a0*/  SHF.L.U32 R19, R19, 0x10, RZ ;  /* 0x0000001013137819 */ /* 0x000fe200000006ff */
[----:B------:R-:W-:-:S04]  /*11b0*/  FADD.FTZ R27, -R14, R27 ;  /* 0x0000001b0e1b7221 */ /* 0x000fc80000010100 */
[----:B------:R-:W-:Y:S01]  /*11c0*/  FMUL.FTZ R27, R27, R20 ;  /* 0x000000141b1b7220 */ /* 0x000fe20000410000 */
[----:B------:R-:W-:-:S04]  /*11d0*/  FADD.FTZ R19, -R14, R19 ;  /* 0x000000130e137221 */ /* 0x000fc80000010100 */
[----:B------:R-:W-:Y:S01]  /*11e0*/  FMUL.FTZ R19, R19, R20 ;  /* 0x0000001413137220 */ /* 0x000fe20000410000 */
[C---:B---3--:R-:W-:Y:S02]  /*11f0*/  @!P0 PRMT R26, R4.reuse, 0x7610, R26 ;  /* 0x00007610041a8816 */ /* 0x048fe4000000001a */
[----:B------:R-:W-:-:S03]  /*1200*/  @!P0 PRMT R21, R4, 0x7632, R21 ;  /* 0x0000763204158816 */ /* 0x000fc60000000015 */
[----:B------:R-:W-:-:S04]  /*1210*/  IMAD.U32 R26, R26, 0x10000, RZ ;  /* 0x000100001a1a7824 */ /* 0x000fc800078e00ff */
[----:B------:R-:W-:Y:S01]  /*1220*/  FADD.FTZ R6, R6, R26 ;  /* 0x0000001a06067221 */ /* 0x000fe20000010000 */
[C---:B------:R-:W-:Y:S01]  /*1230*/  FFMA.FTZ R15, R26.reuse, R27, R15 ;  /* 0x0000001b1a0f7223 */ /* 0x040fe2000001000f */
[----:B------:R-:W-:Y:S01]  /*1240*/  FMUL.FTZ R4, R26, R12 ;  /* 0x0000000c1a047220 */ /* 0x000fe20000410000 */
[----:B------:R-:W-:-:S03]  /*1250*/  SHF.L.U32 R26, R21, 0x10, RZ ;  /* 0x00000010151a7819 */ /* 0x000fc600000006ff */
[----:B------:R-:W-:Y:S01]  /*1260*/  FADD.FTZ R28, R11, R4 ;  /* 0x000000040b1c7221 */ /* 0x000fe20000010000 */
[----:B------:R-:W-:Y:S01]  /*1270*/  FFMA.FTZ R10, R27, R4, R10 ;  /* 0x000000041b0a7223 */ /* 0x000fe2000001000a */
[----:B------:R-:W-:Y:S01]  /*1280*/  FMUL.FTZ R5, R26, R13 ;  /* 0x0000000d1a057220 */ /* 0x000fe20000410000 */
[----:B------:R-:W-:Y:S01]  /*1290*/  FADD.FTZ R4, R8, R26 ;  /* 0x0000001a08047221 */ /* 0x000fe20000010000 */
[----:B------:R-:W-:Y:S02]  /*12a0*/  FFMA.FTZ R7, R26, R19, R7 ;  /* 0x000000131a077223 */ /* 0x000fe40000010007 */
[----:B------:R-:W-:Y:S01]  /*12b0*/  FADD.FTZ R8, R5, R28 ;  /* 0x0000001c05087221 */ /* 0x000fe20000010000 */
[----:B------:R-:W-:Y:S01]  /*12c0*/  FFMA.FTZ R5, R19, R5, R10 ;  /* 0x0000000513057223 */ /* 0x000fe2000001000a */
[----:B------:R-:W-:Y:S06]  /*12d0*/  @P1 BRA `(.L_x_1966) ;  /* 0xfffffff400241947 */ /* 0x000fec000383ffff */
[----:B------:R-:W-:-:S07]  /*12e0*/  IADD3 R19, PT, PT, R16, -0x1, RZ ;  /* 0xffffffff10137810 */ /* 0x000fce0007ffe0ff */
.L_x_1965:
        /* <DEDUP_REMOVED lines=12> */
[----:B------:R-:W-:-:S03]  /*13b0*/  @!P0 MOV R17, R9 ;  /* 0x0000000900118202 */ /* 0x000fc60000000f00 */
[----:B------:R-:W-:Y:S02]  /*13c0*/  @!P0 IMAD R18, R16, UR10, RZ ;  /* 0x0000000a10128c24 */ /* 0x000fe4000f8e02ff */
[----:B------:R-:W-:Y:S02]  /*13d0*/  @!P0 IMAD.MOV.U32 R16, RZ, RZ, R24 ;  /* 0x000000ffff108224 */ /* 0x000fe400078e0018 */
[C---:B------:R-:W-:Y:S02]  /*13e0*/  @!P0 IMAD R21, R19.reuse, UR11, R18 ;  /* 0x0000000b13158c24 */ /* 0x040fe4000f8e0212 */
[----:B------:R-:W-:Y:S02]  /*13f0*/  @!P0 IMAD.WIDE.U32 R26, R19, UR10, R16 ;  /* 0x0000000a131a8c25 */ /* 0x000fe4000f8e0010 */
[----:B------:R-:W2:Y:S02]  /*1400*/  @!P0 LDC.64 R16, c[0x0][0x398] ;  /* 0x0000e600ff108b82 */ /* 0x000ea40000000a00 */
[----:B------:R-:W-:Y:S01]  /*1410*/  @!P0 IMAD.IADD R21, R27, 0x1, R21 ;  /* 0x000000011b158824 */ /* 0x000fe200078e0215 */
[----:B------:R-:W-:-:S04]  /*1420*/  @!P0 SHF.L.U32 R27, R26, 0x1, RZ ;  /* 0x000000011a1b8819 */ /* 0x000fc800000006ff */
[----:B------:R-:W-:Y:S02]  /*1430*/  @!P0 SHF.L.U64.HI R18, R26, 0x1, R21 ;  /* 0x000000011a128819 */ /* 0x000fe40000010215 */
[----:B0-----:R-:W-:-:S05]  /*1440*/  @!P0 IADD3 R10, P2, PT, R27, R10, RZ ;  /* 0x0000000a1b0a8210 */ /* 0x001fca0007f5e0ff */
[----:B------:R-:W-:-:S05]  /*1450*/  @!P0 IMAD.X R11, R18, 0x1, R11, P2 ;  /* 0x00000001120b8824 */ /* 0x000fca00010e060b */
[----:B------:R-:W3:Y:S01]  /*1460*/  @!P0 LDG.E R10, desc[UR6][R10.64] ;  /* 0x000000060a0a8981 */ /* 0x000ee2000c1e1900 */
[----:B--2---:R-:W-:-:S04]  /*1470*/  @!P0 IADD3 R26, P2, PT, R27, R16, RZ ;  /* 0x000000101b1a8210 */ /* 0x004fc80007f5e0ff */
[----:B------:R-:W-:-:S05]  /*1480*/  @!P0 IADD3.X R27, PT, PT, R18, R17, RZ, P2, !PT ;  /* 0x00000011121b8210 */ /* 0x000fca00017fe4ff */
[----:B------:R-:W2:Y:S01]  /*1490*/  @!P0 LDG.E R26, desc[UR6][R26.64] ;  /* 0x000000061a1a8981 */ /* 0x000ea2000c1e1900 */
[----:B------:R-:W-:Y:S02]  /*14a0*/  PRMT R16, RZ, 0x7610, R16 ;  /* 0x00007610ff107816 */ /* 0x000fe40000000010 */
[----:B------:R-:W-:Y:S02]  /*14b0*/  PRMT R18, RZ, 0x7610, R18 ;  /* 0x00007610ff127816 */ /* 0x000fe40000000012 */
[----:B------:R-:W-:Y:S02]  /*14c0*/  PRMT R17, RZ, 0x7610, R17 ;  /* 0x00007610ff117816 */ /* 0x000fe40000000011 */
[----:B---3--:R-:W-:-:S05]  /*14d0*/  @!P0 PRMT R16, R10, 0x7610, R16 ;  /* 0x000076100a108816 */ /* 0x008fca0000000010 */
[----:B------:R-:W-:Y:S01]  /*14e0*/  IMAD.U32 R21, R16, 0x10000, RZ ;  /* 0x0001000010157824 */ /* 0x000fe200078e00ff */
[----:B------:R-:W-:Y:S02]  /*14f0*/  PRMT R16, RZ, 0x7610, R16 ;  /* 0x00007610ff107816 */ /* 0x000fe40000000010 */
[----:B--2---:R-:W-:Y:S01]  /*1500*/  @!P0 PRMT R18, R26, 0x7610, R18 ;  /* 0x000076101a128816 */ /* 0x004fe20000000012 */
[----:B------:R-:W-:Y:S01]  /*1510*/  FADD.FTZ R11, -R14, R21 ;  /* 0x000000150e0b7221 */ /* 0x000fe20000010100 */
[----:B------:R-:W-:-:S03]  /*1520*/  @!P0 IADD3 R21, PT, PT, R19, 0x1, RZ ;  /* 0x0000000113158810 */ /* 0x000fc60007ffe0ff */
[----:B------:R-:W-:Y:S01]  /*1530*/  IMAD.U32 R18, R18, 0x10000, RZ ;  /* 0x0001000012127824 */ /* 0x000fe200078e00ff */
[----:B------:R-:W-:Y:S01]  /*1540*/  @!P0 PRMT R17, R10, 0x7632, R17 ;  /* 0x000076320a118816 */ /* 0x000fe20000000011 */
[----:B-1----:R-:W-:Y:S01]  /*1550*/  FMUL.FTZ R10, R11, R20 ;  /* 0x000000140b0a7220 */ /* 0x002fe20000410000 */
[----:B------:R-:W-:Y:S01]  /*1560*/  @!P0 PRMT R16, R26, 0x7632, R16 ;  /* 0x000076321a108816 */ /* 0x000fe20000000010 */
[----:B------:R-:W-:Y:S01]  /*1570*/  FMUL.FTZ R26, R18, R12 ;  /* 0x0000000c121a7220 */ /* 0x000fe20000410000 */
[----:B------:R-:W-:Y:S01]  /*1580*/  @!P0 SHF.R.S32.HI R11, RZ, 0x1f, R21 ;  /* 0x0000001fff0b8819 */ /* 0x000fe20000011415 */
[----:B------:R-:W-:Y:S01]  /*1590*/  FADD.FTZ R6, R6, R18 ;  /* 0x0000001206067221 */ /* 0x000fe20000010000 */
[----:B------:R-:W-:Y:S01]  /*15a0*/  FFMA.FTZ R15, R18, R10, R15 ;  /* 0x0000000a120f7223 */ /* 0x000fe2000001000f */
[----:B------:R-:W-:Y:S01]  /*15b0*/  FFMA.FTZ R5, R10, R26, R5 ;  /* 0x0000001a0a057223 */ /* 0x000fe20000010005 */
[----:B------:R-:W-:Y:S01]  /*15c0*/  @!P0 MOV R10, R24 ;  /* 0x00000018000a8202 */ /* 0x000fe20000000f00 */
[----:B------:R-:W-:-:S02]  /*15d0*/  @!P0 IMAD R18, R11, UR10, RZ ;  /* 0x0000000a0b128c24 */ /* 0x000fc4000f8e02ff */
[----:B------:R-:W-:Y:S02]  /*15e0*/  @!P0 IMAD.MOV.U32 R11, RZ, RZ, R9 ;  /* 0x000000ffff0b8224 */ /* 0x000fe400078e0009 */
[C---:B------:R-:W-:Y:S02]  /*15f0*/  @!P0 IMAD R27, R21.reuse, UR11, R18 ;  /* 0x0000000b151b8c24 */ /* 0x040fe4000f8e0212 */
[----:B------:R-:W-:-:S05]  /*1600*/  @!P0 IMAD.WIDE.U32 R10, R21, UR10, R10 ;  /* 0x0000000a150a8c25 */ /* 0x000fca000f8e000a */
[----:B------:R-:W-:Y:S01]  /*1610*/  @!P0 IADD3 R11, PT, PT, R11, R27, RZ ;  /* 0x0000001b0b0b8210 */ /* 0x000fe20007ffe0ff */
[----:B------:R-:W-:-:S03]  /*1620*/  @!P0 IMAD.SHL.U32 R21, R10, 0x2, RZ ;  /* 0x000000020a158824 */ /* 0x000fc600078e00ff */
[----:B------:R-:W-:Y:S02]  /*1630*/  @!P0 SHF.L.U64.HI R18, R10, 0x1, R11 ;  /* 0x000000010a128819 */ /* 0x000fe4000001020b */
[----:B------:R-:W0:Y:S01]  /*1640*/  @!P0 LDC.64 R10, c[0x0][0x3a0] ;  /* 0x0000e800ff0a8b82 */ /* 0x000e220000000a00 */
[----:B------:R-:W-:-:S07]  /*1650*/  FADD.FTZ R8, R8, R26 ;  /* 0x0000001a08087221 */ /* 0x000fce0000010000 */
[----:B------:R-:W1:Y:S01]  /*1660*/  @!P0 LDC.64 R26, c[0x0][0x398] ;  /* 0x0000e600ff1a8b82 */ /* 0x000e620000000a00 */
[----:B0-----:R-:W-:-:S04]  /*1670*/  @!P0 IADD3 R10, P2, PT, R21, R10, RZ ;  /* 0x0000000a150a8210 */ /* 0x001fc80007f5e0ff */
[----:B------:R-:W-:Y:S02]  /*1680*/  @!P0 IADD3.X R11, PT, PT, R18, R11, RZ, P2, !PT ;  /* 0x0000000b120b8210 */ /* 0x000fe400017fe4ff */
[----:B-1----:R-:W-:-:S03]  /*1690*/  @!P0 IADD3 R26, P2, PT, R21, R26, RZ ;  /* 0x0000001a151a8210 */ /* 0x002fc60007f5e0ff */
[----:B------:R0:W2:Y:S02]  /*16a0*/  @!P0 LDG.E R10, desc[UR6][R10.64] ;  /* 0x000000060a0a8981 */ /* 0x0000a4000c1e1900 */
[----:B------:R-:W-:-:S05]  /*16b0*/  @!P0 IMAD.X R27, R18, 0x1, R27, P2 ;  /* 0x00000001121b8824 */ /* 0x000fca00010e061b */
[----:B------:R-:W3:Y:S01]  /*16c0*/  @!P0 LDG.E R26, desc[UR6][R26.64] ;  /* 0x000000061a1a8981 */ /* 0x000ee2000c1e1900 */
[----:B------:R-:W-:Y:S01]  /*16d0*/  SHF.L.U32 R17, R17, 0x10, RZ ;  /* 0x0000001011117819 */ /* 0x000fe200000006ff */
[----:B------:R-:W-:-:S04]  /*16e0*/  IMAD.U32 R16, R16, 0x10000, RZ ;  /* 0x0001000010107824 */ /* 0x000fc800078e00ff */
[----:B------:R-:W-:Y:S01]  /*16f0*/  FADD.FTZ R17, -R14, R17 ;  /* 0x000000110e117221 */ /* 0x000fe20000010100 */
[----:B0-----:R-:W-:-:S03]  /*1700*/  FMUL.FTZ R11, R16, R13 ;  /* 0x0000000d100b7220 */ /* 0x001fc60000410000 */
[----:B------:R-:W-:Y:S01]  /*1710*/  FMUL.FTZ R18, R17, R20 ;  /* 0x0000001411127220 */ /* 0x000fe20000410000 */
[----:B------:R-:W-:Y:S01]  /*1720*/  PRMT R17, RZ, 0x7610, R17 ;  /* 0x00007610ff117816 */ /* 0x000fe20000000011 */
[--C-:B------:R-:W-:Y:S02]  /*1730*/  FADD.FTZ R4, R4, R16.reuse ;  /* 0x0000001004047221 */ /* 0x100fe40000010000 */
[----:B------:R-:W-:Y:S01]  /*1740*/  FFMA.FTZ R7, R16, R18, R7 ;  /* 0x0000001210077223 */ /* 0x000fe20000010007 */
[----:B------:R-:W-:Y:S01]  /*1750*/  PRMT R16, RZ, 0x7610, R16 ;  /* 0x00007610ff107816 */ /* 0x000fe20000000010 */
[----:B------:R-:W-:Y:S01]  /*1760*/  FFMA.FTZ R5, R18, R11, R5 ;  /* 0x0000000b12057223 */ /* 0x000fe20000010005 */
[----:B------:R-:W-:Y:S01]  /*1770*/  PRMT R18, RZ, 0x7610, R18 ;  /* 0x00007610ff127816 */ /* 0x000fe20000000012 */
[----:B------:R-:W-:Y:S01]  /*1780*/  FADD.FTZ R8, R11, R8 ;  /* 0x000000080b087221 */ /* 0x000fe20000010000 */
[----:B------:R-:W-:Y:S02]  /*1790*/  IADD3 R19, PT, PT, R19, 0x2, RZ ;  /* 0x0000000213137810 */ /* 0x000fe40007ffe0ff */
[----:B--2---:R-:W-:-:S02]  /*17a0*/  @!P0 PRMT R17, R10, 0x7610, R17 ;  /* 0x000076100a118816 */ /* 0x004fc40000000011 */
[----:B------:R-:W-:Y:S02]  /*17b0*/  @!P0 PRMT R16, R10, 0x7632, R16 ;  /* 0x000076320a108816 */ /* 0x000fe40000000010 */
[----:B------:R-:W-:Y:S02]  /*17c0*/  SHF.L.U32 R17, R17, 0x10, RZ ;  /* 0x0000001011117819 */ /* 0x000fe400000006ff */
[----:B------:R-:W-:Y:S02]  /*17d0*/  PRMT R10, RZ, 0x7610, R10 ;  /* 0x00007610ff0a7816 */ /* 0x000fe4000000000a */
[----:B---3--:R-:W-:Y:S01]  /*17e0*/  @!P0 PRMT R18, R26, 0x7610, R18 ;  /* 0x000076101a128816 */ /* 0x008fe20000000012 */
[----:B------:R-:W-:Y:S01]  /*17f0*/  IMAD.U32 R21, R16, 0x10000, RZ ;  /* 0x0001000010157824 */ /* 0x000fe200078e00ff */
[----:B------:R-:W-:Y:S01]  /*1800*/  @!P0 PRMT R10, R26, 0x7632, R10 ;  /* 0x000076321a0a8816 */ /* 0x000fe2000000000a */
[----:B------:R-:W-:Y:S01]  /*1810*/  FADD.FTZ R17, -R14, R17 ;  /* 0x000000110e117221 */ /* 0x000fe20000010100 */
[----:B------:R-:W-:Y:S01]  /*1820*/  SHF.L.U32 R16, R18, 0x10, RZ ;  /* 0x0000001012107819 */ /* 0x000fe200000006ff */
[----:B------:R-:W-:-:S02]  /*1830*/  FADD.FTZ R21, -R14, R21 ;  /* 0x000000150e157221 */ /* 0x000fc40000010100 */
[----:B------:R-:W-:Y:S01]  /*1840*/  FMUL.FTZ R18, R17, R20 ;  /* 0x0000001411127220 */ /* 0x000fe20000410000 */
[----:B------:R-:W-:Y:S02]  /*1850*/  IMAD.U32 R10, R10, 0x10000, RZ ;  /* 0x000100000a0a7824 */ /* 0x000fe400078e00ff */
        /* <DEDUP_REMOVED lines=11> */
.L_x_1967:
        /* <DEDUP_REMOVED lines=25> */
[----:B------:R-:W2:Y:S04]  /*1aa0*/  LDG.E R16, desc[UR6][R16.64] ;  /* 0x0000000610107981 */ /* 0x000ea8000c1e1900 */
[----:B------:R-:W3:Y:S01]  /*1ab0*/  LDG.E R10, desc[UR6][R10.64] ;  /* 0x000000060a0a7981 */ /* 0x000ee2000c1e1900 */
[C---:B--2---:R-:W-:Y:S02]  /*1ac0*/  PRMT R18, R16.reuse, 0x7610, R18 ;  /* 0x0000761010127816 */ /* 0x044fe40000000012 */
[----:B------:R-:W-:Y:S02]  /*1ad0*/  PRMT R9, R16, 0x7632, R9 ;  /* 0x0000763210097816 */ /* 0x000fe40000000009 */
[C---:B---3--:R-:W-:Y:S02]  /*1ae0*/  PRMT R21, R10.reuse, 0x7610, R21 ;  /* 0x000076100a157816 */ /* 0x048fe40000000015 */
[----:B------:R-:W-:-:S07]  /*1af0*/  PRMT R19, R10, 0x7632, R19 ;  /* 0x000076320a137816 */ /* 0x000fce0000000013 */
.L_x_1969:
[----:B------:R-:W-:Y:S05]  /*1b00*/  BSYNC.RECONVERGENT B0 ;  /* 0x0000000000007941 */ /* 0x000fea0003800200 */
.L_x_1968:
[----:B------:R-:W-:Y:S01]  /*1b10*/  IMAD.U32 R11, R18, 0x10000, RZ ;  /* 0x00010000120b7824 */ /* 0x000fe200078e00ff */
[----:B------:R-:W-:Y:S01]  /*1b20*/  SHF.L.U32 R9, R9, 0x10, RZ ;  /* 0x0000001009097819 */ /* 0x000fe200000006ff */
[----:B------:R-:W-:Y:S02]  /*1b30*/  IMAD.U32 R10, R21, 0x10000, RZ ;  /* 0x00010000150a7824 */ /* 0x000fe400078e00ff */
[C---:B------:R-:W-:Y:S02]  /*1b40*/  FADD.FTZ R11, -R14.reuse, R11 ;  /* 0x0000000b0e0b7221 */ /* 0x040fe40000010100 */
[----:B------:R-:W-:Y:S01]  /*1b50*/  FADD.FTZ R9, -R14, R9 ;  /* 0x000000090e097221 */ /* 0x000fe20000010100 */
[----:B------:R-:W-:Y:S01]  /*1b60*/  SHF.L.U32 R14, R19, 0x10, RZ ;  /* 0x00000010130e7819 */ /* 0x000fe200000006ff */
[----:B-1----:R-:W-:Y:S01]  /*1b70*/  FMUL.FTZ R16, R11, R20 ;  /* 0x000000140b107220 */ /* 0x002fe20000410000 */
[----:B------:R-:W-:Y:S01]  /*1b80*/  FMUL.FTZ R11, R10, R12 ;  /* 0x0000000c0a0b7220 */ /* 0x000fe20000410000 */
[----:B------:R-:W-:Y:S01]  /*1b90*/  FADD.FTZ R6, R6, R10 ;  /* 0x0000000a06067221 */ /* 0x000fe20000010000 */
[----:B------:R-:W-:Y:S01]  /*1ba0*/  FMUL.FTZ R9, R9, R20 ;  /* 0x0000001409097220 */ /* 0x000fe20000410000 */
[----:B------:R-:W-:Y:S01]  /*1bb0*/  FFMA.FTZ R15, R10, R16, R15 ;  /* 0x000000100a0f7223 */ /* 0x000fe2000001000f */
[----:B------:R-:W-:Y:S01]  /*1bc0*/  FMUL.FTZ R10, R14, R13 ;  /* 0x0000000d0e0a7220 */ /* 0x000fe20000410000 */
[----:B------:R-:W-:Y:S01]  /*1bd0*/  FADD.FTZ R13, R8, R11 ;  /* 0x0000000b080d7221 */ /* 0x000fe20000010000 */
[----:B------:R-:W-:Y:S01]  /*1be0*/  FFMA.FTZ R16, R16, R11, R5 ;  /* 0x0000000b10107223 */ /* 0x000fe20000010005 */
[----:B------:R-:W-:Y:S01]  /*1bf0*/  FADD.FTZ R4, R4, R14 ;  /* 0x0000000e04047221 */ /* 0x000fe20000010000 */
[----:B------:R-:W-:Y:S01]  /*1c00*/  FFMA.FTZ R7, R14, R9, R7 ;  /* 0x000000090e077223 */ /* 0x000fe20000010007 */
[----:B------:R-:W-:Y:S01]  /*1c10*/  FADD.FTZ R8, R10, R13 ;  /* 0x0000000d0a087221 */ /* 0x000fe20000010000 */
[----:B------:R-:W-:Y:S01]  /*1c20*/  FFMA.FTZ R5, R9, R10, R16 ;  /* 0x0000000a09057223 */ /* 0x000fe20000010010 */
[----:B------:R-:W-:Y:S06]  /*1c30*/  BRA `(.L_x_1963) ;  /* 0x0000000c00287947 */ /* 0x000fec0003800000 */
.L_x_1964:
[C---:B------:R-:W-:Y:S01]  /*1c40*/  IMAD.IADD R4, R18.reuse, 0x1, -R19 ;  /* 0x0000000112047824 */ /* 0x040fe200078e0a13 */
[----:B------:R-:W-:Y:S01]  /*1c50*/  IADD3 R6, PT, PT, R18, -0x1, RZ ;  /* 0xffffffff12067810 */ /* 0x000fe20007ffe0ff */
[----:B------:R-:W-:Y:S01]  /*1c60*/  IMAD.MOV.U32 R8, RZ, RZ, RZ ;  /* 0x000000ffff087224 */ /* 0x000fe200078e00ff */
[----:B------:R-:W-:Y:S01]  /*1c70*/  MOV R22, R19 ;  /* 0x0000001300167202 */ /* 0x000fe20000000f00 */
[----:B------:R-:W-:Y:S01]  /*1c80*/  IMAD.MOV.U32 R15, RZ, RZ, RZ ;  /* 0x000000ffff0f7224 */ /* 0x000fe200078e00ff */
[----:B------:R-:W-:Y:S02]  /*1c90*/  LOP3.LUT R4, R4, 0x1, RZ, 0xc0, !PT ;  /* 0x0000000104047812 */ /* 0x000fe400078ec0ff */
[----:B------:R-:W-:Y:S02]  /*1ca0*/  ISETP.NE.AND P2, PT, R19, R6, PT ;  /* 0x000000061300720c */ /* 0x000fe40003f45270 */
[----:B------:R-:W-:Y:S02]  /*1cb0*/  CS2R R6, SRZ ;  /* 0x0000000000067805 */ /* 0x000fe4000001ff00 */
[----:B------:R-:W-:-:S02]  /*1cc0*/  ISETP.NE.U32.AND P1, PT, R4, 0x1, PT ;  /* 0x000000010400780c */ /* 0x000fc40003f25070 */
[----:B------:R-:W-:-:S11]  /*1cd0*/  CS2R R4, SRZ ;  /* 0x0000000000047805 */ /* 0x000fd6000001ff00 */
[----:B------:R-:W-:Y:S05]  /*1ce0*/  @P1 BRA `(.L_x_1970) ;  /* 0x0000000000f01947 */ /* 0x000fea0003800000 */
[----:B------:R-:W0:Y:S01]  /*1cf0*/  @!P0 LDC.64 R4, c[0x0][0x3a0] ;  /* 0x0000e800ff048b82 */ /* 0x000e220000000a00 */
[----:B------:R-:W-:Y:S01]  /*1d00*/  @!P0 MOV R8, R24 ;  /* 0x0000001800088202 */ /* 0x000fe20000000f00 */
[----:B------:R-:W-:-:S04]  /*1d10*/  @!P0 IMAD R16, R16, UR10, RZ ;  /* 0x0000000a10108c24 */ /* 0x000fc8000f8e02ff */
        /* <DEDUP_REMOVED lines=12> */
[----:B------:R-:W-:Y:S02]  /*1de0*/  PRMT R15, RZ, 0x7610, R15 ;  /* 0x00007610ff0f7816 */ /* 0x000fe4000000000f */
[----:B------:R-:W-:Y:S02]  /*1df0*/  PRMT R8, RZ, 0x7610, R8 ;  /* 0x00007610ff087816 */ /* 0x000fe40000000008 */
[----:B------:R-:W-:Y:S02]  /*1e00*/  PRMT R21, RZ, 0x7610, R21 ;  /* 0x00007610ff157816 */ /* 0x000fe40000000015 */
[C---:B--2---:R-:W-:Y:S02]  /*1e10*/  @!P0 PRMT R15, R6.reuse, 0x7610, R15 ;  /* 0x00007610060f8816 */ /* 0x044fe4000000000f */
[----:B------:R-:W-:-:S03]  /*1e20*/  @!P0 PRMT R8, R6, 0x7632, R8 ;  /* 0x0000763206088816 */ /* 0x000fc60000000008 */
[----:B------:R-:W-:Y:S01]  /*1e30*/  IMAD.U32 R15, R15, 0x10000, RZ ;  /* 0x000100000f0f7824 */ /* 0x000fe200078e00ff */
[----:B------:R-:W-:-:S03]  /*1e40*/  SHF.L.U32 R17, R8, 0x10, RZ ;  /* 0x0000001008117819 */ /* 0x000fc600000006ff */
[C---:B------:R-:W-:Y:S02]  /*1e50*/  FADD.FTZ R15, -R14.reuse, R15 ;  /* 0x0000000f0e0f7221 */ /* 0x040fe40000010100 */
[----:B------:R-:W-:Y:S02]  /*1e60*/  FADD.FTZ R17, -R14, R17 ;  /* 0x000000110e117221 */ /* 0x000fe40000010100 */
[-C--:B-1----:R-:W-:Y:S02]  /*1e70*/  FMUL.FTZ R15, R15, R20.reuse ;  /* 0x000000140f0f7220 */ /* 0x082fe40000410000 */
[----:B0-----:R-:W-:Y:S01]  /*1e80*/  FMUL.FTZ R4, R17, R20 ;  /* 0x0000001411047220 */ /* 0x001fe20000410000 */
[----:B------:R-:W-:Y:S01]  /*1e90*/  PRMT R17, RZ, 0x7610, R17 ;  /* 0x00007610ff117816 */ /* 0x000fe20000000011 */
[----:B------:R-:W-:Y:S02]  /*1ea0*/  FFMA.FTZ R6, R15, R12, R10 ;  /* 0x0000000c0f067223 */ /* 0x000fe4000001000a */
[----:B------:R-:W-:-:S02]  /*1eb0*/  FFMA.FTZ R7, R4, R13, R11 ;  /* 0x0000000d04077223 */ /* 0x000fc4000001000b */
        /* <DEDUP_REMOVED lines=24> */
[----:B------:R-:W-:Y:S01]  /*2040*/  FMUL.FTZ R7, R17, R13 ;  /* 0x0000000d11077220 */ /* 0x000fe20000410000 */
[----:B------:R-:W-:-:S02]  /*2050*/  VIADD R22, R19, 0x1 ;  /* 0x0000000113167836 */ /* 0x000fc40000000000 */
[----:B------:R-:W-:Y:S01]  /*2060*/  FADD.FTZ R6, RZ, R6 ;  /* 0x00000006ff067221 */ /* 0x000fe20000010000 */
[C---:B------:R-:W-:Y:S01]  /*2070*/  FFMA.FTZ R5, R4.reuse, R7, R5 ;  /* 0x0000000704057223 */ /* 0x040fe20000010005 */
[----:B------:R-:W-:Y:S01]  /*2080*/  FADD.FTZ R8, R7, R8 ;  /* 0x0000000807087221 */ /* 0x000fe20000010000 */
[----:B------:R-:W-:Y:S01]  /*2090*/  FFMA.FTZ R7, R4, R17, RZ ;  /* 0x0000001104077223 */ /* 0x000fe200000100ff */
[----:B------:R-:W-:-:S07]  /*20a0*/  FADD.FTZ R4, RZ, R17 ;  /* 0x00000011ff047221 */ /* 0x000fce0000010000 */
.L_x_1970:
[----:B------:R-:W-:Y:S05]  /*20b0*/  @!P2 BRA `(.L_x_1963) ;  /* 0x000000080008a947 */ /* 0x000fea0003800000 */
[----:B------:R-:W-:-:S07]  /*20c0*/  IADD3 R21, PT, PT, R22, -R18, RZ ;  /* 0x8000001216157210 */ /* 0x000fce0007ffe0ff */
.L_x_1971:
[----:B------:R-:W0:Y:S01]  /*20d0*/  @!P0 LDC.64 R16, c[0x0][0x3f8] ;  /* 0x0000fe00ff108b82 */ /* 0x000e220000000a00 */
[----:B------:R-:W-:Y:S01]  /*20e0*/  @!P0 SHF.R.S32.HI R23, RZ, 0x1f, R22 ;  /* 0x0000001fff178819 */ /* 0x000fe20000011416 */
[----:B------:R-:W-:Y:S01]  /*20f0*/  @!P0 IMAD.MOV.U32 R26, RZ, RZ, R24 ;  /* 0x000000ffff1a8224 */ /* 0x000fe200078e0018 */
[----:B------:R-:W-:-:S05]  /*2100*/  @!P0 MOV R27, R9 ;  /* 0x00000009001b8202 */ /* 0x000fca0000000f00 */
[----:B------:R-:W2:Y:S01]  /*2110*/  @!P0 LDC.64 R18, c[0x0][0x3a0] ;  /* 0x0000e800ff128b82 */ /* 0x000ea20000000a00 */
[----:B0-----:R-:W-:-:S04]  /*2120*/  @!P0 IMAD R23, R23, R16, RZ ;  /* 0x0000001017178224 */ /* 0x001fc800078e02ff */
[C---:B------:R-:W-:Y:S02]  /*2130*/  @!P0 IMAD R23, R22.reuse, R17, R23 ;  /* 0x0000001116178224 */ /* 0x040fe400078e0217 */
[----:B------:R-:W-:-:S04]  /*2140*/  @!P0 IMAD.WIDE.U32 R16, R22, R16, R26 ;  /* 0x0000001016108225 */ /* 0x000fc800078e001a */
[----:B------:R-:W-:Y:S01]  /*2150*/  @!P0 IMAD.IADD R17, R17, 0x1, R23 ;  /* 0x0000000111118824 */ /* 0x000fe200078e0217 */
[----:B------:R-:W-:-:S04]  /*2160*/  @!P0 SHF.L.U32 R23, R16, 0x1, RZ ;  /* 0x0000000110178819 */ /* 0x000fc800000006ff */
        /* <DEDUP_REMOVED lines=8> */
[----:B------:R-:W-:Y:S01]  /*21f0*/  @!P0 VIADD R23, R22, 0x1 ;  /* 0x0000000116178836 */ /* 0x000fe20000000000 */
[----:B------:R-:W-:-:S04]  /*2200*/  @!P0 MOV R26, R24 ;  /* 0x00000018001a8202 */ /* 0x000fc80000000f00 */
[----:B------:R-:W-:Y:S01]  /*2210*/  @!P0 SHF.R.S32.HI R27, RZ, 0x1f, R23 ;  /* 0x0000001fff1b8819 */ /* 0x000fe20000011417 */
[----:B0-----:R-:W0:Y:S04]  /*2220*/  @!P0 LDC.64 R16, c[0x0][0x3f8] ;  /* 0x0000fe00ff108b82 */ /* 0x001e280000000a00 */
[-C--:B0-----:R-:W-:Y:S02]  /*2230*/  @!P0 IMAD R28, R27, R16.reuse, RZ ;  /* 0x000000101b1c8224 */ /* 0x081fe400078e02ff */
[----:B------:R-:W-:Y:S02]  /*2240*/  @!P0 IMAD.MOV.U32 R27, RZ, RZ, R9 ;  /* 0x000000ffff1b8224 */ /* 0x000fe400078e0009 */
        /* <DEDUP_REMOVED lines=10> */
[----:B0-----:R-:W-:-:S05]  /*22f0*/  @!P0 IADD3 R26, P1, PT, R27, R16, RZ ;  /* 0x000000101b1a8210 */ /* 0x001fca0007f3e0ff */
[----:B------:R-:W-:-:S05]  /*2300*/  @!P0 IMAD.X R27, R28, 0x1, R17, P1 ;  /* 0x000000011c1b8824 */ /* 0x000fca00008e0611 */
[----:B------:R0:W5:Y:S01]  /*2310*/  @!P0 LDG.E R26, desc[UR6][R26.64] ;  /* 0x000000061a1a8981 */ /* 0x000162000c1e1900 */
[----:B------:R-:W-:Y:S01]  /*2320*/  PRMT R28, RZ, 0x7610, R28 ;  /* 0x00007610ff1c7816 */ /* 0x000fe2000000001c */
[----:B------:R-:W-:Y:S01]  /*2330*/  VIADD R22, R22, 0x2 ;  /* 0x0000000216167836 */ /* 0x000fe20000000000 */
[----:B------:R-:W-:Y:S02]  /*2340*/  PRMT R17, RZ, 0x7610, R17 ;  /* 0x00007610ff117816 */ /* 0x000fe40000000011 */
[----:B------:R-:W-:-:S04]  /*2350*/  IADD3 R21, PT, PT, R21, 0x2, RZ ;  /* 0x0000000215157810 */ /* 0x000fc80007ffe0ff */
[----:B------:R-:W-:Y:S02]  /*2360*/  ISETP.NE.AND P1, PT, R21, RZ, PT ;  /* 0x000000ff1500720c */ /* 0x000fe40003f25270 */
[----:B--2---:R-:W-:-:S04]  /*2370*/  @!P0 PRMT R28, R18, 0x7610, R28 ;  /* 0x00007610121c8816 */ /* 0x004fc8000000001c */
[----:B------:R-:W-:-:S05]  /*2380*/  SHF.L.U32 R29, R28, 0x10, RZ ;  /* 0x000000101c1d7819 */ /* 0x000fca00000006ff */
[----:B------:R-:W-:-:S04]  /*2390*/  FADD.FTZ R29, -R14, R29 ;  /* 0x0000001d0e1d7221 */ /* 0x000fc80000010100 */
[----:B-1----:R-:W-:-:S04]  /*23a0*/  FMUL.FTZ R28, R29, R20 ;  /* 0x000000141d1c7220 */ /* 0x002fc80000410000 */
[----:B------:R-:W-:-:S04]  /*23b0*/  FFMA.FTZ R29, R28, R12, R10 ;  /* 0x0000000c1c1d7223 */ /* 0x000fc8000001000a */
[----:B------:R-:W-:Y:S01]  /*23c0*/  FMUL.FTZ R16, R29, -1.4426950216293334961 ;  /* 0xbfb8aa3b1d107820 */ /* 0x000fe20000410000 */
[----:B---3--:R-:W-:-:S05]  /*23d0*/  @!P0 PRMT R17, R19, 0x7610, R17 ;  /* 0x0000761013118816 */ /* 0x008fca0000000011 */
[----:B------:R-:W1:Y:S01]  /*23e0*/  MUFU.EX2 R16, R16 ;  /* 0x0000001000107308 */ /* 0x000e620000000800 */
[----:B------:R-:W-:Y:S02]  /*23f0*/  IMAD.U32 R17, R17, 0x10000, RZ ;  /* 0x0001000011117824 */ /* 0x000fe400078e00ff */
[----:B-1----:R-:W-:-:S06]  /*2400*/  FADD.FTZ R16, R16, 1 ;  /* 0x3f80000010107421 */ /* 0x002fcc0000010000 */
[----:B------:R-:W1:Y:S02]  /*2410*/  MUFU.RCP R16, R16 ;  /* 0x0000001000107308 */ /* 0x000e640000001000 */
[----:B-1----:R-:W-:Y:S01]  /*2420*/  FMUL.FTZ R17, R17, R16 ;  /* 0x0000001011117220 */ /* 0x002fe20000410000 */
[----:B0-----:R-:W-:Y:S01]  /*2430*/  FADD.FTZ R27, -R16, 1 ;  /* 0x3f800000101b7421 */ /* 0x001fe20000010100 */
[----:B------:R-:W-:-:S03]  /*2440*/  PRMT R16, RZ, 0x7610, R16 ;  /* 0x00007610ff107816 */ /* 0x000fc60000000010 */
[----:B------:R-:W-:Y:S01]  /*2450*/  FFMA.FTZ R27, R29, R27, 1 ;  /* 0x3f8000001d1b7423 */ /* 0x000fe2000001001b */
[----:B------:R-:W-:Y:S02]  /*2460*/  @!P0 PRMT R16, R18, 0x7632, R16 ;  /* 0x0000763212108816 */ /* 0x000fe40000000010 */
[----:B------:R-:W-:Y:S01]  /*2470*/  PRMT R18, RZ, 0x7610, R18 ;  /* 0x00007610ff127816 */ /* 0x000fe20000000012 */
[----:B------:R-:W-:Y:S01]  /*2480*/  FMUL.FTZ R17, R17, R27 ;  /* 0x0000001b11117220 */ /* 0x000fe20000410000 */
[----:B------:R-:W-:Y:S02]  /*2490*/  SHF.L.U32 R27, R16, 0x10, RZ ;  /* 0x00000010101b7819 */ /* 0x000fe400000006ff */
[----:B------:R-:W-:Y:S01]  /*24a0*/  @!P0 PRMT R18, R19, 0x7632, R18 ;  /* 0x0000763213128816 */ /* 0x000fe20000000012 */
[C---:B------:R-:W-:Y:S01]  /*24b0*/  FADD.FTZ R6, R17.reuse, R6 ;  /* 0x0000000611067221 */ /* 0x040fe20000010000 */
[----:B------:R-:W-:Y:S01]  /*24c0*/  FFMA.FTZ R15, R28, R17, R15 ;  /* 0x000000111c0f7223 */ /* 0x000fe2000001000f */
[----:B------:R-:W-:Y:S01]  /*24d0*/  FADD.FTZ R27, -R14, R27 ;  /* 0x0000001b0e1b7221 */ /* 0x000fe20000010100 */
[----:B------:R-:W-:Y:S01]  /*24e0*/  FMUL.FTZ R17, R17, R12 ;  /* 0x0000000c11117220 */ /* 0x000fe20000410000 */
[----:B------:R-:W-:-:S02]  /*24f0*/  IMAD.U32 R18, R18, 0x10000, RZ ;  /* 0x0001000012127824 */ /* 0x000fc400078e00ff */
[----:B------:R-:W-:Y:S01]  /*2500*/  FMUL.FTZ R16, R27, R20 ;  /* 0x000000141b107220 */ /* 0x000fe20000410000 */
[----:B------:R-:W-:Y:S01]  /*2510*/  FFMA.FTZ R5, R28, R17, R5 ;  /* 0x000000111c057223 */ /* 0x000fe20000010005 */
[----:B------:R-:W-:Y:S02]  /*2520*/  FADD.FTZ R8, R17, R8 ;  /* 0x0000000811087221 */ /* 0x000fe40000010000 */
[----:B------:R-:W-:-:S04]  /*2530*/  FFMA.FTZ R17, R16, R13, R11 ;  /* 0x0000000d10117223 */ /* 0x000fc8000001000b */
[----:B------:R-:W-:-:S06]  /*2540*/  FMUL.FTZ R19, R17, -1.4426950216293334961 ;  /* 0xbfb8aa3b11137820 */ /* 0x000fcc0000410000 */
[----:B------:R-:W0:Y:S02]  /*2550*/  MUFU.EX2 R19, R19 ;  /* 0x0000001300137308 */ /* 0x000e240000000800 */
[----:B0-----:R-:W-:-:S06]  /*2560*/  FADD.FTZ R27, R19, 1 ;  /* 0x3f800000131b7421 */ /* 0x001fcc0000010000 */
[----:B------:R-:W0:Y:S02]  /*2570*/  MUFU.RCP R27, R27 ;  /* 0x0000001b001b7308 */ /* 0x000e240000001000 */
[----:B0-----:R-:W-:Y:S01]  /*2580*/  FADD.FTZ R28, -R27, 1 ;  /* 0x3f8000001b1c7421 */ /* 0x001fe20000010100 */
[----:B------:R-:W-:-:S03]  /*2590*/  FMUL.FTZ R18, R18, R27 ;  /* 0x0000001b12127220 */ /* 0x000fc60000410000 */
[----:B------:R-:W-:Y:S01]  /*25a0*/  FFMA.FTZ R17, R17, R28, 1 ;  /* 0x3f80000011117423 */ /* 0x000fe2000001001c */
[----:B------:R-:W-:-:S03]  /*25b0*/  PRMT R28, RZ, 0x7610, R28 ;  /* 0x00007610ff1c7816 */ /* 0x000fc6000000001c */
[----:B------:R-:W-:Y:S01]  /*25c0*/  FMUL.FTZ R17, R18, R17 ;  /* 0x0000001112117220 */ /* 0x000fe20000410000 */
[----:B----4-:R-:W-:-:S03]  /*25d0*/  @!P0 PRMT R28, R23, 0x7610, R28 ;  /* 0x00007610171c8816 */ /* 0x010fc6000000001c */
[C---:B------:R-:W-:Y:S01]  /*25e0*/  FADD.FTZ R4, R17.reuse, R4 ;  /* 0x0000000411047221 */ /* 0x040fe20000010000 */
[----:B------:R-:W-:Y:S01]  /*25f0*/  SHF.L.U32 R29, R28, 0x10, RZ ;  /* 0x000000101c1d7819 */ /* 0x000fe200000006ff */
[----:B------:R-:W-:Y:S01]  /*2600*/  FFMA.FTZ R7, R16, R17, R7 ;  /* 0x0000001110077223 */ /* 0x000fe20000010007 */
[----:B------:R-:W-:-:S03]  /*2610*/  FMUL.FTZ R28, R17, R13 ;  /* 0x0000000d111c7220 */ /* 0x000fc60000410000 */
[----:B------:R-:W-:Y:S01]  /*2620*/  FADD.FTZ R29, -R14, R29 ;  /* 0x0000001d0e1d7221 */ /* 0x000fe20000010100 */
[--C-:B------:R-:W-:Y:S01]  /*2630*/  FFMA.FTZ R16, R16, R28, R5.reuse ;  /* 0x0000001c10107223 */ /* 0x100fe20000010005 */
[----:B------:R-:W-:Y:S01]  /*2640*/  PRMT R5, RZ, 0x7610, R5 ;  /* 0x00007610ff057816 */ /* 0x000fe20000000005 */
[----:B------:R-:W-:Y:S01]  /*2650*/  FADD.FTZ R8, R28, R8 ;  /* 0x000000081c087221 */ /* 0x000fe20000010000 */
[----:B------:R-:W-:Y:S02]  /*2660*/  FMUL.FTZ R17, R29, R20 ;  /* 0x000000141d117220 */ /* 0x000fe40000410000 */
[----:B-----5:R-:W-:Y:S02]  /*2670*/  @!P0 PRMT R5, R26, 0x7610, R5 ;  /* 0x000076101a058816 */ /* 0x020fe40000000005 */
[----:B------:R-:W-:-:S03]  /*2680*/  FFMA.FTZ R19, R17, R12, R10 ;  /* 0x0000000c11137223 */ /* 0x000fc6000001000a */
[----:B------:R-:W-:Y:S02]  /*2690*/  IMAD.U32 R5, R5, 0x10000, RZ ;  /* 0x0001000005057824 */ /* 0x000fe400078e00ff */
        /* <DEDUP_REMOVED lines=8> */
[----:B------:R-:W-:-:S03]  /*2720*/  @!P0 PRMT R18, R23, 0x7632, R18 ;  /* 0x0000763217128816 */ /* 0x000fc60000000012 */
[----:B------:R-:W-:Y:S01]  /*2730*/  FMUL.FTZ R5, R5, R28 ;  /* 0x0000001c05057220 */ /* 0x000fe20000410000 */
[----:B------:R-:W-:-:S03]  /*2740*/  SHF.L.U32 R19, R18, 0x10, RZ ;  /* 0x0000001012137819 */ /* 0x000fc600000006ff */
[----:B------:R-:W-:Y:S01]  /*2750*/  FADD.FTZ R6, R6, R5 ;  /* 0x0000000506067221 */ /* 0x000fe20000010000 */
[----:B------:R-:W-:Y:S01]  /*2760*/  FFMA.FTZ R15, R17, R5, R15 ;  /* 0x00000005110f7223 */ /* 0x000fe2000001000f */
[--C-:B------:R-:W-:Y:S01]  /*2770*/  FADD.FTZ R23, -R14, R19.reuse ;  /* 0x000000130e177221 */ /* 0x100fe20000010100 */
[----:B------:R-:W-:Y:S01]  /*2780*/  PRMT R19, RZ, 0x7610, R19 ;  /* 0x00007610ff137816 */ /* 0x000fe20000000013 */
[----:B------:R-:W-:Y:S02]  /*2790*/  FMUL.FTZ R5, R5, R12 ;  /* 0x0000000c05057220 */ /* 0x000fe40000410000 */
[----:B------:R-:W-:Y:S01]  /*27a0*/  FMUL.FTZ R18, R23, R20 ;  /* 0x0000001417127220 */ /* 0x000fe20000410000 */
[----:B------:R-:W-:Y:S01]  /*27b0*/  @!P0 PRMT R19, R26, 0x7632, R19 ;  /* 0x000076321a138816 */ /* 0x000fe20000000013 */
[----:B------:R-:W-:Y:S01]  /*27c0*/  FFMA.FTZ R16, R17, R5, R16 ;  /* 0x0000000511107223 */ /* 0x000fe20000010010 */
[----:B------:R-:W-:Y:S01]  /*27d0*/  FADD.FTZ R8, R8, R5 ;  /* 0x0000000508087221 */ /* 0x000fe20000010000 */
[----:B------:R-:W-:-:S02]  /*27e0*/  FFMA.FTZ R23, R18, R13, R11 ;  /* 0x0000000d12177223 */ /* 0x000fc4000001000b */
[----:B------:R-:W-:Y:S02]  /*27f0*/  IMAD.U32 R19, R19, 0x10000, RZ ;  /* 0x0001000013137824 */ /* 0x000fe400078e00ff */
[----:B------:R-:W-:-:S06]  /*2800*/  FMUL.FTZ R26, R23, -1.4426950216293334961 ;  /* 0xbfb8aa3b171a7820 */ /* 0x000fcc0000410000 */
[----:B------:R-:W0:Y:S02]  /*2810*/  MUFU.EX2 R26, R26 ;  /* 0x0000001a001a7308 */ /* 0x000e240000000800 */
[----:B0-----:R-:W-:-:S04]  /*2820*/  FADD.FTZ R27, R26, 1 ;  /* 0x3f8000001a1b7421 */ /* 0x001fc80000010000 */
[----:B------:R-:W0:Y:S02]  /*2830*/  MUFU.RCP R28, R27 ;  /* 0x0000001b001c7308 */ /* 0x000e240000001000 */
[----:B0-----:R-:W-:Y:S01]  /*2840*/  FMUL.FTZ R19, R19, R28 ;  /* 0x0000001c13137220 */ /* 0x001fe20000410000 */
[----:B------:R-:W-:-:S04]  /*2850*/  FADD.FTZ R28, -R28, 1 ;  /* 0x3f8000001c1c7421 */ /* 0x000fc80000010100 */
        /* <DEDUP_REMOVED lines=8> */
.L_x_1963:
        /* <DEDUP_REMOVED lines=17> */
[----:B------:R-:W2:Y:S04]  /*29f0*/  LDS R22, [R5+0x20] ;  /* 0x0000200005167984 */ /* 0x000ea80000000800 */
[----:B------:R-:W3:Y:S04]  /*2a00*/  LDS R23, [R5+0x1c] ;  /* 0x00001c0005177984 */ /* 0x000ee80000000800 */
[----:B-1----:R-:W-:Y:S04]  /*2a10*/  LDS R20, [R5+0x18] ;  /* 0x0000180005147984 */ /* 0x002fe80000000800 */
[----:B------:R-:W1:Y:S04]  /*2a20*/  LDS R19, [R5+0x24] ;  /* 0x0000240005137984 */ /* 0x000e680000000800 */
[----:B------:R-:W4:Y:S04]  /*2a30*/  LDS R17, [R5+0x2c] ;  /* 0x00002c0005117984 */ /* 0x000f280000000800 */
[----:B------:R-:W5:Y:S04]  /*2a40*/  LDS R18, [R5+0x28] ;  /* 0x0000280005127984 */ /* 0x000f680000000800 */
[----:B------:R-:W0:Y:S04]  /*2a50*/  LDS R16, [R5+0x30] ;  /* 0x0000300005107984 */ /* 0x000e280000000800 */
[----:B------:R-:W0:Y:S04]  /*2a60*/  LDS R12, [R5+0x38] ;  /* 0x00003800050c7984 */ /* 0x000e280000000800 */
[----:B------:R-:W0:Y:S04]  /*2a70*/  LDS R11, [R5+0x3c] ;  /* 0x00003c00050b7984 */ /* 0x000e280000000800 */
[----:B------:R-:W0:Y:S04]  /*2a80*/  LDS R14, [R5+0x34] ;  /* 0x00003400050e7984 */ /* 0x000e280000000800 */
[----:B------:R-:W0:Y:S01]  /*2a90*/  LDS R13, [R5+0x10] ;  /* 0x00001000050d7984 */ /* 0x000e220000000800 */
[----:B--2---:R-:W-:Y:S01]  /*2aa0*/  FADD.FTZ R25, R21, R22 ;  /* 0x0000001615197221 */ /* 0x004fe20000010000 */
[----:B---3--:R-:W-:-:S04]  /*2ab0*/  ISETP.NE.AND P1, PT, R23, RZ, PT ;  /* 0x000000ff1700720c */ /* 0x008fc80003f25270 */
[----:B------:R-:W-:Y:S01]  /*2ac0*/  FSEL R8, R25, R22, !P1 ;  /* 0x0000001619087208 */ /* 0x000fe20004800000 */
[----:B-1----:R-:W-:-:S04]  /*2ad0*/  FADD.FTZ R24, R20, R19 ;  /* 0x0000001314187221 */ /* 0x002fc80000010000 */
[----:B----4-:R-:W-:Y:S01]  /*2ae0*/  FADD.FTZ R8, R17, R8 ;  /* 0x0000000811087221 */ /* 0x010fe20000010000 */
[----:B------:R-:W-:Y:S02]  /*2af0*/  FSEL R25, R24, R19, !P1 ;  /* 0x0000001318197208 */ /* 0x000fe40004800000 */
[----:B-----5:R-:W-:-:S03]  /*2b00*/  ISETP.NE.AND P2, PT, R18, RZ, PT ;  /* 0x000000ff1200720c */ /* 0x020fc60003f45270 */
[----:B0-----:R-:W-:Y:S01]  /*2b10*/  FADD.FTZ R27, R16, R25 ;  /* 0x00000019101b7221 */ /* 0x001fe20000010000 */
[----:B------:R-:W-:-:S04]  /*2b20*/  FSEL R25, R8, R17, !P2 ;  /* 0x0000001108197208 */ /* 0x000fc80005000000 */
[----:B------:R-:W-:Y:S01]  /*2b30*/  FSEL R8, R27, R16, !P2 ;  /* 0x000000101b087208 */ /* 0x000fe20005000000 */
[----:B------:R-:W-:-:S04]  /*2b40*/  FADD.FTZ R25, R12, R25 ;  /* 0x000000190c197221 */ /* 0x000fc80000010000 */
[----:B------:R-:W-:Y:S01]  /*2b50*/  FADD.FTZ R24, R11, R8 ;  /* 0x000000080b187221 */ /* 0x000fe20000010000 */
[----:B------:R-:W-:Y:S02]  /*2b60*/  ISETP.NE.AND P3, PT, R14, RZ, PT ;  /* 0x000000ff0e00720c */ /* 0x000fe40003f65270 */
[----:B------:R-:W-:Y:S02]  /*2b70*/  IADD3 R27, PT, PT, R18, R23, R13 ;  /* 0x00000017121b7210 */ /* 0x000fe40007ffe00d */
[----:B------:R-:W-:Y:S02]  /*2b80*/  FSEL R8, R25, R12, !P3 ;  /* 0x0000000c19087208 */ /* 0x000fe40005800000 */
[----:B------:R-:W-:Y:S02]  /*2b90*/  IADD3 R27, PT, PT, R14, R27, RZ ;  /* 0x0000001b0e1b7210 */ /* 0x000fe40007ffe0ff */
        /* <DEDUP_REMOVED lines=10> */
[----:B------:R-:W-:Y:S01]  /*2c40*/  @P4 FSEL R8, R25, R8, !P0 ;  /* 0x0000000819084208 */ /* 0x000fe20004000000 */
[----:B--2---:R-:W-:Y:S01]  /*2c50*/  FADD.FTZ R24, R5, R24 ;  /* 0x0000001805187221 */ /* 0x004fe20000010000 */
[----:B------:R-:W-:-:S03]  /*2c60*/  IMAD.IADD R29, R27, 0x1, R28 ;  /* 0x000000011b1d7824 */ /* 0x000fc600078e021c */
[----:B------:R-:W0:Y:S01]  /*2c70*/  SHFL.UP PT, R28, R8, 0x2, RZ ;  /* 0x04400000081c7989 */ /* 0x000e2200000e00ff */
[----:B------:R-:W-:Y:S02]  /*2c80*/  @P4 FSEL R5, R24, R5, !P0 ;  /* 0x0000000518054208 */ /* 0x000fe40004000000 */
[----:B------:R-:W-:Y:S02]  /*2c90*/  ISETP.NE.AND P0, PT, R29, RZ, PT ;  /* 0x000000ff1d00720c */ /* 0x000fe40003f05270 */
        /* <DEDUP_REMOVED lines=14> */
[----:B------:R-:W-:-:S05]  /*2d80*/  @P4 FSEL R8, R25, R8, !P0 ;  /* 0x0000000819084208 */ /* 0x000fca0004000000 */
[----:B------:R-:W1:Y:S01]  /*2d90*/  SHFL.UP PT, R25, R8, 0x8, RZ ;  /* 0x0500000008197989 */ /* 0x000e6200000e00ff */
[----:B0-----:R-:W-:-:S03]  /*2da0*/  SEL R24, R28, RZ, P4 ;  /* 0x000000ff1c187207 */ /* 0x001fc60002000000 */
[----:B------:R-:W0:Y:S02]  /*2db0*/  SHFL.UP PT, R28, R5, 0x4, RZ ;  /* 0x04800000051c7989 */ /* 0x000e2400000e00ff */
[----:B------:R-:W-:Y:S02]  /*2dc0*/  IMAD.IADD R29, R29, 0x1, R24 ;  /* 0x000000011d1d7824 */ /* 0x000fe400078e0218 */
[----:B-1----:R-:W-:Y:S01]  /*2dd0*/  FADD.FTZ R25, R8, R25 ;  /* 0x0000001908197221 */ /* 0x002fe20000010000 */
[----:B0-----:R-:W-:-:S05]  /*2de0*/  FADD.FTZ R28, R5, R28 ;  /* 0x0000001c051c7221 */ /* 0x001fca0000010000 */
[----:B------:R-:W-:Y:S02]  /*2df0*/  @P4 FSEL R5, R28, R5, !P0 ;  /* 0x000000051c054208 */ /* 0x000fe40004000000 */
[----:B------:R-:W0:Y:S01]  /*2e00*/  SHFL.UP PT, R28, R29, 0x8, RZ ;  /* 0x050000001d1c7989 */ /* 0x000e2200000e00ff */
[----:B------:R-:W-:Y:S02]  /*2e10*/  ISETP.NE.AND P0, PT, R29, RZ, PT ;  /* 0x000000ff1d00720c */ /* 0x000fe40003f05270 */
[----:B------:R-:W-:Y:S01]  /*2e20*/  ISETP.GE.AND P4, PT, R10, 0x10, PT ;  /* 0x000000100a00780c */ /* 0x000fe20003f86270 */
[----:B------:R-:W1:Y:S01]  /*2e30*/  SHFL.UP PT, R24, R5, 0x8, RZ ;  /* 0x0500000005187989 */ /* 0x000e6200000e00ff */
[----:B------:R-:W-:-:S05]  /*2e40*/  @P5 FSEL R8, R25, R8, !P0 ;  /* 0x0000000819085208 */ /* 0x000fca0004000000 */
[----:B------:R-:W2:Y:S01]  /*2e50*/  SHFL.UP PT, R25, R8, 0x10, RZ ;  /* 0x0600000008197989 */ /* 0x000ea200000e00ff */
[----:B0-----:R-:W-:Y:S01]  /*2e60*/  SEL R28, R28, RZ, P5 ;  /* 0x000000ff1c1c7207 */ /* 0x001fe20002800000 */
[----:B-1----:R-:W-:-:S03]  /*2e70*/  FADD.FTZ R24, R5, R24 ;  /* 0x0000001805187221 */ /* 0x002fc60000010000 */
[----:B------:R-:W-:Y:S02]  /*2e80*/  IADD3 R29, PT, PT, R29, R28, RZ ;  /* 0x0000001c1d1d7210 */ /* 0x000fe40007ffe0ff */
[----:B------:R-:W-:-:S03]  /*2e90*/  @P5 FSEL R5, R24, R5, !P0 ;  /* 0x0000000518055208 */ /* 0x000fc60004000000 */
[----:B------:R-:W0:Y:S01]  /*2ea0*/  SHFL.UP PT, R28, R29, 0x10, RZ ;  /* 0x060000001d1c7989 */ /* 0x000e2200000e00ff */
[----:B--2---:R-:W-:Y:S01]  /*2eb0*/  FADD.FTZ R25, R8, R25 ;  /* 0x0000001908197221 */ /* 0x004fe20000010000 */
[----:B------:R-:W-:Y:S02]  /*2ec0*/  ISETP.NE.AND P0, PT, R29, RZ, PT ;  /* 0x000000ff1d00720c */ /* 0x000fe40003f05270 */
[----:B------:R-:W1:Y:S02]  /*2ed0*/  SHFL.UP PT, R24, R5, 0x10, RZ ;  /* 0x0600000005187989 */ /* 0x000e6400000e00ff */
[----:B------:R-:W-:-:S06]  /*2ee0*/  @P4 FSEL R8, R25, R8, !P0 ;  /* 0x0000000819084208 */ /* 0x000fcc0004000000 */
[----:B------:R-:W2:Y:S01]  /*2ef0*/  SHFL.UP PT, R8, R8, 0x1, RZ ;  /* 0x0420000008087989 */ /* 0x000ea200000e00ff */
[----:B0-----:R-:W-:Y:S01]  /*2f00*/  SEL R10, R28, RZ, P4 ;  /* 0x000000ff1c0a7207 */ /* 0x001fe20002000000 */
[----:B-1----:R-:W-:-:S04]  /*2f10*/  FADD.FTZ R24, R5, R24 ;  /* 0x0000001805187221 */ /* 0x002fc80000010000 */
[----:B------:R-:W-:Y:S01]  /*2f20*/  IMAD.IADD R10, R29, 0x1, R10 ;  /* 0x000000011d0a7824 */ /* 0x000fe200078e020a */
[----:B------:R-:W-:-:S05]  /*2f30*/  @P4 FSEL R5, R24, R5, !P0 ;  /* 0x0000000518054208 */ /* 0x000fca0004000000 */
[----:B------:R-:W0:Y:S04]  /*2f40*/  SHFL.UP PT, R10, R10, 0x1, RZ ;  /* 0x042000000a0a7989 */ /* 0x000e2800000e00ff */
[----:B--2---:R1:W3:Y:S02]  /*2f50*/  SHFL.UP PT, R28, R5, 0x1, RZ ;  /* 0x04200000051c7989 */ /* 0x0042e400000e00ff */
.L_x_1994:
[----:B------:R-:W-:Y:S02]  /*2f60*/  ISETP.NE.AND P4, PT, R0, RZ, PT ;  /* 0x000000ff0000720c */ /* 0x000fe40003f85270 */
[----:B------:R-:W-:Y:S02]  /*2f70*/  PLOP3.LUT P0, PT, PT, PT, PT, 0x80, 0x8 ;  /* 0x000000000008781c */ /* 0x000fe40003f0f070 */
[----:B------:R-:W-:-:S04]  /*2f80*/  MOV R24, 0x400 ;  /* 0x0000040000187802 */ /* 0x000fc80000000f00 */
[----:B-1----:R-:W-:-:S05]  /*2f90*/  LEA R5, R9, R24, 0x18 ;  /* 0x0000001809057211 */ /* 0x002fca00078ec0ff */
[----:B------:R-:W-:Y:S02]  /*2fa0*/  @P4 ISETP.NE.AND P5, PT, R13, RZ, PT ;  /* 0x000000ff0d00420c */ /* 0x000fe40003fa5270 */
[----:B0-----:R-:W-:Y:S02]  /*2fb0*/  @P4 IADD3 R13, PT, PT, R10, R13, RZ ;  /* 0x0000000d0a0d4210 */ /* 0x001fe40007ffe0ff */
[----:B------:R-:W-:-:S03]  /*2fc0*/  @P4 PLOP3.LUT P0, PT, P5, PT, PT, 0x80, 0x8 ;  /* 0x000000000008481c */ /* 0x000fc60002f0f070 */
[----:B------:R-:W-:-:S10]  /*2fd0*/  IMAD.IADD R23, R23, 0x1, R13 ;  /* 0x0000000117177824 */ /* 0x000fd400078e020d */
[----:B------:R-:W-:Y:S01]  /*2fe0*/  @!P0 FADD.FTZ R21, R8, R21 ;  /* 0x0000001508158221 */ /* 0x000fe20000010000 */
[----:B---3--:R-:W-:Y:S01]  /*2ff0*/  @!P0 FADD.FTZ R20, R28, R20 ;  /* 0x000000141c148221 */ /* 0x008fe20000010000 */
[----:B------:R-:W-:Y:S01]  /*3000*/  IMAD R8, R0, 0x3c, R5 ;  /* 0x0000003c00087824 */ /* 0x000fe200078e0205 */
[----:B------:R-:W-:Y:S01]  /*3010*/  IADD3 R5, PT, PT, R18, R23, RZ ;  /* 0x0000001712057210 */ /* 0x000fe20007ffe0ff */
[----:B------:R-:W-:Y:S01]  /*3020*/  @!P1 FADD.FTZ R22, R22, R21 ;  /* 0x0000001516169221 */ /* 0x000fe20000010000 */
[----:B------:R-:W-:Y:S02]  /*3030*/  @!P1 FADD.FTZ R19, R19, R20 ;  /* 0x0000001413139221 */ /* 0x000fe40000010000 */
[----:B------:R2:W-:Y:S01]  /*3040*/  STS [R8+0x10], R13 ;  /* 0x0000100d08007388 */ /* 0x0005e20000000800 */
[----:B------:R-:W-:Y:S01]  /*3050*/  @!P2 FADD.FTZ R17, R17, R22 ;  /* 0x000000161111a221 */ /* 0x000fe20000010000 */
[----:B------:R-:W-:Y:S01]  /*3060*/  @!P2 FADD.FTZ R16, R16, R19 ;  /* 0x000000131010a221 */ /* 0x000fe20000010000 */
[----:B------:R-:W-:Y:S01]  /*3070*/  IMAD.IADD R14, R14, 0x1, R5 ;  /* 0x000000010e0e7824 */ /* 0x000fe200078e0205 */
        /* <DEDUP_REMOVED lines=13> */
.L_x_1972:
        /* <DEDUP_REMOVED lines=15> */
[----:B----4-:R-:W-:-:S05]  /*3240*/  ISETP.GE.AND P0, PT, R13, R12, PT ;  /* 0x0000000c0d00720c */ /* 0x010fca0003f06270 */
[----:B------:R-:W-:Y:S02]  /*3250*/  @!P2 IADD3 R14, PT, PT, R16, 0x7a0, RZ ;  /* 0x000007a0100ea810 */ /* 0x000fe40007ffe0ff */
[----:B------:R-:W-:Y:S01]  /*3260*/  ISETP.GE.U32.OR P0, PT, R0, R17, P0 ;  /* 0x000000110000720c */ /* 0x000fe20000706470 */
[----:B------:R-:W-:Y:S04]  /*3270*/  @!P2 LDS R11, [R18+0x18] ;  /* 0x00001800120ba984 */ /* 0x000fe80000000800 */
[----:B------:R-:W2:Y:S01]  /*3280*/  @!P2 LDS R10, [R18+0x14] ;  /* 0x00001400120aa984 */ /* 0x000ea20000000800 */
[----:B0-----:R-:W-:Y:S01]  /*3290*/  IMAD R8, R3, UR8, R0 ;  /* 0x0000000803087c24 */ /* 0x001fe2000f8e0200 */
[----:B------:R-:W-:-:S04]  /*32a0*/  @!P2 LEA R3, R9, R14, 0x18 ;  /* 0x0000000e0903a211 */ /* 0x000fc800078ec0ff */
[----:B---3--:R-:W-:Y:S01]  /*32b0*/  ISETP.GE.U32.AND P1, PT, R8, UR10, PT ;  /* 0x0000000a08007c0c */ /* 0x008fe2000bf26070 */
[----:B------:R-:W-:Y:S01]  /*32c0*/  @!P2 IMAD R3, R2, 0x8, R3 ;  /* 0x000000080203a824 */ /* 0x000fe200078e0203 */
[----:B------:R-:W-:-:S04]  /*32d0*/  SHF.R.S32.HI R5, RZ, 0x1f, R8 ;  /* 0x0000001fff057819 */ /* 0x000fc80000011408 */
[----:B------:R-:W-:Y:S01]  /*32e0*/  ISETP.GE.AND.EX P1, PT, R5, UR11, PT, P1 ;  /* 0x0000000b05007c0c */ /* 0x000fe2000bf26310 */
[----:B--2---:R0:W-:Y:S01]  /*32f0*/  @!P2 STS.64 [R3], R10 ;  /* 0x0000000a0300a388 */ /* 0x0041e20000000a00 */
[----:B------:R-:W-:Y:S06]  /*3300*/  BAR.SYNC.DEFER_BLOCKING 0x0 ;  /* 0x0000000000007b1d */ /* 0x000fec0000010000 */
[----:B------:R-:W-:Y:S05]  /*3310*/  @P0 BRA `(.L_x_1975) ;  /* 0x0000000000340947 */ /* 0x000fea0003800000 */
[----:B------:R-:W-:Y:S01]  /*3320*/  IADD3 R2, PT, PT, R16, 0x7a0, RZ ;  /* 0x000007a010027810 */ /* 0x000fe20007ffe0ff */
[----:B------:R-:W-:Y:S01]  /*3330*/  USHF.L.U32 UR4, UR5, 0x1, URZ ;  /* 0x0000000105047899 */ /* 0x000fe200080006ff */
[----:B------:R-:W2:Y:S02]  /*3340*/  LDC.64 R16, c[0x0][0x3d8] ;  /* 0x0000f600ff107b82 */ /* 0x000ea40000000a00 */
[----:B------:R-:W-:-:S03]  /*3350*/  LEA R9, R9, R2, 0x18 ;  /* 0x0000000209097211 */ /* 0x000fc600078ec0ff */
[----:B0-----:R-:W-:Y:S02]  /*3360*/  IMAD R11, R12, UR4, R13 ;  /* 0x000000040c0b7c24 */ /* 0x001fe4000f8e020d */
[----:B------:R-:W-:Y:S02]  /*3370*/  IMAD R2, R0, 0x8, R9 ;  /* 0x0000000800027824 */ /* 0x000fe400078e0209 */
[----:B------:R-:W-:-:S04]  /*3380*/  IMAD R0, R12, UR4, R12 ;  /* 0x000000040c007c24 */ /* 0x000fc8000f8e020c */
[----:B------:R-:W0:Y:S01]  /*3390*/  LDS.64 R2, [R2] ;  /* 0x0000000002027984 */ /* 0x000e220000000a00 */
[----:B------:R-:W-:Y:S01]  /*33a0*/  IADD3 R9, PT, PT, R13, R0, RZ ;  /* 0x000000000d097210 */ /* 0x000fe20007ffe0ff */
[----:B--2---:R-:W-:-:S04]  /*33b0*/  IMAD.WIDE R10, R11, 0x4, R16 ;  /* 0x000000040b0a7825 */ /* 0x004fc800078e0210 */
[----:B------:R-:W-:Y:S01]  /*33c0*/  IMAD.WIDE R16, R9, 0x4, R16 ;  /* 0x0000000409107825 */ /* 0x000fe200078e0210 */
[----:B0-----:R2:W-:Y:S04]  /*33d0*/  REDG.E.ADD.F32.FTZ.RN.STRONG.GPU desc[UR6][R10.64], R2 ;  /* 0x000000020a0079a6 */ /* 0x0015e8000c12f306 */
[----:B------:R2:W-:Y:S02]  /*33e0*/  REDG.E.ADD.F32.FTZ.RN.STRONG.GPU desc[UR6][R16.64], R3 ;  /* 0x00000003100079a6 */ /* 0x0005e4000c12f306 */
.L_x_1975:
[----:B------:R-:W-:Y:S05]  /*33f0*/  BSYNC.RECONVERGENT B0 ;  /* 0x0000000000007941 */ /* 0x000fea0003800200 */
.L_x_1974:
[----:B------:R-:W-:Y:S05]  /*3400*/  @P1 EXIT ;  /* 0x000000000000194d */ /* 0x000fea0003800000 */
[----:B------:R-:W3:Y:S01]  /*3410*/  LDCU UR4, c[0x0][0x3e0] ;  /* 0x00007c00ff0477ac */ /* 0x000ee20008000800 */
[----:B------:R-:W4:Y:S01]  /*3420*/  LDC R9, c[0x0][0x360] ;  /* 0x0000d800ff097b82 */ /* 0x000f220000000800 */
        /* <DEDUP_REMOVED lines=8> */
[----:B0-----:R-:W-:Y:S02]  /*34b0*/  LEA.HI.X R3, R8, UR9, R5, 0x2, P0 ;  /* 0x0000000908037c11 */ /* 0x001fe400080f1405 */
        /* <DEDUP_REMOVED lines=11> */
.L_x_1973:
[----:B------:R-:W-:Y:S02]  /*3570*/  IMAD.MOV.U32 R26, RZ, RZ, 0x1 ;  /* 0x00000001ff1a7424 */ /* 0x000fe400078e00ff */
[----:B------:R-:W-:Y:S02]  /*3580*/  HFMA2 R25, -RZ, RZ, 0, 0 ;  /* 0x00000000ff197431 */ /* 0x000fe400000001ff */
[----:B------:R-:W-:Y:S01]  /*3590*/  IMAD.MOV.U32 R24, RZ, RZ, -0x1 ;  /* 0xffffffffff187424 */ /* 0x000fe200078e00ff */
[----:B------:R-:W-:Y:S02]  /*35a0*/  ISETP.GE.AND P5, PT, R10, 0x1, PT ;  /* 0x000000010a00780c */ /* 0x000fe40003fa6270 */
[----:B------:R-:W-:-:S13]  /*35b0*/  ISETP.NE.AND P4, PT, R27, RZ, PT ;  /* 0x000000ff1b00720c */ /* 0x000fda0003f85270 */
[----:B------:R-:W-:Y:S05]  /*35c0*/  WARPSYNC.COLLECTIVE R24, `(.L_x_1976) ;  /* 0x0000000018087348 */ /* 0x000fea0003c00000 */
[----:B------:R0:W1:Y:S02]  /*35d0*/  SHFL.UP P0, R28, R27, R26, R25 ;  /* 0x0400001a1b1c7389 */ /* 0x0000640000000019 */
[----:B01----:R-:W-:Y:S05]  /*35e0*/  ENDCOLLECTIVE ;  /* 0x000000000000791b */ /* 0x003fea0003800000 */
.L_x_1976:
[----:B------:R-:W-:Y:S02]  /*35f0*/  ISETP.GE.AND P6, PT, R10, 0x8, PT ;  /* 0x000000080a00780c */ /* 0x000fe40003fc6270 */
[----:B------:R-:W-:-:S04]  /*3600*/  SEL R28, R28, RZ, P5 ;  /* 0x000000ff1c1c7207 */ /* 0x000fc80002800000 */
[----:B------:R-:W-:Y:S01]  /*3610*/  IADD3 R29, PT, PT, R27, R28, RZ ;  /* 0x0000001c1b1d7210 */ /* 0x000fe20007ffe0ff */
[----:B------:R-:W-:-:S07]  /*3620*/  IMAD.MOV.U32 R27, RZ, RZ, R8 ;  /* 0x000000ffff1b7224 */ /* 0x000fce00078e0008 */
[----:B------:R-:W-:Y:S05]  /*3630*/  WARPSYNC.COLLECTIVE R24, `(.L_x_1977) ;  /* 0x0000000018087348 */ /* 0x000fea0003c00000 */
[----:B------:R0:W1:Y:S02]  /*3640*/  SHFL.UP P0, R28, R27, R26, R25 ;  /* 0x0400001a1b1c7389 */ /* 0x0000640000000019 */
[----:B01----:R-:W-:Y:S05]  /*3650*/  ENDCOLLECTIVE ;  /* 0x000000000000791b */ /* 0x003fea0003800000 */
.L_x_1977:
[----:B------:R-:W-:Y:S01]  /*3660*/  IMAD.MOV.U32 R27, RZ, RZ, R5 ;  /* 0x000000ffff1b7224 */ /* 0x000fe200078e0005 */
[----:B------:R-:W-:-:S05]  /*3670*/  MOV R25, R28 ;  /* 0x0000001c00197202 */ /* 0x000fca0000000f00 */
[----:B------:R-:W-:Y:S01]  /*3680*/  FADD.FTZ R28, R8, R25 ;  /* 0x00000019081c7221 */ /* 0x000fe20000010000 */
[----:B------:R-:W-:-:S04]  /*3690*/  HFMA2 R25, -RZ, RZ, 0, 0 ;  /* 0x00000000ff197431 */ /* 0x000fc800000001ff */
[----:B------:R-:W-:-:S07]  /*36a0*/  @P5 FSEL R8, R28, R8, !P4 ;  /* 0x000000081c085208 */ /* 0x000fce0006000000 */
[----:B------:R-:W-:Y:S05]  /*36b0*/  WARPSYNC.COLLECTIVE R24, `(.L_x_1978) ;  /* 0x0000000018087348 */ /* 0x000fea0003c00000 */
[----:B------:R0:W1:Y:S02]  /*36c0*/  SHFL.UP P0, R28, R27, R26, R25 ;  /* 0x0400001a1b1c7389 */ /* 0x0000640000000019 */
[----:B01----:R-:W-:Y:S05]  /*36d0*/  ENDCOLLECTIVE ;  /* 0x000000000000791b */ /* 0x003fea0003800000 */
.L_x_1978:
[----:B------:R-:W-:Y:S01]  /*36e0*/  MOV R27, R29 ;  /* 0x0000001d001b7202 */ /* 0x000fe20000000f00 */
[----:B------:R-:W-:Y:S02]  /*36f0*/  IMAD.MOV.U32 R26, RZ, RZ, 0x2 ;  /* 0x00000002ff1a7424 */ /* 0x000fe400078e00ff */
[----:B------:R-:W-:-:S04]  /*3700*/  IMAD.MOV.U32 R24, RZ, RZ, R28 ;  /* 0x000000ffff187224 */ /* 0x000fc800078e001c */
[----:B------:R-:W-:Y:S01]  /*3710*/  FADD.FTZ R28, R5, R24 ;  /* 0x00000018051c7221 */ /* 0x000fe20000010000 */
[----:B------:R-:W-:-:S04]  /*3720*/  MOV R24, 0xffffffff ;  /* 0xffffffff00187802 */ /* 0x000fc80000000f00 */
[----:B------:R-:W-:-:S07]  /*3730*/  @P5 FSEL R5, R28, R5, !P4 ;  /* 0x000000051c055208 */ /* 0x000fce0006000000 */
[----:B------:R-:W-:Y:S05]  /*3740*/  WARPSYNC.COLLECTIVE R24, `(.L_x_1979) ;  /* 0x0000000018087348 */ /* 0x000fea0003c00000 */
[----:B------:R0:W1:Y:S02]  /*3750*/  SHFL.UP P0, R28, R27, R26, R25 ;  /* 0x0400001a1b1c7389 */ /* 0x0000640000000019 */
[----:B01----:R-:W-:Y:S05]  /*3760*/  ENDCOLLECTIVE ;  /* 0x000000000000791b */ /* 0x003fea0003800000 */
.L_x_1979:
        /* <DEDUP_REMOVED lines=8> */
.L_x_1980:
[----:B------:R-:W-:Y:S02]  /*37f0*/  IMAD.MOV.U32 R27, RZ, RZ, R5 ;  /* 0x000000ffff1b7224 */ /* 0x000fe400078e0005 */
[----:B------:R-:W-:-:S05]  /*3800*/  FADD.FTZ R28, R8, R28 ;  /* 0x0000001c081c7221 */ /* 0x000fca0000010000 */
[----:B------:R-:W-:-:S07]  /*3810*/  @P5 FSEL R8, R28, R8, !P4 ;  /* 0x000000081c085208 */ /* 0x000fce0006000000 */
[----:B------:R-:W-:Y:S05]  /*3820*/  WARPSYNC.COLLECTIVE R24, `(.L_x_1981) ;  /* 0x0000000018087348 */ /* 0x000fea0003c00000 */
[----:B------:R0:W1:Y:S02]  /*3830*/  SHFL.UP P0, R28, R27, R26, R25 ;  /* 0x0400001a1b1c7389 */ /* 0x0000640000000019 */
[----:B01----:R-:W-:Y:S05]  /*3840*/  ENDCOLLECTIVE ;  /* 0x000000000000791b */ /* 0x003fea0003800000 */
.L_x_1981:
[----:B------:R-:W-:Y:S02]  /*3850*/  IMAD.MOV.U32 R27, RZ, RZ, R29 ;  /* 0x000000ffff1b7224 */ /* 0x000fe400078e001d */
[----:B------:R-:W-:Y:S01]  /*3860*/  HFMA2 R26, -RZ, RZ, 0, 2.384185791015625e-07 ;  /* 0x00000004ff1a7431 */ /* 0x000fe200000001ff */
[----:B------:R-:W-:-:S05]  /*3870*/  MOV R24, R28 ;  /* 0x0000001c00187202 */ /* 0x000fca0000000f00 */
[----:B------:R-:W-:Y:S01]  /*3880*/  FADD.FTZ R28, R5, R24 ;  /* 0x00000018051c7221 */ /* 0x000fe20000010000 */
[----:B------:R-:W-:-:S04]  /*3890*/  IMAD.MOV.U32 R24, RZ, RZ, -0x1 ;  /* 0xffffffffff187424 */ /* 0x000fc800078e00ff */
[----:B------:R-:W-:-:S07]  /*38a0*/  @P5 FSEL R5, R28, R5, !P4 ;  /* 0x000000051c055208 */ /* 0x000fce0006000000 */
[----:B------:R-:W-:Y:S05]  /*38b0*/  WARPSYNC.COLLECTIVE R24, `(.L_x_1982) ;  /* 0x0000000018087348 */ /* 0x000fea0003c00000 */
[----:B------:R0:W1:Y:S02]  /*38c0*/  SHFL.UP P0, R28, R27, R26, R25 ;  /* 0x0400001a1b1c7389 */ /* 0x0000640000000019 */
[----:B01----:R-:W-:Y:S05]  /*38d0*/  ENDCOLLECTIVE ;  /* 0x000000000000791b */ /* 0x003fea0003800000 */
.L_x_1982:
        /* <DEDUP_REMOVED lines=8> */
.L_x_1983:
        /* <DEDUP_REMOVED lines=8> */
.L_x_1984:
[----:B------:R-:W-:Y:S01]  /*39e0*/  IMAD.MOV.U32 R27, RZ, RZ, R29 ;  /* 0x000000ffff1b7224 */ /* 0x000fe200078e001d */
[----:B------:R-:W-:Y:S01]  /*39f0*/  MOV R26, 0x8 ;  /* 0x00000008001a7802 */ /* 0x000fe20000000f00 */
[----:B------:R-:W-:-:S05]  /*3a00*/  FADD.FTZ R28, R5, R28 ;  /* 0x0000001c051c7221 */ /* 0x000fca0000010000 */
[----:B------:R-:W-:-:S07]  /*3a10*/  @P5 FSEL R5, R28, R5, !P4 ;  /* 0x000000051c055208 */ /* 0x000fce0006000000 */
[----:B------:R-:W-:Y:S05]  /*3a20*/  WARPSYNC.COLLECTIVE R24, `(.L_x_1985) ;  /* 0x0000000018087348 */ /* 0x000fea0003c00000 */
[----:B------:R0:W1:Y:S02]  /*3a30*/  SHFL.UP P0, R28, R27, R26, R25 ;  /* 0x0400001a1b1c7389 */ /* 0x0000640000000019 */
[----:B01----:R-:W-:Y:S05]  /*3a40*/  ENDCOLLECTIVE ;  /* 0x000000000000791b */ /* 0x003fea0003800000 */
.L_x_1985:
[----:B------:R-:W-:Y:S02]  /*3a50*/  ISETP.NE.AND P5, PT, R29, RZ, PT ;  /* 0x000000ff1d00720c */ /* 0x000fe40003fa5270 */
[----:B------:R-:W-:Y:S01]  /*3a60*/  ISETP.GE.AND P4, PT, R10, 0x10, PT ;  /* 0x000000100a00780c */ /* 0x000fe20003f86270 */
[----:B------:R-:W-:Y:S01]  /*3a70*/  IMAD.MOV.U32 R27, RZ, RZ, R8 ;  /* 0x000000ffff1b7224 */ /* 0x000fe200078e0008 */
[----:B------:R-:W-:-:S04]  /*3a80*/  SEL R28, R28, RZ, P6 ;  /* 0x000000ff1c1c7207 */ /* 0x000fc80003000000 */
[----:B------:R-:W-:-:S07]  /*3a90*/  IADD3 R29, PT, PT, R29, R28, RZ ;  /* 0x0000001c1d1d7210 */ /* 0x000fce0007ffe0ff */
[----:B------:R-:W-:Y:S05]  /*3aa0*/  WARPSYNC.COLLECTIVE R24, `(.L_x_1986) ;  /* 0x0000000018087348 */ /* 0x000fea0003c00000 */
[----:B------:R0:W1:Y:S02]  /*3ab0*/  SHFL.UP P0, R28, R27, R26, R25 ;  /* 0x0400001a1b1c7389 */ /* 0x0000640000000019 */
[----:B01----:R-:W-:Y:S05]  /*3ac0*/  ENDCOLLECTIVE ;  /* 0x000000000000791b */ /* 0x003fea0003800000 */
.L_x_1986:
[----:B------:R-:W-:Y:S02]  /*3ad0*/  MOV R27, R5 ;  /* 0x00000005001b7202 */ /* 0x000fe40000000f00 */
[----:B------:R-:W-:-:S05]  /*3ae0*/  MOV R25, R28 ;  /* 0x0000001c00197202 */ /* 0x000fca0000000f00 */
[----:B------:R-:W-:Y:S01]  /*3af0*/  FADD.FTZ R10, R8, R25 ;  /* 0x00000019080a7221 */ /* 0x000fe20000010000 */
[----:B------:R-:W-:-:S04]  /*3b00*/  IMAD.MOV.U32 R25, RZ, RZ, RZ ;  /* 0x000000ffff197224 */ /* 0x000fc800078e00ff */
[----:B------:R-:W-:-:S07]  /*3b10*/  @P6 FSEL R8, R10, R8, !P5 ;  /* 0x000000080a086208 */ /* 0x000fce0006800000 */
[----:B------:R-:W-:Y:S05]  /*3b20*/  WARPSYNC.COLLECTIVE R24, `(.L_x_1987) ;  /* 0x0000000018087348 */ /* 0x000fea0003c00000 */
[----:B------:R0:W1:Y:S02]  /*3b30*/  SHFL.UP P0, R28, R27, R26, R25 ;  /* 0x0400001a1b1c7389 */ /* 0x0000640000000019 */
[----:B01----:R-:W-:Y:S05]  /*3b40*/  ENDCOLLECTIVE ;  /* 0x000000000000791b */ /* 0x003fea0003800000 */
.L_x_1987:
[----:B------:R-:W-:Y:S01]  /*3b50*/  MOV R27, R29 ;  /* 0x0000001d001b7202 */ /* 0x000fe20000000f00 */
[----:B------:R-:W-:Y:S01]  /*3b60*/  IMAD.MOV.U32 R26, RZ, RZ, 0x10 ;  /* 0x00000010ff1a7424 */ /* 0x000fe200078e00ff */
[----:B------:R-:W-:-:S05]  /*3b70*/  MOV R24, R28 ;  /* 0x0000001c00187202 */ /* 0x000fca0000000f00 */
[----:B------:R-:W-:Y:S01]  /*3b80*/  FADD.FTZ R10, R5, R24 ;  /* 0x00000018050a7221 */ /* 0x000fe20000010000 */
[----:B------:R-:W-:-:S04]  /*3b90*/  MOV R24, 0xffffffff ;  /* 0xffffffff00187802 */ /* 0x000fc80000000f00 */
[----:B------:R-:W-:-:S07]  /*3ba0*/  @P6 FSEL R5, R10, R5, !P5 ;  /* 0x000000050a056208 */ /* 0x000fce0006800000 */
[----:B------:R-:W-:Y:S05]  /*3bb0*/  WARPSYNC.COLLECTIVE R24, `(.L_x_1988) ;  /* 0x0000000018087348 */ /* 0x000fea0003c00000 */
[----:B------:R0:W1:Y:S02]  /*3bc0*/  SHFL.UP P0, R28, R27, R26, R25 ;  /* 0x0400001a1b1c7389 */ /* 0x0000640000000019 */
[----:B01----:R-:W-:Y:S05]  /*3bd0*/  ENDCOLLECTIVE ;  /* 0x000000000000791b */ /* 0x003fea0003800000 */
.L_x_1988:
[----:B------:R-:W-:Y:S01]  /*3be0*/  ISETP.NE.AND P5, PT, R29, RZ, PT ;  /* 0x000000ff1d00720c */ /* 0x000fe20003fa5270 */
[----:B------:R-:W-:Y:S01]  /*3bf0*/  IMAD.MOV.U32 R27, RZ, RZ, R8 ;  /* 0x000000ffff1b7224 */ /* 0x000fe200078e0008 */
[----:B------:R-:W-:-:S11]  /*3c00*/  SEL R10, R28, RZ, P4 ;  /* 0x000000ff1c0a7207 */ /* 0x000fd60002000000 */
[----:B------:R-:W-:Y:S05]  /*3c10*/  WARPSYNC.COLLECTIVE R24, `(.L_x_1989) ;  /* 0x0000000018087348 */ /* 0x000fea0003c00000 */
[----:B------:R0:W1:Y:S02]  /*3c20*/  SHFL.UP P0, R28, R27, R26, R25 ;  /* 0x0400001a1b1c7389 */ /* 0x0000640000000019 */
[----:B01----:R-:W-:Y:S05]  /*3c30*/  ENDCOLLECTIVE ;  /* 0x000000000000791b */ /* 0x003fea0003800000 */
.L_x_1989:
[----:B------:R-:W-:Y:S02]  /*3c40*/  IADD3 R10, PT, PT, R29, R10, RZ ;  /* 0x0000000a1d0a7210 */ /* 0x000fe40007ffe0ff */
        /* <DEDUP_REMOVED lines=8> */
.L_x_1990:
        /* <DEDUP_REMOVED lines=9> */
.L_x_1991:
[----:B------:R-:W-:Y:S01]  /*3d60*/  IMAD.MOV.U32 R27, RZ, RZ, R8 ;  /* 0x000000ffff1b7224 */ /* 0x000fe200078e0008 */
[----:B------:R-:W-:-:S07]  /*3d70*/  MOV R10, R28 ;  /* 0x0000001c000a7202 */ /* 0x000fce0000000f00 */
[----:B------:R-:W-:Y:S05]  /*3d80*/  WARPSYNC.COLLECTIVE R24, `(.L_x_1992) ;  /* 0x0000000018087348 */ /* 0x000fea0003c00000 */
[----:B------:R0:W1:Y:S02]  /*3d90*/  SHFL.UP P0, R28, R27, R26, R25 ;  /* 0x0400001a1b1c7389 */ /* 0x0000640000000019 */
[----:B01----:R-:W-:Y:S05]  /*3da0*/  ENDCOLLECTIVE ;  /* 0x000000000000791b */ /* 0x003fea0003800000 */
.L_x_1992:
[----:B------:R-:W-:Y:S02]  /*3db0*/  MOV R27, R5 ;  /* 0x00000005001b7202 */ /* 0x000fe40000000f00 */
[----:B------:R-:W-:-:S07]  /*3dc0*/  MOV R8, R28 ;  /* 0x0000001c00087202 */ /* 0x000fce0000000f00 */
[----:B------:R-:W-:Y:S05]  /*3dd0*/  WARPSYNC.COLLECTIVE R24, `(.L_x_1993) ;  /* 0x0000000018087348 */ /* 0x000fea0003c00000 */
[----:B------:R0:W1:Y:S02]  /*3de0*/  SHFL.UP P0, R28, R27, R26, R25 ;  /* 0x0400001a1b1c7389 */ /* 0x0000640000000019 */
[----:B01----:R-:W-:Y:S05]  /*3df0*/  ENDCOLLECTIVE ;  /* 0x000000000000791b */ /* 0x003fea0003800000 */
.L_x_1993:
[----:B------:R-:W-:Y:S05]  /*3e00*/  BRA `(.L_x_1994) ;  /* 0xfffffff000547947 */ /* 0x000fea000383ffff */
.L_x_1995:
        /* <DEDUP_REMOVED lines=15> */
.L_x_3932:


//--------------------- .text._Z30group_norm_nhwc_bwd_sum_kernelI11Bf16IOFp32WLi192EEv26Group_norm_nhwc_bwd_params --------------------------
	.section	.text._Z30group_norm_nhwc_bwd_sum_kernelI11Bf16IOFp32WLi192EEv26Group_norm_nhwc_bwd_params,"ax",@progbits
	.align	128
        .global         _Z30group_norm_nhwc_bwd_sum_kernelI11Bf16IOFp32WLi192EEv26Group_norm_nhwc_bwd_params
        .type           _Z30group_norm_nhwc_bwd_sum_kernelI11Bf16IOFp32WLi192EEv26Group_norm_nhwc_bwd_params,@function
        .size           _Z30group_norm_nhwc_bwd_sum_kernelI11Bf16IOFp32WLi192EEv26Group_norm_nhwc_bwd_params,(.L_x_3933 - _Z30group_norm_nhwc_bwd_sum_kernelI11Bf16IOFp32WLi192EEv26Group_norm_nhwc_bwd_params)
        .other          _Z30group_norm_nhwc_bwd_sum_kernelI11Bf16IOFp32WLi192EEv26Group_norm_nhwc_bwd_params,@"STO_CUDA_ENTRY STV_DEFAULT"
_Z30group_norm_nhwc_bwd_sum_kernelI11Bf16IOFp32WLi192EEv26Group_norm_nhwc_bwd_params:
.text._Z30group_norm_nhwc_bwd_sum_kernelI11Bf16IOFp32WLi192EEv26Group_norm_nhwc_bwd_params:
        /* <DEDUP_REMOVED lines=10> */
[----:B-1----:R-:W-:-:S06]  /*00a0*/  IMAD.SHL.U32 R0, R13, 0x2, RZ ;  /* 0x000000020d007824 */ /* 0x002fcc00078e00ff */
[----:B------:R-:W1:Y:S01]  /*00b0*/  LDC.64 R16, c[0x0][0x3b8] ;  /* 0x0000ee00ff107b82 */ /* 0x000e620000000a00 */
[----:B----4-:R-:W-:Y:S01]  /*00c0*/  IMAD R14, R15, UR8, R0 ;  /* 0x000000080f0e7c24 */ /* 0x010fe2000f8e0200 */
[----:B-----5:R-:W4:Y:S02]  /*00d0*/  MUFU.RCP R2, R2 ;  /* 0x0000000200027308 */ /* 0x020f240000001000 */
[----:B----4-:R-:W-:Y:S02]  /*00e0*/  IADD3 R4, PT, PT, R2, 0xffffffe, RZ ;  /* 0x0ffffffe02047810 */ /* 0x010fe40007ffe0ff */
[----:B------:R-:W-:-:S04]  /*00f0*/  IABS R2, R14 ;  /* 0x0000000e00027213 */ /* 0x000fc80000000000 */
[----:B------:R4:W5:Y:S02]  /*0100*/  F2I.FTZ.U32.TRUNC.NTZ R5, R4 ;  /* 0x0000000400057305 */ /* 0x000964000021f000 */
[----:B----4-:R-:W-:Y:S01]  /*0110*/  IMAD.MOV.U32 R4, RZ, RZ, RZ ;  /* 0x000000ffff047224 */ /* 0x010fe200078e00ff */
[----:B-----5:R-:W-:-:S05]  /*0120*/  IADD3 R6, PT, PT, RZ, -R5, RZ ;  /* 0x80000005ff067210 */ /* 0x020fca0007ffe0ff */
        /* <DEDUP_REMOVED lines=13> */
[----:B------:R-:W-:Y:S01]  /*0200*/  @P0 VIADD R5, R5, 0x1 ;  /* 0x0000000105050836 */ /* 0x000fe20000000000 */
[----:B------:R-:W-:-:S04]  /*0210*/  ISETP.NE.AND P0, PT, R3, RZ, PT ;  /* 0x000000ff0300720c */ /* 0x000fc80003f05270 */
[----:B------:R-:W-:-:S04]  /*0220*/  @!P2 IADD3 R5, PT, PT, -R5, RZ, RZ ;  /* 0x000000ff0505a210 */ /* 0x000fc80007ffe1ff */
        /* <DEDUP_REMOVED lines=13> */
[----:B-1----:R-:W-:-:S06]  /*0300*/  VIADD R6, R5, 0xffffffe ;  /* 0x0ffffffe05067836 */ /* 0x002fcc0000000000 */
        /* <DEDUP_REMOVED lines=19> */
.L_x_1997:
[----:B------:R-:W-:Y:S05]  /*0440*/  BSYNC.RECONVERGENT B0 ;  /* 0x0000000000007941 */ /* 0x000fea0003800200 */
.L_x_1996:
[----:B------:R-:W-:Y:S01]  /*0450*/  IMAD.HI.U32 R17, R5, R0, RZ ;  /* 0x0000000005117227 */ /* 0x000fe200078e00ff */
[----:B------:R-:W1:Y:S01]  /*0460*/  S2UR UR4, SR_CTAID.Y ;  /* 0x00000000000479c3 */ /* 0x000e620000002600 */
[----:B------:R-:W-:Y:S02]  /*0470*/  FSETP.GTU.FTZ.AND P2, PT, R22, RZ, PT ;  /* 0x000000ff1600720b */ /* 0x000fe40003f5c000 */
[----:B------:R-:W-:Y:S02]  /*0480*/  CS2R R28, SRZ ;  /* 0x00000000001c7805 */ /* 0x000fe4000001ff00 */
[----:B0-----:R-:W-:-:S03]  /*0490*/  IADD3 R6, PT, PT, -R17, RZ, RZ ;  /* 0x000000ff11067210 */ /* 0x001fc60007ffe1ff */
[----:B------:R-:W0:Y:S02]  /*04a0*/  LDC.64 R8, c[0x0][0x400] ;  /* 0x00010000ff087b82 */ /* 0x000e240000000a00 */
[----:B------:R-:W-:-:S05]  /*04b0*/  IMAD R6, R3, R6, R0 ;  /* 0x0000000603067224 */ /* 0x000fca00078e0200 */
[----:B------:R-:W-:Y:S01]  /*04c0*/  ISETP.GE.U32.AND P4, PT, R6, R3, PT ;  /* 0x000000030600720c */ /* 0x000fe20003f86070 */
[----:B------:R-:W2:Y:S01]  /*04d0*/  @P2 LDC R5, c[0x0][0x3c0] ;  /* 0x0000f000ff052b82 */ /* 0x000ea20000000800 */
[----:B-1----:R-:W-:-:S11]  /*04e0*/  IMAD R7, R2, UR4, RZ ;  /* 0x0000000402077c24 */ /* 0x002fd6000f8e02ff */
[----:B------:R-:W-:Y:S01]  /*04f0*/  @P4 IMAD.IADD R6, R6, 0x1, -R3 ;  /* 0x0000000106064824 */ /* 0x000fe200078e0a03 */
[----:B------:R-:W-:Y:S01]  /*0500*/  SHF.R.S32.HI R23, RZ, 0x1f, R7 ;  /* 0x0000001fff177819 */ /* 0x000fe20000011407 */
[----:B------:R-:W-:Y:S01]  /*0510*/  @P4 VIADD R17, R17, 0x1 ;  /* 0x0000000111114836 */ /* 0x000fe20000000000 */
[----:B------:R-:W-:Y:S02]  /*0520*/  IADD3 R21, P1, PT, R7, R2, RZ ;  /* 0x0000000207157210 */ /* 0x000fe40007f3e0ff */
[----:B------:R-:W-:Y:S02]  /*0530*/  ISETP.GE.U32.AND P3, PT, R6, R3, PT ;  /* 0x000000030600720c */ /* 0x000fe40003f66070 */
[----:B------:R-:W-:Y:S01]  /*0540*/  LEA.HI.X.SX32 R6, R2, R23, 0x1, P1 ;  /* 0x0000001702067211 */ /* 0x000fe200008f0eff */
[----:B------:R-:W-:Y:S01]  /*0550*/  HFMA2 R2, -RZ, RZ, 1.875, 0 ;  /* 0x3f800000ff027431 */ /* 0x000fe200000001ff */
[----:B0-----:R-:W-:Y:S02]  /*0560*/  ISETP.LT.U32.AND P1, PT, R21, R8, PT ;  /* 0x000000081500720c */ /* 0x001fe40003f21070 */
[----:B------:R-:W-:Y:S01]  /*0570*/  ISETP.NE.U32.AND P4, PT, R3, RZ, PT ;  /* 0x000000ff0300720c */ /* 0x000fe20003f85070 */
[----:B--2---:R-:W-:Y:S01]  /*0580*/  @P2 FADD.FTZ R5, R22, R5 ;  /* 0x0000000516052221 */ /* 0x004fe20000010000 */
[----:B------:R-:W-:-:S02]  /*0590*/  ISETP.LT.AND.EX P1, PT, R6, R9, PT, P1 ;  /* 0x000000090600720c */ /* 0x000fc40003f21310 */
[----:B------:R-:W-:Y:S01]  /*05a0*/  MOV R6, RZ ;  /* 0x000000ff00067202 */ /* 0x000fe20000000f00 */
[----:B------:R0:W1:Y:S01]  /*05b0*/  @P2 MUFU.RSQ R2, R5 ;  /* 0x0000000500022308 */ /* 0x0000620000001400 */
[----:B------:R-:W-:Y:S01]  /*05c0*/  SEL R22, R21, R8, P1 ;  /* 0x0000000815167207 */ /* 0x000fe20000800000 */
[----:B------:R-:W-:Y:S01]  /*05d0*/  IMAD.MOV.U32 R8, RZ, RZ, RZ ;  /* 0x000000ffff087224 */ /* 0x000fe200078e00ff */
[----:B------:R-:W-:Y:S02]  /*05e0*/  @P3 IADD3 R17, PT, PT, R17, 0x1, RZ ;  /* 0x0000000111113810 */ /* 0x000fe40007ffe0ff */
[----:B------:R-:W-:Y:S02]  /*05f0*/  ISETP.GT.AND P1, PT, R22, R7, PT ;  /* 0x000000071600720c */ /* 0x000fe40003f24270 */
[----:B------:R-:W-:Y:S01]  /*0600*/  SEL R3, R4, R17, !P4 ;  /* 0x0000001104037207 */ /* 0x000fe20006000000 */
[----:B------:R-:W-:Y:S02]  /*0610*/  HFMA2 R4, -RZ, RZ, 0, 0 ;  /* 0x00000000ff047431 */ /* 0x000fe400000001ff */
[----:B------:R-:W-:-:S08]  /*0620*/  IMAD.MOV.U32 R17, RZ, RZ, RZ ;  /* 0x000000ffff117224 */ /* 0x000fd000078e00ff */
[----:B01----:R-:W-:Y:S05]  /*0630*/  @!P1 BRA `(.L_x_1998) ;  /* 0x0000002000ac9947 */ /* 0x003fea0003800000 */
[----:B------:R-:W0:Y:S01]  /*0640*/  LDCU.U8 UR4, c[0x0][0x414] ;  /* 0x00008280ff0477ac */ /* 0x000e220008000000 */
[----:B------:R-:W1:Y:S01]  /*0650*/  LDC.64 R8, c[0x0][0x408] ;  /* 0x00010200ff087b82 */ /* 0x000e620000000a00 */
[----:B------:R-:W-:Y:S01]  /*0660*/  IMAD.MOV.U32 R5, RZ, RZ, R7 ;  /* 0x000000ffff057224 */ /* 0x000fe200078e0007 */
[----:B0-----:R-:W-:Y:S01]  /*0670*/  UISETP.NE.AND UP0, UPT, UR4, URZ, UPT ;  /* 0x000000ff0400728c */ /* 0x001fe2000bf05270 */
[----:B-1----:R-:W-:-:S04]  /*0680*/  IMAD.WIDE.U32 R20, R8, UR5, R14 ;  /* 0x0000000508147c25 */ /* 0x002fc8000f8e000e */
[----:B------:R-:W-:-:S04]  /*0690*/  IMAD R9, R9, UR5, R21 ;  /* 0x0000000509097c24 */ /* 0x000fc8000f8e0215 */
[----:B------:R-:W-:Y:S05]  /*06a0*/  BRA.U UP0, `(.L_x_1999) ;  /* 0x0000001500687547 */ /* 0x000fea000b800000 */
[----:B------:R-:W-:Y:S01]  /*06b0*/  IADD3 R6, PT, PT, R5, -R22, RZ ;  /* 0x8000001605067210 */ /* 0x000fe20007ffe0ff */
[----:B-----5:R-:W-:Y:S01]  /*06c0*/  IMAD.IADD R10, R22, 0x1, -R5 ;  /* 0x00000001160a7824 */ /* 0x020fe200078e0a05 */
[----:B------:R-:W-:Y:S01]  /*06d0*/  MOV R4, RZ ;  /* 0x000000ff00047202 */ /* 0x000fe20000000f00 */
[----:B------:R-:W-:Y:S01]  /*06e0*/  IMAD.MOV.U32 R17, RZ, RZ, RZ ;  /* 0x000000ffff117224 */ /* 0x000fe200078e00ff */
[----:B------:R-:W-:Y:S01]  /*06f0*/  ISETP.GT.U32.AND P1, PT, R6, -0x4, PT ;  /* 0xfffffffc0600780c */ /* 0x000fe20003f24070 */
[----:B------:R-:W-:Y:S01]  /*0700*/  HFMA2 R6, -RZ, RZ, 0, 0 ;  /* 0x00000000ff067431 */ /* 0x000fe200000001ff */
[----:B------:R-:W-:Y:S01]  /*0710*/  CS2R R28, SRZ ;  /* 0x00000000001c7805 */ /* 0x000fe2000001ff00 */
[----:B------:R-:W-:Y:S01]  /*0720*/  IMAD.MOV.U32 R8, RZ, RZ, RZ ;  /* 0x000000ffff087224 */ /* 0x000fe200078e00ff */
[----:B------:R-:W-:-:S09]  /*0730*/  LOP3.LUT R11, R10, 0x3, RZ, 0xc0, !PT ;  /* 0x000000030a0b7812 */ /* 0x000fd200078ec0ff */
[----:B------:R-:W-:Y:S05]  /*0740*/  @P1 BRA `(.L_x_2000) ;  /* 0x0000000800f01947 */ /* 0x000fea0003800000 */
[----:B------:R-:W-:Y:S01]  /*0750*/  LOP3.LUT R22, R10, 0xfffffffc, RZ, 0xc0, !PT ;  /* 0xfffffffc0a167812 */ /* 0x000fe200078ec0ff */
[----:B------:R-:W-:Y:S01]  /*0760*/  IMAD.MOV.U32 R4, RZ, RZ, RZ ;  /* 0x000000ffff047224 */ /* 0x000fe200078e00ff */
[----:B------:R-:W-:Y:S02]  /*0770*/  IADD3 R7, PT, PT, R5, 0x1, RZ ;  /* 0x0000000105077810 */ /* 0x000fe40007ffe0ff */
[----:B------:R-:W-:-:S07]  /*0780*/  IADD3 R5, PT, PT, -R22, RZ, RZ ;  /* 0x000000ff16057210 */ /* 0x000fce0007ffe1ff */
.L_x_2001:
[----:B------:R-:W0:Y:S01]  /*0790*/  @!P0 LDC.64 R22, c[0x0][0x3f8] ;  /* 0x0000fe00ff168b82 */ /* 0x000e220000000a00 */
[----:B------:R-:W-:Y:S01]  /*07a0*/  @!P0 VIADD R33, R7, 0xffffffff ;  /* 0xffffffff07218836 */ /* 0x000fe20000000000 */
[----:B------:R-:W-:-:S04]  /*07b0*/  @!P0 MOV R30, R20 ;  /* 0x00000014001e8202 */ /* 0x000fc80000000f00 */
[----:B------:R-:W-:Y:S02]  /*07c0*/  @!P0 SHF.R.S32.HI R31, RZ, 0x1f, R33 ;  /* 0x0000001fff1f8819 */ /* 0x000fe40000011421 */
[----:B------:R-:W1:Y:S08]  /*07d0*/  @!P0 LDC.64 R24, c[0x0][0x3a0] ;  /* 0x0000e800ff188b82 */ /* 0x000e700000000a00 */
[----:B------:R-:W2:Y:S01]  /*07e0*/  @!P0 LDC.64 R26, c[0x0][0x398] ;  /* 0x0000e600ff1a8b82 */ /* 0x000ea20000000a00 */
[----:B0-----:R-:W-:-:S02]  /*07f0*/  @!P0 IMAD R32, R31, R22, RZ ;  /* 0x000000161f208224 */ /* 0x001fc400078e02ff */
[----:B------:R-:W-:Y:S02]  /*0800*/  @!P0 IMAD.MOV.U32 R31, RZ, RZ, R9 ;  /* 0x000000ffff1f8224 */ /* 0x000fe400078e0009 */
[----:B------:R-:W-:-:S04]  /*0810*/  @!P0 IMAD.WIDE.U32 R30, R33, R22, R30 ;  /* 0x00000016211e8225 */ /* 0x000fc800078e001e */
[----:B------:R-:W-:Y:S01]  /*0820*/  @!P0 IMAD R33, R33, R23, R32 ;  /* 0x0000001721218224 */ /* 0x000fe200078e0220 */
[----:B------:R-:W-:-:S03]  /*0830*/  @!P0 SHF.L.U32 R23, R30, 0x1, RZ ;  /* 0x000000011e178819 */ /* 0x000fc600000006ff */
[----:B------:R-:W-:Y:S01]  /*0840*/  @!P0 IMAD.IADD R31, R31, 0x1, R33 ;  /* 0x000000011f1f8824 */ /* 0x000fe200078e0221 */
[----:B-1----:R-:W-:-:S04]  /*0850*/  @!P0 IADD3 R34, P1, PT, R23, R24, RZ ;  /* 0x0000001817228210 */ /* 0x002fc80007f3e0ff */
[----:B------:R-:W-:-:S04]  /*0860*/  @!P0 SHF.L.U64.HI R22, R30, 0x1, R31 ;  /* 0x000000011e168819 */ /* 0x000fc8000001021f */
[C---:B------:R-:W-:Y:S02]  /*0870*/  @!P0 IADD3.X R35, PT, PT, R22.reuse, R25, RZ, P1, !PT ;  /* 0x0000001916238210 */ /* 0x040fe40000ffe4ff */
[----:B--2---:R-:W-:Y:S01]  /*0880*/  @!P0 IADD3 R30, P1, PT, R23, R26, RZ ;  /* 0x0000001a171e8210 */ /* 0x004fe20007f3e0ff */
[----:B------:R-:W0:Y:S02]  /*0890*/  @!P0 LDC.64 R24, c[0x0][0x3a0] ;  /* 0x0000e800ff188b82 */ /* 0x000e240000000a00 */
[----:B------:R-:W2:Y:S02]  /*08a0*/  @!P0 LDG.E R32, desc[UR6][R34.64] ;  /* 0x0000000622208981 */ /* 0x000ea4000c1e1900 */
[----:B------:R-:W-:-:S04]  /*08b0*/  @!P0 IMAD.X R31, R22, 0x1, R27, P1 ;  /* 0x00000001161f8824 */ /* 0x000fc800008e061b */
[----:B------:R-:W1:Y:S01]  /*08c0*/  @!P0 LDC.64 R22, c[0x0][0x3f8] ;  /* 0x0000fe00ff168b82 */ /* 0x000e620000000a00 */
[----:B------:R3:W4:Y:S01]  /*08d0*/  @!P0 LDG.E R33, desc[UR6][R30.64] ;  /* 0x000000061e218981 */ /* 0x000722000c1e1900 */
[----:B------:R-:W-:Y:S02]  /*08e0*/  @!P0 SHF.R.S32.HI R27, RZ, 0x1f, R7 ;  /* 0x0000001fff1b8819 */ /* 0x000fe40000011407 */
[----:B---3--:R-:W-:Y:S01]  /*08f0*/  @!P0 MOV R30, R20 ;  /* 0x00000014001e8202 */ /* 0x008fe20000000f00 */
[----:B------:R-:W-:Y:S02]  /*0900*/  @!P0 IMAD.MOV.U32 R31, RZ, RZ, R9 ;  /* 0x000000ffff1f8224 */ /* 0x000fe400078e0009 */
[----:B-1----:R-:W-:-:S04]  /*0910*/  @!P0 IMAD R26, R27, R22, RZ ;  /* 0x000000161b1a8224 */ /* 0x002fc800078e02ff */
[C---:B------:R-:W-:Y:S02]  /*0920*/  @!P0 IMAD R37, R7.reuse, R23, R26 ;  /* 0x0000001707258224 */ /* 0x040fe400078e021a */
[----:B------:R-:W1:Y:S01]  /*0930*/  @!P0 LDC.64 R26, c[0x0][0x398] ;  /* 0x0000e600ff1a8b82 */ /* 0x000e620000000a00 */
[----:B------:R-:W-:-:S05]  /*0940*/  @!P0 IMAD.WIDE.U32 R22, R7, R22, R30 ;  /* 0x0000001607168225 */ /* 0x000fca00078e001e */
[----:B------:R-:W-:Y:S01]  /*0950*/  @!P0 IADD3 R35, PT, PT, R23, R37, RZ ;  /* 0x0000002517238210 */ /* 0x000fe20007ffe0ff */
[----:B------:R-:W-:-:S03]  /*0960*/  @!P0 IMAD.SHL.U32 R23, R22, 0x2, RZ ;  /* 0x0000000216178824 */ /* 0x000fc600078e00ff */
[----:B------:R-:W-:Y:S02]  /*0970*/  @!P0 SHF.L.U64.HI R22, R22, 0x1, R35 ;  /* 0x0000000116168819 */ /* 0x000fe40000010223 */
[----:B0-----:R-:W-:-:S04]  /*0980*/  @!P0 IADD3 R30, P1, PT, R23, R24, RZ ;  /* 0x00000018171e8210 */ /* 0x001fc80007f3e0ff */
[----:B------:R-:W-:-:S05]  /*0990*/  @!P0 IADD3.X R31, PT, PT, R22, R25, RZ, P1, !PT ;  /* 0x00000019161f8210 */ /* 0x000fca0000ffe4ff */
[----:B------:R0:W3:Y:S01]  /*09a0*/  @!P0 LDG.E R24, desc[UR6][R30.64] ;  /* 0x000000061e188981 */ /* 0x0000e2000c1e1900 */
[----:B-1----:R-:W-:-:S05]  /*09b0*/  @!P0 IADD3 R26, P1, PT, R23, R26, RZ ;  /* 0x0000001a171a8210 */ /* 0x002fca0007f3e0ff */
[----:B------:R-:W-:Y:S01]  /*09c0*/  @!P0 IMAD.X R27, R22, 0x1, R27, P1 ;  /* 0x00000001161b8824 */ /* 0x000fe200008e061b */
[----:B------:R-:W-:Y:S01]  /*09d0*/  PRMT R34, RZ, 0x7610, R34 ;  /* 0x00007610ff227816 */ /* 0x000fe20000000022 */
[----:B------:R-:W1:Y:S03]  /*09e0*/  @!P0 LDC.64 R22, c[0x0][0x3f8] ;  /* 0x0000fe00ff168b82 */ /* 0x000e660000000a00 */
[----:B------:R5:W3:Y:S01]  /*09f0*/  @!P0 LDG.E R25, desc[UR6][R26.64] ;  /* 0x000000061a198981 */ /* 0x000ae2000c1e1900 */
[----:B------:R-:W-:Y:S02]  /*0a00*/  PRMT R35, RZ, 0x7610, R35 ;  /* 0x00007610ff237816 */ /* 0x000fe40000000023 */
[----:B0-----:R-:W-:Y:S02]  /*0a10*/  PRMT R30, RZ, 0x7610, R30 ;  /* 0x00007610ff1e7816 */ /* 0x001fe4000000001e */
[----:B--2---:R-:W-:-:S02]  /*0a20*/  @!P0 PRMT R34, R32, 0x7610, R34 ;  /* 0x0000761020228816 */ /* 0x004fc40000000022 */
[----:B------:R-:W-:Y:S02]  /*0a30*/  PRMT R32, RZ, 0x7610, R32 ;  /* 0x00007610ff207816 */ /* 0x000fe40000000020 */
[----:B------:R-:W-:Y:S02]  /*0a40*/  SHF.L.U32 R37, R34, 0x10, RZ ;  /* 0x0000001022257819 */ /* 0x000fe400000006ff */
[----:B------:R-:W-:Y:S02]  /*0a50*/  @!P0 PRMT R32, R32, 0x7632, R32 ;  /* 0x0000763220208816 */ /* 0x000fe40000000020 */
[C---:B----4-:R-:W-:Y:S01]  /*0a60*/  @!P0 PRMT R35, R33.reuse, 0x7610, R35 ;  /* 0x0000761021238816 */ /* 0x050fe20000000023 */
[----:B------:R-:W-:Y:S01]  /*0a70*/  FADD.FTZ R37, -R16, R37 ;  /* 0x0000002510257221 */ /* 0x000fe20000010100 */
[----:B------:R-:W-:-:S03]  /*0a80*/  @!P0 PRMT R30, R33, 0x7632, R30 ;  /* 0x00007632211e8816 */ /* 0x000fc6000000001e */
[----:B-----5:R-:W-:Y:S01]  /*0a90*/  IMAD.U32 R27, R35, 0x10000, RZ ;  /* 0x00010000231b7824 */ /* 0x020fe200078e00ff */
[----:B------:R-:W-:Y:S01]  /*0aa0*/  @!P0 IADD3 R35, PT, PT, R7, 0x1, RZ ;  /* 0x0000000107238810 */ /* 0x000fe20007ffe0ff */
[----:B------:R-:W-:Y:S02]  /*0ab0*/  FMUL.FTZ R26, R37, R2 ;  /* 0x00000002251a7220 */ /* 0x000fe40000410000 */
[C---:B------:R-:W-:Y:S01]  /*0ac0*/  FMUL.FTZ R33, R27.reuse, R18 ;  /* 0x000000121b217220 */ /* 0x040fe20000410000 */
[----:B------:R-:W-:Y:S01]  /*0ad0*/  @!P0 SHF.R.S32.HI R37, RZ, 0x1f, R35 ;  /* 0x0000001fff258819 */ /* 0x000fe20000011423 */
[C---:B------:R-:W-:Y:S01]  /*0ae0*/  FADD.FTZ R6, R27.reuse, R6 ;  /* 0x000000061b067221 */ /* 0x040fe20000010000 */
[----:B------:R-:W-:Y:S01]  /*0af0*/  FFMA.FTZ R8, R27, R26, R8 ;  /* 0x0000001a1b087223 */ /* 0x000fe20000010008 */
[----:B------:R-:W-:Y:S02]  /*0b00*/  IMAD.U32 R27, R32, 0x10000, RZ ;  /* 0x00010000201b7824 */ /* 0x000fe400078e00ff */
[----:B------:R-:W-:Y:S01]  /*0b10*/  FFMA.FTZ R31, R26, R33, R17 ;  /* 0x000000211a1f7223 */ /* 0x000fe20000010011 */
[----:B------:R-:W-:Y:S01]  /*0b20*/  FADD.FTZ R17, R33, R4 ;  /* 0x0000000421117221 */ /* 0x000fe20000010000 */
[----:B-1----:R-:W-:-:S02]  /*0b30*/  @!P0 IMAD R4, R37, R22, RZ ;  /* 0x0000001625048224 */ /* 0x002fc400078e02ff */
[----:B------:R-:W-:Y:S01]  /*0b40*/  FADD.FTZ R37, -R16, R27 ;  /* 0x0000001b10257221 */ /* 0x000fe20000010100 */
[----:B------:R-:W-:Y:S01]  /*0b50*/  @!P0 MOV R26, R20 ;  /* 0x00000014001a8202 */ /* 0x000fe20000000f00 */
[----:B------:R-:W-:Y:S02]  /*0b60*/  @!P0 IMAD.MOV.U32 R27, RZ, RZ, R9 ;  /* 0x000000ffff1b8224 */ /* 0x000fe400078e0009 */
[----:B------:R-:W-:Y:S02]  /*0b70*/  FMUL.FTZ R34, R37, R2 ;  /* 0x0000000225227220 */ /* 0x000fe40000410000 */
[----:B------:R-:W-:Y:S01]  /*0b80*/  @!P0 IMAD.WIDE.U32 R32, R35, R22, R26 ;  /* 0x0000001623208225 */ /* 0x000fe200078e001a */
[----:B------:R-:W-:-:S03]  /*0b90*/  SHF.L.U32 R27, R30, 0x10, RZ ;  /* 0x000000101e1b7819 */ /* 0x000fc600000006ff */
[----:B------:R-:W-:Y:S02]  /*0ba0*/  @!P0 IMAD R35, R35, R23, R4 ;  /* 0x0000001723238224 */ /* 0x000fe400078e0204 */
[C---:B------:R-:W-:Y:S01]  /*0bb0*/  FFMA.FTZ R30, R27.reuse, R34, R28 ;  /* 0x000000221b1e7223 */ /* 0x040fe2000001001c */
[----:B------:R-:W0:Y:S01]  /*0bc0*/  @!P0 LDC.64 R22, c[0x0][0x3a0] ;  /* 0x0000e800ff168b82 */ /* 0x000e220000000a00 */
[C---:B------:R-:W-:Y:S01]  /*0bd0*/  FADD.FTZ R4, R27.reuse, R29 ;  /* 0x0000001d1b047221 */ /* 0x040fe20000010000 */
[----:B------:R-:W-:Y:S01]  /*0be0*/  FMUL.FTZ R28, R27, R19 ;  /* 0x000000131b1c7220 */ /* 0x000fe20000410000 */
[----:B------:R-:W-:Y:S01]  /*0bf0*/  @!P0 IMAD.IADD R35, R33, 0x1, R35 ;  /* 0x0000000121238824 */ /* 0x000fe200078e0223 */
[----:B------:R-:W-:Y:S02]  /*0c00*/  PRMT R33, RZ, 0x7610, R33 ;  /* 0x00007610ff217816 */ /* 0x000fe40000000021 */
[----:B------:R-:W-:Y:S01]  /*0c10*/  FFMA.FTZ R31, R34, R28, R31 ;  /* 0x0000001c221f7223 */ /* 0x000fe2000001001f */
[----:B------:R-:W-:Y:S01]  /*0c20*/  FADD.FTZ R17, R28, R17 ;  /* 0x000000111c117221 */ /* 0x000fe20000010000 */
[----:B------:R-:W1:Y:S01]  /*0c30*/  @!P0 LDC.64 R26, c[0x0][0x398] ;  /* 0x0000e600ff1a8b82 */ /* 0x000e620000000a00 */
[----:B------:R-:W-:-:S02]  /*0c40*/  @!P0 SHF.L.U64.HI R34, R32, 0x1, R35 ;  /* 0x0000000120228819 */ /* 0x000fc40000010223 */
[----:B------:R-:W-:Y:S02]  /*0c50*/  @!P0 SHF.L.U32 R35, R32, 0x1, RZ ;  /* 0x0000000120238819 */ /* 0x000fe400000006ff */
[----:B------:R-:W-:-:S03]  /*0c60*/  PRMT R32, RZ, 0x7610, R32 ;  /* 0x00007610ff207816 */ /* 0x000fc60000000020 */
[----:B------:R-:W2:Y:S01]  /*0c70*/  @!P0 LDC.64 R28, c[0x0][0x3f8] ;  /* 0x0000fe00ff1c8b82 */ /* 0x000ea20000000a00 */
[C---:B---3--:R-:W-:Y:S02]  /*0c80*/  @!P0 PRMT R32, R24.reuse, 0x7610, R32 ;  /* 0x0000761018208816 */ /* 0x048fe40000000020 */
[----:B------:R-:W-:Y:S01]  /*0c90*/  @!P0 PRMT R33, R24, 0x7632, R33 ;  /* 0x0000763218218816 */ /* 0x000fe20000000021 */
[----:B------:R-:W-:Y:S01]  /*0ca0*/  @!P0 VIADD R24, R7, 0x2 ;  /* 0x0000000207188836 */ /* 0x000fe20000000000 */
[----:B0-----:R-:W-:-:S05]  /*0cb0*/  @!P0 IADD3 R36, P1, PT, R35, R22, RZ ;  /* 0x0000001623248210 */ /* 0x001fca0007f3e0ff */
[----:B------:R-:W-:Y:S01]  /*0cc0*/  @!P0 IMAD.X R37, R34, 0x1, R23, P1 ;  /* 0x0000000122258824 */ /* 0x000fe200008e0617 */
[----:B-1----:R-:W-:Y:S02]  /*0cd0*/  @!P0 IADD3 R22, P2, PT, R35, R26, RZ ;  /* 0x0000001a23168210 */ /* 0x002fe40007f5e0ff */
[----:B------:R-:W-:Y:S02]  /*0ce0*/  PRMT R26, RZ, 0x7610, R26 ;  /* 0x00007610ff1a7816 */ /* 0x000fe4000000001a */
[----:B------:R-:W3:Y:S01]  /*0cf0*/  @!P0 LDG.E R36, desc[UR6][R36.64] ;  /* 0x0000000624248981 */ /* 0x000ee2000c1e1900 */
[----:B------:R-:W-:Y:S02]  /*0d00*/  PRMT R35, RZ, 0x7610, R35 ;  /* 0x00007610ff237816 */ /* 0x000fe40000000023 */
[C---:B------:R-:W-:Y:S02]  /*0d10*/  @!P0 PRMT R26, R25.reuse, 0x7610, R26 ;  /* 0x00007610191a8816 */ /* 0x040fe4000000001a */
[----:B------:R-:W-:-:S02]  /*0d20*/  @!P0 PRMT R35, R25, 0x7632, R35 ;  /* 0x0000763219238816 */ /* 0x000fc40000000023 */
[----:B------:R-:W-:Y:S02]  /*0d30*/  @!P0 IADD3.X R23, PT, PT, R34, R27, RZ, P2, !PT ;  /* 0x0000001b22178210 */ /* 0x000fe400017fe4ff */
[----:B------:R-:W-:-:S03]  /*0d40*/  @!P0 SHF.R.S32.HI R25, RZ, 0x1f, R24 ;  /* 0x0000001fff198819 */ /* 0x000fc60000011418 */
[----:B------:R0:W4:Y:S02]  /*0d50*/  @!P0 LDG.E R27, desc[UR6][R22.64] ;  /* 0x00000006161b8981 */ /* 0x000124000c1e1900 */
[----:B--2---:R-:W-:-:S04]  /*0d60*/  @!P0 IMAD R25, R25, R28, RZ ;  /* 0x0000001c19198224 */ /* 0x004fc800078e02ff */
[----:B------:R-:W-:Y:S01]  /*0d70*/  @!P0 IMAD R25, R24, R29, R25 ;  /* 0x0000001d18198224 */ /* 0x000fe200078e0219 */
[----:B0-----:R-:W-:Y:S01]  /*0d80*/  @!P0 MOV R22, R20 ;  /* 0x0000001400168202 */ /* 0x001fe20000000f00 */
[----:B------:R-:W-:-:S04]  /*0d90*/  @!P0 IMAD.MOV.U32 R23, RZ, RZ, R9 ;  /* 0x000000ffff178224 */ /* 0x000fc800078e0009 */
[----:B------:R-:W-:Y:S02]  /*0da0*/  @!P0 IMAD.WIDE.U32 R28, R24, R28, R22 ;  /* 0x0000001c181c8225 */ /* 0x000fe400078e0016 */
[----:B------:R-:W0:Y:S03]  /*0db0*/  @!P0 LDC.64 R22, c[0x0][0x3a0] ;  /* 0x0000e800ff168b82 */ /* 0x000e260000000a00 */
[----:B------:R-:W-:-:S04]  /*0dc0*/  @!P0 IADD3 R25, PT, PT, R29, R25, RZ ;  /* 0x000000191d198210 */ /* 0x000fc80007ffe0ff */
[C---:B------:R-:W-:Y:S02]  /*0dd0*/  @!P0 SHF.L.U64.HI R34, R28.reuse, 0x1, R25 ;  /* 0x000000011c228819 */ /* 0x040fe40000010219 */
[----:B------:R-:W1:Y:S01]  /*0de0*/  @!P0 LDC.64 R24, c[0x0][0x398] ;  /* 0x0000e600ff188b82 */ /* 0x000e620000000a00 */
[----:B------:R-:W-:-:S05]  /*0df0*/  @!P0 IMAD.SHL.U32 R37, R28, 0x2, RZ ;  /* 0x000000021c258824 */ /* 0x000fca00078e00ff */
[----:B0-----:R-:W-:-:S04]  /*0e00*/  @!P0 IADD3 R28, P1, PT, R37, R22, RZ ;  /* 0x00000016251c8210 */ /* 0x001fc80007f3e0ff */
[----:B------:R-:W-:Y:S02]  /*0e10*/  @!P0 IADD3.X R29, PT, PT, R34, R23, RZ, P1, !PT ;  /* 0x00000017221d8210 */ /* 0x000fe40000ffe4ff */
[----:B-1----:R-:W-:-:S03]  /*0e20*/  @!P0 IADD3 R24, P1, PT, R37, R24, RZ ;  /* 0x0000001825188210 */ /* 0x002fc60007f3e0ff */
[----:B------:R-:W2:Y:S02]  /*0e30*/  @!P0 LDG.E R28, desc[UR6][R28.64] ;  /* 0x000000061c1c8981 */ /* 0x000ea4000c1e1900 */
[----:B------:R-:W-:-:S05]  /*0e40*/  @!P0 IMAD.X R25, R34, 0x1, R25, P1 ;  /* 0x0000000122198824 */ /* 0x000fca00008e0619 */
[----:B------:R0:W5:Y:S01]  /*0e50*/  @!P0 LDG.E R24, desc[UR6][R24.64] ;  /* 0x0000000618188981 */ /* 0x000162000c1e1900 */
[----:B------:R-:W-:Y:S01]  /*0e60*/  SHF.L.U32 R23, R32, 0x10, RZ ;  /* 0x0000001020177819 */ /* 0x000fe200000006ff */
[----:B------:R-:W-:-:S04]  /*0e70*/  IMAD.U32 R33, R33, 0x10000, RZ ;  /* 0x0001000021217824 */ /* 0x000fc800078e00ff */
[----:B------:R-:W-:Y:S01]  /*0e80*/  FADD.FTZ R37, -R16, R23 ;  /* 0x0000001710257221 */ /* 0x000fe20000010100 */
[----:B------:R-:W-:Y:S01]  /*0e90*/  SHF.L.U32 R23, R26, 0x10, RZ ;  /* 0x000000101a177819 */ /* 0x000fe200000006ff */
[----:B------:R-:W-:Y:S01]  /*0ea0*/  FADD.FTZ R33, -R16, R33 ;  /* 0x0000002110217221 */ /* 0x000fe20000010100 */
[----:B------:R-:W-:Y:S02]  /*0eb0*/  IMAD.U32 R35, R35, 0x10000, RZ ;  /* 0x0001000023237824 */ /* 0x000fe400078e00ff */
[----:B------:R-:W-:Y:S01]  /*0ec0*/  FMUL.FTZ R26, R37, R2 ;  /* 0x00000002251a7220 */ /* 0x000fe20000410000 */
[C---:B------:R-:W-:Y:S01]  /*0ed0*/  FMUL.FTZ R22, R23.reuse, R18 ;  /* 0x0000001217167220 */ /* 0x040fe20000410000 */
[----:B------:R-:W-:Y:S02]  /*0ee0*/  FADD.FTZ R6, R6, R23 ;  /* 0x0000001706067221 */ /* 0x000fe40000010000 */
[----:B------:R-:W-:Y:S01]  /*0ef0*/  FFMA.FTZ R8, R23, R26, R8 ;  /* 0x0000001a17087223 */ /* 0x000fe20000010008 */
[----:B------:R-:W-:Y:S01]  /*0f00*/  FMUL.FTZ R32, R33, R2 ;  /* 0x0000000221207220 */ /* 0x000fe20000410000 */
[----:B------:R-:W-:Y:S01]  /*0f10*/  FFMA.FTZ R31, R26, R22, R31 ;  /* 0x000000161a1f7223 */ /* 0x000fe2000001001f */
[----:B------:R-:W-:Y:S01]  /*0f20*/  PRMT R23, RZ, 0x7610, R23 ;  /* 0x00007610ff177816 */ /* 0x000fe20000000017 */
[----:B0-----:R-:W-:Y:S01]  /*0f30*/  FMUL.FTZ R25, R35, R19 ;  /* 0x0000001323197220 */ /* 0x001fe20000410000 */
[----:B------:R-:W-:Y:S01]  /*0f40*/  FADD.FTZ R26, R17, R22 ;  /* 0x00000016111a7221 */ /* 0x000fe20000010000 */
[----:B------:R-:W-:-:S02]  /*0f50*/  PRMT R29, RZ, 0x7610, R29 ;  /* 0x00007610ff1d7816 */ /* 0x000fc4000000001d */
[--C-:B------:R-:W-:Y:S01]  /*0f60*/  FFMA.FTZ R17, R32, R25, R31.reuse ;  /* 0x0000001920117223 */ /* 0x100fe2000001001f */
[----:B------:R-:W-:Y:S02]  /*0f70*/  PRMT R31, RZ, 0x7610, R31 ;  /* 0x00007610ff1f7816 */ /* 0x000fe4000000001f */
[----:B------:R-:W-:Y:S01]  /*0f80*/  PRMT R22, RZ, 0x7610, R22 ;  /* 0x00007610ff167816 */ /* 0x000fe20000000016 */
[----:B------:R-:W-:Y:S01]  /*0f90*/  FADD.FTZ R25, R25, R26 ;  /* 0x0000001a19197221 */ /* 0x000fe20000010000 */
[----:B------:R-:W-:Y:S01]  /*0fa0*/  FFMA.FTZ R30, R35, R32, R30 ;  /* 0x00000020231e7223 */ /* 0x000fe2000001001e */
[----:B------:R-:W-:Y:S01]  /*0fb0*/  FADD.FTZ R4, R4, R35 ;  /* 0x0000002304047221 */ /* 0x000fe20000010000 */
[----:B------:R-:W-:-:S05]  /*0fc0*/  VIADD R5, R5, 0x4 ;  /* 0x0000000405057836 */ /* 0x000fca0000000000 */
[----:B------:R-:W-:Y:S01]  /*0fd0*/  ISETP.NE.AND P1, PT, R5, RZ, PT ;  /* 0x000000ff0500720c */ /* 0x000fe20003f25270 */
[----:B------:R-:W-:Y:S01]  /*0fe0*/  VIADD R7, R7, 0x4 ;  /* 0x0000000407077836 */ /* 0x000fe20000000000 */
[C---:B---3--:R-:W-:Y:S02]  /*0ff0*/  @!P0 PRMT R23, R36.reuse, 0x7610, R23 ;  /* 0x0000761024178816 */ /* 0x048fe40000000017 */
[----:B------:R-:W-:Y:S02]  /*1000*/  @!P0 PRMT R29, R36, 0x7632, R29 ;  /* 0x00007632241d8816 */ /* 0x000fe4000000001d */
[----:B------:R-:W-:Y:S02]  /*1010*/  SHF.L.U32 R23, R23, 0x10, RZ ;  /* 0x0000001017177819 */ /* 0x000fe400000006ff */
[----:B------:R-:W-:Y:S02]  /*1020*/  SHF.L.U32 R29, R29, 0x10, RZ ;  /* 0x000000101d1d7819 */ /* 0x000fe400000006ff */
[C---:B----4-:R-:W-:Y:S01]  /*1030*/  @!P0 PRMT R31, R27.reuse, 0x7610, R31 ;  /* 0x000076101b1f8816 */ /* 0x050fe2000000001f */
[----:B------:R-:W-:Y:S01]  /*1040*/  FADD.FTZ R23, -R16, R23 ;  /* 0x0000001710177221 */ /* 0x000fe20000010100 */
[----:B------:R-:W-:-:S03]  /*1050*/  @!P0 PRMT R22, R27, 0x7632, R22 ;  /* 0x000076321b168816 */ /* 0x000fc60000000016 */
[----:B------:R-:W-:Y:S02]  /*1060*/  IMAD.U32 R31, R31, 0x10000, RZ ;  /* 0x000100001f1f7824 */ /* 0x000fe400078e00ff */
[----:B------:R-:W-:Y:S01]  /*1070*/  FMUL.FTZ R26, R23, R2 ;  /* 0x00000002171a7220 */ /* 0x000fe20000410000 */
[----:B------:R-:W-:Y:S01]  /*1080*/  PRMT R23, RZ, 0x7610, R23 ;  /* 0x00007610ff177816 */ /* 0x000fe20000000017 */
[----:B------:R-:W-:Y:S01]  /*1090*/  FADD.FTZ R29, -R16, R29 ;  /* 0x0000001d101d7221 */ /* 0x000fe20000010100 */
[C---:B------:R-:W-:Y:S01]  /*10a0*/  FMUL.FTZ R32, R31.reuse, R18 ;  /* 0x000000121f207220 */ /* 0x040fe20000410000 */
[----:B------:R-:W-:Y:S01]  /*10b0*/  FFMA.FTZ R8, R31, R26, R8 ;  /* 0x0000001a1f087223 */ /* 0x000fe20000010008 */
[----:B------:R-:W-:Y:S02]  /*10c0*/  IMAD.U32 R27, R22, 0x10000, RZ ;  /* 0x00010000161b7824 */ /* 0x000fe400078e00ff */
[----:B------:R-:W-:Y:S01]  /*10d0*/  FMUL.FTZ R29, R29, R2 ;  /* 0x000000021d1d7220 */ /* 0x000fe20000410000 */
[--C-:B------:R-:W-:Y:S01]  /*10e0*/  FFMA.FTZ R26, R26, R32, R17.reuse ;  /* 0x000000201a1a7223 */ /* 0x100fe20000010011 */
[----:B------:R-:W-:Y:S01]  /*10f0*/  PRMT R17, RZ, 0x7610, R17 ;  /* 0x00007610ff117816 */ /* 0x000fe20000000011 */
[----:B------:R-:W-:Y:S01]  /*1100*/  FADD.FTZ R25, R25, R32 ;  /* 0x0000002019197221 */ /* 0x000fe20000010000 */
[C---:B------:R-:W-:Y:S01]  /*1110*/  FMUL.FTZ R22, R27.reuse, R19 ;  /* 0x000000131b167220 */ /* 0x040fe20000410000 */
[--C-:B------:R-:W-:Y:S01]  /*1120*/  FADD.FTZ R4, R4, R27.reuse ;  /* 0x0000001b04047221 */ /* 0x100fe20000010000 */
[----:B------:R-:W-:Y:S01]  /*1130*/  FFMA.FTZ R30, R27, R29, R30 ;  /* 0x0000001d1b1e7223 */ /* 0x000fe2000001001e */
[----:B------:R-:W-:Y:S01]  /*1140*/  PRMT R27, RZ, 0x7610, R27 ;  /* 0x00007610ff1b7816 */ /* 0x000fe2000000001b */
[----:B------:R-:W-:Y:S01]  /*1150*/  FADD.FTZ R25, R22, R25 ;  /* 0x0000001916197221 */ /* 0x000fe20000010000 */
[----:B------:R-:W-:Y:S01]  /*1160*/  FFMA.FTZ R22, R29, R22, R26 ;  /* 0x000000161d167223 */ /* 0x000fe2000001001a */
[----:B------:R-:W-:Y:S01]  /*1170*/  FADD.FTZ R6, R6, R31 ;  /* 0x0000001f06067221 */ /* 0x000fe20000010000 */
[----:B--2---:R-:W-:-:S02]  /*1180*/  @!P0 PRMT R23, R28, 0x7610, R23 ;  /* 0x000076101c178816 */ /* 0x004fc40000000017 */
[----:B------:R-:W-:Y:S02]  /*1190*/  PRMT R28, RZ, 0x7610, R28 ;  /* 0x00007610ff1c7816 */ /* 0x000fe4000000001c */
[----:B------:R-:W-:Y:S02]  /*11a0*/  SHF.L.U32 R23, R23, 0x10, RZ ;  /* 0x0000001017177819 */ /* 0x000fe400000006ff */
[----:B------:R-:W-:Y:S02]  /*11b0*/  @!P0 PRMT R17, R28, 0x7632, R17 ;  /* 0x000076321c118816 */ /* 0x000fe40000000011 */
[----:B-----5:R-:W-:Y:S01]  /*11c0*/  @!P0 PRMT R28, R24, 0x7610, R28 ;  /* 0x00007610181c8816 */ /* 0x020fe2000000001c */
[----:B------:R-:W-:Y:S01]  /*11d0*/  FADD.FTZ R29, -R16, R23 ;  /* 0x00000017101d7221 */ /* 0x000fe20000010100 */
[----:B------:R-:W-:Y:S01]  /*11e0*/  @!P0 PRMT R27, R24, 0x7632, R27 ;  /* 0x00007632181b8816 */ /* 0x000fe2000000001b */
[----:B------:R-:W-:Y:S01]  /*11f0*/  IMAD.U32 R17, R17, 0x10000, RZ ;  /* 0x0001000011117824 */ /* 0x000fe200078e00ff */
[----:B------:R-:W-:Y:S01]  /*1200*/  SHF.L.U32 R23, R28, 0x10, RZ ;  /* 0x000000101c177819 */ /* 0x000fe200000006ff */
[----:B------:R-:W-:Y:S01]  /*1210*/  FMUL.FTZ R29, R29, R2 ;  /* 0x000000021d1d7220 */ /* 0x000fe20000410000 */
[----:B------:R-:W-:Y:S01]  /*1220*/  SHF.L.U32 R27, R27, 0x10, RZ ;  /* 0x000000101b1b7819 */ /* 0x000fe200000006ff */
[----:B------:R-:W-:-:S02]  /*1230*/  FADD.FTZ R17, -R16, R17 ;  /* 0x0000001110117221 */ /* 0x000fc40000010100 */
[----:B------:R-:W-:Y:S02]  /*1240*/  FMUL.FTZ R24, R23, R18 ;  /* 0x0000001217187220 */ /* 0x000fe40000410000 */
        /* <DEDUP_REMOVED lines=8> */
[----:B------:R-:W-:Y:S01]  /*12d0*/  FADD.FTZ R4, R26, R25 ;  /* 0x000000191a047221 */ /* 0x000fe20000010000 */
[----:B------:R-:W-:Y:S01]  /*12e0*/  FFMA.FTZ R17, R17, R26, R22 ;  /* 0x0000001a11117223 */ /* 0x000fe20000010016 */
[----:B------:R-:W-:Y:S06]  /*12f0*/  @P1 BRA `(.L_x_2001) ;  /* 0xfffffff400241947 */ /* 0x000fec000383ffff */
[----:B------:R-:W-:-:S07]  /*1300*/  IADD3 R5, PT, PT, R7, -0x1, RZ ;  /* 0xffffffff07057810 */ /* 0x000fce0007ffe0ff */
.L_x_2000:
        /* <DEDUP_REMOVED lines=12> */
[----:B------:R-:W-:Y:S02]  /*13d0*/  @!P0 MOV R23, R9 ;  /* 0x0000000900178202 */ /* 0x000fe40000000f00 */
[----:B------:R-:W-:Y:S01]  /*13e0*/  @!P0 IADD3 R33, PT, PT, R5, 0x1, RZ ;  /* 0x0000000105218810 */ /* 0x000fe20007ffe0ff */
[----:B------:R-:W-:Y:S02]  /*13f0*/  @!P0 IMAD R26, R7, UR10, RZ ;  /* 0x0000000a071a8c24 */ /* 0x000fe4000f8e02ff */
[----:B------:R-:W1:Y:S01]  /*1400*/  @!P0 LDC.64 R10, c[0x0][0x398] ;  /* 0x0000e600ff0a8b82 */ /* 0x000e620000000a00 */
[----:B------:R-:W-:-:S04]  /*1410*/  @!P0 IMAD.WIDE.U32 R22, R5, UR10, R22 ;  /* 0x0000000a05168c25 */ /* 0x000fc8000f8e0016 */
[----:B------:R-:W-:Y:S02]  /*1420*/  @!P0 IMAD R27, R5, UR11, R26 ;  /* 0x0000000b051b8c24 */ /* 0x000fe4000f8e021a */
[----:B------:R-:W-:-:S03]  /*1430*/  @!P0 IMAD.SHL.U32 R7, R22, 0x2, RZ ;  /* 0x0000000216078824 */ /* 0x000fc600078e00ff */
[----:B------:R-:W-:-:S04]  /*1440*/  @!P0 IADD3 R23, PT, PT, R23, R27, RZ ;  /* 0x0000001b17178210 */ /* 0x000fc80007ffe0ff */
[----:B------:R-:W-:Y:S02]  /*1450*/  @!P0 SHF.L.U64.HI R30, R22, 0x1, R23 ;  /* 0x00000001161e8819 */ /* 0x000fe40000010217 */
[C---:B0-----:R-:W-:Y:S01]  /*1460*/  @!P0 IADD3 R26, P2, PT, R7.reuse, R24, RZ ;  /* 0x00000018071a8210 */ /* 0x041fe20007f5e0ff */
[----:B------:R-:W0:Y:S04]  /*1470*/  @!P0 LDC.64 R22, c[0x0][0x3a0] ;  /* 0x0000e800ff168b82 */ /* 0x000e280000000a00 */
[----:B------:R-:W-:Y:S01]  /*1480*/  @!P0 IMAD.X R27, R30, 0x1, R25, P2 ;  /* 0x000000011e1b8824 */ /* 0x000fe200010e0619 */
[----:B-1----:R-:W-:-:S03]  /*1490*/  @!P0 IADD3 R10, P3, PT, R7, R10, RZ ;  /* 0x0000000a070a8210 */ /* 0x002fc60007f7e0ff */
[----:B------:R-:W1:Y:S01]  /*14a0*/  @!P0 LDC.64 R24, c[0x0][0x398] ;  /* 0x0000e600ff188b82 */ /* 0x000e620000000a00 */
[----:B------:R-:W2:Y:S01]  /*14b0*/  @!P0 LDG.E R26, desc[UR6][R26.64] ;  /* 0x000000061a1a8981 */ /* 0x000ea2000c1e1900 */
[----:B------:R-:W-:Y:S01]  /*14c0*/  @!P0 IMAD.X R11, R30, 0x1, R11, P3 ;  /* 0x000000011e0b8824 */ /* 0x000fe200018e060b */
[----:B------:R-:W-:-:S04]  /*14d0*/  @!P0 SHF.R.S32.HI R30, RZ, 0x1f, R33 ;  /* 0x0000001fff1e8819 */ /* 0x000fc80000011421 */
[----:B------:R3:W4:Y:S01]  /*14e0*/  @!P0 LDG.E R7, desc[UR6][R10.64] ;  /* 0x000000060a078981 */ /* 0x000722000c1e1900 */
[----:B------:R-:W-:Y:S01]  /*14f0*/  @!P0 IMAD R32, R30, UR10, RZ ;  /* 0x0000000a1e208c24 */ /* 0x000fe2000f8e02ff */
[----:B---3--:R-:W-:Y:S01]  /*1500*/  @!P0 MOV R10, R20 ;  /* 0x00000014000a8202 */ /* 0x008fe20000000f00 */
[----:B------:R-:W-:-:S04]  /*1510*/  @!P0 IMAD.MOV.U32 R11, RZ, RZ, R9 ;  /* 0x000000ffff0b8224 */ /* 0x000fc800078e0009 */
[----:B------:R-:W-:-:S04]  /*1520*/  @!P0 IMAD.WIDE.U32 R30, R33, UR10, R10 ;  /* 0x0000000a211e8c25 */ /* 0x000fc8000f8e000a */
[----:B------:R-:W-:-:S05]  /*1530*/  @!P0 IMAD R33, R33, UR11, R32 ;  /* 0x0000000b21218c24 */ /* 0x000fca000f8e0220 */
[----:B------:R-:W-:Y:S01]  /*1540*/  @!P0 IADD3 R33, PT, PT, R31, R33, RZ ;  /* 0x000000211f218210 */ /* 0x000fe20007ffe0ff */
[----:B------:R-:W-:-:S03]  /*1550*/  @!P0 IMAD.SHL.U32 R31, R30, 0x2, RZ ;  /* 0x000000021e1f8824 */ /* 0x000fc600078e00ff */
[----:B------:R-:W-:Y:S02]  /*1560*/  @!P0 SHF.L.U64.HI R30, R30, 0x1, R33 ;  /* 0x000000011e1e8819 */ /* 0x000fe40000010221 */
[C---:B0-----:R-:W-:Y:S02]  /*1570*/  @!P0 IADD3 R22, P2, PT, R31.reuse, R22, RZ ;  /* 0x000000161f168210 */ /* 0x041fe40007f5e0ff */
[----:B-1----:R-:W-:Y:S02]  /*1580*/  @!P0 IADD3 R24, P3, PT, R31, R24, RZ ;  /* 0x000000181f188210 */ /* 0x002fe40007f7e0ff */
[----:B------:R-:W-:-:S03]  /*1590*/  @!P0 IADD3.X R23, PT, PT, R30, R23, RZ, P2, !PT ;  /* 0x000000171e178210 */ /* 0x000fc600017fe4ff */
[----:B------:R-:W-:Y:S02]  /*15a0*/  @!P0 IMAD.X R25, R30, 0x1, R25, P3 ;  /* 0x000000011e198824 */ /* 0x000fe400018e0619 */
[----:B------:R-:W3:Y:S04]  /*15b0*/  @!P0 LDG.E R22, desc[UR6][R22.64] ;  /* 0x0000000616168981 */ /* 0x000ee8000c1e1900 */
[----:B------:R0:W5:Y:S01]  /*15c0*/  @!P0 LDG.E R24, desc[UR6][R24.64] ;  /* 0x0000000618188981 */ /* 0x000162000c1e1900 */
[----:B------:R-:W-:Y:S02]  /*15d0*/  PRMT R10, RZ, 0x7610, R10 ;  /* 0x00007610ff0a7816 */ /* 0x000fe4000000000a */
[----:B------:R-:W-:Y:S02]  /*15e0*/  PRMT R11, RZ, 0x7610, R11 ;  /* 0x00007610ff0b7816 */ /* 0x000fe4000000000b */
[----:B0-----:R-:W-:-:S02]  /*15f0*/  PRMT R25, RZ, 0x7610, R25 ;  /* 0x00007610ff197816 */ /* 0x001fc40000000019 */
[----:B------:R-:W-:Y:S02]  /*1600*/  IADD3 R5, PT, PT, R5, 0x2, RZ ;  /* 0x0000000205057810 */ /* 0x000fe40007ffe0ff */
[----:B--2---:R-:W-:-:S04]  /*1610*/  @!P0 PRMT R10, R26, 0x7610, R10 ;  /* 0x000076101a0a8816 */ /* 0x004fc8000000000a */
[----:B------:R-:W-:Y:S02]  /*1620*/  SHF.L.U32 R27, R10, 0x10, RZ ;  /* 0x000000100a1b7819 */ /* 0x000fe400000006ff */
[----:B----4-:R-:W-:-:S03]  /*1630*/  @!P0 PRMT R11, R7, 0x7610, R11 ;  /* 0x00007610070b8816 */ /* 0x010fc6000000000b */
[----:B------:R-:W-:Y:S01]  /*1640*/  FADD.FTZ R27, -R16, R27 ;  /* 0x0000001b101b7221 */ /* 0x000fe20000010100 */
[----:B------:R-:W-:Y:S01]  /*1650*/  PRMT R7, RZ, 0x7610, R7 ;  /* 0x00007610ff077816 */ /* 0x000fe20000000007 */
[----:B------:R-:W-:-:S03]  /*1660*/  IMAD.U32 R11, R11, 0x10000, RZ ;  /* 0x000100000b0b7824 */ /* 0x000fc600078e00ff */
[----:B------:R-:W-:Y:S01]  /*1670*/  @!P0 PRMT R7, R26, 0x7632, R7 ;  /* 0x000076321a078816 */ /* 0x000fe20000000007 */
[----:B------:R-:W-:Y:S01]  /*1680*/  FMUL.FTZ R26, R27, R2 ;  /* 0x000000021b1a7220 */ /* 0x000fe20000410000 */
[----:B------:R-:W-:Y:S01]  /*1690*/  PRMT R10, RZ, 0x7610, R10 ;  /* 0x00007610ff0a7816 */ /* 0x000fe2000000000a */
[C---:B------:R-:W-:Y:S01]  /*16a0*/  FMUL.FTZ R23, R11.reuse, R18 ;  /* 0x000000120b177220 */ /* 0x040fe20000410000 */
[----:B------:R-:W-:Y:S01]  /*16b0*/  FADD.FTZ R6, R6, R11 ;  /* 0x0000000b06067221 */ /* 0x000fe20000010000 */
[----:B------:R-:W-:Y:S01]  /*16c0*/  FFMA.FTZ R8, R11, R26, R8 ;  /* 0x0000001a0b087223 */ /* 0x000fe20000010008 */
[C---:B------:R-:W-:Y:S01]  /*16d0*/  SHF.L.U32 R11, R7.reuse, 0x10, RZ ;  /* 0x00000010070b7819 */ /* 0x040fe200000006ff */
[----:B------:R-:W-:Y:S01]  /*16e0*/  FFMA.FTZ R17, R26, R23, R17 ;  /* 0x000000171a117223 */ /* 0x000fe20000010011 */
[----:B------:R-:W-:Y:S02]  /*16f0*/  @!P0 PRMT R10, R7, 0x7632, R10 ;  /* 0x00007632070a8816 */ /* 0x000fe4000000000a */
[----:B------:R-:W-:Y:S01]  /*1700*/  PRMT R26, RZ, 0x7610, R26 ;  /* 0x00007610ff1a7816 */ /* 0x000fe2000000001a */
[----:B------:R-:W-:Y:S01]  /*1710*/  FADD.FTZ R11, -R16, R11 ;  /* 0x0000000b100b7221 */ /* 0x000fe20000010100 */
[----:B------:R-:W-:Y:S01]  /*1720*/  PRMT R27, RZ, 0x7610, R27 ;  /* 0x00007610ff1b7816 */ /* 0x000fe2000000001b */
[----:B------:R-:W-:Y:S01]  /*1730*/  FADD.FTZ R4, R4, R23 ;  /* 0x0000001704047221 */ /* 0x000fe20000010000 */
[----:B------:R-:W-:-:S02]  /*1740*/  IMAD.U32 R23, R10, 0x10000, RZ ;  /* 0x000100000a177824 */ /* 0x000fc400078e00ff */
[----:B------:R-:W-:Y:S01]  /*1750*/  FMUL.FTZ R10, R11, R2 ;  /* 0x000000020b0a7220 */ /* 0x000fe20000410000 */
[----:B------:R-:W-:Y:S01]  /*1760*/  PRMT R7, RZ, 0x7610, R7 ;  /* 0x00007610ff077816 */ /* 0x000fe20000000007 */
[----:B------:R-:W-:Y:S02]  /*1770*/  FADD.FTZ R29, R29, R23 ;  /* 0x000000171d1d7221 */ /* 0x000fe40000010000 */
[C---:B------:R-:W-:Y:S01]  /*1780*/  FFMA.FTZ R28, R23.reuse, R10, R28 ;  /* 0x0000000a171c7223 */ /* 0x040fe2000001001c */
[----:B------:R-:W-:Y:S01]  /*1790*/  FMUL.FTZ R23, R23, R19 ;  /* 0x0000001317177220 */ /* 0x000fe20000410000 */
[C---:B---3--:R-:W-:Y:S02]  /*17a0*/  @!P0 PRMT R26, R22.reuse, 0x7610, R26 ;  /* 0x00007610161a8816 */ /* 0x048fe4000000001a */
[----:B------:R-:W-:Y:S02]  /*17b0*/  @!P0 PRMT R25, R22, 0x7632, R25 ;  /* 0x0000763216198816 */ /* 0x000fe40000000019 */
[----:B-----5:R-:W-:-:S02]  /*17c0*/  @!P0 PRMT R27, R24, 0x7610, R27 ;  /* 0x00007610181b8816 */ /* 0x020fc4000000001b */
[----:B------:R-:W-:Y:S02]  /*17d0*/  SHF.L.U32 R11, R26, 0x10, RZ ;  /* 0x000000101a0b7819 */ /* 0x000fe400000006ff */
[----:B------:R-:W-:Y:S02]  /*17e0*/  @!P0 PRMT R7, R24, 0x7632, R7 ;  /* 0x0000763218078816 */ /* 0x000fe40000000007 */
[----:B------:R-:W-:Y:S01]  /*17f0*/  SHF.L.U32 R27, R27, 0x10, RZ ;  /* 0x000000101b1b7819 */ /* 0x000fe200000006ff */
[----:B------:R-:W-:Y:S02]  /*1800*/  IMAD.U32 R25, R25, 0x10000, RZ ;  /* 0x0001000019197824 */ /* 0x000fe400078e00ff */
[----:B------:R-:W-:Y:S01]  /*1810*/  FADD.FTZ R11, -R16, R11 ;  /* 0x0000000b100b7221 */ /* 0x000fe20000010100 */
[----:B------:R-:W-:Y:S01]  /*1820*/  FADD.FTZ R31, R23, R4 ;  /* 0x00000004171f7221 */ /* 0x000fe20000010000 */
[----:B------:R-:W-:Y:S02]  /*1830*/  IMAD.U32 R7, R7, 0x10000, RZ ;  /* 0x0001000007077824 */ /* 0x000fe400078e00ff */
[----:B------:R-:W-:Y:S01]  /*1840*/  FMUL.FTZ R4, R27, R18 ;  /* 0x000000121b047220 */ /* 0x000fe20000410000 */
[----:B------:R-:W-:Y:S01]  /*1850*/  FFMA.FTZ R22, R10, R23, R17 ;  /* 0x000000170a167223 */ /* 0x000fe20000010011 */
[----:B------:R-:W-:Y:S01]  /*1860*/  FMUL.FTZ R11, R11, R2 ;  /* 0x000000020b0b7220 */ /* 0x000fe20000410000 */
[----:B------:R-:W-:Y:S01]  /*1870*/  FADD.FTZ R25, -R16, R25 ;  /* 0x0000001910197221 */ /* 0x000fe20000010100 */
[----:B------:R-:W-:Y:S01]  /*1880*/  FMUL.FTZ R10, R7, R19 ;  /* 0x00000013070a7220 */ /* 0x000fe20000410000 */
[----:B------:R-:W-:Y:S01]  /*1890*/  FADD.FTZ R17, R31, R4 ;  /* 0x000000041f117221 */ /* 0x000fe20000010000 */
[----:B------:R-:W-:Y:S01]  /*18a0*/  FFMA.FTZ R22, R11, R4, R22 ;  /* 0x000000040b167223 */ /* 0x000fe20000010016 */
[----:B------:R-:W-:Y:S01]  /*18b0*/  FMUL.FTZ R25, R25, R2 ;  /* 0x0000000219197220 */ /* 0x000fe20000410000 */
[----:B------:R-:W-:Y:S01]  /*18c0*/  FADD.FTZ R6, R6, R27 ;  /* 0x0000001b06067221 */ /* 0x000fe20000010000 */
[----:B------:R-:W-:Y:S01]  /*18d0*/  FADD.FTZ R4, R10, R17 ;  /* 0x000000110a047221 */ /* 0x000fe20000010000 */
[----:B------:R-:W-:Y:S01]  /*18e0*/  FFMA.FTZ R8, R27, R11, R8 ;  /* 0x0000000b1b087223 */ /* 0x000fe20000010008 */
[----:B------:R-:W-:Y:S01]  /*18f0*/  FADD.FTZ R29, R29, R7 ;  /* 0x000000071d1d7221 */ /* 0x000fe20000010000 */
[----:B------:R-:W-:Y:S01]  /*1900*/  FFMA.FTZ R28, R7, R25, R28 ;  /* 0x00000019071c7223 */ /* 0x000fe2000001001c */
[----:B------:R-:W-:-:S07]  /*1910*/  FFMA.FTZ R17, R25, R10, R22 ;  /* 0x0000000a19117223 */ /* 0x000fce0000010016 */
.L_x_2002:
[----:B------:R-:W-:Y:S05]  /*1920*/  @P1 BRA `(.L_x_1998) ;  /* 0x0000000c00f01947 */ /* 0x000fea0003800000 */
[----:B------:R-:W0:Y:S01]  /*1930*/  LDCU.64 UR10, c[0x0][0x3f8] ;  /* 0x00007f00ff0a77ac */ /* 0x000e220008000a00 */
[----:B------:R-:W-:Y:S01]  /*1940*/  SHF.R.S32.HI R7, RZ, 0x1f, R5 ;  /* 0x0000001fff077819 */ /* 0x000fe20000011405 */
[--C-:B------:R-:W-:Y:S01]  /*1950*/  IMAD.MOV.U32 R10, RZ, RZ, R20.reuse ;  /* 0x000000ffff0a7224 */ /* 0x100fe200078e0014 */
[----:B------:R-:W-:Y:S01]  /*1960*/  MOV R11, R9 ;  /* 0x00000009000b7202 */ /* 0x000fe20000000f00 */
[----:B------:R-:W-:Y:S01]  /*1970*/  BSSY.RECONVERGENT B0, `(.L_x_2003) ;  /* 0x000001a000007945 */ /* 0x000fe20003800200 */
[----:B------:R-:W-:Y:S02]  /*1980*/  PRMT R9, RZ, 0x7610, R9 ;  /* 0x00007610ff097816 */ /* 0x000fe40000000009 */
[----:B------:R-:W-:Y:S02]  /*1990*/  PRMT R20, RZ, 0x7610, R20 ;  /* 0x00007610ff147816 */ /* 0x000fe40000000014 */
[----:B0-----:R-:W-:Y:S01]  /*19a0*/  ISETP.GE.U32.AND P0, PT, R14, UR10, PT ;  /* 0x0000000a0e007c0c */ /* 0x001fe2000bf06070 */
[----:B------:R-:W-:Y:S01]  /*19b0*/  IMAD R14, R7, UR10, RZ ;  /* 0x0000000a070e7c24 */ /* 0x000fe2000f8e02ff */
[----:B------:R-:W-:Y:S01]  /*19c0*/  PRMT R7, RZ, 0x7610, R7 ;  /* 0x00007610ff077816 */ /* 0x000fe20000000007 */
[----:B------:R-:W-:Y:S01]  /*19d0*/  IMAD.WIDE.U32 R10, R5, UR10, R10 ;  /* 0x0000000a050a7c25 */ /* 0x000fe2000f8e000a */
[----:B------:R-:W-:-:S03]  /*19e0*/  ISETP.GE.AND.EX P0, PT, R15, UR11, PT, P0 ;  /* 0x0000000b0f007c0c */ /* 0x000fc6000bf06300 */
[----:B------:R-:W-:Y:S01]  /*19f0*/  IMAD R15, R5, UR11, R14 ;  /* 0x0000000b050f7c24 */ /* 0x000fe2000f8e020e */
[----:B------:R-:W-:-:S09]  /*1a00*/  PRMT R5, RZ, 0x7610, R5 ;  /* 0x00007610ff057816 */ /* 0x000fd20000000005 */
        /* <DEDUP_REMOVED lines=16> */
.L_x_2004:
[----:B------:R-:W-:Y:S05]  /*1b10*/  BSYNC.RECONVERGENT B0 ;  /* 0x0000000000007941 */ /* 0x000fea0003800200 */
.L_x_2003:
[----:B------:R-:W-:Y:S01]  /*1b20*/  IMAD.U32 R7, R7, 0x10000, RZ ;  /* 0x0001000007077824 */ /* 0x000fe200078e00ff */
[----:B------:R-:W-:Y:S01]  /*1b30*/  SHF.L.U32 R5, R5, 0x10, RZ ;  /* 0x0000001005057819 */ /* 0x000fe200000006ff */
[----:B------:R-:W-:Y:S01]  /*1b40*/  IMAD.U32 R11, R20, 0x10000, RZ ;  /* 0x00010000140b7824 */ /* 0x000fe200078e00ff */
[----:B------:R-:W-:Y:S01]  /*1b50*/  SHF.L.U32 R9, R9, 0x10, RZ ;  /* 0x0000001009097819 */ /* 0x000fe200000006ff */
[C---:B------:R-:W-:Y:S02]  /*1b60*/  FADD.FTZ R7, -R16.reuse, R7 ;  /* 0x0000000710077221 */ /* 0x040fe40000010100 */
[----:B------:R-:W-:Y:S01]  /*1b70*/  FADD.FTZ R5, -R16, R5 ;  /* 0x0000000510057221 */ /* 0x000fe20000010100 */
[----:B------:R-:W-:Y:S01]  /*1b80*/  FADD.FTZ R6, R6, R11 ;  /* 0x0000000b06067221 */ /* 0x000fe20000010000 */
[----:B------:R-:W-:Y:S01]  /*1b90*/  FMUL.FTZ R10, R7, R2 ;  /* 0x00000002070a7220 */ /* 0x000fe20000410000 */
[----:B------:R-:W-:Y:S01]  /*1ba0*/  FMUL.FTZ R7, R11, R18 ;  /* 0x000000120b077220 */ /* 0x000fe20000410000 */
[----:B------:R-:W-:Y:S01]  /*1bb0*/  FMUL.FTZ R5, R5, R2 ;  /* 0x0000000205057220 */ /* 0x000fe20000410000 */
[----:B------:R-:W-:Y:S01]  /*1bc0*/  FMUL.FTZ R2, R9, R19 ;  /* 0x0000001309027220 */ /* 0x000fe20000410000 */
[----:B------:R-:W-:Y:S01]  /*1bd0*/  FFMA.FTZ R8, R11, R10, R8 ;  /* 0x0000000a0b087223 */ /* 0x000fe20000010008 */
[----:B------:R-:W-:Y:S01]  /*1be0*/  FADD.FTZ R11, R4, R7 ;  /* 0x00000007040b7221 */ /* 0x000fe20000010000 */
[----:B------:R-:W-:Y:S01]  /*1bf0*/  FFMA.FTZ R10, R10, R7, R17 ;  /* 0x000000070a0a7223 */ /* 0x000fe20000010011 */
[----:B------:R-:W-:Y:S01]  /*1c00*/  FADD.FTZ R29, R29, R9 ;  /* 0x000000091d1d7221 */ /* 0x000fe20000010000 */
[----:B------:R-:W-:Y:S01]  /*1c10*/  FFMA.FTZ R28, R9, R5, R28 ;  /* 0x00000005091c7223 */ /* 0x000fe2000001001c */
[----:B------:R-:W-:Y:S01]  /*1c20*/  FADD.FTZ R4, R2, R11 ;  /* 0x0000000b02047221 */ /* 0x000fe20000010000 */
[----:B------:R-:W-:Y:S01]  /*1c30*/  FFMA.FTZ R17, R5, R2, R10 ;  /* 0x0000000205117223 */ /* 0x000fe2000001000a */
[----:B------:R-:W-:Y:S06]  /*1c40*/  BRA `(.L_x_1998) ;  /* 0x0000000c00287947 */ /* 0x000fec0003800000 */
.L_x_1999:
[C---:B------:R-:W-:Y:S01]  /*1c50*/  IMAD.IADD R4, R22.reuse, 0x1, -R5 ;  /* 0x0000000116047824 */ /* 0x040fe200078e0a05 */
[----:B------:R-:W-:Y:S01]  /*1c60*/  IADD3 R6, PT, PT, R22, -0x1, RZ ;  /* 0xffffffff16067810 */ /* 0x000fe20007ffe0ff */
[----:B------:R-:W-:Y:S01]  /*1c70*/  HFMA2 R17, -RZ, RZ, 0, 0 ;  /* 0x00000000ff117431 */ /* 0x000fe200000001ff */
[----:B------:R-:W-:Y:S02]  /*1c80*/  CS2R R28, SRZ ;  /* 0x00000000001c7805 */ /* 0x000fe4000001ff00 */
[----:B------:R-:W-:Y:S02]  /*1c90*/  MOV R8, RZ ;  /* 0x000000ff00087202 */ /* 0x000fe40000000f00 */
[----:B------:R-:W-:Y:S02]  /*1ca0*/  LOP3.LUT R4, R4, 0x1, RZ, 0xc0, !PT ;  /* 0x0000000104047812 */ /* 0x000fe400078ec0ff */
[----:B------:R-:W-:Y:S01]  /*1cb0*/  ISETP.NE.AND P2, PT, R5, R6, PT ;  /* 0x000000060500720c */ /* 0x000fe20003f45270 */
[----:B------:R-:W-:Y:S01]  /*1cc0*/  IMAD.MOV.U32 R6, RZ, RZ, RZ ;  /* 0x000000ffff067224 */ /* 0x000fe200078e00ff */
[----:B------:R-:W-:Y:S01]  /*1cd0*/  ISETP.NE.U32.AND P1, PT, R4, 0x1, PT ;  /* 0x000000010400780c */ /* 0x000fe20003f25070 */
[----:B------:R-:W-:-:S12]  /*1ce0*/  IMAD.MOV.U32 R4, RZ, RZ, RZ ;  /* 0x000000ffff047224 */ /* 0x000fd800078e00ff */
[----:B------:R-:W-:Y:S05]  /*1cf0*/  @P1 BRA `(.L_x_2005) ;  /* 0x0000000000f01947 */ /* 0x000fea0003800000 */
[----:B------:R-:W0:Y:S01]  /*1d00*/  @!P0 LDC.64 R14, c[0x0][0x3a0] ;  /* 0x0000e800ff0e8b82 */ /* 0x000e220000000a00 */
        /* <DEDUP_REMOVED lines=8> */
[----:B0-----:R-:W-:-:S04]  /*1d90*/  @!P0 IADD3 R14, P1, PT, R25, R14, RZ ;  /* 0x0000000e190e8210 */ /* 0x001fc80007f3e0ff */
[----:B------:R-:W-:-:S05]  /*1da0*/  @!P0 IADD3.X R15, PT, PT, R6, R15, RZ, P1, !PT ;  /* 0x0000000f060f8210 */ /* 0x000fca0000ffe4ff */
[----:B------:R-:W2:Y:S01]  /*1db0*/  @!P0 LDG.E R14, desc[UR6][R14.64] ;  /* 0x000000060e0e8981 */ /* 0x000ea2000c1e1900 */
[----:B-1----:R-:W-:-:S05]  /*1dc0*/  @!P0 IADD3 R24, P1, PT, R25, R26, RZ ;  /* 0x0000001a19188210 */ /* 0x002fca0007f3e0ff */
[----:B------:R-:W-:-:S05]  /*1dd0*/  @!P0 IMAD.X R25, R6, 0x1, R27, P1 ;  /* 0x0000000106198824 */ /* 0x000fca00008e061b */
[----:B------:R-:W3:Y:S01]  /*1de0*/  @!P0 LDG.E R24, desc[UR6][R24.64] ;  /* 0x0000000618188981 */ /* 0x000ee2000c1e1900 */
[----:B------:R-:W-:Y:S02]  /*1df0*/  PRMT R6, RZ, 0x7610, R6 ;  /* 0x00007610ff067816 */ /* 0x000fe40000000006 */
[----:B------:R-:W-:Y:S02]  /*1e00*/  PRMT R4, RZ, 0x7610, R4 ;  /* 0x00007610ff047816 */ /* 0x000fe40000000004 */
[----:B------:R-:W-:Y:S02]  /*1e10*/  IADD3 R5, PT, PT, R5, 0x1, RZ ;  /* 0x0000000105057810 */ /* 0x000fe40007ffe0ff */
[C---:B--2---:R-:W-:Y:S02]  /*1e20*/  @!P0 PRMT R6, R14.reuse, 0x7610, R6 ;  /* 0x000076100e068816 */ /* 0x044fe40000000006 */
[----:B------:R-:W-:Y:S02]  /*1e30*/  @!P0 PRMT R4, R14, 0x7632, R4 ;  /* 0x000076320e048816 */ /* 0x000fe40000000004 */
[----:B------:R-:W-:-:S02]  /*1e40*/  SHF.L.U32 R7, R6, 0x10, RZ ;  /* 0x0000001006077819 */ /* 0x000fc400000006ff */
[----:B------:R-:W-:Y:S01]  /*1e50*/  PRMT R6, RZ, 0x7610, R6 ;  /* 0x00007610ff067816 */ /* 0x000fe20000000006 */
        /* <DEDUP_REMOVED lines=9> */
[----:B-----5:R-:W-:-:S02]  /*1ef0*/  FFMA.FTZ R8, R7, R18, R10 ;  /* 0x0000001207087223 */ /* 0x020fc4000001000a */
[----:B------:R-:W-:Y:S01]  /*1f00*/  FFMA.FTZ R14, R28, R19, R11 ;  /* 0x000000131c0e7223 */ /* 0x000fe2000001000b */
[----:B------:R-:W-:Y:S02]  /*1f10*/  IMAD.U32 R4, R4, 0x10000, RZ ;  /* 0x0001000004047824 */ /* 0x000fe400078e00ff */
        /* <DEDUP_REMOVED lines=15> */
[----:B------:R-:W-:Y:S01]  /*2010*/  FFMA.FTZ R8, R7, R6, RZ ;  /* 0x0000000607087223 */ /* 0x000fe200000100ff */
[----:B------:R-:W-:Y:S01]  /*2020*/  FMUL.FTZ R23, R4, R23 ;  /* 0x0000001704177220 */ /* 0x000fe20000410000 */
[----:B------:R-:W-:Y:S01]  /*2030*/  FMUL.FTZ R4, R6, R18 ;  /* 0x0000001206047220 */ /* 0x000fe20000410000 */
[----:B------:R-:W-:Y:S02]  /*2040*/  FADD.FTZ R6, RZ, R6 ;  /* 0x00000006ff067221 */ /* 0x000fe40000010000 */
[----:B------:R-:W-:Y:S01]  /*2050*/  FMUL.FTZ R15, R23, R19 ;  /* 0x00000013170f7220 */ /* 0x000fe20000410000 */
[----:B------:R-:W-:Y:S01]  /*2060*/  FFMA.FTZ R17, R7, R4, RZ ;  /* 0x0000000407117223 */ /* 0x000fe200000100ff */
[----:B------:R-:W-:Y:S01]  /*2070*/  FADD.FTZ R4, RZ, R4 ;  /* 0x00000004ff047221 */ /* 0x000fe20000010000 */
[----:B------:R-:W-:Y:S02]  /*2080*/  FADD.FTZ R29, RZ, R23 ;  /* 0x00000017ff1d7221 */ /* 0x000fe40000010000 */
[C---:B------:R-:W-:Y:S01]  /*2090*/  FFMA.FTZ R17, R28.reuse, R15, R17 ;  /* 0x0000000f1c117223 */ /* 0x040fe20000010011 */
[----:B------:R-:W-:Y:S01]  /*20a0*/  FADD.FTZ R4, R15, R4 ;  /* 0x000000040f047221 */ /* 0x000fe20000010000 */
[----:B------:R-:W-:-:S07]  /*20b0*/  FFMA.FTZ R28, R28, R23, RZ ;  /* 0x000000171c1c7223 */ /* 0x000fce00000100ff */
.L_x_2005:
[----:B------:R-:W-:Y:S05]  /*20c0*/  @!P2 BRA `(.L_x_1998) ;  /* 0x000000080008a947 */ /* 0x000fea0003800000 */
[----:B------:R-:W-:-:S07]  /*20d0*/  IMAD.IADD R7, R5, 0x1, -R22 ;  /* 0x0000000105077824 */ /* 0x000fce00078e0a16 */
.L_x_2006:
[----:B------:R-:W0:Y:S01]  /*20e0*/  @!P0 LDC.64 R14, c[0x0][0x3f8] ;  /* 0x0000fe00ff0e8b82 */ /* 0x000e220000000a00 */
[----:B------:R-:W-:Y:S02]  /*20f0*/  @!P0 SHF.R.S32.HI R25, RZ, 0x1f, R5 ;  /* 0x0000001fff198819 */ /* 0x000fe40000011405 */
[----:B------:R-:W-:-:S05]  /*2100*/  @!P0 MOV R24, R20 ;  /* 0x0000001400188202 */ /* 0x000fca0000000f00 */
[----:B------:R-:W1:Y:S01]  /*2110*/  @!P0 LDC.64 R22, c[0x0][0x3a0] ;  /* 0x0000e800ff168b82 */ /* 0x000e620000000a00 */
[-C--:B0-----:R-:W-:Y:S02]  /*2120*/  @!P0 IMAD R26, R25, R14.reuse, RZ ;  /* 0x0000000e191a8224 */ /* 0x081fe400078e02ff */
[----:B------:R-:W-:Y:S02]  /*2130*/  @!P0 IMAD.MOV.U32 R25, RZ, RZ, R9 ;  /* 0x000000ffff198224 */ /* 0x000fe400078e0009 */
[C---:B------:R-:W-:Y:S02]  /*2140*/  @!P0 IMAD R15, R5.reuse, R15, R26 ;  /* 0x0000000f050f8224 */ /* 0x040fe400078e021a */
[----:B------:R-:W-:Y:S02]  /*2150*/  @!P0 IMAD.WIDE.U32 R32, R5, R14, R24 ;  /* 0x0000000e05208225 */ /* 0x000fe400078e0018 */
[----:B------:R-:W0:Y:S02]  /*2160*/  @!P0 LDC.64 R24, c[0x0][0x3f8] ;  /* 0x0000fe00ff188b82 */ /* 0x000e240000000a00 */
[----:B------:R-:W-:Y:S01]  /*2170*/  @!P0 IMAD.IADD R15, R33, 0x1, R15 ;  /* 0x00000001210f8824 */ /* 0x000fe200078e020f */
[----:B------:R-:W-:-:S04]  /*2180*/  @!P0 SHF.L.U32 R31, R32, 0x1, RZ ;  /* 0x00000001201f8819 */ /* 0x000fc800000006ff */
[----:B-1----:R-:W-:Y:S02]  /*2190*/  @!P0 IADD3 R26, P1, PT, R31, R22, RZ ;  /* 0x000000161f1a8210 */ /* 0x002fe40007f3e0ff */
[----:B------:R-:W-:Y:S01]  /*21a0*/  @!P0 SHF.L.U64.HI R32, R32, 0x1, R15 ;  /* 0x0000000120208819 */ /* 0x000fe2000001020f */
[----:B------:R-:W-:Y:S01]  /*21b0*/  @!P0 VIADD R33, R5, 0x1 ;  /* 0x0000000105218836 */ /* 0x000fe20000000000 */
[----:B------:R-:W1:Y:S02]  /*21c0*/  @!P0 LDC.64 R14, c[0x0][0x3a0] ;  /* 0x0000e800ff0e8b82 */ /* 0x000e640000000a00 */
[----:B------:R-:W-:-:S05]  /*21d0*/  @!P0 IADD3.X R27, PT, PT, R32, R23, RZ, P1, !PT ;  /* 0x00000017201b8210 */ /* 0x000fca0000ffe4ff */
[----:B------:R2:W3:Y:S01]  /*21e0*/  @!P0 LDG.E R30, desc[UR6][R26.64] ;  /* 0x000000061a1e8981 */ /* 0x0004e2000c1e1900 */
[----:B------:R-:W4:Y:S01]  /*21f0*/  @!P0 LDC.64 R22, c[0x0][0x398] ;  /* 0x0000e600ff168b82 */ /* 0x000f220000000a00 */
[----:B------:R-:W-:-:S05]  /*2200*/  @!P0 SHF.R.S32.HI R35, RZ, 0x1f, R33 ;  /* 0x0000001fff238819 */ /* 0x000fca0000011421 */
[----:B0-----:R-:W-:Y:S01]  /*2210*/  @!P0 IMAD R34, R35, R24, RZ ;  /* 0x0000001823228224 */ /* 0x001fe200078e02ff */
[----:B--2---:R-:W-:Y:S01]  /*2220*/  @!P0 MOV R26, R20 ;  /* 0x00000014001a8202 */ /* 0x004fe20000000f00 */
[----:B------:R-:W-:Y:S02]  /*2230*/  @!P0 IMAD.MOV.U32 R27, RZ, RZ, R9 ;  /* 0x000000ffff1b8224 */ /* 0x000fe400078e0009 */
[C---:B------:R-:W-:Y:S02]  /*2240*/  @!P0 IMAD R35, R33.reuse, R25, R34 ;  /* 0x0000001921238224 */ /* 0x040fe400078e0222 */
[----:B------:R-:W-:-:S04]  /*2250*/  @!P0 IMAD.WIDE.U32 R24, R33, R24, R26 ;  /* 0x0000001821188225 */ /* 0x000fc800078e001a */
[----:B------:R-:W-:Y:S01]  /*2260*/  @!P0 IMAD.SHL.U32 R27, R24, 0x2, RZ ;  /* 0x00000002181b8824 */ /* 0x000fe200078e00ff */
[----:B------:R-:W-:Y:S02]  /*2270*/  @!P0 IADD3 R25, PT, PT, R25, R35, RZ ;  /* 0x0000002319198210 */ /* 0x000fe40007ffe0ff */
[----:B----4-:R-:W-:-:S04]  /*2280*/  @!P0 IADD3 R22, P1, PT, R31, R22, RZ ;  /* 0x000000161f168210 */ /* 0x010fc80007f3e0ff */
[----:B------:R-:W-:Y:S02]  /*2290*/  @!P0 IADD3.X R23, PT, PT, R32, R23, RZ, P1, !PT ;  /* 0x0000001720178210 */ /* 0x000fe40000ffe4ff */
[----:B------:R-:W-:Y:S02]  /*22a0*/  @!P0 SHF.L.U64.HI R32, R24, 0x1, R25 ;  /* 0x0000000118208819 */ /* 0x000fe40000010219 */
[C---:B-1----:R-:W-:Y:S01]  /*22b0*/  @!P0 IADD3 R24, P1, PT, R27.reuse, R14, RZ ;  /* 0x0000000e1b188210 */ /* 0x042fe20007f3e0ff */
[----:B------:R-:W2:Y:S04]  /*22c0*/  @!P0 LDG.E R26, desc[UR6][R22.64] ;  /* 0x00000006161a8981 */ /* 0x000ea8000c1e1900 */
[----:B------:R-:W-:Y:S02]  /*22d0*/  @!P0 IMAD.X R25, R32, 0x1, R15, P1 ;  /* 0x0000000120198824 */ /* 0x000fe400008e060f */
[----:B------:R-:W0:Y:S03]  /*22e0*/  @!P0 LDC.64 R14, c[0x0][0x398] ;  /* 0x0000e600ff0e8b82 */ /* 0x000e260000000a00 */
[----:B------:R-:W4:Y:S01]  /*22f0*/  @!P0 LDG.E R24, desc[UR6][R24.64] ;  /* 0x0000000618188981 */ /* 0x000f22000c1e1900 */
[----:B0-----:R-:W-:-:S04]  /*2300*/  @!P0 IADD3 R14, P1, PT, R27, R14, RZ ;  /* 0x0000000e1b0e8210 */ /* 0x001fc80007f3e0ff */
[----:B------:R-:W-:-:S05]  /*2310*/  @!P0 IADD3.X R15, PT, PT, R32, R15, RZ, P1, !PT ;  /* 0x0000000f200f8210 */ /* 0x000fca0000ffe4ff */
[----:B------:R0:W4:Y:S01]  /*2320*/  @!P0 LDG.E R14, desc[UR6][R14.64] ;  /* 0x000000060e0e8981 */ /* 0x000122000c1e1900 */
[----:B------:R-:W-:Y:S01]  /*2330*/  PRMT R31, RZ, 0x7610, R31 ;  /* 0x00007610ff1f7816 */ /* 0x000fe2000000001f */
[----:B------:R-:W-:Y:S01]  /*2340*/  VIADD R7, R7, 0x2 ;  /* 0x0000000207077836 */ /* 0x000fe20000000000 */
[----:B------:R-:W-:Y:S02]  /*2350*/  PRMT R27, RZ, 0x7610, R27 ;  /* 0x00007610ff1b7816 */ /* 0x000fe4000000001b */
[----:B------:R-:W-:Y:S02]  /*2360*/  PRMT R35, RZ, 0x7610, R35 ;  /* 0x00007610ff237816 */ /* 0x000fe40000000023 */
[----:B------:R-:W-:Y:S02]  /*2370*/  ISETP.NE.AND P1, PT, R7, RZ, PT ;  /* 0x000000ff0700720c */ /* 0x000fe40003f25270 */
[----:B------:R-:W-:Y:S02]  /*2380*/  IADD3 R5, PT, PT, R5, 0x2, RZ ;  /* 0x0000000205057810 */ /* 0x000fe40007ffe0ff */
[----:B0-----:R-:W-:-:S02]  /*2390*/  PRMT R15, RZ, 0x7610, R15 ;  /* 0x00007610ff0f7816 */ /* 0x001fc4000000000f */
[C---:B---3--:R-:W-:Y:S02]  /*23a0*/  @!P0 PRMT R31, R30.reuse, 0x7610, R31 ;  /* 0x000076101e1f8816 */ /* 0x048fe4000000001f */
[----:B------:R-:W-:-:S03]  /*23b0*/  @!P0 PRMT R27, R30, 0x7632, R27 ;  /* 0x000076321e1b8816 */ /* 0x000fc6000000001b */
[----:B------:R-:W-:Y:S01]  /*23c0*/  IMAD.U32 R31, R31, 0x10000, RZ ;  /* 0x000100001f1f7824 */ /* 0x000fe200078e00ff */
[----:B------:R-:W-:-:S03]  /*23d0*/  SHF.L.U32 R27, R27, 0x10, RZ ;  /* 0x000000101b1b7819 */ /* 0x000fc600000006ff */
[C---:B------:R-:W-:Y:S02]  /*23e0*/  FADD.FTZ R23, -R16.reuse, R31 ;  /* 0x0000001f10177221 */ /* 0x040fe40000010100 */
[----:B------:R-:W-:Y:S02]  /*23f0*/  FADD.FTZ R27, -R16, R27 ;  /* 0x0000001b101b7221 */ /* 0x000fe40000010100 */
[-C--:B------:R-:W-:Y:S02]  /*2400*/  FMUL.FTZ R23, R23, R2.reuse ;  /* 0x0000000217177220 */ /* 0x080fe40000410000 */
[----:B------:R-:W-:Y:S01]  /*2410*/  FMUL.FTZ R22, R27, R2 ;  /* 0x000000021b167220 */ /* 0x000fe20000410000 */
[----:B------:R-:W-:Y:S01]  /*2420*/  PRMT R27, RZ, 0x7610, R27 ;  /* 0x00007610ff1b7816 */ /* 0x000fe2000000001b */
[----:B-----5:R-:W-:Y:S02]  /*2430*/  FFMA.FTZ R32, R23, R18, R10 ;  /* 0x0000001217207223 */ /* 0x020fe4000001000a */
[----:B------:R-:W-:-:S02]  /*2440*/  FFMA.FTZ R31, R22, R19, R11 ;  /* 0x00000013161f7223 */ /* 0x000fc4000001000b */
[----:B------:R-:W-:Y:S02]  /*2450*/  FMUL.FTZ R30, R32, -1.4426950216293334961 ;  /* 0xbfb8aa3b201e7820 */ /* 0x000fe40000410000 */
[----:B------:R-:W-:-:S04]  /*2460*/  FMUL.FTZ R33, R31, -1.4426950216293334961 ;  /* 0xbfb8aa3b1f217820 */ /* 0x000fc80000410000 */
[----:B------:R-:W0:Y:S04]  /*2470*/  MUFU.EX2 R30, R30 ;  /* 0x0000001e001e7308 */ /* 0x000e280000000800 */
[----:B------:R-:W1:Y:S01]  /*2480*/  MUFU.EX2 R33, R33 ;  /* 0x0000002100217308 */ /* 0x000e620000000800 */
[C---:B--2---:R-:W-:Y:S02]  /*2490*/  @!P0 PRMT R15, R26.reuse, 0x7610, R15 ;  /* 0x000076101a0f8816 */ /* 0x044fe4000000000f */
[----:B------:R-:W-:Y:S02]  /*24a0*/  @!P0 PRMT R27, R26, 0x7632, R27 ;  /* 0x000076321a1b8816 */ /* 0x000fe4000000001b */
[----:B------:R-:W-:Y:S02]  /*24b0*/  PRMT R26, RZ, 0x7610, R26 ;  /* 0x00007610ff1a7816 */ /* 0x000fe4000000001a */
[----:B------:R-:W-:Y:S01]  /*24c0*/  SHF.L.U32 R27, R27, 0x10, RZ ;  /* 0x000000101b1b7819 */ /* 0x000fe200000006ff */
[----:B0-----:R-:W-:Y:S01]  /*24d0*/  FADD.FTZ R25, R30, 1 ;  /* 0x3f8000001e197421 */ /* 0x001fe20000010000 */
[C---:B----4-:R-:W-:Y:S01]  /*24e0*/  @!P0 PRMT R35, R24.reuse, 0x7610, R35 ;  /* 0x0000761018238816 */ /* 0x050fe20000000023 */
[----:B-1----:R-:W-:Y:S01]  /*24f0*/  FADD.FTZ R34, R33, 1 ;  /* 0x3f80000021227421 */ /* 0x002fe20000010000 */
[----:B------:R-:W-:-:S03]  /*2500*/  @!P0 PRMT R26, R24, 0x7632, R26 ;  /* 0x00007632181a8816 */ /* 0x000fc6000000001a */
[----:B------:R-:W0:Y:S01]  /*2510*/  MUFU.RCP R25, R25 ;  /* 0x0000001900197308 */ /* 0x000e220000001000 */
[----:B------:R-:W-:Y:S01]  /*2520*/  IMAD.U32 R35, R35, 0x10000, RZ ;  /* 0x0001000023237824 */ /* 0x000fe200078e00ff */
[----:B------:R-:W-:Y:S01]  /*2530*/  SHF.L.U32 R24, R15, 0x10, RZ ;  /* 0x000000100f187819 */ /* 0x000fe200000006ff */
[----:B------:R-:W-:Y:S02]  /*2540*/  IMAD.U32 R33, R26, 0x10000, RZ ;  /* 0x000100001a217824 */ /* 0x000fe400078e00ff */
[----:B------:R-:W-:-:S03]  /*2550*/  FADD.FTZ R35, -R16, R35 ;  /* 0x0000002310237221 */ /* 0x000fc60000010100 */
[----:B------:R-:W1:Y:S01]  /*2560*/  MUFU.RCP R30, R34 ;  /* 0x00000022001e7308 */ /* 0x000e620000001000 */
[----:B------:R-:W-:Y:S01]  /*2570*/  FADD.FTZ R33, -R16, R33 ;  /* 0x0000002110217221 */ /* 0x000fe20000010100 */
[----:B0-----:R-:W-:-:S04]  /*2580*/  FADD.FTZ R15, -R25, 1 ;  /* 0x3f800000190f7421 */ /* 0x001fc80000010100 */
[----:B------:R-:W-:Y:S01]  /*2590*/  FFMA.FTZ R32, R32, R15, 1 ;  /* 0x3f80000020207423 */ /* 0x000fe2000001000f */
[-C--:B------:R-:W-:Y:S01]  /*25a0*/  FMUL.FTZ R15, R35, R2.reuse ;  /* 0x00000002230f7220 */ /* 0x080fe20000410000 */
[----:B------:R-:W-:Y:S01]  /*25b0*/  FMUL.FTZ R35, R24, R25 ;  /* 0x0000001918237220 */ /* 0x000fe20000410000 */
[----:B------:R-:W-:Y:S01]  /*25c0*/  FMUL.FTZ R24, R33, R2 ;  /* 0x0000000221187220 */ /* 0x000fe20000410000 */
[----:B-1----:R-:W-:Y:S01]  /*25d0*/  FADD.FTZ R26, -R30, 1 ;  /* 0x3f8000001e1a7421 */ /* 0x002fe20000010100 */
[----:B------:R-:W-:Y:S01]  /*25e0*/  FFMA.FTZ R25, R15, R18, R10 ;  /* 0x000000120f197223 */ /* 0x000fe2000001000a */
[----:B------:R-:W-:Y:S01]  /*25f0*/  FMUL.FTZ R30, R27, R30 ;  /* 0x0000001e1b1e7220 */ /* 0x000fe20000410000 */
[----:B------:R-:W-:Y:S01]  /*2600*/  FMUL.FTZ R35, R35, R32 ;  /* 0x0000002023237220 */ /* 0x000fe20000410000 */
[----:B------:R-:W-:Y:S01]  /*2610*/  FFMA.FTZ R31, R31, R26, 1 ;  /* 0x3f8000001f1f7423 */ /* 0x000fe2000001001a */
[----:B------:R-:W-:Y:S01]  /*2620*/  FMUL.FTZ R34, R25, -1.4426950216293334961 ;  /* 0xbfb8aa3b19227820 */ /* 0x000fe20000410000 */
[----:B------:R-:W-:Y:S01]  /*2630*/  FFMA.FTZ R26, R24, R19, R11 ;  /* 0x00000013181a7223 */ /* 0x000fe2000001000b */
[----:B------:R-:W-:Y:S01]  /*2640*/  FMUL.FTZ R32, R35, R18 ;  /* 0x0000001223207220 */ /* 0x000fe20000410000 */
[----:B------:R-:W-:Y:S01]  /*2650*/  FMUL.FTZ R31, R30, R31 ;  /* 0x0000001f1e1f7220 */ /* 0x000fe20000410000 */
[C---:B------:R-:W-:Y:S01]  /*2660*/  FFMA.FTZ R8, R23.reuse, R35, R8 ;  /* 0x0000002317087223 */ /* 0x040fe20000010008 */
[----:B------:R-:W-:Y:S01]  /*2670*/  FMUL.FTZ R33, R26, -1.4426950216293334961 ;  /* 0xbfb8aa3b1a217820 */ /* 0x000fe20000410000 */
[----:B------:R-:W0:Y:S01]  /*2680*/  MUFU.EX2 R34, R34 ;  /* 0x0000002200227308 */ /* 0x000e220000000800 */
[----:B------:R-:W-:Y:S01]  /*2690*/  FFMA.FTZ R17, R23, R32, R17 ;  /* 0x0000002017117223 */ /* 0x000fe20000010011 */
[----:B------:R-:W-:Y:S01]  /*26a0*/  PRMT R23, RZ, 0x7610, R23 ;  /* 0x00007610ff177816 */ /* 0x000fe20000000017 */
[----:B------:R-:W-:Y:S01]  /*26b0*/  FADD.FTZ R29, R31, R29 ;  /* 0x0000001d1f1d7221 */ /* 0x000fe20000010000 */
[----:B------:R-:W-:Y:S01]  /*26c0*/  FADD.FTZ R4, R32, R4 ;  /* 0x0000000420047221 */ /* 0x000fe20000010000 */
[----:B------:R-:W1:Y:S01]  /*26d0*/  MUFU.EX2 R33, R33 ;  /* 0x0000002100217308 */ /* 0x000e620000000800 */
[----:B------:R-:W-:Y:S01]  /*26e0*/  @!P0 PRMT R23, R14, 0x7632, R23 ;  /* 0x000076320e178816 */ /* 0x000fe20000000017 */
[----:B------:R-:W-:Y:S01]  /*26f0*/  FADD.FTZ R6, R35, R6 ;  /* 0x0000000623067221 */ /* 0x000fe20000010000 */
[----:B0-----:R-:W-:-:S04]  /*2700*/  FADD.FTZ R36, R34, 1 ;  /* 0x3f80000022247421 */ /* 0x001fc80000010000 */
[----:B------:R-:W0:Y:S01]  /*2710*/  MUFU.RCP R27, R36 ;  /* 0x00000024001b7308 */ /* 0x000e220000001000 */
[----:B-1----:R-:W-:Y:S01]  /*2720*/  FADD.FTZ R37, R33, 1 ;  /* 0x3f80000021257421 */ /* 0x002fe20000010000 */
[----:B------:R-:W-:-:S04]  /*2730*/  PRMT R33, RZ, 0x7610, R33 ;  /* 0x00007610ff217816 */ /* 0x000fc80000000021 */
[----:B------:R-:W-:Y:S02]  /*2740*/  @!P0 PRMT R33, R14, 0x7610, R33 ;  /* 0x000076100e218816 */ /* 0x000fe40000000021 */
[----:B------:R-:W1:Y:S03]  /*2750*/  MUFU.RCP R30, R37 ;  /* 0x00000025001e7308 */ /* 0x000e660000001000 */
[----:B------:R-:W-:Y:S02]  /*2760*/  IMAD.U32 R14, R33, 0x10000, RZ ;  /* 0x00010000210e7824 */ /* 0x000fe400078e00ff */
[----:B0-----:R-:W-:Y:S02]  /*2770*/  FADD.FTZ R34, -R27, 1 ;  /* 0x3f8000001b227421 */ /* 0x001fe40000010100 */
[----:B------:R-:W-:Y:S01]  /*2780*/  FMUL.FTZ R14, R14, R27 ;  /* 0x0000001b0e0e7220 */ /* 0x000fe20000410000 */
[----:B------:R-:W-:Y:S01]  /*2790*/  SHF.L.U32 R27, R23, 0x10, RZ ;  /* 0x00000010171b7819 */ /* 0x000fe200000006ff */
[----:B------:R-:W-:Y:S01]  /*27a0*/  FFMA.FTZ R23, R22, R31, R28 ;  /* 0x0000001f16177223 */ /* 0x000fe2000001001c */
[----:B------:R-:W-:Y:S01]  /*27b0*/  FFMA.FTZ R25, R25, R34, 1 ;  /* 0x3f80000019197423 */ /* 0x000fe20000010022 */
[----:B------:R-:W-:Y:S01]  /*27c0*/  FMUL.FTZ R31, R31, R19 ;  /* 0x000000131f1f7220 */ /* 0x000fe20000410000 */
[----:B-1----:R-:W-:-:S02]  /*27d0*/  FADD.FTZ R33, -R30, 1 ;  /* 0x3f8000001e217421 */ /* 0x002fc40000010100 */
[----:B------:R-:W-:Y:S01]  /*27e0*/  FMUL.FTZ R25, R14, R25 ;  /* 0x000000190e197220 */ /* 0x000fe20000410000 */
[----:B------:R-:W-:Y:S01]  /*27f0*/  FMUL.FTZ R27, R27, R30 ;  /* 0x0000001e1b1b7220 */ /* 0x000fe20000410000 */
[----:B------:R-:W-:Y:S01]  /*2800*/  FFMA.FTZ R17, R22, R31, R17 ;  /* 0x0000001f16117223 */ /* 0x000fe20000010011 */
[----:B------:R-:W-:Y:S01]  /*2810*/  FFMA.FTZ R26, R26, R33, 1 ;  /* 0x3f8000001a1a7423 */ /* 0x000fe20000010021 */
[----:B------:R-:W-:Y:S01]  /*2820*/  FADD.FTZ R31, R31, R4 ;  /* 0x000000041f1f7221 */ /* 0x000fe20000010000 */
        /* <DEDUP_REMOVED lines=8> */
[----:B------:R-:W-:-:S02]  /*28b0*/  FFMA.FTZ R28, R24, R26, R23 ;  /* 0x0000001a181c7223 */ /* 0x000fc40000010017 */
[----:B------:R-:W-:Y:S01]  /*28c0*/  FFMA.FTZ R17, R24, R15, R14 ;  /* 0x0000000f18117223 */ /* 0x000fe2000001000e */
[----:B------:R-:W-:Y:S01]  /*28d0*/  FADD.FTZ R4, R15, R4 ;  /* 0x000000040f047221 */ /* 0x000fe20000010000 */
[----:B------:R-:W-:Y:S06]  /*28e0*/  @P1 BRA `(.L_x_2006) ;  /* 0xfffffff400fc1947 */ /* 0x000fec000383ffff */
.L_x_1998:
[----:B------:R-:W0:Y:S01]  /*28f0*/  S2R R5, SR_CgaCtaId ;  /* 0x0000000000057919 */ /* 0x000e220000008800 */
[----:B------:R-:W1:Y:S01]  /*2900*/  LDCU UR4, c[0x0][0x424] ;  /* 0x00008480ff0477ac */ /* 0x000e620008000800 */
[----:B------:R-:W-:Y:S01]  /*2910*/  IMAD.MOV R7, RZ, RZ, -R3 ;  /* 0x000000ffff077224 */ /* 0x000fe200078e0a03 */
[----:B------:R-:W-:Y:S01]  /*2920*/  MOV R2, 0x400 ;  /* 0x0000040000027802 */ /* 0x000fe20000000f00 */
[----:B------:R-:W-:Y:S01]  /*2930*/  BSSY B0, `(.L_x_2007) ;  /* 0x00000ab000007945 */ /* 0x000fe20003800000 */
[----:B------:R-:W-:Y:S01]  /*2940*/  MOV R12, RZ ;  /* 0x000000ff000c7202 */ /* 0x000fe20000000f00 */
[----:B-1----:R-:W-:-:S05]  /*2950*/  IMAD R0, R7, UR4, R0 ;  /* 0x0000000407007c24 */ /* 0x002fca000f8e0200 */
        /* <DEDUP_REMOVED lines=11> */
[----:B0-----:R-:W-:Y:S01]  /*2a10*/  IMAD R0, R13, 0x54, R5 ;  /* 0x000000540d007824 */ /* 0x001fe200078e0205 */
[----:B------:R-:W0:Y:S01]  /*2a20*/  S2R R32, SR_TID.X ;  /* 0x0000000000207919 */ /* 0x000e220000002100 */
[----:B------:R-:W-:-:S03]  /*2a30*/  UMOV UR4, 0xffffffff ;  /* 0xffffffff00047882 */ /* 0x000fc60000000000 */
[----:B------:R-:W-:Y:S04]  /*2a40*/  LDS R22, [R0+0x14] ;  /* 0x0000140000167984 */ /* 0x000fe80000000800 */
[----:B------:R-:W1:Y:S04]  /*2a50*/  LDS R21, [R0+0x20] ;  /* 0x0000200000157984 */ /* 0x000e680000000800 */
[----:B------:R-:W2:Y:S04]  /*2a60*/  LDS R23, [R0+0x1c] ;  /* 0x00001c0000177984 */ /* 0x000ea80000000800 */
[----:B-----5:R-:W-:Y:S04]  /*2a70*/  LDS R19, [R0+0x18] ;  /* 0x0000180000137984 */ /* 0x020fe80000000800 */
[----:B------:R-:W3:Y:S04]  /*2a80*/  LDS R20, [R0+0x24] ;  /* 0x0000240000147984 */ /* 0x000ee80000000800 */
[----:B------:R-:W4:Y:S04]  /*2a90*/  LDS R16, [R0+0x2c] ;  /* 0x00002c0000107984 */ /* 0x000f280000000800 */
[----:B------:R-:W0:Y:S04]  /*2aa0*/  LDS R18, [R0+0x28] ;  /* 0x0000280000127984 */ /* 0x000e280000000800 */
[----:B------:R-:W0:Y:S04]  /*2ab0*/  LDS R17, [R0+0x30] ;  /* 0x0000300000117984 */ /* 0x000e280000000800 */
[----:B------:R-:W0:Y:S04]  /*2ac0*/  LDS R13, [R0+0x38] ;  /* 0x00003800000d7984 */ /* 0x000e280000000800 */
[----:B------:R-:W0:Y:S04]  /*2ad0*/  LDS R15, [R0+0x34] ;  /* 0x00003400000f7984 */ /* 0x000e280000000800 */
[----:B------:R-:W0:Y:S04]  /*2ae0*/  LDS R14, [R0+0x3c] ;  /* 0x00003c00000e7984 */ /* 0x000e280000000800 */
[----:B------:R-:W0:Y:S01]  /*2af0*/  LDS R10, [R0+0x44] ;  /* 0x00004400000a7984 */ /* 0x000e220000000800 */
[----:B-1----:R-:W-:-:S03]  /*2b00*/  FADD.FTZ R2, R22, R21 ;  /* 0x0000001516027221 */ /* 0x002fc60000010000 */
[----:B------:R-:W1:Y:S01]  /*2b10*/  LDS R12, [R0+0x40] ;  /* 0x00004000000c7984 */ /* 0x000e620000000800 */
[----:B--2---:R-:W-:-:S03]  /*2b20*/  ISETP.NE.AND P5, PT, R23, RZ, PT ;  /* 0x000000ff1700720c */ /* 0x004fc60003fa5270 */
[----:B------:R-:W2:Y:S01]  /*2b30*/  LDS R11, [R0+0x48] ;  /* 0x00004800000b7984 */ /* 0x000ea20000000800 */
[----:B------:R-:W-:-:S03]  /*2b40*/  FSEL R25, R2, R21, !P5 ;  /* 0x0000001502197208 */ /* 0x000fc60006800000 */
[----:B------:R-:W2:Y:S01]  /*2b50*/  LDS R9, [R0+0x10] ;  /* 0x0000100000097984 */ /* 0x000ea20000000800 */
[----:B---3--:R-:W-:-:S03]  /*2b60*/  FADD.FTZ R27, R19, R20 ;  /* 0x00000014131b7221 */ /* 0x008fc60000010000 */
[----:B------:R-:W3:Y:S01]  /*2b70*/  LDS R5, [R0+0x50] ;  /* 0x0000500000057984 */ /* 0x000ee20000000800 */
[----:B----4-:R-:W-:Y:S01]  /*2b80*/  FADD.FTZ R25, R16, R25 ;  /* 0x0000001910197221 */ /* 0x010fe20000010000 */
[----:B------:R-:W-:Y:S02]  /*2b90*/  FSEL R2, R27, R20, !P5 ;  /* 0x000000141b027208 */ /* 0x000fe40006800000 */
[----:B------:R-:W4:Y:S01]  /*2ba0*/  LDS R7, [R0+0x4c] ;  /* 0x00004c0000077984 */ /* 0x000f220000000800 */
[----:B0-----:R-:W-:-:S03]  /*2bb0*/  ISETP.NE.AND P4, PT, R18, RZ, PT ;  /* 0x000000ff1200720c */ /* 0x001fc60003f85270 */
[----:B------:R0:W4:Y:S01]  /*2bc0*/  LDS R4, [R0+0x54] ;  /* 0x0000540000047984 */ /* 0x0001220000000800 */
[----:B------:R-:W-:Y:S01]  /*2bd0*/  FADD.FTZ R24, R17, R2 ;  /* 0x0000000211187221 */ /* 0x000fe20000010000 */
[----:B------:R-:W-:Y:S01]  /*2be0*/  FSEL R2, R25, R16, !P4 ;  /* 0x0000001019027208 */ /* 0x000fe20006000000 */
[----:B------:R-:W4:Y:S03]  /*2bf0*/  S2R R33, SR_LANEID ;  /* 0x0000000000217919 */ /* 0x000f260000000000 */
[----:B------:R-:W-:Y:S01]  /*2c00*/  FSEL R25, R24, R17, !P4 ;  /* 0x0000001118197208 */ /* 0x000fe20006000000 */
[----:B------:R-:W-:Y:S01]  /*2c10*/  FADD.FTZ R2, R13, R2 ;  /* 0x000000020d027221 */ /* 0x000fe20000010000 */
[----:B------:R-:W-:-:S03]  /*2c20*/  ISETP.NE.AND P3, PT, R15, RZ, PT ;  /* 0x000000ff0f00720c */ /* 0x000fc60003f65270 */
[----:B------:R-:W-:Y:S01]  /*2c30*/  FADD.FTZ R27, R14, R25 ;  /* 0x000000190e1b7221 */ /* 0x000fe20000010000 */
[----:B------:R-:W-:-:S04]  /*2c40*/  FSEL R25, R2, R13, !P3 ;  /* 0x0000000d02197208 */ /* 0x000fc80005800000 */
[----:B0-----:R-:W-:Y:S01]  /*2c50*/  FSEL R0, R27, R14, !P3 ;  /* 0x0000000e1b007208 */ /* 0x001fe20005800000 */
[----:B------:R-:W-:Y:S01]  /*2c60*/  FADD.FTZ R25, R10, R25 ;  /* 0x000000190a197221 */ /* 0x000fe20000010000 */
[----:B-1----:R-:W-:-:S03]  /*2c70*/  ISETP.NE.AND P2, PT, R12, RZ, PT ;  /* 0x000000ff0c00720c */ /* 0x002fc60003f45270 */
[----:B--2---:R-:W-:Y:S01]  /*2c80*/  FADD.FTZ R24, R11, R0 ;  /* 0x000000000b187221 */ /* 0x004fe20000010000 */
[----:B------:R-:W-:Y:S02]  /*2c90*/  FSEL R2, R25, R10, !P2 ;  /* 0x0000000a19027208 */ /* 0x000fe40005000000 */
[----:B------:R-:W-:Y:S02]  /*2ca0*/  IADD3 R0, PT, PT, R18, R23, R9 ;  /* 0x0000001712007210 */ /* 0x000fe40007ffe009 */
[----:B------:R-:W-:Y:S01]  /*2cb0*/  FSEL R25, R24, R11, !P2 ;  /* 0x0000000b18197208 */ /* 0x000fe20005000000 */
[----:B---3--:R-:W-:Y:S01]  /*2cc0*/  FADD.FTZ R2, R5, R2 ;  /* 0x0000000205027221 */ /* 0x008fe20000010000 */
[----:B------:R-:W-:Y:S02]  /*2cd0*/  IADD3 R0, PT, PT, R12, R0, R15 ;  /* 0x000000000c007210 */ /* 0x000fe40007ffe00f */
[----:B----4-:R-:W-:-:S03]  /*2ce0*/  ISETP.NE.AND P1, PT, R7, RZ, PT ;  /* 0x000000ff0700720c */ /* 0x010fc60003f25270 */
[----:B------:R-:W-:Y:S02]  /*2cf0*/  IMAD.IADD R27, R7, 0x1, R0 ;  /* 0x00000001071b7824 */ /* 0x000fe400078e0200 */
[----:B------:R-:W-:Y:S01]  /*2d00*/  FADD.FTZ R25, R4, R25 ;  /* 0x0000001904197221 */ /* 0x000fe20000010000 */
[----:B------:R-:W-:-:S04]  /*2d10*/  FSEL R26, R2, R5, !P1 ;  /* 0x00000005021a7208 */ /* 0x000fc80004800000 */
        /* <DEDUP_REMOVED lines=11> */
[----:B------:R-:W-:Y:S02]  /*2dd0*/  @P6 FSEL R2, R35, R2, !P0 ;  /* 0x0000000223026208 */ /* 0x000fe40004000000 */
[----:B------:R-:W-:Y:S01]  /*2de0*/  IADD3 R30, PT, PT, R27, R30, RZ ;  /* 0x0000001e1b1e7210 */ /* 0x000fe20007ffe0ff */
        /* <DEDUP_REMOVED lines=47> */
.L_x_2030:
        /* <DEDUP_REMOVED lines=12> */
[----:B--2---:R-:W-:Y:S01]  /*31a0*/  @P6 IMAD.IADD R9, R30, 0x1, R9 ;  /* 0x000000011e096824 */ /* 0x004fe200078e0209 */
[----:B---3--:R-:W-:Y:S01]  /*31b0*/  LEA R25, R25, R0, 0x18 ;  /* 0x0000000019197211 */ /* 0x008fe200078ec0ff */
[----:B------:R-:W-:Y:S01]  /*31c0*/  @!P5 FADD.FTZ R21, R21, R22 ;  /* 0x000000161515d221 */ /* 0x000fe20000010000 */
[----:B------:R-:W-:Y:S02]  /*31d0*/  @!P5 FADD.FTZ R20, R20, R19 ;  /* 0x000000131414d221 */ /* 0x000fe40000010000 */
[----:B------:R-:W-:Y:S01]  /*31e0*/  IADD3 R23, PT, PT, R23, R9, RZ ;  /* 0x0000000917177210 */ /* 0x000fe20007ffe0ff */
[----:B------:R-:W-:Y:S01]  /*31f0*/  @!P4 FADD.FTZ R16, R16, R21 ;  /* 0x000000151010c221 */ /* 0x000fe20000010000 */
[----:B------:R-:W-:Y:S01]  /*3200*/  @!P4 FADD.FTZ R17, R17, R20 ;  /* 0x000000141111c221 */ /* 0x000fe20000010000 */
[----:B----4-:R-:W-:-:S02]  /*3210*/  IMAD R24, R24, 0x54, R25 ;  /* 0x0000005418187824 */ /* 0x010fc400078e0219 */
[----:B------:R-:W-:Y:S02]  /*3220*/  IMAD.IADD R18, R18, 0x1, R23 ;  /* 0x0000000112127824 */ /* 0x000fe400078e0217 */
        /* <DEDUP_REMOVED lines=27> */
.L_x_2008:
[----:B------:R-:W-:Y:S05]  /*33e0*/  BSYNC B0 ;  /* 0x0000000000007941 */ /* 0x000fea0003800000 */
.L_x_2007:
[----:B01----:R-:W0:Y:S01]  /*33f0*/  S2R R17, SR_CgaCtaId ;  /* 0x0000000000117919 */ /* 0x003e220000008800 */
[----:B------:R-:W1:Y:S01]  /*3400*/  LDC R0, c[0x0][0x424] ;  /* 0x00010900ff007b82 */ /* 0x000e620000000800 */
[----:B------:R-:W-:Y:S01]  /*3410*/  MOV R12, 0x400 ;  /* 0x00000400000c7802 */ /* 0x000fe20000000f00 */
[----:B------:R-:W-:Y:S01]  /*3420*/  IMAD.MOV.U32 R4, RZ, RZ, RZ ;  /* 0x000000ffff047224 */ /* 0x000fe200078e00ff */
[----:B------:R-:W2:Y:S01]  /*3430*/  S2R R5, SR_TID.X ;  /* 0x0000000000057919 */ /* 0x000ea20000002100 */
[----:B------:R-:W-:Y:S01]  /*3440*/  IMAD.MOV R2, RZ, RZ, -R3 ;  /* 0x000000ffff027224 */ /* 0x000fe200078e0a03 */
[----:B------:R-:W-:Y:S05]  /*3450*/  WARPSYNC.ALL ;  /* 0x0000000000007948 */ /* 0x000fea0003800000 */
[----:B0----5:R-:W-:-:S02]  /*3460*/  LEA R10, R17, R12, 0x18 ;  /* 0x0000000c110a7211 */ /* 0x021fc400078ec0ff */
[C---:B--2---:R-:W-:Y:S01]  /*3470*/  SHF.L.U32 R7, R5.reuse, 0x1, RZ ;  /* 0x0000000105077819 */ /* 0x044fe200000006ff */
[----:B------:R-:W-:-:S04]  /*3480*/  IMAD.HI.U32 R9, R5, 0x2aaaaaab, R4 ;  /* 0x2aaaaaab05097827 */ /* 0x000fc800078e0004 */
[C---:B-1----:R-:W-:Y:S02]  /*3490*/  IMAD R7, R0.reuse, R2, R7 ;  /* 0x0000000200077224 */ /* 0x042fe400078e0207 */
        /* <DEDUP_REMOVED lines=14> */
[----:B--2---:R-:W-:-:S05]  /*3580*/  IMAD R2, R7, UR8, R5 ;  /* 0x0000000807027c24 */ /* 0x004fca000f8e0205 */
[----:B0-----:R-:W-:Y:S01]  /*3590*/  ISETP.GE.AND P0, PT, R2, R15, PT ;  /* 0x0000000f0200720c */ /* 0x001fe20003f06270 */
[----:B---3--:R-:W-:-:S03]  /*35a0*/  IMAD R9, R9, UR8, R5 ;  /* 0x0000000809097c24 */ /* 0x008fc6000f8e0205 */
[----:B------:R-:W-:Y:S02]  /*35b0*/  ISETP.GE.U32.OR P0, PT, R5, R7, P0 ;  /* 0x000000070500720c */ /* 0x000fe40000706470 */
[----:B-1----:R-:W-:Y:S02]  /*35c0*/  ISETP.GE.U32.AND P1, PT, R9, UR10, PT ;  /* 0x0000000a09007c0c */ /* 0x002fe4000bf26070 */
[----:B------:R-:W-:-:S04]  /*35d0*/  SHF.R.S32.HI R13, RZ, 0x1f, R9 ;  /* 0x0000001fff0d7819 */ /* 0x000fc80000011409 */
[----:B------:R-:W-:Y:S01]  /*35e0*/  ISETP.GE.AND.EX P1, PT, R13, UR11, PT, P1 ;  /* 0x0000000b0d007c0c */ /* 0x000fe2000bf26310 */
[----:B----4-:R0:W-:Y:S01]  /*35f0*/  @!P2 STS.64 [R0], R10 ;  /* 0x0000000a0000a388 */ /* 0x0101e20000000a00 */
[----:B------:R-:W-:Y:S06]  /*3600*/  BAR.SYNC.DEFER_BLOCKING 0x0 ;  /* 0x0000000000007b1d */ /* 0x000fec0000010000 */
[----:B------:R-:W-:Y:S05]  /*3610*/  @P0 BRA `(.L_x_2011) ;  /* 0x0000000000340947 */ /* 0x000fea0003800000 */
[----:B0-----:R-:W-:Y:S01]  /*3620*/  VIADD R0, R12, 0xaa0 ;  /* 0x00000aa00c007836 */ /* 0x001fe20000000000 */
[----:B------:R-:W-:-:S04]  /*3630*/  USHF.L.U32 UR4, UR5, 0x1, URZ ;  /* 0x0000000105047899 */ /* 0x000fc800080006ff */
[----:B------:R-:W-:-:S04]  /*3640*/  LEA R3, R17, R0, 0x18 ;  /* 0x0000000011037211 */ /* 0x000fc800078ec0ff */
[----:B------:R-:W-:Y:S01]  /*3650*/  LEA R0, R5, R3, 0x3 ;  /* 0x0000000305007211 */ /* 0x000fe200078e18ff */
[C---:B------:R-:W-:Y:S01]  /*3660*/  IMAD R3, R15.reuse, UR4, R15 ;  /* 0x000000040f037c24 */ /* 0x040fe2000f8e020f */
[----:B------:R-:W0:Y:S03]  /*3670*/  LDC.64 R4, c[0x0][0x3d8] ;  /* 0x0000f600ff047b82 */ /* 0x000e260000000a00 */
[----:B------:R-:W1:Y:S01]  /*3680*/  LDS.64 R10, [R0] ;  /* 0x00000000000a7984 */ /* 0x000e620000000a00 */
[----:B------:R-:W-:Y:S02]  /*3690*/  IMAD.IADD R7, R2, 0x1, R3 ;  /* 0x0000000102077824 */ /* 0x000fe400078e0203 */
[----:B------:R-:W-:-:S04]  /*36a0*/  IMAD R3, R15, UR4, R2 ;  /* 0x000000040f037c24 */ /* 0x000fc8000f8e0202 */
[----:B0-----:R-:W-:-:S04]  /*36b0*/  IMAD.WIDE R2, R3, 0x4, R4 ;  /* 0x0000000403027825 */ /* 0x001fc800078e0204 */
[----:B------:R-:W-:Y:S01]  /*36c0*/  IMAD.WIDE R4, R7, 0x4, R4 ;  /* 0x0000000407047825 */ /* 0x000fe200078e0204 */
[----:B-1----:R1:W-:Y:S04]  /*36d0*/  REDG.E.ADD.F32.FTZ.RN.STRONG.GPU desc[UR6][R2.64], R10 ;  /* 0x0000000a020079a6 */ /* 0x0023e8000c12f306 */
[----:B------:R1:W-:Y:S02]  /*36e0*/  REDG.E.ADD.F32.FTZ.RN.STRONG.GPU desc[UR6][R4.64], R11 ;  /* 0x0000000b040079a6 */ /* 0x0003e4000c12f306 */
.L_x_2011:
[----:B------:R-:W-:Y:S05]  /*36f0*/  BSYNC.RECONVERGENT B0 ;  /* 0x0000000000007941 */ /* 0x000fea0003800200 */
.L_x_2010:
        /* <DEDUP_REMOVED lines=23> */
.L_x_2009:
[----:B------:R-:W-:Y:S02]  /*3870*/  HFMA2 R0, -RZ, RZ, 0, 5.9604644775390625e-08 ;  /* 0x00000001ff007431 */ /* 0x000fe400000001ff */
[----:B------:R-:W-:Y:S01]  /*3880*/  IMAD.MOV.U32 R25, RZ, RZ, RZ ;  /* 0x000000ffff197224 */ /* 0x000fe200078e00ff */
[----:B------:R-:W-:Y:S02]  /*3890*/  MOV R24, 0xffffffff ;  /* 0xffffffff00187802 */ /* 0x000fe40000000f00 */
[----:B------:R-:W-:-:S13]  /*38a0*/  ISETP.GE.AND P6, PT, R33, 0x1, PT ;  /* 0x000000012100780c */ /* 0x000fda0003fc6270 */
[----:B------:R-:W-:Y:S05]  /*38b0*/  WARPSYNC.COLLECTIVE R24, `(.L_x_2012) ;  /* 0x0000000018087348 */ /* 0x000fea0003c00000 */
[----:B------:R0:W1:Y:S02]  /*38c0*/  SHFL.UP P0, R35, R27, R0, R25 ;  /* 0x040000001b237389 */ /* 0x0000640000000019 */
[----:B01----:R-:W-:Y:S05]  /*38d0*/  ENDCOLLECTIVE ;  /* 0x000000000000791b */ /* 0x003fea0003800000 */
.L_x_2012:
[----:B------:R-:W-:-:S05]  /*38e0*/  IMAD.MOV.U32 R30, RZ, RZ, R35 ;  /* 0x000000ffff1e7224 */ /* 0x000fca00078e0023 */
[----:B------:R-:W-:Y:S02]  /*38f0*/  SEL R30, R30, RZ, P6 ;  /* 0x000000ff1e1e7207 */ /* 0x000fe40003000000 */
[C---:B------:R-:W-:Y:S02]  /*3900*/  ISETP.NE.AND P6, PT, R27.reuse, RZ, PT ;  /* 0x000000ff1b00720c */ /* 0x040fe40003fc5270 */
[----:B------:R-:W-:Y:S01]  /*3910*/  IADD3 R30, PT, PT, R27, R30, RZ ;  /* 0x0000001e1b1e7210 */ /* 0x000fe20007ffe0ff */
[----:B------:R-:W-:-:S10]  /*3920*/  IMAD.MOV.U32 R27, RZ, RZ, R26 ;  /* 0x000000ffff1b7224 */ /* 0x000fd400078e001a */
[----:B------:R-:W-:Y:S05]  /*3930*/  WARPSYNC.COLLECTIVE R24, `(.L_x_2013) ;  /* 0x0000000018087348 */ /* 0x000fea0003c00000 */
[----:B------:R0:W1:Y:S02]  /*3940*/  SHFL.UP P0, R35, R27, R0, R25 ;  /* 0x040000001b237389 */ /* 0x0000640000000019 */
[----:B01----:R-:W-:Y:S05]  /*3950*/  ENDCOLLECTIVE ;  /* 0x000000000000791b */ /* 0x003fea0003800000 */
.L_x_2013:
        /* <DEDUP_REMOVED lines=8> */
.L_x_2014:
        /* <DEDUP_REMOVED lines=8> */
.L_x_2015:
[----:B------:R-:W-:Y:S02]  /*3a60*/  ISETP.GE.AND P6, PT, R33, 0x2, PT ;  /* 0x000000022100780c */ /* 0x000fe40003fc6270 */
[----:B------:R-:W-:Y:S02]  /*3a70*/  MOV R27, R26 ;  /* 0x0000001a001b7202 */ /* 0x000fe40000000f00 */
[----:B------:R-:W-:-:S09]  /*3a80*/  MOV R31, R35 ;  /* 0x00000023001f7202 */ /* 0x000fd20000000f00 */
[----:B------:R-:W-:Y:S05]  /*3a90*/  WARPSYNC.COLLECTIVE R24, `(.L_x_2016) ;  /* 0x0000000018087348 */ /* 0x000fea0003c00000 */
[----:B------:R0:W1:Y:S02]  /*3aa0*/  SHFL.UP P0, R35, R27, R0, R25 ;  /* 0x040000001b237389 */ /* 0x0000640000000019 */
[----:B01----:R-:W-:Y:S05]  /*3ab0*/  ENDCOLLECTIVE ;  /* 0x000000000000791b */ /* 0x003fea0003800000 */
.L_x_2016:
[----:B------:R-:W-:Y:S02]  /*3ac0*/  SEL R31, R31, RZ, P6 ;  /* 0x000000ff1f1f7207 */ /* 0x000fe40003000000 */
[----:B------:R-:W-:-:S03]  /*3ad0*/  ISETP.NE.AND P6, PT, R30, RZ, PT ;  /* 0x000000ff1e00720c */ /* 0x000fc60003fc5270 */
[----:B------:R-:W-:Y:S02]  /*3ae0*/  IMAD.IADD R31, R30, 0x1, R31 ;  /* 0x000000011e1f7824 */ /* 0x000fe400078e021f */
[----:B------:R-:W-:Y:S01]  /*3af0*/  IMAD.MOV.U32 R27, RZ, RZ, R2 ;  /* 0x000000ffff1b7224 */ /* 0x000fe200078e0002 */
[----:B------:R-:W-:Y:S01]  /*3b00*/  ISETP.GE.AND P0, PT, R33, 0x2, PT ;  /* 0x000000022100780c */ /* 0x000fe20003f06270 */
[----:B------:R-:W-:-:S12]  /*3b10*/  FADD.FTZ R35, R26, R35 ;  /* 0x000000231a237221 */ /* 0x000fd80000010000 */
[----:B------:R-:W-:-:S07]  /*3b20*/  @P0 FSEL R26, R35, R26, !P6 ;  /* 0x0000001a231a0208 */ /* 0x000fce0007000000 */
[----:B------:R-:W-:Y:S05]  /*3b30*/  WARPSYNC.COLLECTIVE R24, `(.L_x_2017) ;  /* 0x0000000018087348 */ /* 0x000fea0003c00000 */
[----:B------:R0:W1:Y:S02]  /*3b40*/  SHFL.UP P0, R35, R27, R0, R25 ;  /* 0x040000001b237389 */ /* 0x0000640000000019 */
[----:B01----:R-:W-:Y:S05]  /*3b50*/  ENDCOLLECTIVE ;  /* 0x000000000000791b */ /* 0x003fea0003800000 */
.L_x_2017:
        /* <DEDUP_REMOVED lines=9> */
.L_x_2018:
[----:B------:R-:W-:Y:S01]  /*3bf0*/  ISETP.GE.AND P6, PT, R33, 0x4, PT ;  /* 0x000000042100780c */ /* 0x000fe20003fc6270 */
[----:B------:R-:W-:Y:S02]  /*3c00*/  IMAD.MOV.U32 R27, RZ, RZ, R26 ;  /* 0x000000ffff1b7224 */ /* 0x000fe400078e001a */
[----:B------:R-:W-:-:S10]  /*3c10*/  IMAD.MOV.U32 R30, RZ, RZ, R35 ;  /* 0x000000ffff1e7224 */ /* 0x000fd400078e0023 */
[----:B------:R-:W-:Y:S05]  /*3c20*/  WARPSYNC.COLLECTIVE R24, `(.L_x_2019) ;  /* 0x0000000018087348 */ /* 0x000fea0003c00000 */
[----:B------:R0:W1:Y:S02]  /*3c30*/  SHFL.UP P0, R35, R27, R0, R25 ;  /* 0x040000001b237389 */ /* 0x0000640000000019 */
[----:B01----:R-:W-:Y:S05]  /*3c40*/  ENDCOLLECTIVE ;  /* 0x000000000000791b */ /* 0x003fea0003800000 */
.L_x_2019:
        /* <DEDUP_REMOVED lines=10> */
.L_x_2020:
[----:B------:R-:W-:Y:S01]  /*3cf0*/  MOV R27, R30 ;  /* 0x0000001e001b7202 */ /* 0x000fe20000000f00 */
[----:B------:R-:W-:Y:S01]  /*3d00*/  IMAD.MOV.U32 R0, RZ, RZ, 0x8 ;  /* 0x00000008ff007424 */ /* 0x000fe200078e00ff */
[----:B------:R-:W-:Y:S01]  /*3d10*/  ISETP.GE.AND P0, PT, R33, 0x4, PT ;  /* 0x000000042100780c */ /* 0x000fe20003f06270 */
[----:B------:R-:W-:-:S04]  /*3d20*/  IMAD.MOV.U32 R37, RZ, RZ, R35 ;  /* 0x000000ffff257224 */ /* 0x000fc800078e0023 */
[----:B------:R-:W-:-:S08]  /*3d30*/  FADD.FTZ R37, R2, R37 ;  /* 0x0000002502257221 */ /* 0x000fd00000010000 */
[----:B------:R-:W-:-:S07]  /*3d40*/  @P0 FSEL R2, R37, R2, !P6 ;  /* 0x0000000225020208 */ /* 0x000fce0007000000 */
[----:B------:R-:W-:Y:S05]  /*3d50*/  WARPSYNC.COLLECTIVE R24, `(.L_x_2021) ;  /* 0x0000000018087348 */ /* 0x000fea0003c00000 */
[----:B------:R0:W1:Y:S02]  /*3d60*/  SHFL.UP P0, R35, R27, R0, R25 ;  /* 0x040000001b237389 */ /* 0x0000640000000019 */
[----:B01----:R-:W-:Y:S05]  /*3d70*/  ENDCOLLECTIVE ;  /* 0x000000000000791b */ /* 0x003fea0003800000 */
.L_x_2021:
[----:B------:R-:W-:Y:S02]  /*3d80*/  ISETP.GE.AND P6, PT, R33, 0x8, PT ;  /* 0x000000082100780c */ /* 0x000fe40003fc6270 */
[----:B------:R-:W-:Y:S02]  /*3d90*/  MOV R27, R26 ;  /* 0x0000001a001b7202 */ /* 0x000fe40000000f00 */
[----:B------:R-:W-:-:S09]  /*3da0*/  MOV R31, R35 ;  /* 0x00000023001f7202 */ /* 0x000fd20000000f00 */
[----:B------:R-:W-:Y:S05]  /*3db0*/  WARPSYNC.COLLECTIVE R24, `(.L_x_2022) ;  /* 0x0000000018087348 */ /* 0x000fea0003c00000 */
[----:B------:R0:W1:Y:S02]  /*3dc0*/  SHFL.UP P0, R35, R27, R0, R25 ;  /* 0x040000001b237389 */ /* 0x0000640000000019 */
[----:B01----:R-:W-:Y:S05]  /*3dd0*/  ENDCOLLECTIVE ;  /* 0x000000000000791b */ /* 0x003fea0003800000 */
.L_x_2022:
        /* <DEDUP_REMOVED lines=10> */
.L_x_2023:
[----:B------:R-:W-:Y:S02]  /*3e80*/  IMAD.MOV.U32 R27, RZ, RZ, R31 ;  /* 0x000000ffff1b7224 */ /* 0x000fe400078e001f */
        /* <DEDUP_REMOVED lines=8> */
.L_x_2024:
[----:B------:R-:W-:Y:S02]  /*3f10*/  ISETP.GE.AND P6, PT, R33, 0x10, PT ;  /* 0x000000102100780c */ /* 0x000fe40003fc6270 */
[----:B------:R-:W-:Y:S01]  /*3f20*/  MOV R27, R26 ;  /* 0x0000001a001b7202 */ /* 0x000fe20000000f00 */
[----:B------:R-:W-:-:S10]  /*3f30*/  IMAD.MOV.U32 R30, RZ, RZ, R35 ;  /* 0x000000ffff1e7224 */ /* 0x000fd400078e0023 */
[----:B------:R-:W-:Y:S05]  /*3f40*/  WARPSYNC.COLLECTIVE R24, `(.L_x_2025) ;  /* 0x0000000018087348 */ /* 0x000fea0003c00000 */
[----:B------:R0:W1:Y:S02]  /*3f50*/  SHFL.UP P0, R35, R27, R0, R25 ;  /* 0x040000001b237389 */ /* 0x0000640000000019 */
[----:B01----:R-:W-:Y:S05]  /*3f60*/  ENDCOLLECTIVE ;  /* 0x000000000000791b */ /* 0x003fea0003800000 */
.L_x_2025:
        /* <DEDUP_REMOVED lines=10> */
.L_x_2026:
        /* <DEDUP_REMOVED lines=9> */
.L_x_2027:
[----:B------:R-:W-:Y:S02]  /*40a0*/  MOV R27, R26 ;  /* 0x0000001a001b7202 */ /* 0x000fe40000000f00 */
[----:B------:R-:W-:-:S07]  /*40b0*/  MOV R30, R35 ;  /* 0x00000023001e7202 */ /* 0x000fce0000000f00 */
[----:B------:R-:W-:Y:S05]  /*40c0*/  WARPSYNC.COLLECTIVE R24, `(.L_x_2028) ;  /* 0x0000000018087348 */ /* 0x000fea0003c00000 */
[----:B------:R0:W1:Y:S02]  /*40d0*/  SHFL.UP P0, R35, R27, R0, R25 ;  /* 0x040000001b237389 */ /* 0x0000640000000019 */
[----:B01----:R-:W-:Y:S05]  /*40e0*/  ENDCOLLECTIVE ;  /* 0x000000000000791b */ /* 0x003fea0003800000 */
.L_x_2028:
[----:B------:R-:W-:Y:S01]  /*40f0*/  MOV R27, R2 ;  /* 0x00000002001b7202 */ /* 0x000fe20000000f00 */
[----:B------:R-:W-:-:S07]  /*4100*/  IMAD.MOV.U32 R26, RZ, RZ, R35 ;  /* 0x000000ffff1a7224 */ /* 0x000fce00078e0023 */
[----:B------:R-:W-:Y:S05]  /*4110*/  WARPSYNC.COLLECTIVE R24, `(.L_x_2029) ;  /* 0x0000000018087348 */ /* 0x000fea0003c00000 */
[----:B------:R0:W1:Y:S02]  /*4120*/  SHFL.UP P0, R35, R27, R0, R25 ;  /* 0x040000001b237389 */ /* 0x0000640000000019 */
[----:B01----:R-:W-:Y:S05]  /*4130*/  ENDCOLLECTIVE ;  /* 0x000000000000791b */ /* 0x003fea0003800000 */
.L_x_2029:
[----:B------:R-:W-:Y:S01]  /*4140*/  MOV R2, R35 ;  /* 0x0000002300027202 */ /* 0x000fe20000000f00 */
[----:B------:R-:W-:Y:S06]  /*4150*/  BRA `(.L_x_2030) ;  /* 0xffffffec00e07947 */ /* 0x000fec000383ffff */
.L_x_2031:
        /* <DEDUP_REMOVED lines=10> */
.L_x_3933:


//--------------------- .text._Z30group_norm_nhwc_bwd_sum_kernelI11Bf16IOFp32WLi448EEv26Group_norm_nhwc_bwd_params --------------------------
	.section	.text._Z30group_norm_nhwc_bwd_sum_kernelI11Bf16IOFp32WLi448EEv26Group_norm_nhwc_bwd_params,"ax",@progbits
	.align	128
        .global         _Z30group_norm_nhwc_bwd_sum_kernelI11Bf16IOFp32WLi448EEv26Group_norm_nhwc_bwd_params
        .type           _Z30group_norm_nhwc_bwd_sum_kernelI11Bf16IOFp32WLi448EEv26Group_norm_nhwc_bwd_params,@function
        .size           _Z30group_norm_nhwc_bwd_sum_kernelI11Bf16IOFp32WLi448EEv26Group_norm_nhwc_bwd_params,(.L_x_3934 - _Z30group_norm_nhwc_bwd_sum_kernelI11Bf16IOFp32WLi448EEv26Group_norm_nhwc_bwd_params)
        .other          _Z30group_norm_nhwc_bwd_sum_kernelI11Bf16IOFp32WLi448EEv26Group_norm_nhwc_bwd_params,@"STO_CUDA_ENTRY STV_DEFAULT"
_Z30group_norm_nhwc_bwd_sum_kernelI11Bf16IOFp32WLi448EEv26Group_norm_nhwc_bwd_params:
.text._Z30group_norm_nhwc_bwd_sum_kernelI11Bf16IOFp32WLi448EEv26Group_norm_nhwc_bwd_params:
        /* <DEDUP_REMOVED lines=14> */
[----:B--2---:R-:W-:Y:S01]  /*00e0*/  VIADD R4, R0, 0xffffffe ;  /* 0x0ffffffe00047836 */ /* 0x004fe20000000000 */
[----:B------:R-:W-:-:S05]  /*00f0*/  IABS R0, R10 ;  /* 0x0000000a00007213 */ /* 0x000fca0000000000 */
[----:B------:R2:W4:Y:S02]  /*0100*/  F2I.FTZ.U32.TRUNC.NTZ R5, R4 ;  /* 0x0000000400057305 */ /* 0x000524000021f000 */
[----:B--2---:R-:W-:Y:S01]  /*0110*/  IMAD.MOV.U32 R4, RZ, RZ, RZ ;  /* 0x000000ffff047224 */ /* 0x004fe200078e00ff */
[----:B----4-:R-:W-:-:S05]  /*0120*/  IADD3 R2, PT, PT, RZ, -R5, RZ ;  /* 0x80000005ff027210 */ /* 0x010fca0007ffe0ff */
[----:B------:R-:W-:-:S04]  /*0130*/  IMAD R9, R2, R7, RZ ;  /* 0x0000000702097224 */ /* 0x000fc800078e02ff */
[----:B------:R-:W-:Y:S02]  /*0140*/  IMAD.HI.U32 R5, R5, R9, R4 ;  /* 0x0000000905057227 */ /* 0x000fe400078e0004 */
[----:B------:R-:W2:Y:S04]  /*0150*/  LDC.64 R8, c[0x0][0x3b8] ;  /* 0x0000ee00ff087b82 */ /* 0x000ea80000000a00 */
        /* <DEDUP_REMOVED lines=10> */
[----:B------:R-:W1:Y:S11]  /*0200*/  LDC R0, c[0x0][0x410] ;  /* 0x00010400ff007b82 */ /* 0x000e760000000800 */
        /* <DEDUP_REMOVED lines=16> */
[----:B-1----:R-:W-:Y:S02]  /*0310*/  HFMA2 R4, -RZ, RZ, 0, 0 ;  /* 0x00000000ff047431 */ /* 0x002fe400000001ff */
[----:B--2---:R-:W-:-:S04]  /*0320*/  IMAD.MOV R6, RZ, RZ, -R5 ;  /* 0x000000ffff067224 */ /* 0x004fc800078e0a05 */
[----:B------:R-:W-:-:S04]  /*0330*/  IMAD R7, R6, R3, RZ ;  /* 0x0000000306077224 */ /* 0x000fc800078e02ff */
[----:B------:R-:W-:Y:S01]  /*0340*/  IMAD.HI.U32 R5, R5, R7, R4 ;  /* 0x0000000705057227 */ /* 0x000fe200078e0004 */
[----:B------:R-:W-:-:S05]  /*0350*/  CS2R R6, SRZ ;  /* 0x0000000000067805 */ /* 0x000fca000001ff00 */
[----:B------:R-:W-:-:S04]  /*0360*/  IMAD.HI.U32 R15, R5, R16, RZ ;  /* 0x00000010050f7227 */ /* 0x000fc800078e00ff */
[----:B------:R-:W-:Y:S01]  /*0370*/  IMAD.MOV R14, RZ, RZ, -R15 ;  /* 0x000000ffff0e7224 */ /* 0x000fe200078e0a0f */
        /* <DEDUP_REMOVED lines=13> */
.L_x_2033:
[----:B------:R-:W-:Y:S05]  /*0450*/  BSYNC.RECONVERGENT B0 ;  /* 0x0000000000007941 */ /* 0x000fea0003800200 */
.L_x_2032:
[----:B-----5:R-:W-:Y:S01]  /*0460*/  FFMA.FTZ R9, -R8, R8, R9 ;  /* 0x0000000808097223 */ /* 0x020fe20000010109 */
[----:B------:R-:W1:Y:S01]  /*0470*/  S2UR UR5, SR_CTAID.Y ;  /* 0x00000000000579c3 */ /* 0x000e620000002600 */
[C---:B------:R-:W-:Y:S01]  /*0480*/  IMAD R0, R3.reuse, R14, R16 ;  /* 0x0000000e03007224 */ /* 0x040fe200078e0210 */
[----:B------:R-:W-:Y:S01]  /*0490*/  ISETP.NE.U32.AND P4, PT, R3, RZ, PT ;  /* 0x000000ff0300720c */ /* 0x000fe20003f85070 */
[----:B------:R-:W-:Y:S01]  /*04a0*/  HFMA2 R18, -RZ, RZ, 0, 0 ;  /* 0x00000000ff127431 */ /* 0x000fe200000001ff */
[----:B------:R-:W-:Y:S02]  /*04b0*/  FSETP.GTU.FTZ.AND P2, PT, R9, RZ, PT ;  /* 0x000000ff0900720b */ /* 0x000fe40003f5c000 */
[C---:B------:R-:W-:Y:S02]  /*04c0*/  ISETP.GE.U32.AND P1, PT, R0.reuse, R3, PT ;  /* 0x000000030000720c */ /* 0x040fe40003f26070 */
[----:B0-----:R-:W0:Y:S09]  /*04d0*/  LDC.64 R4, c[0x0][0x400] ;  /* 0x00010000ff047b82 */ /* 0x001e320000000a00 */
[----:B------:R-:W2:Y:S02]  /*04e0*/  @P2 LDC R14, c[0x0][0x3c0] ;  /* 0x0000f000ff0e2b82 */ /* 0x000ea40000000800 */
[----:B------:R-:W-:-:S02]  /*04f0*/  @P1 IMAD.IADD R0, R0, 0x1, -R3 ;  /* 0x0000000100001824 */ /* 0x000fc400078e0a03 */
[----:B------:R-:W-:Y:S02]  /*0500*/  @P1 VIADD R15, R15, 0x1 ;  /* 0x000000010f0f1836 */ /* 0x000fe40000000000 */
[----:B-1----:R-:W-:Y:S01]  /*0510*/  IMAD R24, R17, UR5, RZ ;  /* 0x0000000511187c24 */ /* 0x002fe2000f8e02ff */
[----:B------:R-:W-:-:S04]  /*0520*/  ISETP.GE.U32.AND P3, PT, R0, R3, PT ;  /* 0x000000030000720c */ /* 0x000fc80003f66070 */
[----:B------:R-:W-:Y:S02]  /*0530*/  SHF.R.S32.HI R25, RZ, 0x1f, R24 ;  /* 0x0000001fff197819 */ /* 0x000fe40000011418 */
[----:B------:R-:W-:-:S04]  /*0540*/  IADD3 R23, P5, PT, R24, R17, RZ ;  /* 0x0000001118177210 */ /* 0x000fc80007fbe0ff */
[----:B------:R-:W-:Y:S01]  /*0550*/  LEA.HI.X.SX32 R0, R17, R25, 0x1, P5 ;  /* 0x0000001911007211 */ /* 0x000fe200028f0eff */
[----:B------:R-:W-:Y:S01]  /*0560*/  IMAD.MOV.U32 R17, RZ, RZ, RZ ;  /* 0x000000ffff117224 */ /* 0x000fe200078e00ff */
[-C--:B0-----:R-:W-:Y:S02]  /*0570*/  ISETP.LT.U32.AND P1, PT, R23, R4.reuse, PT ;  /* 0x000000041700720c */ /* 0x081fe40003f21070 */
[----:B------:R-:W-:Y:S02]  /*0580*/  @P3 IADD3 R15, PT, PT, R15, 0x1, RZ ;  /* 0x000000010f0f3810 */ /* 0x000fe40007ffe0ff */
[----:B------:R-:W-:Y:S01]  /*0590*/  ISETP.LT.AND.EX P1, PT, R0, R5, PT, P1 ;  /* 0x000000050000720c */ /* 0x000fe20003f21310 */
[----:B--2---:R-:W-:Y:S01]  /*05a0*/  @P2 FADD.FTZ R14, R9, R14 ;  /* 0x0000000e090e2221 */ /* 0x004fe20000010000 */
[----:B------:R-:W-:Y:S01]  /*05b0*/  IMAD.MOV.U32 R9, RZ, RZ, 0x3f800000 ;  /* 0x3f800000ff097424 */ /* 0x000fe200078e00ff */
[----:B------:R-:W-:Y:S02]  /*05c0*/  SEL R2, R2, R15, !P4 ;  /* 0x0000000f02027207 */ /* 0x000fe40006000000 */
[----:B------:R-:W-:-:S02]  /*05d0*/  SEL R23, R23, R4, P1 ;  /* 0x0000000417177207 */ /* 0x000fc40000800000 */
        /* <DEDUP_REMOVED lines=15> */
[C---:B------:R-:W-:Y:S01]  /*06d0*/  IMAD.IADD R0, R22.reuse, 0x1, -R23 ;  /* 0x0000000116007824 */ /* 0x040fe200078e0a17 */
[----:B------:R-:W-:Y:S01]  /*06e0*/  IADD3 R20, PT, PT, -R22, R23, RZ ;  /* 0x0000001716147210 */ /* 0x000fe20007ffe1ff */
[----:B------:R-:W-:Y:S01]  /*06f0*/  IMAD.MOV.U32 R18, RZ, RZ, RZ ;  /* 0x000000ffff127224 */ /* 0x000fe200078e00ff */
[----:B------:R-:W-:Y:S01]  /*0700*/  MOV R3, RZ ;  /* 0x000000ff00037202 */ /* 0x000fe20000000f00 */
[----:B------:R-:W-:Y:S01]  /*0710*/  IMAD.MOV.U32 R17, RZ, RZ, RZ ;  /* 0x000000ffff117224 */ /* 0x000fe200078e00ff */
[----:B------:R-:W-:Y:S01]  /*0720*/  ISETP.GT.U32.AND P1, PT, R0, -0x4, PT ;  /* 0xfffffffc0000780c */ /* 0x000fe20003f24070 */
[----:B------:R-:W-:Y:S01]  /*0730*/  IMAD.MOV.U32 R0, RZ, RZ, RZ ;  /* 0x000000ffff007224 */ /* 0x000fe200078e00ff */
[----:B------:R-:W-:Y:S02]  /*0740*/  CS2R R4, SRZ ;  /* 0x0000000000047805 */ /* 0x000fe4000001ff00 */
[----:B------:R-:W-:-:S09]  /*0750*/  LOP3.LUT R40, R20, 0x3, RZ, 0xc0, !PT ;  /* 0x0000000314287812 */ /* 0x000fd200078ec0ff */
[----:B------:R-:W-:Y:S05]  /*0760*/  @P1 BRA `(.L_x_2036) ;  /* 0x0000000800fc1947 */ /* 0x000fea0003800000 */
[----:B------:R-:W-:Y:S01]  /*0770*/  LOP3.LUT R21, R20, 0xfffffffc, RZ, 0xc0, !PT ;  /* 0xfffffffc14157812 */ /* 0x000fe200078ec0ff */
[----:B------:R-:W-:Y:S02]  /*0780*/  HFMA2 R18, -RZ, RZ, 0, 0 ;  /* 0x00000000ff127431 */ /* 0x000fe400000001ff */
[----:B------:R-:W-:Y:S01]  /*0790*/  VIADD R22, R22, 0x1 ;  /* 0x0000000116167836 */ /* 0x000fe20000000000 */
[----:B------:R-:W0:Y:S01]  /*07a0*/  LDCU.64 UR6, c[0x0][0x3f8] ;  /* 0x00007f00ff0677ac */ /* 0x000e220008000a00 */
[----:B------:R-:W-:-:S07]  /*07b0*/  IMAD.MOV R21, RZ, RZ, -R21 ;  /* 0x000000ffff157224 */ /* 0x000fce00078e0a15 */
.L_x_2037:
        /* <DEDUP_REMOVED lines=9> */
[----:B------:R-:W-:Y:S01]  /*0850*/  @!P0 IMAD.SHL.U32 R23, R26, 0x2, RZ ;  /* 0x000000021a178824 */ /* 0x000fe200078e00ff */
[----:B------:R-:W-:-:S04]  /*0860*/  @!P0 IADD3 R27, PT, PT, R27, R29, RZ ;  /* 0x0000001d1b1b8210 */ /* 0x000fc80007ffe0ff */
[----:B--2---:R-:W-:Y:S02]  /*0870*/  @!P0 IADD3 R28, P1, PT, R23, R30, RZ ;  /* 0x0000001e171c8210 */ /* 0x004fe40007f3e0ff */
[----:B------:R-:W-:-:S05]  /*0880*/  @!P0 SHF.L.U64.HI R30, R26, 0x1, R27 ;  /* 0x000000011a1e8819 */ /* 0x000fca000001021b */
[----:B------:R-:W-:Y:S01]  /*0890*/  @!P0 IMAD.X R29, R30, 0x1, R31, P1 ;  /* 0x000000011e1d8824 */ /* 0x000fe200008e061f */
[----:B---3--:R-:W-:-:S04]  /*08a0*/  @!P0 IADD3 R24, P1, PT, R23, R24, RZ ;  /* 0x0000001817188210 */ /* 0x008fc80007f3e0ff */
[----:B------:R0:W2:Y:S01]  /*08b0*/  @!P0 LDG.E R26, desc[UR8][R28.64] ;  /* 0x000000081c1a8981 */ /* 0x0000a2000c1e1900 */
[----:B------:R-:W-:Y:S01]  /*08c0*/  @!P0 IMAD.X R25, R30, 0x1, R25, P1 ;  /* 0x000000011e198824 */ /* 0x000fe200008e0619 */
[----:B0-----:R-:W-:-:S03]  /*08d0*/  @!P0 MOV R28, R24 ;  /* 0x00000018001c8202 */ /* 0x001fc60000000f00 */
[----:B------:R-:W-:-:S05]  /*08e0*/  @!P0 IMAD.MOV.U32 R29, RZ, RZ, R25 ;  /* 0x000000ffff1d8224 */ /* 0x000fca00078e0019 */
[----:B------:R-:W3:Y:S01]  /*08f0*/  @!P0 LDG.E R27, desc[UR8][R28.64] ;  /* 0x000000081c1b8981 */ /* 0x000ee2000c1e1900 */
[----:B------:R-:W-:Y:S02]  /*0900*/  PRMT R23, RZ, 0x7610, R23 ;  /* 0x00007610ff177816 */ /* 0x000fe40000000017 */
[----:B------:R-:W-:Y:S02]  /*0910*/  PRMT R24, RZ, 0x7610, R24 ;  /* 0x00007610ff187816 */ /* 0x000fe40000000018 */
[----:B------:R-:W-:Y:S02]  /*0920*/  PRMT R25, RZ, 0x7610, R25 ;  /* 0x00007610ff197816 */ /* 0x000fe40000000019 */
[----:B------:R-:W-:Y:S02]  /*0930*/  ISETP.GE.U32.AND P1, PT, R10, UR6, PT ;  /* 0x000000060a007c0c */ /* 0x000fe4000bf26070 */
[C---:B--2---:R-:W-:Y:S02]  /*0940*/  @!P0 PRMT R23, R26.reuse, 0x7610, R23 ;  /* 0x000076101a178816 */ /* 0x044fe40000000017 */
[----:B------:R-:W-:-:S02]  /*0950*/  @!P0 PRMT R24, R26, 0x7632, R24 ;  /* 0x000076321a188816 */ /* 0x000fc40000000018 */
[----:B------:R-:W-:Y:S02]  /*0960*/  PRMT R26, RZ, 0x7610, R26 ;  /* 0x00007610ff1a7816 */ /* 0x000fe4000000001a */
[C---:B---3--:R-:W-:Y:S02]  /*0970*/  @!P0 PRMT R25, R27.reuse, 0x7610, R25 ;  /* 0x000076101b198816 */ /* 0x048fe40000000019 */
[----:B------:R-:W-:Y:S02]  /*0980*/  @!P0 PRMT R26, R27, 0x7632, R26 ;  /* 0x000076321b1a8816 */ /* 0x000fe4000000001a */
[----:B------:R-:W-:-:S13]  /*0990*/  ISETP.GE.AND.EX P0, PT, R11, UR7, PT, P1 ;  /* 0x000000070b007c0c */ /* 0x000fda000bf06310 */
[----:B------:R-:W0:Y:S01]  /*09a0*/  @!P0 LDC.64 R30, c[0x0][0x3a0] ;  /* 0x0000e800ff1e8b82 */ /* 0x000e220000000a00 */
[----:B------:R-:W-:Y:S01]  /*09b0*/  @!P0 SHF.R.S32.HI R27, RZ, 0x1f, R22 ;  /* 0x0000001fff1b8819 */ /* 0x000fe20000011416 */
[----:B------:R-:W-:Y:S01]  /*09c0*/  @!P0 IMAD.MOV.U32 R32, RZ, RZ, R14 ;  /* 0x000000ffff208224 */ /* 0x000fe200078e000e */
[----:B------:R-:W-:Y:S02]  /*09d0*/  @!P0 MOV R33, R19 ;  /* 0x0000001300218202 */ /* 0x000fe40000000f00 */
[C---:B------:R-:W-:Y:S01]  /*09e0*/  @!P0 IADD3 R39, PT, PT, R22.reuse, 0x1, RZ ;  /* 0x0000000116278810 */ /* 0x040fe20007ffe0ff */
[----:B------:R-:W-:Y:S02]  /*09f0*/  @!P0 IMAD R27, R27, UR6, RZ ;  /* 0x000000061b1b8c24 */ /* 0x000fe4000f8e02ff */
[----:B------:R-:W2:Y:S01]  /*0a00*/  @!P0 LDC.64 R28, c[0x0][0x398] ;  /* 0x0000e600ff1c8b82 */ /* 0x000ea20000000a00 */
[----:B------:R-:W-:Y:S01]  /*0a10*/  @!P0 IMAD.WIDE.U32 R32, R22, UR6, R32 ;  /* 0x0000000616208c25 */ /* 0x000fe2000f8e0020 */
[----:B------:R-:W-:-:S03]  /*0a20*/  @!P0 SHF.R.S32.HI R34, RZ, 0x1f, R39 ;  /* 0x0000001fff228819 */ /* 0x000fc60000011427 */
[----:B------:R-:W-:Y:S02]  /*0a30*/  @!P0 IMAD R35, R22, UR7, R27 ;  /* 0x0000000716238c24 */ /* 0x000fe4000f8e021b */
[----:B------:R-:W-:Y:S02]  /*0a40*/  @!P0 IMAD.SHL.U32 R27, R32, 0x2, RZ ;  /* 0x00000002201b8824 */ /* 0x000fe400078e00ff */
[----:B------:R-:W-:-:S05]  /*0a50*/  @!P0 IMAD.IADD R33, R33, 0x1, R35 ;  /* 0x0000000121218824 */ /* 0x000fca00078e0223 */
[----:B------:R-:W-:Y:S02]  /*0a60*/  @!P0 SHF.L.U64.HI R42, R32, 0x1, R33 ;  /* 0x00000001202a8819 */ /* 0x000fe40000010221 */
[C---:B0-----:R-:W-:Y:S01]  /*0a70*/  @!P0 IADD3 R36, P1, PT, R27.reuse, R30, RZ ;  /* 0x0000001e1b248210 */ /* 0x041fe20007f3e0ff */
[----:B------:R-:W0:Y:S04]  /*0a80*/  @!P0 LDC.64 R32, c[0x0][0x3a0] ;  /* 0x0000e800ff208b82 */ /* 0x000e280000000a00 */
[----:B------:R-:W-:Y:S01]  /*0a90*/  @!P0 IMAD.X R37, R42, 0x1, R31, P1 ;  /* 0x000000012a258824 */ /* 0x000fe200008e061f */
[----:B--2---:R-:W-:-:S03]  /*0aa0*/  @!P0 IADD3 R38, P1, PT, R27, R28, RZ ;  /* 0x0000001c1b268210 */ /* 0x004fc60007f3e0ff */
[----:B------:R-:W2:Y:S01]  /*0ab0*/  @!P0 LDC.64 R30, c[0x0][0x398] ;  /* 0x0000e600ff1e8b82 */ /* 0x000ea20000000a00 */
[----:B------:R-:W-:Y:S01]  /*0ac0*/  @!P0 MOV R28, R14 ;  /* 0x0000000e001c8202 */ /* 0x000fe20000000f00 */
[----:B------:R-:W-:Y:S01]  /*0ad0*/  @!P0 IMAD R44, R34, UR6, RZ ;  /* 0x00000006222c8c24 */ /* 0x000fe2000f8e02ff */
[----:B------:R3:W4:Y:S01]  /*0ae0*/  @!P0 LDG.E R27, desc[UR8][R36.64] ;  /* 0x00000008241b8981 */ /* 0x000722000c1e1900 */
[----:B------:R-:W-:Y:S02]  /*0af0*/  @!P0 IMAD.X R41, R42, 0x1, R29, P1 ;  /* 0x000000012a298824 */ /* 0x000fe400008e061d */
[----:B------:R-:W-:Y:S02]  /*0b00*/  @!P0 IMAD.MOV.U32 R29, RZ, RZ, R19 ;  /* 0x000000ffff1d8224 */ /* 0x000fe400078e0013 */
[----:B------:R-:W-:Y:S01]  /*0b10*/  @!P0 IMAD.WIDE.U32 R34, R39, UR6, R28 ;  /* 0x0000000627228c25 */ /* 0x000fe2000f8e001c */
[----:B------:R-:W-:-:S03]  /*0b20*/  @!P0 MOV R28, R38 ;  /* 0x00000026001c8202 */ /* 0x000fc60000000f00 */
[----:B------:R-:W-:Y:S02]  /*0b30*/  @!P0 IMAD R39, R39, UR7, R44 ;  /* 0x0000000727278c24 */ /* 0x000fe4000f8e022c */
[----:B------:R-:W-:-:S03]  /*0b40*/  @!P0 IMAD.MOV.U32 R29, RZ, RZ, R41 ;  /* 0x000000ffff1d8224 */ /* 0x000fc600078e0029 */
[----:B------:R-:W-:Y:S01]  /*0b50*/  @!P0 IADD3 R39, PT, PT, R35, R39, RZ ;  /* 0x0000002723278210 */ /* 0x000fe20007ffe0ff */
[----:B------:R-:W-:Y:S01]  /*0b60*/  @!P0 IMAD.SHL.U32 R35, R34, 0x2, RZ ;  /* 0x0000000222238824 */ /* 0x000fe200078e00ff */
[----:B------:R-:W5:Y:S01]  /*0b70*/  @!P0 LDG.E R28, desc[UR8][R28.64] ;  /* 0x000000081c1c8981 */ /* 0x000f62000c1e1900 */
[----:B------:R-:W-:Y:S01]  /*0b80*/  @!P0 VIADD R41, R22, 0x2 ;  /* 0x0000000216298836 */ /* 0x000fe20000000000 */
[----:B------:R-:W-:Y:S02]  /*0b90*/  @!P0 SHF.L.U64.HI R34, R34, 0x1, R39 ;  /* 0x0000000122228819 */ /* 0x000fe40000010227 */
[C---:B0-----:R-:W-:Y:S02]  /*0ba0*/  @!P0 IADD3 R38, P1, PT, R35.reuse, R32, RZ ;  /* 0x0000002023268210 */ /* 0x041fe40007f3e0ff */
[----:B--2---:R-:W-:Y:S02]  /*0bb0*/  @!P0 IADD3 R30, P2, PT, R35, R30, RZ ;  /* 0x0000001e231e8210 */ /* 0x004fe40007f5e0ff */
[----:B------:R-:W-:-:S02]  /*0bc0*/  @!P0 IADD3.X R39, PT, PT, R34, R33, RZ, P1, !PT ;  /* 0x0000002122278210 */ /* 0x000fc40000ffe4ff */
[----:B------:R-:W0:Y:S01]  /*0bd0*/  @!P0 LDC.64 R32, c[0x0][0x3a0] ;  /* 0x0000e800ff208b82 */ /* 0x000e220000000a00 */
[----:B------:R-:W-:Y:S02]  /*0be0*/  @!P0 IADD3.X R31, PT, PT, R34, R31, RZ, P2, !PT ;  /* 0x0000001f221f8210 */ /* 0x000fe400017fe4ff */
[----:B------:R-:W-:Y:S01]  /*0bf0*/  @!P0 SHF.R.S32.HI R34, RZ, 0x1f, R41 ;  /* 0x0000001fff228819 */ /* 0x000fe20000011429 */
[----:B------:R2:W5:Y:S01]  /*0c00*/  @!P0 LDG.E R29, desc[UR8][R38.64] ;  /* 0x00000008261d8981 */ /* 0x000562000c1e1900 */
[----:B---3--:R-:W-:Y:S01]  /*0c10*/  @!P0 MOV R37, R19 ;  /* 0x0000001300258202 */ /* 0x008fe20000000f00 */
[----:B------:R-:W-:Y:S02]  /*0c20*/  @!P0 IMAD.MOV.U32 R36, RZ, RZ, R14 ;  /* 0x000000ffff248224 */ /* 0x000fe400078e000e */
[----:B------:R-:W-:Y:S01]  /*0c30*/  @!P0 IMAD R42, R34, UR6, RZ ;  /* 0x00000006222a8c24 */ /* 0x000fe2000f8e02ff */
[----:B------:R-:W3:Y:S01]  /*0c40*/  @!P0 LDG.E R30, desc[UR8][R30.64] ;  /* 0x000000081e1e8981 */ /* 0x000ee2000c1e1900 */
[----:B------:R-:W1:Y:S01]  /*0c50*/  @!P0 LDC.64 R34, c[0x0][0x398] ;  /* 0x0000e600ff228b82 */ /* 0x000e620000000a00 */
[----:B------:R-:W-:-:S04]  /*0c60*/  @!P0 IMAD.WIDE.U32 R36, R41, UR6, R36 ;  /* 0x0000000629248c25 */ /* 0x000fc8000f8e0024 */
[----:B------:R-:W-:-:S04]  /*0c70*/  @!P0 IMAD R41, R41, UR7, R42 ;  /* 0x0000000729298c24 */ /* 0x000fc8000f8e022a */
[----:B------:R-:W-:Y:S01]  /*0c80*/  @!P0 IMAD.IADD R37, R37, 0x1, R41 ;  /* 0x0000000125258824 */ /* 0x000fe200078e0229 */
[----:B------:R-:W-:-:S04]  /*0c90*/  @!P0 SHF.L.U32 R41, R36, 0x1, RZ ;  /* 0x0000000124298819 */ /* 0x000fc800000006ff */
[----:B------:R-:W-:Y:S02]  /*0ca0*/  @!P0 SHF.L.U64.HI R42, R36, 0x1, R37 ;  /* 0x00000001242a8819 */ /* 0x000fe40000010225 */
[----:B0-----:R-:W-:-:S05]  /*0cb0*/  @!P0 IADD3 R36, P1, PT, R41, R32, RZ ;  /* 0x0000002029248210 */ /* 0x001fca0007f3e0ff */
[----:B------:R-:W-:Y:S01]  /*0cc0*/  @!P0 IMAD.X R37, R42, 0x1, R33, P1 ;  /* 0x000000012a258824 */ /* 0x000fe200008e0621 */
[----:B-1----:R-:W-:-:S04]  /*0cd0*/  @!P0 IADD3 R32, P1, PT, R41, R34, RZ ;  /* 0x0000002229208210 */ /* 0x002fc80007f3e0ff */
[----:B------:R-:W3:Y:S01]  /*0ce0*/  @!P0 LDG.E R31, desc[UR8][R36.64] ;  /* 0x00000008241f8981 */ /* 0x000ee2000c1e1900 */
[----:B------:R-:W-:-:S05]  /*0cf0*/  @!P0 IADD3.X R33, PT, PT, R42, R35, RZ, P1, !PT ;  /* 0x000000232a218210 */ /* 0x000fca0000ffe4ff */
[----:B------:R0:W3:Y:S01]  /*0d00*/  @!P0 LDG.E R32, desc[UR8][R32.64] ;  /* 0x0000000820208981 */ /* 0x0000e2000c1e1900 */
[----:B------:R-:W-:Y:S01]  /*0d10*/  IMAD.U32 R23, R23, 0x10000, RZ ;  /* 0x0001000017177824 */ /* 0x000fe200078e00ff */
[----:B------:R-:W-:Y:S02]  /*0d20*/  SHF.L.U32 R25, R25, 0x10, RZ ;  /* 0x0000001019197819 */ /* 0x000fe400000006ff */
[----:B------:R-:W-:Y:S01]  /*0d30*/  SHF.L.U32 R26, R26, 0x10, RZ ;  /* 0x000000101a1a7819 */ /* 0x000fe200000006ff */
[----:B------:R-:W-:Y:S01]  /*0d40*/  FADD.FTZ R34, -R8, R23 ;  /* 0x0000001708227221 */ /* 0x000fe20000010100 */
[----:B------:R-:W-:Y:S01]  /*0d50*/  IMAD.U32 R23, R24, 0x10000, RZ ;  /* 0x0001000018177824 */ /* 0x000fe200078e00ff */
[----:B------:R-:W-:Y:S01]  /*0d60*/  PRMT R24, RZ, 0x7610, R24 ;  /* 0x00007610ff187816 */ /* 0x000fe20000000018 */
[C---:B--2---:R-:W-:Y:S01]  /*0d70*/  FADD.FTZ R38, R25.reuse, R3 ;  /* 0x0000000319267221 */ /* 0x044fe20000010000 */
[----:B------:R-:W-:Y:S01]  /*0d80*/  FMUL.FTZ R34, R34, R9 ;  /* 0x0000000922227220 */ /* 0x000fe20000410000 */
[C---:B------:R-:W-:Y:S01]  /*0d90*/  FMUL.FTZ R3, R26.reuse, R7 ;  /* 0x000000071a037220 */ /* 0x040fe20000410000 */
[--C-:B0-----:R-:W-:Y:S01]  /*0da0*/  FADD.FTZ R33, R26, R0.reuse ;  /* 0x000000001a217221 */ /* 0x101fe20000010000 */
[----:B------:R-:W-:Y:S01]  /*0db0*/  PRMT R0, RZ, 0x7610, R0 ;  /* 0x00007610ff007816 */ /* 0x000fe20000000000 */
[C---:B------:R-:W-:Y:S01]  /*0dc0*/  FFMA.FTZ R36, R25.reuse, R34, R4 ;  /* 0x0000002219247223 */ /* 0x040fe20000010004 */
[----:B------:R-:W-:Y:S01]  /*0dd0*/  FMUL.FTZ R25, R25, R6 ;  /* 0x0000000619197220 */ /* 0x000fe20000410000 */
[--C-:B------:R-:W-:Y:S01]  /*0de0*/  FADD.FTZ R4, -R8, R23.reuse ;  /* 0x0000001708047221 */ /* 0x100fe20000010100 */
[----:B------:R-:W-:-:S02]  /*0df0*/  PRMT R23, RZ, 0x7610, R23 ;  /* 0x00007610ff177816 */ /* 0x000fc40000000017 */
[----:B------:R-:W-:Y:S01]  /*0e00*/  FADD.FTZ R18, R25, R18 ;  /* 0x0000001219127221 */ /* 0x000fe20000010000 */
[----:B------:R-:W-:Y:S01]  /*0e10*/  FFMA.FTZ R17, R34, R25, R17 ;  /* 0x0000001922117223 */ /* 0x000fe20000010011 */
[----:B------:R-:W-:Y:S01]  /*0e20*/  FMUL.FTZ R4, R4, R9 ;  /* 0x0000000904047220 */ /* 0x000fe20000410000 */
[----:B------:R-:W-:Y:S02]  /*0e30*/  IADD3 R21, PT, PT, R21, 0x4, RZ ;  /* 0x0000000415157810 */ /* 0x000fe40007ffe0ff */
[----:B------:R-:W-:Y:S01]  /*0e40*/  IADD3 R22, PT, PT, R22, 0x4, RZ ;  /* 0x0000000416167810 */ /* 0x000fe20007ffe0ff */
[--C-:B------:R-:W-:Y:S01]  /*0e50*/  FFMA.FTZ R35, R26, R4, R5.reuse ;  /* 0x000000041a237223 */ /* 0x100fe20000010005 */
[----:B------:R-:W-:Y:S02]  /*0e60*/  PRMT R5, RZ, 0x7610, R5 ;  /* 0x00007610ff057816 */ /* 0x000fe40000000005 */
[----:B------:R-:W-:Y:S02]  /*0e70*/  ISETP.NE.AND P1, PT, R21, RZ, PT ;  /* 0x000000ff1500720c */ /* 0x000fe40003f25270 */
[----:B----4-:R-:W-:-:S02]  /*0e80*/  @!P0 PRMT R24, R27, 0x7610, R24 ;  /* 0x000076101b188816 */ /* 0x010fc40000000018 */
[----:B------:R-:W-:-:S03]  /*0e90*/  @!P0 PRMT R0, R27, 0x7632, R0 ;  /* 0x000076321b008816 */ /* 0x000fc60000000000 */
[----:B------:R-:W-:Y:S02]  /*0ea0*/  IMAD.U32 R25, R24, 0x10000, RZ ;  /* 0x0001000018197824 */ /* 0x000fe400078e00ff */
[----:B------:R-:W-:Y:S02]  /*0eb0*/  FADD.FTZ R24, R3, R18 ;  /* 0x0000001203187221 */ /* 0x000fe40000010000 */
[----:B------:R-:W-:Y:S01]  /*0ec0*/  FADD.FTZ R18, -R8, R25 ;  /* 0x0000001908127221 */ /* 0x000fe20000010100 */
[----:B------:R-:W-:Y:S01]  /*0ed0*/  FFMA.FTZ R25, R4, R3, R17 ;  /* 0x0000000304197223 */ /* 0x000fe20000010011 */
[----:B------:R-:W-:Y:S02]  /*0ee0*/  IMAD.U32 R3, R0, 0x10000, RZ ;  /* 0x0001000000037824 */ /* 0x000fe400078e00ff */
[----:B------:R-:W-:Y:S02]  /*0ef0*/  FMUL.FTZ R18, R18, R9 ;  /* 0x0000000912127220 */ /* 0x000fe40000410000 */
[----:B------:R-:W-:Y:S01]  /*0f00*/  FADD.FTZ R4, -R8, R3 ;  /* 0x0000000308047221 */ /* 0x000fe20000010100 */
[----:B-----5:R-:W-:-:S03]  /*0f10*/  @!P0 PRMT R23, R28, 0x7610, R23 ;  /* 0x000076101c178816 */ /* 0x020fc60000000017 */
[----:B------:R-:W-:Y:S01]  /*0f20*/  FMUL.FTZ R3, R4, R9 ;  /* 0x0000000904037220 */ /* 0x000fe20000410000 */
[----:B------:R-:W-:Y:S02]  /*0f30*/  @!P0 PRMT R5, R28, 0x7632, R5 ;  /* 0x000076321c058816 */ /* 0x000fe40000000005 */
[----:B------:R-:W-:Y:S02]  /*0f40*/  SHF.L.U32 R23, R23, 0x10, RZ ;  /* 0x0000001017177819 */ /* 0x000fe400000006ff */
[----:B------:R-:W-:Y:S02]  /*0f50*/  SHF.L.U32 R0, R5, 0x10, RZ ;  /* 0x0000001005007819 */ /* 0x000fe400000006ff */
[----:B------:R-:W-:Y:S01]  /*0f60*/  PRMT R4, RZ, 0x7610, R4 ;  /* 0x00007610ff047816 */ /* 0x000fe20000000004 */
[C---:B------:R-:W-:Y:S01]  /*0f70*/  FMUL.FTZ R17, R23.reuse, R6 ;  /* 0x0000000617117220 */ /* 0x040fe20000410000 */
[----:B------:R-:W-:Y:S01]  /*0f80*/  FADD.FTZ R38, R38, R23 ;  /* 0x0000001726267221 */ /* 0x000fe20000010000 */
[----:B------:R-:W-:Y:S01]  /*0f90*/  FFMA.FTZ R36, R23, R18, R36 ;  /* 0x0000001217247223 */ /* 0x000fe20000010024 */
[----:B------:R-:W-:Y:S01]  /*0fa0*/  FADD.FTZ R33, R33, R0 ;  /* 0x0000000021217221 */ /* 0x000fe20000010000 */
[----:B------:R-:W-:Y:S01]  /*0fb0*/  FADD.FTZ R23, R24, R17 ;  /* 0x0000001118177221 */ /* 0x000fe20000010000 */
[----:B------:R-:W-:Y:S01]  /*0fc0*/  PRMT R24, RZ, 0x7610, R24 ;  /* 0x00007610ff187816 */ /* 0x000fe20000000018 */
[--C-:B------:R-:W-:Y:S01]  /*0fd0*/  FFMA.FTZ R18, R18, R17, R25.reuse ;  /* 0x0000001112127223 */ /* 0x100fe20000010019 */
[----:B------:R-:W-:Y:S01]  /*0fe0*/  PRMT R25, RZ, 0x7610, R25 ;  /* 0x00007610ff197816 */ /* 0x000fe20000000019 */
[C---:B------:R-:W-:Y:S01]  /*0ff0*/  FFMA.FTZ R35, R0.reuse, R3, R35 ;  /* 0x0000000300237223 */ /* 0x040fe20000010023 */
[----:B------:R-:W-:Y:S01]  /*1000*/  @!P0 PRMT R24, R29, 0x7610, R24 ;  /* 0x000076101d188816 */ /* 0x000fe20000000018 */
[----:B------:R-:W-:Y:S01]  /*1010*/  FMUL.FTZ R0, R0, R7 ;  /* 0x0000000700007220 */ /* 0x000fe20000410000 */
[----:B------:R-:W-:-:S02]  /*1020*/  PRMT R17, RZ, 0x7610, R17 ;  /* 0x00007610ff117816 */ /* 0x000fc40000000011 */
[----:B---3--:R-:W-:Y:S01]  /*1030*/  @!P0 PRMT R25, R30, 0x7610, R25 ;  /* 0x000076101e198816 */ /* 0x008fe20000000019 */
[----:B------:R-:W-:Y:S01]  /*1040*/  IMAD.U32 R5, R24, 0x10000, RZ ;  /* 0x0001000018057824 */ /* 0x000fe200078e00ff */
[----:B------:R-:W-:Y:S01]  /*1050*/  @!P0 PRMT R17, R29, 0x7632, R17 ;  /* 0x000076321d118816 */ /* 0x000fe20000000011 */
[----:B------:R-:W-:Y:S01]  /*1060*/  FADD.FTZ R26, R0, R23 ;  /* 0x00000017001a7221 */ /* 0x000fe20000010000 */
[----:B------:R-:W-:Y:S01]  /*1070*/  SHF.L.U32 R25, R25, 0x10, RZ ;  /* 0x0000001019197819 */ /* 0x000fe200000006ff */
[----:B------:R-:W-:Y:S01]  /*1080*/  FADD.FTZ R24, -R8, R5 ;  /* 0x0000000508187221 */ /* 0x000fe20000010100 */
[----:B------:R-:W-:Y:S01]  /*1090*/  FFMA.FTZ R3, R3, R0, R18 ;  /* 0x0000000003037223 */ /* 0x000fe20000010012 */
[----:B------:R-:W-:Y:S01]  /*10a0*/  IMAD.U32 R17, R17, 0x10000, RZ ;  /* 0x0001000011117824 */ /* 0x000fe200078e00ff */
[----:B------:R-:W-:Y:S01]  /*10b0*/  @!P0 PRMT R4, R30, 0x7632, R4 ;  /* 0x000076321e048816 */ /* 0x000fe20000000004 */
[----:B------:R-:W-:Y:S01]  /*10c0*/  FMUL.FTZ R24, R24, R9 ;  /* 0x0000000918187220 */ /* 0x000fe20000410000 */
[----:B------:R-:W-:Y:S01]  /*10d0*/  FADD.FTZ R38, R38, R25 ;  /* 0x0000001926267221 */ /* 0x000fe20000010000 */
[----:B------:R-:W-:Y:S01]  /*10e0*/  FADD.FTZ R0, -R8, R17 ;  /* 0x0000001108007221 */ /* 0x000fe20000010100 */
[----:B------:R-:W-:Y:S01]  /*10f0*/  PRMT R18, RZ, 0x7610, R18 ;  /* 0x00007610ff127816 */ /* 0x000fe20000000012 */
[C---:B------:R-:W-:Y:S01]  /*1100*/  FFMA.FTZ R36, R25.reuse, R24, R36 ;  /* 0x0000001819247223 */ /* 0x040fe20000010024 */
[----:B------:R-:W-:Y:S01]  /*1110*/  FMUL.FTZ R25, R25, R6 ;  /* 0x0000000619197220 */ /* 0x000fe20000410000 */
[----:B------:R-:W-:-:S02]  /*1120*/  SHF.L.U32 R4, R4, 0x10, RZ ;  /* 0x0000001004047819 */ /* 0x000fc400000006ff */
[----:B------:R-:W-:Y:S01]  /*1130*/  PRMT R23, RZ, 0x7610, R23 ;  /* 0x00007610ff177816 */ /* 0x000fe20000000017 */
[----:B------:R-:W-:Y:S01]  /*1140*/  FFMA.FTZ R24, R24, R25, R3 ;  /* 0x0000001918187223 */ /* 0x000fe20000010003 */
[----:B------:R-:W-:Y:S01]  /*1150*/  FMUL.FTZ R3, R0, R9 ;  /* 0x0000000900037220 */ /* 0x000fe20000410000 */
[----:B------:R-:W-:Y:S01]  /*1160*/  FADD.FTZ R33, R33, R4 ;  /* 0x0000000421217221 */ /* 0x000fe20000010000 */
[----:B------:R-:W-:Y:S01]  /*1170*/  FADD.FTZ R5, R26, R25 ;  /* 0x000000191a057221 */ /* 0x000fe20000010000 */
[----:B------:R-:W-:Y:S01]  /*1180*/  PRMT R0, RZ, 0x7610, R0 ;  /* 0x00007610ff007816 */ /* 0x000fe20000000000 */
[C---:B------:R-:W-:Y:S01]  /*1190*/  FFMA.FTZ R35, R4.reuse, R3, R35 ;  /* 0x0000000304237223 */ /* 0x040fe20000010023 */
[C---:B------:R-:W-:Y:S01]  /*11a0*/  @!P0 PRMT R18, R31.reuse, 0x7610, R18 ;  /* 0x000076101f128816 */ /* 0x040fe20000000012 */
[----:B------:R-:W-:Y:S01]  /*11b0*/  FMUL.FTZ R4, R4, R7 ;  /* 0x0000000704047220 */ /* 0x000fe20000410000 */
[----:B------:R-:W-:Y:S02]  /*11c0*/  @!P0 PRMT R0, R31, 0x7632, R0 ;  /* 0x000076321f008816 */ /* 0x000fe40000000000 */
[----:B------:R-:W-:Y:S01]  /*11d0*/  PRMT R17, RZ, 0x7610, R17 ;  /* 0x00007610ff117816 */ /* 0x000fe20000000011 */
[----:B------:R-:W-:-:S02]  /*11e0*/  IMAD.U32 R25, R18, 0x10000, RZ ;  /* 0x0001000012197824 */ /* 0x000fc400078e00ff */
[----:B------:R-:W-:Y:S01]  /*11f0*/  FADD.FTZ R28, R4, R5 ;  /* 0x00000005041c7221 */ /* 0x000fe20000010000 */
[----:B------:R-:W-:Y:S01]  /*1200*/  FFMA.FTZ R5, R3, R4, R24 ;  /* 0x0000000403057223 */ /* 0x000fe20000010018 */
[----:B------:R-:W-:Y:S01]  /*1210*/  @!P0 PRMT R23, R32, 0x7610, R23 ;  /* 0x0000761020178816 */ /* 0x000fe20000000017 */
[----:B------:R-:W-:Y:S01]  /*1220*/  FADD.FTZ R4, -R8, R25 ;  /* 0x0000001908047221 */ /* 0x000fe20000010100 */
[----:B------:R-:W-:Y:S02]  /*1230*/  SHF.L.U32 R3, R0, 0x10, RZ ;  /* 0x0000001000037819 */ /* 0x000fe400000006ff */
[----:B------:R-:W-:Y:S01]  /*1240*/  @!P0 PRMT R17, R32, 0x7632, R17 ;  /* 0x0000763220118816 */ /* 0x000fe20000000011 */
[----:B------:R-:W-:Y:S02]  /*1250*/  IMAD.U32 R23, R23, 0x10000, RZ ;  /* 0x0001000017177824 */ /* 0x000fe400078e00ff */
[----:B------:R-:W-:Y:S01]  /*1260*/  FMUL.FTZ R24, R4, R9 ;  /* 0x0000000904187220 */ /* 0x000fe20000410000 */
[----:B------:R-:W-:Y:S01]  /*1270*/  FADD.FTZ R0, -R8, R3 ;  /* 0x0000000308007221 */ /* 0x000fe20000010100 */
[----:B------:R-:W-:-:S02]  /*1280*/  FADD.FTZ R3, R38, R23 ;  /* 0x0000001726037221 */ /* 0x000fc40000010000 */
[----:B------:R-:W-:Y:S01]  /*1290*/  FFMA.FTZ R4, R23, R24, R36 ;  /* 0x0000001817047223 */ /* 0x000fe20000010024 */
[----:B------:R-:W-:Y:S02]  /*12a0*/  IMAD.U32 R18, R17, 0x10000, RZ ;  /* 0x0001000011127824 */ /* 0x000fe400078e00ff */
[----:B------:R-:W-:Y:S01]  /*12b0*/  FMUL.FTZ R23, R23, R6 ;  /* 0x0000000617177220 */ /* 0x000fe20000410000 */
[----:B------:R-:W-:Y:S01]  /*12c0*/  FMUL.FTZ R17, R0, R9 ;  /* 0x0000000900117220 */ /* 0x000fe20000410000 */
[----:B------:R-:W-:Y:S02]  /*12d0*/  FMUL.FTZ R26, R18, R7 ;  /* 0x00000007121a7220 */ /* 0x000fe40000410000 */
        /* <DEDUP_REMOVED lines=8> */
.L_x_2036:
        /* <DEDUP_REMOVED lines=8> */
[----:B------:R-:W-:-:S04]  /*13e0*/  @!P0 IMAD.MOV.U32 R11, RZ, RZ, R19 ;  /* 0x000000ffff0b8224 */ /* 0x000fc800078e0013 */
[----:B------:R-:W-:Y:S01]  /*13f0*/  @!P0 IMAD R21, R10, UR6, RZ ;  /* 0x000000060a158c24 */ /* 0x000fe2000f8e02ff */
[----:B------:R-:W-:Y:S01]  /*1400*/  @!P0 MOV R10, R14 ;  /* 0x0000000e000a8202 */ /* 0x000fe20000000f00 */
[----:B------:R-:W2:Y:S02]  /*1410*/  @!P0 LDC.64 R30, c[0x0][0x398] ;  /* 0x0000e600ff1e8b82 */ /* 0x000ea40000000a00 */
[C---:B------:R-:W-:Y:S02]  /*1420*/  @!P0 IMAD R21, R22.reuse, UR7, R21 ;  /* 0x0000000716158c24 */ /* 0x040fe4000f8e0215 */
[----:B------:R-:W-:-:S04]  /*1430*/  @!P0 IMAD.WIDE.U32 R10, R22, UR6, R10 ;  /* 0x00000006160a8c25 */ /* 0x000fc8000f8e000a */
[----:B------:R-:W-:Y:S01]  /*1440*/  @!P0 IMAD.IADD R11, R11, 0x1, R21 ;  /* 0x000000010b0b8824 */ /* 0x000fe200078e0215 */
[C---:B------:R-:W-:Y:S01]  /*1450*/  @!P0 SHF.L.U32 R27, R10.reuse, 0x1, RZ ;  /* 0x000000010a1b8819 */ /* 0x040fe200000006ff */
[----:B------:R-:W3:Y:S03]  /*1460*/  @!P0 LDC.64 R20, c[0x0][0x3a0] ;  /* 0x0000e800ff148b82 */ /* 0x000ee60000000a00 */
[----:B------:R-:W-:Y:S02]  /*1470*/  @!P0 SHF.L.U64.HI R28, R10, 0x1, R11 ;  /* 0x000000010a1c8819 */ /* 0x000fe4000001020b */
[----:B0-----:R-:W-:-:S03]  /*1480*/  @!P0 IADD3 R24, P1, PT, R27, R24, RZ ;  /* 0x000000181b188210 */ /* 0x001fc60007f3e0ff */
[----:B------:R-:W0:Y:S01]  /*1490*/  @!P0 LDC.64 R10, c[0x0][0x398] ;  /* 0x0000e600ff0a8b82 */ /* 0x000e220000000a00 */
[----:B------:R-:W-:Y:S02]  /*14a0*/  @!P0 IADD3.X R25, PT, PT, R28, R25, RZ, P1, !PT ;  /* 0x000000191c198210 */ /* 0x000fe40000ffe4ff */
[----:B--2---:R-:W-:Y:S01]  /*14b0*/  @!P0 IADD3 R27, P3, PT, R27, R30, RZ ;  /* 0x0000001e1b1b8210 */ /* 0x004fe20007f7e0ff */
[----:B------:R-:W-:Y:S02]  /*14c0*/  @!P0 VIADD R30, R22, 0x1 ;  /* 0x00000001161e8836 */ /* 0x000fe40000000000 */
[----:B------:R2:W4:Y:S01]  /*14d0*/  @!P0 LDG.E R23, desc[UR8][R24.64] ;  /* 0x0000000818178981 */ /* 0x000522000c1e1900 */
[----:B------:R-:W-:Y:S02]  /*14e0*/  @!P0 IADD3.X R28, PT, PT, R28, R31, RZ, P3, !PT ;  /* 0x0000001f1c1c8210 */ /* 0x000fe40001ffe4ff */
[----:B------:R-:W-:Y:S01]  /*14f0*/  @!P0 SHF.R.S32.HI R26, RZ, 0x1f, R30 ;  /* 0x0000001fff1a8819 */ /* 0x000fe2000001141e */
[----:B--2---:R-:W-:Y:S01]  /*1500*/  @!P0 IMAD.MOV.U32 R24, RZ, RZ, R27 ;  /* 0x000000ffff188224 */ /* 0x004fe200078e001b */
[----:B------:R-:W-:-:S03]  /*1510*/  @!P0 MOV R25, R28 ;  /* 0x0000001c00198202 */ /* 0x000fc60000000f00 */
[----:B------:R-:W-:Y:S02]  /*1520*/  @!P0 IMAD R29, R26, UR6, RZ ;  /* 0x000000061a1d8c24 */ /* 0x000fe4000f8e02ff */
[----:B------:R2:W5:Y:S02]  /*1530*/  @!P0 LDG.E R28, desc[UR8][R24.64] ;  /* 0x00000008181c8981 */ /* 0x000564000c1e1900 */
[----:B------:R-:W-:Y:S01]  /*1540*/  @!P0 IMAD R29, R30, UR7, R29 ;  /* 0x000000071e1d8c24 */ /* 0x000fe2000f8e021d */
[----:B--2---:R-:W-:Y:S01]  /*1550*/  @!P0 MOV R25, R19 ;  /* 0x0000001300198202 */ /* 0x004fe20000000f00 */
[----:B------:R-:W-:-:S04]  /*1560*/  @!P0 IMAD.MOV.U32 R24, RZ, RZ, R14 ;  /* 0x000000ffff188224 */ /* 0x000fc800078e000e */
[----:B------:R-:W-:-:S04]  /*1570*/  @!P0 IMAD.WIDE.U32 R26, R30, UR6, R24 ;  /* 0x000000061e1a8c25 */ /* 0x000fc8000f8e0018 */
[----:B------:R-:W-:Y:S01]  /*1580*/  @!P0 IMAD.IADD R29, R27, 0x1, R29 ;  /* 0x000000011b1d8824 */ /* 0x000fe200078e021d */
[----:B------:R-:W-:-:S04]  /*1590*/  @!P0 SHF.L.U32 R27, R26, 0x1, RZ ;  /* 0x000000011a1b8819 */ /* 0x000fc800000006ff */
[----:B------:R-:W-:Y:S02]  /*15a0*/  @!P0 SHF.L.U64.HI R30, R26, 0x1, R29 ;  /* 0x000000011a1e8819 */ /* 0x000fe4000001021d */
[C---:B---3--:R-:W-:Y:S02]  /*15b0*/  @!P0 IADD3 R26, P1, PT, R27.reuse, R20, RZ ;  /* 0x000000141b1a8210 */ /* 0x048fe40007f3e0ff */
[----:B0-----:R-:W-:-:S03]  /*15c0*/  @!P0 IADD3 R20, P3, PT, R27, R10, RZ ;  /* 0x0000000a1b148210 */ /* 0x001fc60007f7e0ff */
[C---:B------:R-:W-:Y:S01]  /*15d0*/  @!P0 IMAD.X R27, R30.reuse, 0x1, R21, P1 ;  /* 0x000000011e1b8824 */ /* 0x040fe200008e0615 */
[----:B------:R-:W-:Y:S01]  /*15e0*/  @!P0 IADD3.X R21, PT, PT, R30, R11, RZ, P3, !PT ;  /* 0x0000000b1e158210 */ /* 0x000fe20001ffe4ff */
[----:B------:R-:W-:-:S03]  /*15f0*/  @!P0 IMAD.MOV.U32 R10, RZ, RZ, R26 ;  /* 0x000000ffff0a8224 */ /* 0x000fc600078e001a */
[----:B------:R-:W-:-:S05]  /*1600*/  @!P0 MOV R11, R27 ;  /* 0x0000001b000b8202 */ /* 0x000fca0000000f00 */
[----:B------:R0:W2:Y:S02]  /*1610*/  @!P0 LDG.E R26, desc[UR8][R10.64] ;  /* 0x000000080a1a8981 */ /* 0x0000a4000c1e1900 */
[----:B0-----:R-:W-:Y:S01]  /*1620*/  @!P0 IMAD.MOV.U32 R10, RZ, RZ, R20 ;  /* 0x000000ffff0a8224 */ /* 0x001fe200078e0014 */
[----:B------:R-:W-:-:S05]  /*1630*/  @!P0 MOV R11, R21 ;  /* 0x00000015000b8202 */ /* 0x000fca0000000f00 */
[----:B------:R0:W3:Y:S01]  /*1640*/  @!P0 LDG.E R29, desc[UR8][R10.64] ;  /* 0x000000080a1d8981 */ /* 0x0000e2000c1e1900 */
[----:B------:R-:W-:Y:S02]  /*1650*/  PRMT R20, RZ, 0x7610, R20 ;  /* 0x00007610ff147816 */ /* 0x000fe40000000014 */
[----:B------:R-:W-:Y:S01]  /*1660*/  PRMT R21, RZ, 0x7610, R21 ;  /* 0x00007610ff157816 */ /* 0x000fe20000000015 */
[----:B------:R-:W-:Y:S01]  /*1670*/  VIADD R22, R22, 0x2 ;  /* 0x0000000216167836 */ /* 0x000fe20000000000 */
[----:B----4-:R-:W-:-:S05]  /*1680*/  @!P0 PRMT R20, R23, 0x7610, R20 ;  /* 0x0000761017148816 */ /* 0x010fca0000000014 */
[----:B------:R-:W-:Y:S01]  /*1690*/  IMAD.U32 R25, R20, 0x10000, RZ ;  /* 0x0001000014197824 */ /* 0x000fe200078e00ff */
[----:B------:R-:W-:-:S03]  /*16a0*/  PRMT R20, RZ, 0x7610, R20 ;  /* 0x00007610ff147816 */ /* 0x000fc60000000014 */
[----:B------:R-:W-:Y:S01]  /*16b0*/  FADD.FTZ R24, -R8, R25 ;  /* 0x0000001908187221 */ /* 0x000fe20000010100 */
[----:B-----5:R-:W-:-:S04]  /*16c0*/  @!P0 PRMT R21, R28, 0x7610, R21 ;  /* 0x000076101c158816 */ /* 0x020fc80000000015 */
[----:B------:R-:W-:Y:S02]  /*16d0*/  SHF.L.U32 R27, R21, 0x10, RZ ;  /* 0x00000010151b7819 */ /* 0x000fe400000006ff */
[----:B------:R-:W-:Y:S02]  /*16e0*/  PRMT R21, RZ, 0x7610, R21 ;  /* 0x00007610ff157816 */ /* 0x000fe40000000015 */
[----:B------:R-:W-:Y:S01]  /*16f0*/  @!P0 PRMT R20, R23, 0x7632, R20 ;  /* 0x0000763217148816 */ /* 0x000fe20000000014 */
[----:B0-----:R-:W-:Y:S01]  /*1700*/  FMUL.FTZ R11, R27, R6 ;  /* 0x000000061b0b7220 */ /* 0x001fe20000410000 */
[----:B-1----:R-:W-:Y:S01]  /*1710*/  FMUL.FTZ R24, R24, R9 ;  /* 0x0000000918187220 */ /* 0x002fe20000410000 */
[----:B------:R-:W-:Y:S01]  /*1720*/  @!P0 PRMT R21, R28, 0x7632, R21 ;  /* 0x000076321c158816 */ /* 0x000fe20000000015 */
[----:B------:R-:W-:Y:S01]  /*1730*/  FADD.FTZ R28, R3, R27 ;  /* 0x0000001b031c7221 */ /* 0x000fe20000010000 */
[----:B------:R-:W-:Y:S01]  /*1740*/  PRMT R23, RZ, 0x7610, R23 ;  /* 0x00007610ff177816 */ /* 0x000fe20000000017 */
[----:B------:R-:W-:-:S02]  /*1750*/  IMAD.U32 R3, R20, 0x10000, RZ ;  /* 0x0001000014037824 */ /* 0x000fc400078e00ff */
[----:B------:R-:W-:Y:S01]  /*1760*/  FADD.FTZ R18, R18, R11 ;  /* 0x0000000b12127221 */ /* 0x000fe20000010000 */
[--C-:B------:R-:W-:Y:S01]  /*1770*/  FFMA.FTZ R11, R24, R11, R17.reuse ;  /* 0x0000000b180b7223 */ /* 0x100fe20000010011 */
[----:B------:R-:W-:Y:S01]  /*1780*/  FFMA.FTZ R30, R27, R24, R4 ;  /* 0x000000181b1e7223 */ /* 0x000fe20000010004 */
[----:B------:R-:W-:Y:S01]  /*1790*/  PRMT R17, RZ, 0x7610, R17 ;  /* 0x00007610ff117816 */ /* 0x000fe20000000011 */
[----:B------:R-:W-:Y:S01]  /*17a0*/  FADD.FTZ R10, -R8, R3 ;  /* 0x00000003080a7221 */ /* 0x000fe20000010100 */
[----:B------:R-:W-:Y:S02]  /*17b0*/  PRMT R24, RZ, 0x7610, R24 ;  /* 0x00007610ff187816 */ /* 0x000fe40000000018 */
[----:B------:R-:W-:Y:S01]  /*17c0*/  SHF.L.U32 R4, R21, 0x10, RZ ;  /* 0x0000001015047819 */ /* 0x000fe200000006ff */
[----:B------:R-:W-:Y:S01]  /*17d0*/  FMUL.FTZ R10, R10, R9 ;  /* 0x000000090a0a7220 */ /* 0x000fe20000410000 */
[----:B------:R-:W-:-:S03]  /*17e0*/  PRMT R20, RZ, 0x7610, R20 ;  /* 0x00007610ff147816 */ /* 0x000fc60000000014 */
[----:B------:R-:W-:Y:S01]  /*17f0*/  FADD.FTZ R25, R0, R4 ;  /* 0x0000000400197221 */ /* 0x000fe20000010000 */
[C---:B------:R-:W-:Y:S01]  /*1800*/  FMUL.FTZ R3, R4.reuse, R7 ;  /* 0x0000000704037220 */ /* 0x040fe20000410000 */
[----:B------:R-:W-:Y:S01]  /*1810*/  FFMA.FTZ R27, R4, R10, R5 ;  /* 0x0000000a041b7223 */ /* 0x000fe20000010005 */
[C---:B--2---:R-:W-:Y:S02]  /*1820*/  @!P0 PRMT R23, R26.reuse, 0x7610, R23 ;  /* 0x000076101a178816 */ /* 0x044fe40000000017 */
[----:B------:R-:W-:-:S03]  /*1830*/  @!P0 PRMT R17, R26, 0x7632, R17 ;  /* 0x000076321a118816 */ /* 0x000fc60000000011 */
[----:B------:R-:W-:Y:S01]  /*1840*/  IMAD.U32 R23, R23, 0x10000, RZ ;  /* 0x0001000017177824 */ /* 0x000fe200078e00ff */
[----:B------:R-:W-:-:S03]  /*1850*/  SHF.L.U32 R17, R17, 0x10, RZ ;  /* 0x0000001011117819 */ /* 0x000fc600000006ff */
[----:B------:R-:W-:Y:S01]  /*1860*/  FADD.FTZ R0, -R8, R23 ;  /* 0x0000001708007221 */ /* 0x000fe20000010100 */
[----:B------:R-:W-:Y:S01]  /*1870*/  FFMA.FTZ R23, R10, R3, R11 ;  /* 0x000000030a177223 */ /* 0x000fe2000001000b */
[C---:B---3--:R-:W-:Y:S02]  /*1880*/  @!P0 PRMT R24, R29.reuse, 0x7610, R24 ;  /* 0x000076101d188816 */ /* 0x048fe40000000018 */
[----:B------:R-:W-:Y:S01]  /*1890*/  @!P0 PRMT R20, R29, 0x7632, R20 ;  /* 0x000076321d148816 */ /* 0x000fe20000000014 */
[-C--:B------:R-:W-:Y:S02]  /*18a0*/  FMUL.FTZ R10, R0, R9.reuse ;  /* 0x00000009000a7220 */ /* 0x080fe40000410000 */
[----:B------:R-:W-:Y:S01]  /*18b0*/  IMAD.U32 R5, R24, 0x10000, RZ ;  /* 0x0001000018057824 */ /* 0x000fe200078e00ff */
[----:B------:R-:W-:Y:S01]  /*18c0*/  SHF.L.U32 R20, R20, 0x10, RZ ;  /* 0x0000001014147819 */ /* 0x000fe200000006ff */
[----:B------:R-:W-:Y:S01]  /*18d0*/  FADD.FTZ R0, -R8, R17 ;  /* 0x0000001108007221 */ /* 0x000fe20000010100 */
[----:B------:R-:W-:Y:S01]  /*18e0*/  FADD.FTZ R18, R3, R18 ;  /* 0x0000001203127221 */ /* 0x000fe20000010000 */
[C---:B------:R-:W-:Y:S01]  /*18f0*/  FMUL.FTZ R11, R5.reuse, R6 ;  /* 0x00000006050b7220 */ /* 0x040fe20000410000 */
        /* <DEDUP_REMOVED lines=8> */
[----:B------:R-:W-:Y:S01]  /*1980*/  FADD.FTZ R18, R24, R21 ;  /* 0x0000001518127221 */ /* 0x000fe20000010000 */
[----:B------:R-:W-:-:S07]  /*1990*/  FFMA.FTZ R17, R17, R24, R10 ;  /* 0x0000001811117223 */ /* 0x000fce000001000a */
.L_x_2038:
[----:B------:R-:W-:Y:S05]  /*19a0*/  @P2 BRA `(.L_x_2034) ;  /* 0x0000000c00f02947 */ /* 0x000fea0003800000 */
[----:B------:R-:W-:Y:S01]  /*19b0*/  SHF.R.S32.HI R10, RZ, 0x1f, R22 ;  /* 0x0000001fff0a7819 */ /* 0x000fe20000011416 */
[--C-:B------:R-:W-:Y:S01]  /*19c0*/  IMAD.MOV.U32 R11, RZ, RZ, R19.reuse ;  /* 0x000000ffff0b7224 */ /* 0x100fe200078e0013 */
[----:B------:R-:W-:Y:S01]  /*19d0*/  BSSY.RECONVERGENT B0, `(.L_x_2039) ;  /* 0x0000019000007945 */ /* 0x000fe20003800200 */
[----:B------:R-:W-:Y:S02]  /*19e0*/  PRMT R19, RZ, 0x7610, R19 ;  /* 0x00007610ff137816 */ /* 0x000fe40000000013 */
[----:B------:R-:W-:Y:S01]  /*19f0*/  IMAD R15, R10, UR6, RZ ;  /* 0x000000060a0f7c24 */ /* 0x000fe2000f8e02ff */
[----:B------:R-:W-:Y:S02]  /*1a00*/  MOV R10, R14 ;  /* 0x0000000e000a7202 */ /* 0x000fe40000000f00 */
[----:B------:R-:W-:Y:S01]  /*1a10*/  PRMT R20, RZ, 0x7610, R20 ;  /* 0x00007610ff147816 */ /* 0x000fe20000000014 */
[C---:B------:R-:W-:Y:S01]  /*1a20*/  IMAD R15, R22.reuse, UR7, R15 ;  /* 0x00000007160f7c24 */ /* 0x040fe2000f8e020f */
[----:B------:R-:W-:Y:S01]  /*1a30*/  PRMT R21, RZ, 0x7610, R21 ;  /* 0x00007610ff157816 */ /* 0x000fe20000000015 */
[----:B------:R-:W-:Y:S01]  /*1a40*/  IMAD.WIDE.U32 R10, R22, UR6, R10 ;  /* 0x00000006160a7c25 */ /* 0x000fe2000f8e000a */
[----:B------:R-:W-:Y:S01]  /*1a50*/  PRMT R22, RZ, 0x7610, R22 ;  /* 0x00007610ff167816 */ /* 0x000fe20000000016 */
[----:B------:R-:W-:Y:S06]  /*1a60*/  @P0 BRA `(.L_x_2040) ;  /* 0x00000000003c0947 */ /* 0x000fec0003800000 */
        /* <DEDUP_REMOVED lines=15> */
.L_x_2040:
[----:B------:R-:W-:Y:S05]  /*1b60*/  BSYNC.RECONVERGENT B0 ;  /* 0x0000000000007941 */ /* 0x000fea0003800200 */
.L_x_2039:
[----:B------:R-:W-:Y:S01]  /*1b70*/  SHF.L.U32 R11, R20, 0x10, RZ ;  /* 0x00000010140b7819 */ /* 0x000fe200000006ff */
[----:B------:R-:W-:Y:S01]  /*1b80*/  IMAD.U32 R19, R19, 0x10000, RZ ;  /* 0x0001000013137824 */ /* 0x000fe200078e00ff */
[----:B------:R-:W-:-:S03]  /*1b90*/  SHF.L.U32 R15, R22, 0x10, RZ ;  /* 0x00000010160f7819 */ /* 0x000fc600000006ff */
[C---:B------:R-:W-:Y:S01]  /*1ba0*/  FADD.FTZ R10, -R8.reuse, R11 ;  /* 0x0000000b080a7221 */ /* 0x040fe20000010100 */
[----:B------:R-:W-:Y:S01]  /*1bb0*/  FADD.FTZ R14, -R8, R19 ;  /* 0x00000013080e7221 */ /* 0x000fe20000010100 */
[----:B------:R-:W-:Y:S02]  /*1bc0*/  IMAD.U32 R8, R21, 0x10000, RZ ;  /* 0x0001000015087824 */ /* 0x000fe400078e00ff */
[----:B------:R-:W-:Y:S01]  /*1bd0*/  FADD.FTZ R3, R3, R15 ;  /* 0x0000000f03037221 */ /* 0x000fe20000010000 */
[-C--:B-1----:R-:W-:Y:S01]  /*1be0*/  FMUL.FTZ R10, R10, R9.reuse ;  /* 0x000000090a0a7220 */ /* 0x082fe20000410000 */
[----:B------:R-:W-:Y:S01]  /*1bf0*/  FMUL.FTZ R14, R14, R9 ;  /* 0x000000090e0e7220 */ /* 0x000fe20000410000 */
[C---:B------:R-:W-:Y:S01]  /*1c00*/  FMUL.FTZ R9, R15.reuse, R6 ;  /* 0x000000060f097220 */ /* 0x040fe20000410000 */
[----:B------:R-:W-:Y:S01]  /*1c10*/  FMUL.FTZ R7, R8, R7 ;  /* 0x0000000708077220 */ /* 0x000fe20000410000 */
[----:B------:R-:W-:Y:S01]  /*1c20*/  FFMA.FTZ R4, R15, R10, R4 ;  /* 0x0000000a0f047223 */ /* 0x000fe20000010004 */
[----:B------:R-:W-:Y:S01]  /*1c30*/  FADD.FTZ R0, R0, R8 ;  /* 0x0000000800007221 */ /* 0x000fe20000010000 */
[----:B------:R-:W-:Y:S01]  /*1c40*/  FADD.FTZ R18, R18, R9 ;  /* 0x0000000912127221 */ /* 0x000fe20000010000 */
[----:B------:R-:W-:Y:S01]  /*1c50*/  FFMA.FTZ R17, R10, R9, R17 ;  /* 0x000000090a117223 */ /* 0x000fe20000010011 */
[----:B------:R-:W-:-:S02]  /*1c60*/  FFMA.FTZ R5, R8, R14, R5 ;  /* 0x0000000e08057223 */ /* 0x000fc40000010005 */
[----:B------:R-:W-:Y:S01]  /*1c70*/  FADD.FTZ R18, R7, R18 ;  /* 0x0000001207127221 */ /* 0x000fe20000010000 */
[----:B------:R-:W-:Y:S01]  /*1c80*/  FFMA.FTZ R17, R14, R7, R17 ;  /* 0x000000070e117223 */ /* 0x000fe20000010011 */
[----:B------:R-:W-:Y:S06]  /*1c90*/  BRA `(.L_x_2034) ;  /* 0x0000000c00347947 */ /* 0x000fec0003800000 */
.L_x_2035:
[----:B------:R-:W-:Y:S01]  /*1ca0*/  IADD3 R0, PT, PT, -R22, R23, RZ ;  /* 0x0000001716007210 */ /* 0x000fe20007ffe1ff */
[----:B------:R-:W-:Y:S02]  /*1cb0*/  VIADD R3, R23, 0xffffffff ;  /* 0xffffffff17037836 */ /* 0x000fe40000000000 */
[----:B------:R-:W-:Y:S02]  /*1cc0*/  HFMA2 R18, -RZ, RZ, 0, 0 ;  /* 0x00000000ff127431 */ /* 0x000fe400000001ff */
[----:B------:R-:W-:Y:S01]  /*1cd0*/  IMAD.MOV.U32 R17, RZ, RZ, RZ ;  /* 0x000000ffff117224 */ /* 0x000fe200078e00ff */
[----:B------:R-:W-:Y:S02]  /*1ce0*/  LOP3.LUT R0, R0, 0x1, RZ, 0xc0, !PT ;  /* 0x0000000100007812 */ /* 0x000fe400078ec0ff */
[----:B------:R-:W-:Y:S02]  /*1cf0*/  CS2R R4, SRZ ;  /* 0x0000000000047805 */ /* 0x000fe4000001ff00 */
[----:B------:R-:W-:-:S02]  /*1d00*/  ISETP.NE.AND P2, PT, R22, R3, PT ;  /* 0x000000031600720c */ /* 0x000fc40003f45270 */
        /* <DEDUP_REMOVED lines=8> */
[----:B------:R-:W-:-:S04]  /*1d90*/  @!P0 IMAD.WIDE.U32 R4, R24, UR6, R18 ;  /* 0x0000000618048c25 */ /* 0x000fc8000f8e0012 */
[----:B------:R-:W-:Y:S01]  /*1da0*/  @!P0 IMAD.IADD R5, R5, 0x1, R25 ;  /* 0x0000000105058824 */ /* 0x000fe200078e0219 */
[C---:B------:R-:W-:Y:S01]  /*1db0*/  @!P0 SHF.L.U32 R3, R4.reuse, 0x1, RZ ;  /* 0x0000000104038819 */ /* 0x040fe200000006ff */
[----:B------:R-:W2:Y:S03]  /*1dc0*/  @!P0 LDC.64 R24, c[0x0][0x398] ;  /* 0x0000e600ff188b82 */ /* 0x000ea60000000a00 */
[----:B------:R-:W-:Y:S02]  /*1dd0*/  @!P0 SHF.L.U64.HI R0, R4, 0x1, R5 ;  /* 0x0000000104008819 */ /* 0x000fe40000010205 */
[----:B0-----:R-:W-:-:S05]  /*1de0*/  @!P0 IADD3 R4, P1, PT, R3, R26, RZ ;  /* 0x0000001a03048210 */ /* 0x001fca0007f3e0ff */
[----:B------:R-:W-:-:S05]  /*1df0*/  @!P0 IMAD.X R5, R0, 0x1, R27, P1 ;  /* 0x0000000100058824 */ /* 0x000fca00008e061b */
[----:B------:R2:W3:Y:S02]  /*1e00*/  @!P0 LDG.E R17, desc[UR8][R4.64] ;  /* 0x0000000804118981 */ /* 0x0004e4000c1e1900 */
[----:B--2---:R-:W-:-:S04]  /*1e10*/  @!P0 IADD3 R4, P1, PT, R3, R24, RZ ;  /* 0x0000001803048210 */ /* 0x004fc80007f3e0ff */
[----:B------:R-:W-:-:S05]  /*1e20*/  @!P0 IADD3.X R5, PT, PT, R0, R25, RZ, P1, !PT ;  /* 0x0000001900058210 */ /* 0x000fca0000ffe4ff */
[----:B------:R0:W2:Y:S01]  /*1e30*/  @!P0 LDG.E R18, desc[UR8][R4.64] ;  /* 0x0000000804128981 */ /* 0x0000a2000c1e1900 */
[----:B------:R-:W-:Y:S01]  /*1e40*/  PRMT R3, RZ, 0x7610, R3 ;  /* 0x00007610ff037816 */ /* 0x000fe20000000003 */
[----:B------:R-:W-:Y:S01]  /*1e50*/  VIADD R22, R22, 0x1 ;  /* 0x0000000116167836 */ /* 0x000fe20000000000 */
[----:B------:R-:W-:Y:S02]  /*1e60*/  PRMT R0, RZ, 0x7610, R0 ;  /* 0x00007610ff007816 */ /* 0x000fe40000000000 */
[----:B0-----:R-:W-:Y:S02]  /*1e70*/  PRMT R5, RZ, 0x7610, R5 ;  /* 0x00007610ff057816 */ /* 0x001fe40000000005 */
[----:B------:R-:W-:Y:S02]  /*1e80*/  PRMT R4, RZ, 0x7610, R4 ;  /* 0x00007610ff047816 */ /* 0x000fe40000000004 */
[C---:B---3--:R-:W-:Y:S02]  /*1e90*/  @!P0 PRMT R3, R17.reuse, 0x7610, R3 ;  /* 0x0000761011038816 */ /* 0x048fe40000000003 */
[----:B------:R-:W-:-:S03]  /*1ea0*/  @!P0 PRMT R0, R17, 0x7632, R0 ;  /* 0x0000763211008816 */ /* 0x000fc60000000000 */
[----:B------:R-:W-:Y:S01]  /*1eb0*/  IMAD.U32 R3, R3, 0x10000, RZ ;  /* 0x0001000003037824 */ /* 0x000fe200078e00ff */
[----:B------:R-:W-:-:S03]  /*1ec0*/  SHF.L.U32 R17, R0, 0x10, RZ ;  /* 0x0000001000117819 */ /* 0x000fc600000006ff */
[----:B------:R-:W-:-:S04]  /*1ed0*/  FADD.FTZ R0, -R8, R3 ;  /* 0x0000000308007221 */ /* 0x000fc80000010100 */
[----:B-1----:R-:W-:Y:S01]  /*1ee0*/  FMUL.FTZ R3, R0, R9 ;  /* 0x0000000900037220 */ /* 0x002fe20000410000 */
[----:B------:R-:W-:-:S03]  /*1ef0*/  FADD.FTZ R0, -R8, R17 ;  /* 0x0000001108007221 */ /* 0x000fc60000010100 */
[----:B------:R-:W-:Y:S01]  /*1f00*/  FFMA.FTZ R17, R3, R6, R20 ;  /* 0x0000000603117223 */ /* 0x000fe20000010014 */
[----:B------:R-:W-:Y:S01]  /*1f10*/  FMUL.FTZ R0, R0, R9 ;  /* 0x0000000900007220 */ /* 0x000fe20000410000 */
[----:B--2---:R-:W-:Y:S02]  /*1f20*/  @!P0 PRMT R5, R18, 0x7610, R5 ;  /* 0x0000761012058816 */ /* 0x004fe40000000005 */
[----:B------:R-:W-:Y:S01]  /*1f30*/  FMUL.FTZ R25, R17, -1.4426950216293334961 ;  /* 0xbfb8aa3b11197820 */ /* 0x000fe20000410000 */
[----:B------:R-:W-:Y:S01]  /*1f40*/  FFMA.FTZ R24, R0, R7, R21 ;  /* 0x0000000700187223 */ /* 0x000fe20000010015 */
[----:B------:R-:W-:Y:S01]  /*1f50*/  @!P0 PRMT R4, R18, 0x7632, R4 ;  /* 0x0000763212048816 */ /* 0x000fe20000000004 */
[----:B------:R-:W-:Y:S02]  /*1f60*/  IMAD.U32 R5, R5, 0x10000, RZ ;  /* 0x0001000005057824 */ /* 0x000fe400078e00ff */
[----:B------:R-:W-:Y:S01]  /*1f70*/  FMUL.FTZ R27, R24, -1.4426950216293334961 ;  /* 0xbfb8aa3b181b7820 */ /* 0x000fe20000410000 */
[----:B------:R-:W0:Y:S01]  /*1f80*/  MUFU.EX2 R25, R25 ;  /* 0x0000001900197308 */ /* 0x000e220000000800 */
[----:B------:R-:W-:-:S04]  /*1f90*/  SHF.L.U32 R4, R4, 0x10, RZ ;  /* 0x0000001004047819 */ /* 0x000fc800000006ff */
        /* <DEDUP_REMOVED lines=11> */
[----:B------:R-:W-:-:S04]  /*2050*/  FFMA.FTZ R25, R24, R25, 1 ;  /* 0x3f80000018197423 */ /* 0x000fc80000010019 */
[----:B------:R-:W-:Y:S01]  /*2060*/  FMUL.FTZ R25, R4, R25 ;  /* 0x0000001904197220 */ /* 0x000fe20000410000 */
[----:B------:R-:W-:-:S03]  /*2070*/  FMUL.FTZ R4, R5, R6 ;  /* 0x0000000605047220 */ /* 0x000fc60000410000 */
[----:B------:R-:W-:Y:S01]  /*2080*/  FMUL.FTZ R27, R25, R7 ;  /* 0x00000007191b7220 */ /* 0x000fe20000410000 */
[----:B------:R-:W-:Y:S01]  /*2090*/  FFMA.FTZ R17, R3, R4, RZ ;  /* 0x0000000403117223 */ /* 0x000fe200000100ff */
[----:B------:R-:W-:-:S03]  /*20a0*/  FADD.FTZ R4, RZ, R4 ;  /* 0x00000004ff047221 */ /* 0x000fc60000010000 */
[C---:B------:R-:W-:Y:S01]  /*20b0*/  FFMA.FTZ R17, R0.reuse, R27, R17 ;  /* 0x0000001b00117223 */ /* 0x040fe20000010011 */
[----:B------:R-:W-:Y:S01]  /*20c0*/  FADD.FTZ R18, R27, R4 ;  /* 0x000000041b127221 */ /* 0x000fe20000010000 */
[----:B------:R-:W-:Y:S01]  /*20d0*/  FFMA.FTZ R4, R3, R5, RZ ;  /* 0x0000000503047223 */ /* 0x000fe200000100ff */
[----:B------:R-:W-:Y:S01]  /*20e0*/  FADD.FTZ R3, RZ, R5 ;  /* 0x00000005ff037221 */ /* 0x000fe20000010000 */
[----:B------:R-:W-:Y:S01]  /*20f0*/  FFMA.FTZ R5, R0, R25, RZ ;  /* 0x0000001900057223 */ /* 0x000fe200000100ff */
[----:B------:R-:W-:-:S07]  /*2100*/  FADD.FTZ R0, RZ, R25 ;  /* 0x00000019ff007221 */ /* 0x000fce0000010000 */
.L_x_2041:
[----:B------:R-:W-:Y:S05]  /*2110*/  @!P2 BRA `(.L_x_2034) ;  /* 0x000000080014a947 */ /* 0x000fea0003800000 */
[----:B------:R-:W-:Y:S01]  /*2120*/  IADD3 R23, PT, PT, R22, -R23, RZ ;  /* 0x8000001716177210 */ /* 0x000fe20007ffe0ff */
[----:B------:R-:W0:Y:S06]  /*2130*/  LDCU.64 UR6, c[0x0][0x3f8] ;  /* 0x00007f00ff0677ac */ /* 0x000e2c0008000a00 */
.L_x_2042:
[----:B------:R-:W2:Y:S01]  /*2140*/  @!P0 LDC.64 R30, c[0x0][0x3a0] ;  /* 0x0000e800ff1e8b82 */ /* 0x000ea20000000a00 */
[----:B------:R-:W-:Y:S02]  /*2150*/  @!P0 SHF.R.S32.HI R24, RZ, 0x1f, R22 ;  /* 0x0000001fff188819 */ /* 0x000fe40000011416 */
[----:B------:R-:W-:-:S03]  /*2160*/  @!P0 MOV R25, R19 ;  /* 0x0000001300198202 */ /* 0x000fc60000000f00 */
[----:B0-----:R-:W-:Y:S02]  /*2170*/  @!P0 IMAD R27, R24, UR6, RZ ;  /* 0x00000006181b8c24 */ /* 0x001fe4000f8e02ff */
[----:B------:R-:W0:Y:S01]  /*2180*/  @!P0 LDC.64 R32, c[0x0][0x398] ;  /* 0x0000e600ff208b82 */ /* 0x000e220000000a00 */
[----:B------:R-:W-:Y:S02]  /*2190*/  @!P0 IMAD.MOV.U32 R24, RZ, RZ, R14 ;  /* 0x000000ffff188224 */ /* 0x000fe400078e000e */
[C---:B------:R-:W-:Y:S02]  /*21a0*/  @!P0 IMAD R27, R22.reuse, UR7, R27 ;  /* 0x00000007161b8c24 */ /* 0x040fe4000f8e021b */
[----:B------:R-:W-:-:S04]  /*21b0*/  @!P0 IMAD.WIDE.U32 R24, R22, UR6, R24 ;  /* 0x0000000616188c25 */ /* 0x000fc8000f8e0018 */
[----:B------:R-:W-:Y:S01]  /*21c0*/  @!P0 IMAD.SHL.U32 R29, R24, 0x2, RZ ;  /* 0x00000002181d8824 */ /* 0x000fe200078e00ff */
[----:B------:R-:W-:-:S04]  /*21d0*/  @!P0 IADD3 R25, PT, PT, R25, R27, RZ ;  /* 0x0000001b19198210 */ /* 0x000fc80007ffe0ff */
[----:B------:R-:W-:Y:S02]  /*21e0*/  @!P0 SHF.L.U64.HI R28, R24, 0x1, R25 ;  /* 0x00000001181c8819 */ /* 0x000fe40000010219 */
[----:B--2---:R-:W-:-:S05]  /*21f0*/  @!P0 IADD3 R26, P1, PT, R29, R30, RZ ;  /* 0x0000001e1d1a8210 */ /* 0x004fca0007f3e0ff */
[----:B------:R-:W-:Y:S01]  /*2200*/  @!P0 IMAD.X R27, R28, 0x1, R31, P1 ;  /* 0x000000011c1b8824 */ /* 0x000fe200008e061f */
[----:B0-----:R-:W-:-:S04]  /*2210*/  @!P0 IADD3 R25, P1, PT, R29, R32, RZ ;  /* 0x000000201d198210 */ /* 0x001fc80007f3e0ff */
[----:B------:R0:W2:Y:S01]  /*2220*/  @!P0 LDG.E R24, desc[UR8][R26.64] ;  /* 0x000000081a188981 */ /* 0x0000a2000c1e1900 */
[----:B------:R-:W-:Y:S01]  /*2230*/  @!P0 IADD3.X R28, PT, PT, R28, R33, RZ, P1, !PT ;  /* 0x000000211c1c8210 */ /* 0x000fe20000ffe4ff */
[----:B0-----:R-:W-:-:S03]  /*2240*/  @!P0 IMAD.MOV.U32 R26, RZ, RZ, R25 ;  /* 0x000000ffff1a8224 */ /* 0x001fc600078e0019 */
[----:B------:R-:W-:-:S05]  /*2250*/  @!P0 MOV R27, R28 ;  /* 0x0000001c001b8202 */ /* 0x000fca0000000f00 */
[----:B------:R-:W3:Y:S01]  /*2260*/  @!P0 LDG.E R30, desc[UR8][R26.64] ;  /* 0x000000081a1e8981 */ /* 0x000ee2000c1e1900 */
[----:B------:R-:W-:Y:S02]  /*2270*/  PRMT R32, RZ, 0x7610, R32 ;  /* 0x00007610ff207816 */ /* 0x000fe40000000020 */
[----:B------:R-:W-:Y:S02]  /*2280*/  PRMT R29, RZ, 0x7610, R29 ;  /* 0x00007610ff1d7816 */ /* 0x000fe4000000001d */
[----:B------:R-:W-:Y:S02]  /*2290*/  PRMT R28, RZ, 0x7610, R28 ;  /* 0x00007610ff1c7816 */ /* 0x000fe4000000001c */
[----:B------:R-:W-:Y:S02]  /*22a0*/  PRMT R25, RZ, 0x7610, R25 ;  /* 0x00007610ff197816 */ /* 0x000fe40000000019 */
[----:B------:R-:W-:Y:S02]  /*22b0*/  ISETP.GE.U32.AND P1, PT, R10, UR6, PT ;  /* 0x000000060a007c0c */ /* 0x000fe4000bf26070 */
[----:B--2---:R-:W-:-:S02]  /*22c0*/  @!P0 PRMT R32, R24, 0x7610, R32 ;  /* 0x0000761018208816 */ /* 0x004fc40000000020 */
[----:B------:R-:W-:Y:S02]  /*22d0*/  @!P0 PRMT R29, R24, 0x7632, R29 ;  /* 0x00007632181d8816 */ /* 0x000fe4000000001d */
[C---:B---3--:R-:W-:Y:S02]  /*22e0*/  @!P0 PRMT R28, R30.reuse, 0x7610, R28 ;  /* 0x000076101e1c8816 */ /* 0x048fe4000000001c */
[----:B------:R-:W-:Y:S02]  /*22f0*/  @!P0 PRMT R25, R30, 0x7632, R25 ;  /* 0x000076321e198816 */ /* 0x000fe40000000019 */
[----:B------:R-:W-:-:S13]  /*2300*/  ISETP.GE.AND.EX P0, PT, R11, UR7, PT, P1 ;  /* 0x000000070b007c0c */ /* 0x000fda000bf06310 */
[----:B------:R-:W0:Y:S01]  /*2310*/  @!P0 LDC.64 R34, c[0x0][0x3a0] ;  /* 0x0000e800ff228b82 */ /* 0x000e220000000a00 */
[----:B------:R-:W-:Y:S01]  /*2320*/  @!P0 VIADD R31, R22, 0x1 ;  /* 0x00000001161f8836 */ /* 0x000fe20000000000 */
[----:B------:R-:W-:Y:S01]  /*2330*/  @!P0 MOV R26, R14 ;  /* 0x0000000e001a8202 */ /* 0x000fe20000000f00 */
[----:B------:R-:W-:-:S03]  /*2340*/  @!P0 IMAD.MOV.U32 R27, RZ, RZ, R19 ;  /* 0x000000ffff1b8224 */ /* 0x000fc600078e0013 */
[----:B------:R-:W-:Y:S01]  /*2350*/  @!P0 SHF.R.S32.HI R24, RZ, 0x1f, R31 ;  /* 0x0000001fff188819 */ /* 0x000fe2000001141f */
[----:B------:R-:W-:Y:S01]  /*2360*/  @!P0 IMAD.WIDE.U32 R26, R31, UR6, R26 ;  /* 0x000000061f1a8c25 */ /* 0x000fe2000f8e001a */
[----:B------:R-:W2:Y:S03]  /*2370*/  @!P0 LDC.64 R36, c[0x0][0x398] ;  /* 0x0000e600ff248b82 */ /* 0x000ea60000000a00 */
[----:B------:R-:W-:Y:S01]  /*2380*/  @!P0 IMAD R24, R24, UR6, RZ ;  /* 0x0000000618188c24 */ /* 0x000fe2000f8e02ff */
[----:B------:R-:W-:-:S03]  /*2390*/  @!P0 SHF.L.U32 R33, R26, 0x1, RZ ;  /* 0x000000011a218819 */ /* 0x000fc600000006ff */
[----:B------:R-:W-:-:S04]  /*23a0*/  @!P0 IMAD R31, R31, UR7, R24 ;  /* 0x000000071f1f8c24 */ /* 0x000fc8000f8e0218 */
[----:B------:R-:W-:Y:S01]  /*23b0*/  @!P0 IMAD.IADD R27, R27, 0x1, R31 ;  /* 0x000000011b1b8824 */ /* 0x000fe200078e021f */
[----:B0-----:R-:W-:-:S04]  /*23c0*/  @!P0 IADD3 R30, P1, PT, R33, R34, RZ ;  /* 0x00000022211e8210 */ /* 0x001fc80007f3e0ff */
[----:B------:R-:W-:-:S04]  /*23d0*/  @!P0 SHF.L.U64.HI R26, R26, 0x1, R27 ;  /* 0x000000011a1a8819 */ /* 0x000fc8000001021b */
[----:B------:R-:W-:-:S05]  /*23e0*/  @!P0 IADD3.X R31, PT, PT, R26, R35, RZ, P1, !PT ;  /* 0x000000231a1f8210 */ /* 0x000fca0000ffe4ff */
[----:B------:R2:W3:Y:S02]  /*23f0*/  @!P0 LDG.E R35, desc[UR8][R30.64] ;  /* 0x000000081e238981 */ /* 0x0004e4000c1e1900 */
[----:B--2---:R-:W-:-:S05]  /*2400*/  @!P0 IADD3 R30, P1, PT, R33, R36, RZ ;  /* 0x00000024211e8210 */ /* 0x004fca0007f3e0ff */
[----:B------:R-:W-:-:S05]  /*2410*/  @!P0 IMAD.X R31, R26, 0x1, R37, P1 ;  /* 0x000000011a1f8824 */ /* 0x000fca00008e0625 */
[----:B------:R0:W2:Y:S01]  /*2420*/  @!P0 LDG.E R24, desc[UR8][R30.64] ;  /* 0x000000081e188981 */ /* 0x0000a2000c1e1900 */
[----:B------:R-:W-:Y:S01]  /*2430*/  SHF.L.U32 R27, R32, 0x10, RZ ;  /* 0x00000010201b7819 */ /* 0x000fe200000006ff */
[----:B------:R-:W-:Y:S01]  /*2440*/  IMAD.U32 R29, R29, 0x10000, RZ ;  /* 0x000100001d1d7824 */ /* 0x000fe200078e00ff */
[----:B------:R-:W-:Y:S01]  /*2450*/  SHF.L.U32 R28, R28, 0x10, RZ ;  /* 0x000000101c1c7819 */ /* 0x000fe200000006ff */
[----:B------:R-:W-:Y:S01]  /*2460*/  IMAD.U32 R25, R25, 0x10000, RZ ;  /* 0x0001000019197824 */ /* 0x000fe200078e00ff */
[----:B------:R-:W-:Y:S01]  /*2470*/  IADD3 R23, PT, PT, R23, 0x2, RZ ;  /* 0x0000000217177810 */ /* 0x000fe20007ffe0ff */
[----:B------:R-:W-:Y:S01]  /*2480*/  FADD.FTZ R26, -R8, R27 ;  /* 0x0000001b081a7221 */ /* 0x000fe20000010100 */
[----:B------:R-:W-:Y:S02]  /*2490*/  VIADD R22, R22, 0x2 ;  /* 0x0000000216167836 */ /* 0x000fe40000000000 */
[----:B------:R-:W-:Y:S01]  /*24a0*/  ISETP.NE.AND P1, PT, R23, RZ, PT ;  /* 0x000000ff1700720c */ /* 0x000fe20003f25270 */
[----:B-1----:R-:W-:Y:S01]  /*24b0*/  FMUL.FTZ R27, R26, R9 ;  /* 0x000000091a1b7220 */ /* 0x002fe20000410000 */
[--C-:B------:R-:W-:Y:S01]  /*24c0*/  FADD.FTZ R26, -R8, R29.reuse ;  /* 0x0000001d081a7221 */ /* 0x100fe20000010100 */
[----:B------:R-:W-:-:S02]  /*24d0*/  PRMT R29, RZ, 0x7610, R29 ;  /* 0x00007610ff1d7816 */ /* 0x000fc4000000001d */
[----:B------:R-:W-:Y:S01]  /*24e0*/  FFMA.FTZ R32, R27, R6, R20 ;  /* 0x000000061b207223 */ /* 0x000fe20000010014 */
[----:B------:R-:W-:Y:S01]  /*24f0*/  FMUL.FTZ R26, R26, R9 ;  /* 0x000000091a1a7220 */ /* 0x000fe20000410000 */
[----:B0-----:R-:W-:Y:S02]  /*2500*/  PRMT R30, RZ, 0x7610, R30 ;  /* 0x00007610ff1e7816 */ /* 0x001fe4000000001e */
[----:B------:R-:W-:Y:S01]  /*2510*/  FMUL.FTZ R34, R32, -1.4426950216293334961 ;  /* 0xbfb8aa3b20227820 */ /* 0x000fe20000410000 */
[----:B------:R-:W-:-:S04]  /*2520*/  FFMA.FTZ R33, R26, R7, R21 ;  /* 0x000000071a217223 */ /* 0x000fc80000010015 */
[----:B------:R-:W-:Y:S01]  /*2530*/  FMUL.FTZ R31, R33, -1.4426950216293334961 ;  /* 0xbfb8aa3b211f7820 */ /* 0x000fe20000410000 */
[----:B------:R-:W0:Y:S05]  /*2540*/  MUFU.EX2 R34, R34 ;  /* 0x0000002200227308 */ /* 0x000e2a0000000800 */
[----:B------:R-:W1:Y:S01]  /*2550*/  MUFU.EX2 R31, R31 ;  /* 0x0000001f001f7308 */ /* 0x000e620000000800 */
[C---:B---3--:R-:W-:Y:S02]  /*2560*/  @!P0 PRMT R29, R35.reuse, 0x7610, R29 ;  /* 0x00007610231d8816 */ /* 0x048fe4000000001d */
[----:B------:R-:W-:Y:S01]  /*2570*/  @!P0 PRMT R30, R35, 0x7632, R30 ;  /* 0x00007632231e8816 */ /* 0x000fe2000000001e */
[----:B0-----:R-:W-:Y:S01]  /*2580*/  FADD.FTZ R35, R34, 1 ;  /* 0x3f80000022237421 */ /* 0x001fe20000010000 */
[----:B------:R-:W-:Y:S01]  /*2590*/  SHF.L.U32 R29, R29, 0x10, RZ ;  /* 0x000000101d1d7819 */ /* 0x000fe200000006ff */
[----:B-1----:R-:W-:-:S02]  /*25a0*/  FADD.FTZ R34, R31, 1 ;  /* 0x3f8000001f227421 */ /* 0x002fc40000010000 */
[----:B------:R-:W-:Y:S02]  /*25b0*/  IMAD.U32 R37, R30, 0x10000, RZ ;  /* 0x000100001e257824 */ /* 0x000fe400078e00ff */
[C---:B------:R-:W-:Y:S01]  /*25c0*/  FADD.FTZ R36, -R8.reuse, R29 ;  /* 0x0000001d08247221 */ /* 0x040fe20000010100 */
[----:B------:R-:W0:Y:S01]  /*25d0*/  MUFU.RCP R35, R35 ;  /* 0x0000002300237308 */ /* 0x000e220000001000 */
[----:B------:R-:W-:Y:S02]  /*25e0*/  FADD.FTZ R30, -R8, R37 ;  /* 0x00000025081e7221 */ /* 0x000fe40000010100 */
[-C--:B------:R-:W-:Y:S02]  /*25f0*/  FMUL.FTZ R29, R36, R9.reuse ;  /* 0x00000009241d7220 */ /* 0x080fe40000410000 */
[----:B------:R-:W-:Y:S02]  /*2600*/  FMUL.FTZ R30, R30, R9 ;  /* 0x000000091e1e7220 */ /* 0x000fe40000410000 */
[----:B------:R-:W-:Y:S01]  /*2610*/  FFMA.FTZ R38, R29, R6, R20 ;  /* 0x000000061d267223 */ /* 0x000fe20000010014 */
[----:B------:R-:W1:Y:S01]  /*2620*/  MUFU.RCP R34, R34 ;  /* 0x0000002200227308 */ /* 0x000e620000001000 */
[----:B------:R-:W-:-:S02]  /*2630*/  FFMA.FTZ R31, R30, R7, R21 ;  /* 0x000000071e1f7223 */ /* 0x000fc40000010015 */
[----:B------:R-:W-:Y:S02]  /*2640*/  FMUL.FTZ R36, R38, -1.4426950216293334961 ;  /* 0xbfb8aa3b26247820 */ /* 0x000fe40000410000 */
[----:B------:R-:W-:-:S04]  /*2650*/  FMUL.FTZ R40, R31, -1.4426950216293334961 ;  /* 0xbfb8aa3b1f287820 */ /* 0x000fc80000410000 */
[----:B------:R-:W3:Y:S01]  /*2660*/  MUFU.EX2 R36, R36 ;  /* 0x0000002400247308 */ /* 0x000ee20000000800 */
[----:B0-----:R-:W-:Y:S01]  /*2670*/  FADD.FTZ R37, -R35, 1 ;  /* 0x3f80000023257421 */ /* 0x001fe20000010100 */
[----:B------:R-:W-:Y:S02]  /*2680*/  FMUL.FTZ R28, R28, R35 ;  /* 0x000000231c1c7220 */ /* 0x000fe40000410000 */
[----:B------:R-:W0:Y:S01]  /*2690*/  MUFU.EX2 R40, R40 ;  /* 0x0000002800287308 */ /* 0x000e220000000800 */
[----:B------:R-:W-:Y:S01]  /*26a0*/  FFMA.FTZ R37, R32, R37, 1 ;  /* 0x3f80000020257423 */ /* 0x000fe20000010025 */
[----:B------:R-:W-:Y:S01]  /*26b0*/  PRMT R32, RZ, 0x7610, R32 ;  /* 0x00007610ff207816 */ /* 0x000fe20000000020 */
[----:B-1----:R-:W-:Y:S02]  /*26c0*/  FMUL.FTZ R25, R25, R34 ;  /* 0x0000002219197220 */ /* 0x002fe40000410000 */
[----:B------:R-:W-:Y:S01]  /*26d0*/  FMUL.FTZ R28, R28, R37 ;  /* 0x000000251c1c7220 */ /* 0x000fe20000410000 */
[----:B--2---:R-:W-:Y:S01]  /*26e0*/  @!P0 PRMT R32, R24, 0x7610, R32 ;  /* 0x0000761018208816 */ /* 0x004fe20000000020 */
[----:B---3--:R-:W-:Y:S01]  /*26f0*/  FADD.FTZ R39, R36, 1 ;  /* 0x3f80000024277421 */ /* 0x008fe20000010000 */
[----:B------:R-:W-:Y:S01]  /*2700*/  FADD.FTZ R36, -R34, 1 ;  /* 0x3f80000022247421 */ /* 0x000fe20000010100 */
[--C-:B------:R-:W-:Y:S01]  /*2710*/  FADD.FTZ R35, R28, R3.reuse ;  /* 0x000000031c237221 */ /* 0x100fe20000010000 */
[----:B------:R-:W-:Y:S01]  /*2720*/  PRMT R3, RZ, 0x7610, R3 ;  /* 0x00007610ff037816 */ /* 0x000fe20000000003 */
[----:B0-----:R-:W-:Y:S01]  /*2730*/  FADD.FTZ R41, R40, 1 ;  /* 0x3f80000028297421 */ /* 0x001fe20000010000 */
[----:B------:R-:W-:Y:S01]  /*2740*/  FFMA.FTZ R36, R33, R36, 1 ;  /* 0x3f80000021247423 */ /* 0x000fe20000010024 */
[----:B------:R-:W0:Y:S01]  /*2750*/  MUFU.RCP R39, R39 ;  /* 0x0000002700277308 */ /* 0x000e220000001000 */
[----:B------:R-:W-:-:S02]  /*2760*/  SHF.L.U32 R32, R32, 0x10, RZ ;  /* 0x0000001020207819 */ /* 0x000fc400000006ff */
[----:B------:R-:W-:Y:S01]  /*2770*/  @!P0 PRMT R3, R24, 0x7632, R3 ;  /* 0x0000763218038816 */ /* 0x000fe20000000003 */
[----:B------:R-:W-:Y:S01]  /*2780*/  FMUL.FTZ R25, R25, R36 ;  /* 0x0000002419197220 */ /* 0x000fe20000410000 */
[----:B------:R-:W-:Y:S01]  /*2790*/  FFMA.FTZ R36, R27, R28, R4 ;  /* 0x0000001c1b247223 */ /* 0x000fe20000010004 */
[----:B------:R-:W-:Y:S02]  /*27a0*/  FMUL.FTZ R28, R28, R6 ;  /* 0x000000061c1c7220 */ /* 0x000fe40000410000 */
[----:B------:R-:W1:Y:S01]  /*27b0*/  MUFU.RCP R34, R41 ;  /* 0x0000002900227308 */ /* 0x000e620000001000 */
[----:B------:R-:W-:Y:S02]  /*27c0*/  IMAD.U32 R3, R3, 0x10000, RZ ;  /* 0x0001000003037824 */ /* 0x000fe400078e00ff */
[----:B------:R-:W-:Y:S01]  /*27d0*/  FFMA.FTZ R17, R27, R28, R17 ;  /* 0x0000001c1b117223 */ /* 0x000fe20000010011 */
[----:B------:R-:W-:Y:S01]  /*27e0*/  FADD.FTZ R18, R28, R18 ;  /* 0x000000121c127221 */ /* 0x000fe20000010000 */
[C---:B------:R-:W-:Y:S01]  /*27f0*/  FADD.FTZ R28, R25.reuse, R0 ;  /* 0x00000000191c7221 */ /* 0x040fe20000010000 */
[----:B------:R-:W-:Y:S01]  /*2800*/  FFMA.FTZ R27, R26, R25, R5 ;  /* 0x000000191a1b7223 */ /* 0x000fe20000010005 */
[----:B------:R-:W-:Y:S01]  /*2810*/  FMUL.FTZ R25, R25, R7 ;  /* 0x0000000719197220 */ /* 0x000fe20000410000 */
[----:B0-----:R-:W-:Y:S01]  /*2820*/  FADD.FTZ R33, -R39, 1 ;  /* 0x3f80000027217421 */ /* 0x001fe20000010100 */
[----:B------:R-:W-:-:S02]  /*2830*/  FMUL.FTZ R32, R32, R39 ;  /* 0x0000002720207220 */ /* 0x000fc40000410000 */
[----:B------:R-:W-:Y:S01]  /*2840*/  FFMA.FTZ R17, R26, R25, R17 ;  /* 0x000000191a117223 */ /* 0x000fe20000010011 */
[----:B------:R-:W-:Y:S01]  /*2850*/  FFMA.FTZ R33, R38, R33, 1 ;  /* 0x3f80000026217423 */ /* 0x000fe20000010021 */
[----:B-1----:R-:W-:Y:S01]  /*2860*/  FADD.FTZ R4, -R34, 1 ;  /* 0x3f80000022047421 */ /* 0x002fe20000010100 */
[----:B------:R-:W-:Y:S02]  /*2870*/  FMUL.FTZ R3, R3, R34 ;  /* 0x0000002203037220 */ /* 0x000fe40000410000 */
[----:B------:R-:W-:Y:S01]  /*2880*/  FMUL.FTZ R32, R32, R33 ;  /* 0x0000002120207220 */ /* 0x000fe20000410000 */
[----:B------:R-:W-:Y:S01]  /*2890*/  FFMA.FTZ R4, R31, R4, 1 ;  /* 0x3f8000001f047423 */ /* 0x000fe20000010004 */
[----:B------:R-:W-:Y:S02]  /*28a0*/  FADD.FTZ R31, R25, R18 ;  /* 0x00000012191f7221 */ /* 0x000fe40000010000 */
[----:B------:R-:W-:Y:S01]  /*28b0*/  FMUL.FTZ R0, R32, R6 ;  /* 0x0000000620007220 */ /* 0x000fe20000410000 */
[----:B------:R-:W-:Y:S01]  /*28c0*/  FMUL.FTZ R5, R3, R4 ;  /* 0x0000000403057220 */ /* 0x000fe20000410000 */
[----:B------:R-:W-:-:S02]  /*28d0*/  FADD.FTZ R3, R35, R32 ;  /* 0x0000002023037221 */ /* 0x000fc40000010000 */
[----:B------:R-:W-:Y:S01]  /*28e0*/  FFMA.FTZ R18, R29, R0, R17 ;  /* 0x000000001d127223 */ /* 0x000fe20000010011 */
[----:B------:R-:W-:Y:S01]  /*28f0*/  FADD.FTZ R24, R31, R0 ;  /* 0x000000001f187221 */ /* 0x000fe20000010000 */
[----:B------:R-:W-:Y:S01]  /*2900*/  FMUL.FTZ R25, R5, R7 ;  /* 0x0000000705197220 */ /* 0x000fe20000410000 */
[----:B------:R-:W-:Y:S01]  /*2910*/  FADD.FTZ R0, R28, R5 ;  /* 0x000000051c007221 */ /* 0x000fe20000010000 */
[----:B------:R-:W-:Y:S01]  /*2920*/  FFMA.FTZ R4, R29, R32, R36 ;  /* 0x000000201d047223 */ /* 0x000fe20000010024 */
[C---:B------:R-:W-:Y:S01]  /*2930*/  FFMA.FTZ R5, R30.reuse, R5, R27 ;  /* 0x000000051e057223 */ /* 0x040fe2000001001b */
[----:B------:R-:W-:Y:S01]  /*2940*/  FFMA.FTZ R17, R30, R25, R18 ;  /* 0x000000191e117223 */ /* 0x000fe20000010012 */
[----:B------:R-:W-:Y:S01]  /*2950*/  FADD.FTZ R18, R25, R24 ;  /* 0x0000001819127221 */ /* 0x000fe20000010000 */
[----:B------:R-:W-:Y:S06]  /*2960*/  @P1 BRA `(.L_x_2042) ;  /* 0xfffffff400f41947 */ /* 0x000fec000383ffff */
.L_x_2034:
        /* <DEDUP_REMOVED lines=22> */
[----:B------:R-:W1:Y:S04]  /*2ad0*/  LDS R46, [R49+0x24] ;  /* 0x00002400312e7984 */ /* 0x000e680000000800 */
[----:B------:R-:W4:Y:S04]  /*2ae0*/  LDS R44, [R49+0x2c] ;  /* 0x00002c00312c7984 */ /* 0x000f280000000800 */
[----:B------:R-:W5:Y:S04]  /*2af0*/  LDS R43, [R49+0x28] ;  /* 0x00002800312b7984 */ /* 0x000f680000000800 */
        /* <DEDUP_REMOVED lines=12> */
[----:B-1----:R-:W-:-:S03]  /*2bc0*/  FADD.FTZ R9, R45, R46 ;  /* 0x0000002e2d097221 */ /* 0x002fc60000010000 */
[----:B------:R-:W1:Y:S01]  /*2bd0*/  LDS R36, [R49+0x4c] ;  /* 0x00004c0031247984 */ /* 0x000e620000000800 */
[----:B----4-:R-:W-:Y:S01]  /*2be0*/  FADD.FTZ R7, R44, R7 ;  /* 0x000000072c077221 */ /* 0x010fe20000010000 */
[----:B------:R-:W-:Y:S02]  /*2bf0*/  FSEL R6, R9, R46, !P0 ;  /* 0x0000002e09067208 */ /* 0x000fe40004000000 */
[----:B------:R-:W4:Y:S01]  /*2c00*/  LDS R34, [R49+0x54] ;  /* 0x0000540031227984 */ /* 0x000f220000000800 */
[----:B-----5:R-:W-:-:S03]  /*2c10*/  ISETP.NE.AND P0, PT, R43, RZ, PT ;  /* 0x000000ff2b00720c */ /* 0x020fc60003f05270 */
[----:B------:R-:W5:Y:S01]  /*2c20*/  LDS R32, [R49+0x5c] ;  /* 0x00005c0031207984 */ /* 0x000f620000000800 */
        /* <DEDUP_REMOVED lines=25> */
[----:B-1----:R-:W-:-:S02]  /*2dc0*/  ISETP.NE.AND P0, PT, R36, RZ, PT ;  /* 0x000000ff2400720c */ /* 0x002fc40003f05270 */
[----:B------:R-:W1:Y:S01]  /*2dd0*/  LDS R21, [R49+0x80] ;  /* 0x0000800031157984 */ /* 0x000e620000000800 */
[----:B----4-:R-:W-:Y:S01]  /*2de0*/  FADD.FTZ R9, R34, R7 ;  /* 0x0000000722097221 */ /* 0x010fe20000010000 */
[----:B------:R-:W-:Y:S02]  /*2df0*/  FSEL R7, R6, R33, !P0 ;  /* 0x0000002106077208 */ /* 0x000fe40004000000 */
[----:B------:R-:W-:Y:S01]  /*2e00*/  LDS R22, [R49+0x84] ;  /* 0x0000840031167984 */ /* 0x000fe20000000800 */
[----:B------:R-:W-:Y:S02]  /*2e10*/  P2R R64, PR, RZ, 0x1 ;  /* 0x00000001ff407803 */ /* 0x000fe40000000000 */
[----:B------:R-:W-:Y:S01]  /*2e20*/  FSEL R6, R9, R34, !P0 ;  /* 0x0000002209067208 */ /* 0x000fe20004000000 */
[----:B------:R-:W4:Y:S01]  /*2e30*/  LDS R20, [R49+0x7c] ;  /* 0x00007c0031147984 */ /* 0x000f220000000800 */
[----:B-----5:R-:W-:Y:S01]  /*2e40*/  FADD.FTZ R7, R32, R7 ;  /* 0x0000000720077221 */ /* 0x020fe20000010000 */
[----:B---3--:R-:W-:-:S02]  /*2e50*/  ISETP.NE.AND P0, PT, R31, RZ, PT ;  /* 0x000000ff1f00720c */ /* 0x008fc40003f05270 */
[----:B------:R-:W-:Y:S01]  /*2e60*/  LDS R18, [R49+0x8c] ;  /* 0x00008c0031127984 */ /* 0x000fe20000000800 */
[----:B------:R-:W-:Y:S01]  /*2e70*/  FADD.FTZ R8, R29, R6 ;  /* 0x000000061d087221 */ /* 0x000fe20000010000 */
[----:B------:R-:W-:Y:S02]  /*2e80*/  FSEL R6, R7, R32, !P0 ;  /* 0x0000002007067208 */ /* 0x000fe40004000000 */
[----:B------:R-:W3:Y:S01]  /*2e90*/  LDS R19, [R49+0x88] ;  /* 0x0000880031137984 */ /* 0x000ee20000000800 */
[----:B------:R-:W-:Y:S02]  /*2ea0*/  P2R R65, PR, RZ, 0x1 ;  /* 0x00000001ff417803 */ /* 0x000fe40000000000 */
[----:B------:R-:W-:Y:S01]  /*2eb0*/  FSEL R7, R8, R29, !P0 ;  /* 0x0000001d08077208 */ /* 0x000fe20004000000 */
[----:B------:R-:W5:Y:S01]  /*2ec0*/  LDS R17, [R49+0x90] ;  /* 0x0000900031117984 */ /* 0x000f620000000800 */
[----:B------:R-:W-:Y:S01]  /*2ed0*/  FADD.FTZ R8, R27, R6 ;  /* 0x000000061b087221 */ /* 0x000fe20000010000 */
[----:B------:R-:W-:-:S02]  /*2ee0*/  ISETP.NE.AND P0, PT, R30, RZ, PT ;  /* 0x000000ff1e00720c */ /* 0x000fc40003f05270 */
[----:B------:R-:W5:Y:S01]  /*2ef0*/  LDS R26, [R49+0x10] ;  /* 0x00001000311a7984 */ /* 0x000f620000000800 */
[----:B------:R-:W-:Y:S01]  /*2f00*/  FADD.FTZ R9, R28, R7 ;  /* 0x000000071c097221 */ /* 0x000fe20000010000 */
[----:B------:R-:W-:Y:S02]  /*2f10*/  FSEL R7, R8, R27, !P0 ;  /* 0x0000001b08077208 */ /* 0x000fe40004000000 */
[----:B------:R-:W5:Y:S01]  /*2f20*/  LDS R15, [R49+0x98] ;  /* 0x00009800310f7984 */ /* 0x000f620000000800 */
[----:B------:R-:W-:Y:S02]  /*2f30*/  P2R R66, PR, RZ, 0x1 ;  /* 0x00000001ff427803 */ /* 0x000fe40000000000 */
[----:B------:R-:W-:Y:S01]  /*2f40*/  FSEL R8, R9, R28, !P0 ;  /* 0x0000001c09087208 */ /* 0x000fe20004000000 */
[----:B------:R-:W5:Y:S01]  /*2f50*/  LDS R16, [R49+0x94] ;  /* 0x0000940031107984 */ /* 0x000f620000000800 */
        /* <DEDUP_REMOVED lines=8> */
[----:B-1----:R-:W-:Y:S01]  /*2fe0*/  FADD.FTZ R52, R21, R52 ;  /* 0x0000003415347221 */ /* 0x002fe20000010000 */
[----:B------:R-:W1:Y:S01]  /*2ff0*/  LDS R11, [R49+0xa8] ;  /* 0x0000a800310b7984 */ /* 0x000e620000000800 */
[----:B----4-:R-:W-:Y:S01]  /*3000*/  ISETP.NE.AND P1, PT, R20, RZ, PT ;  /* 0x000000ff1400720c */ /* 0x010fe20003f25270 */
[----:B------:R-:W-:-:S02]  /*3010*/  FADD.FTZ R53, R22, R7 ;  /* 0x0000000716357221 */ /* 0x000fc40000010000 */
[----:B------:R-:W4:Y:S01]  /*3020*/  LDS R9, [R49+0xb0] ;  /* 0x0000b00031097984 */ /* 0x000f220000000800 */
[----:B------:R-:W-:Y:S02]  /*3030*/  FSEL R7, R52, R21, !P1 ;  /* 0x0000001534077208 */ /* 0x000fe40004800000 */
[----:B------:R-:W-:Y:S01]  /*3040*/  FSEL R52, R53, R22, !P1 ;  /* 0x0000001635347208 */ /* 0x000fe20004800000 */
[----:B------:R-:W4:Y:S01]  /*3050*/  LDS R10, [R49+0xac] ;  /* 0x0000ac00310a7984 */ /* 0x000f220000000800 */
[----:B---3--:R-:W-:Y:S01]  /*3060*/  ISETP.NE.AND P2, PT, R19, RZ, PT ;  /* 0x000000ff1300720c */ /* 0x008fe20003f45270 */
[----:B------:R-:W-:Y:S02]  /*3070*/  FADD.FTZ R7, R18, R7 ;  /* 0x0000000712077221 */ /* 0x000fe40000010000 */
[----:B------:R-:W3:Y:S01]  /*3080*/  LDS R8, [R49+0xb4] ;  /* 0x0000b40031087984 */ /* 0x000ee20000000800 */
[----:B-----5:R-:W-:Y:S02]  /*3090*/  FADD.FTZ R54, R17, R52 ;  /* 0x0000003411367221 */ /* 0x020fe40000010000 */
        /* <DEDUP_REMOVED lines=15> */
[----:B-1----:R-:W-:Y:S01]  /*3190*/  FADD.FTZ R52, R11, R52 ;  /* 0x000000340b347221 */ /* 0x002fe20000010000 */
[----:B------:R-:W-:-:S04]  /*31a0*/  FSEL R6, R7, R12, !P4 ;  /* 0x0000000c07067208 */ /* 0x000fc80006000000 */
[----:B------:R-:W-:Y:S01]  /*31b0*/  FSEL R7, R52, R11, !P4 ;  /* 0x0000000b34077208 */ /* 0x000fe20006000000 */
[----:B----4-:R-:W-:Y:S01]  /*31c0*/  FADD.FTZ R6, R9, R6 ;  /* 0x0000000609067221 */ /* 0x010fe20000010000 */
[C---:B------:R-:W-:Y:S01]  /*31d0*/  ISETP.NE.AND P5, PT, R10.reuse, RZ, PT ;  /* 0x000000ff0a00720c */ /* 0x040fe20003fa5270 */
[----:B------:R-:W-:Y:S02]  /*31e0*/  IMAD.IADD R55, R10, 0x1, R55 ;  /* 0x000000010a377824 */ /* 0x000fe400078e0237 */
[----:B---3--:R-:W-:Y:S01]  /*31f0*/  FADD.FTZ R53, R8, R7 ;  /* 0x0000000708357221 */ /* 0x008fe20000010000 */
        /* <DEDUP_REMOVED lines=27> */
[----:B------:R-:W-:-:S03]  /*33b0*/  ISETP.GE.AND P0, PT, R59, 0x4, PT ;  /* 0x000000043b00780c */ /* 0x000fc60003f06270 */
[----:B------:R-:W-:-:S05]  /*33c0*/  IMAD.IADD R58, R57, 0x1, R56 ;  /* 0x00000001393a7824 */ /* 0x000fca00078e0238 */
[----:B------:R-:W0:Y:S01]  /*33d0*/  SHFL.UP PT, R56, R58, 0x4, RZ ;  /* 0x048000003a387989 */ /* 0x000e2200000e00ff */
[----:B-1----:R-:W-:Y:S01]  /*33e0*/  FADD.FTZ R54, R7, R69 ;  /* 0x0000004507367221 */ /* 0x002fe20000010000 */
[----:B------:R-:W-:Y:S01]  /*33f0*/  ISETP.NE.AND P6, PT, R58, RZ, PT ;  /* 0x000000ff3a00720c */ /* 0x000fe20003fc5270 */
[----:B--2---:R-:W-:-:S03]  /*3400*/  FADD.FTZ R53, R6, R53 ;  /* 0x0000003506357221 */ /* 0x004fc60000010000 */
[----:B------:R-:W-:Y:S02]  /*3410*/  @P0 FSEL R7, R54, R7, !P6 ;  /* 0x0000000736070208 */ /* 0x000fe40007000000 */
[----:B------:R-:W-:-:S05]  /*3420*/  @P0 FSEL R6, R53, R6, !P6 ;  /* 0x0000000635060208 */ /* 0x000fca0007000000 */
[----:B------:R-:W1:Y:S01]  /*3430*/  SHFL.UP PT, R69, R6, 0x8, RZ ;  /* 0x0500000006457989 */ /* 0x000e6200000e00ff */
[----:B0-----:R-:W-:-:S03]  /*3440*/  SEL R57, R56, RZ, P0 ;  /* 0x000000ff38397207 */ /* 0x001fc60000000000 */
[----:B------:R-:W0:Y:S01]  /*3450*/  SHFL.UP PT, R56, R7, 0x8, RZ ;  /* 0x0500000007387989 */ /* 0x000e2200000e00ff */
[----:B------:R-:W-:Y:S02]  /*3460*/  ISETP.GE.AND P0, PT, R59, 0x8, PT ;  /* 0x000000083b00780c */ /* 0x000fe40003f06270 */
[----:B------:R-:W-:-:S04]  /*3470*/  IADD3 R57, PT, PT, R58, R57, RZ ;  /* 0x000000393a397210 */ /* 0x000fc80007ffe0ff */
[----:B------:R-:W-:Y:S01]  /*3480*/  ISETP.NE.AND P6, PT, R57, RZ, PT ;  /* 0x000000ff3900720c */ /* 0x000fe20003fc5270 */
[----:B-1----:R-:W-:-:S06]  /*3490*/  FADD.FTZ R69, R6, R69 ;  /* 0x0000004506457221 */ /* 0x002fcc0000010000 */
[----:B------:R-:W-:-:S05]  /*34a0*/  @P0 FSEL R6, R69, R6, !P6 ;  /* 0x0000000645060208 */ /* 0x000fca0007000000 */
[----:B------:R-:W1:Y:S01]  /*34b0*/  SHFL.UP PT, R69, R6, 0x10, RZ ;  /* 0x0600000006457989 */ /* 0x000e6200000e00ff */
[----:B0-----:R-:W-:-:S05]  /*34c0*/  FADD.FTZ R56, R7, R56 ;  /* 0x0000003807387221 */ /* 0x001fca0000010000 */
[----:B------:R-:W-:Y:S02]  /*34d0*/  @P0 FSEL R7, R56, R7, !P6 ;  /* 0x0000000738070208 */ /* 0x000fe40007000000 */
[----:B------:R-:W0:Y:S04]  /*34e0*/  SHFL.UP PT, R56, R57, 0x8, RZ ;  /* 0x0500000039387989 */ /* 0x000e2800000e00ff */
[----:B------:R-:W2:Y:S01]  /*34f0*/  SHFL.UP PT, R67, R7, 0x10, RZ ;  /* 0x0600000007437989 */ /* 0x000ea200000e00ff */
[----:B-1----:R-:W-:Y:S01]  /*3500*/  FADD.FTZ R69, R6, R69 ;  /* 0x0000004506457221 */ /* 0x002fe20000010000 */
[----:B0-----:R-:W-:Y:S02]  /*3510*/  SEL R56, R56, RZ, P0 ;  /* 0x000000ff38387207 */ /* 0x001fe40000000000 */
[----:B------:R-:W-:Y:S01]  /*3520*/  ISETP.GE.AND P0, PT, R59, 0x10, PT ;  /* 0x000000103b00780c */ /* 0x000fe20003f06270 */
[----:B--2---:R-:W-:-:S02]  /*3530*/  FADD.FTZ R54, R7, R67 ;  /* 0x0000004307367221 */ /* 0x004fc40000010000 */
[----:B------:R-:W-:-:S05]  /*3540*/  IMAD.IADD R58, R57, 0x1, R56 ;  /* 0x00000001393a7824 */ /* 0x000fca00078e0238 */
[----:B------:R-:W0:Y:S01]  /*3550*/  SHFL.UP PT, R56, R58, 0x10, RZ ;  /* 0x060000003a387989 */ /* 0x000e2200000e00ff */
[----:B------:R-:W-:-:S04]  /*3560*/  ISETP.NE.AND P6, PT, R58, RZ, PT ;  /* 0x000000ff3a00720c */ /* 0x000fc80003fc5270 */
[----:B------:R-:W-:Y:S02]  /*3570*/  @P0 FSEL R7, R54, R7, !P6 ;  /* 0x0000000736070208 */ /* 0x000fe40007000000 */
[----:B------:R-:W-:Y:S02]  /*3580*/  @P0 FSEL R6, R69, R6, !P6 ;  /* 0x0000000645060208 */ /* 0x000fe40007000000 */
[----:B------:R-:W-:Y:S02]  /*3590*/  ISETP.GE.AND P6, PT, R59, 0x10, PT ;  /* 0x000000103b00780c */ /* 0x000fe40003fc6270 */
[----:B------:R-:W1:Y:S01]  /*35a0*/  SHFL.UP PT, R7, R7, 0x1, RZ ;  /* 0x0420000007077989 */ /* 0x000e6200000e00ff */
[----:B------:R-:W-:Y:S02]  /*35b0*/  ISETP.NE.AND P0, PT, R52, RZ, PT ;  /* 0x000000ff3400720c */ /* 0x000fe40003f05270 */
[----:B0-----:R-:W-:Y:S02]  /*35c0*/  SEL R57, R56, RZ, P6 ;  /* 0x000000ff38397207 */ /* 0x001fe40003000000 */
[----:B------:R0:W2:Y:S02]  /*35d0*/  SHFL.UP PT, R56, R6, 0x1, RZ ;  /* 0x0420000006387989 */ /* 0x0000a400000e00ff */
[----:B------:R-:W-:-:S06]  /*35e0*/  IADD3 R57, PT, PT, R58, R57, RZ ;  /* 0x000000393a397210 */ /* 0x000fcc0007ffe0ff */
[----:B0-----:R-:W3:Y:S02]  /*35f0*/  SHFL.UP PT, R57, R57, 0x1, RZ ;  /* 0x0420000039397989 */ /* 0x001ee400000e00ff */
.L_x_2065:
        /* <DEDUP_REMOVED lines=48> */
[----:B------:R-:W-:Y:S01]  /*3900*/  ISETP.NE.AND P5, PT, R60, RZ, PT ;  /* 0x000000ff3c00720c */ /* 0x000fe20003fa5270 */
[----:B------:R2:W-:Y:S01]  /*3910*/  STS [R49+0x1c], R48 ;  /* 0x00001c3031007388 */ /* 0x0005e20000000800 */
        /* <DEDUP_REMOVED lines=29> */
[----:B------:R2:W-:Y:S03]  /*3af0*/  STS [R49+0x3c], R40 ;  /* 0x00003c2831007388 */ /* 0x0005e60000000800 */
[----:B------:R-:W-:Y:S01]  /*3b00*/  IADD3 R16, PT, PT, R16, R19, RZ ;  /* 0x0000001310107210 */ /* 0x000fe20007ffe0ff */
[----:B------:R2:W-:Y:S04]  /*3b10*/  STS [R49+0x4c], R36 ;  /* 0x00004c2431007388 */ /* 0x0005e80000000800 */
[----:B------:R-:W-:Y:S01]  /*3b20*/  IMAD.IADD R13, R13, 0x1, R16 ;  /* 0x000000010d0d7824 */ /* 0x000fe200078e0210 */
        /* <DEDUP_REMOVED lines=29> */
.L_x_2043:
[----:B--2---:R-:W1:Y:S01]  /*3d00*/  S2R R13, SR_CgaCtaId ;  /* 0x00000000000d7919 */ /* 0x004e620000008800 */
[----:B0-----:R-:W-:Y:S01]  /*3d10*/  MOV R18, 0x400 ;  /* 0x0000040000127802 */ /* 0x001fe20000000f00 */
[----:B------:R-:W-:Y:S01]  /*3d20*/  IMAD.MOV.U32 R6, RZ, RZ, RZ ;  /* 0x000000ffff067224 */ /* 0x000fe200078e00ff */
[----:B------:R-:W-:Y:S05]  /*3d30*/  WARPSYNC.ALL ;  /* 0x0000000000007948 */ /* 0x000fea0003800000 */
[----:B------:R-:W0:Y:S01]  /*3d40*/  S2R R7, SR_TID.X ;  /* 0x0000000000077919 */ /* 0x000e220000002100 */
[----:B-1----:R-:W-:Y:S01]  /*3d50*/  LEA R9, R13, R18, 0x18 ;  /* 0x000000120d097211 */ /* 0x002fe200078ec0ff */
[----:B0-----:R-:W-:-:S04]  /*3d60*/  IMAD.HI.U32 R6, R7, 0x12492493, R6 ;  /* 0x1249249307067827 */ /* 0x001fc800078e0006 */
        /* <DEDUP_REMOVED lines=8> */
[----:B------:R-:W-:-:S04]  /*3df0*/  UIADD3 UR4, UPT, UPT, UR4, -0x2, URZ ;  /* 0xfffffffe04047890 */ /* 0x000fc8000fffe0ff */
[----:B0-----:R-:W-:Y:S02]  /*3e00*/  LEA R6, R12, -R6, 0x1 ;  /* 0x800000060c067211 */ /* 0x001fe400078e08ff */
[----:B------:R-:W-:Y:S02]  /*3e10*/  BAR.SYNC.DEFER_BLOCKING 0x0 ;  /* 0x0000000000007b1d */ /* 0x000fe40000010000 */
[----:B------:R-:W-:-:S06]  /*3e20*/  ISETP.NE.AND P2, PT, R6, UR4, PT ;  /* 0x0000000406007c0c */ /* 0x000fcc000bf45270 */
[----:B------:R-:W2:Y:S07]  /*3e30*/  S2UR UR4, SR_CTAID.X ;  /* 0x00000000000479c3 */ /* 0x000eae0000002500 */
[----:B------:R-:W-:Y:S01]  /*3e40*/  @!P2 VIADD R8, R18, 0x16a0 ;  /* 0x000016a01208a836 */ /* 0x000fe20000000000 */
        /* <DEDUP_REMOVED lines=20> */
[----:B0-----:R-:W-:-:S04]  /*3f90*/  IMAD.SHL.U32 R7, R6, 0x2, RZ ;  /* 0x0000000206077824 */ /* 0x001fc800078e00ff */
[CC--:B------:R-:W-:Y:S02]  /*3fa0*/  IMAD R11, R7.reuse, R15.reuse, R15 ;  /* 0x0000000f070b7224 */ /* 0x0c0fe400078e020f */
[----:B------:R-:W-:-:S03]  /*3fb0*/  IMAD R7, R7, R15, R10 ;  /* 0x0000000f07077224 */ /* 0x000fc600078e020a */
[----:B------:R-:W-:Y:S01]  /*3fc0*/  IADD3 R11, PT, PT, R10, R11, RZ ;  /* 0x0000000b0a0b7210 */ /* 0x000fe20007ffe0ff */
[----:B-1----:R-:W-:-:S04]  /*3fd0*/  IMAD.WIDE R6, R7, 0x4, R8 ;  /* 0x0000000407067825 */ /* 0x002fc800078e0208 */
[----:B------:R-:W-:Y:S01]  /*3fe0*/  IMAD.WIDE R8, R11, 0x4, R8 ;  /* 0x000000040b087825 */ /* 0x000fe200078e0208 */
[----:B--2---:R1:W-:Y:S04]  /*3ff0*/  REDG.E.ADD.F32.FTZ.RN.STRONG.GPU desc[UR8][R6.64], R12 ;  /* 0x0000000c060079a6 */ /* 0x0043e8000c12f308 */
[----:B------:R1:W-:Y:S02]  /*4000*/  REDG.E.ADD.F32.FTZ.RN.STRONG.GPU desc[UR8][R8.64], R13 ;  /* 0x0000000d080079a6 */ /* 0x0003e4000c12f308 */
.L_x_2046:
[----:B------:R-:W-:Y:S05]  /*4010*/  BSYNC.RECONVERGENT B0 ;  /* 0x0000000000007941 */ /* 0x000fea0003800200 */
.L_x_2045:
        /* <DEDUP_REMOVED lines=23> */
.L_x_2044:
[----:B------:R-:W-:Y:S02]  /*4190*/  IMAD.MOV.U32 R52, RZ, RZ, 0x1 ;  /* 0x00000001ff347424 */ /* 0x000fe400078e00ff */
[----:B------:R-:W-:Y:S02]  /*41a0*/  HFMA2 R53, -RZ, RZ, 0, 0 ;  /* 0x00000000ff357431 */ /* 0x000fe400000001ff */
[----:B------:R-:W-:Y:S01]  /*41b0*/  IMAD.MOV.U32 R54, RZ, RZ, -0x1 ;  /* 0xffffffffff367424 */ /* 0x000fe200078e00ff */
[----:B------:R-:W-:Y:S02]  /*41c0*/  P2R R68, PR, RZ, 0x1 ;  /* 0x00000001ff447803 */ /* 0x000fe40000000000 */
[----:B------:R-:W-:-:S13]  /*41d0*/  ISETP.GE.AND P0, PT, R59, 0x1, PT ;  /* 0x000000013b00780c */ /* 0x000fda0003f06270 */
[----:B------:R-:W-:Y:S05]  /*41e0*/  WARPSYNC.COLLECTIVE R54, `(.L_x_2047) ;  /* 0x0000000036087348 */ /* 0x000fea0003c00000 */
[----:B------:R0:W1:Y:S02]  /*41f0*/  SHFL.UP P6, R56, R55, R52, R53 ;  /* 0x0400003437387389 */ /* 0x00006400000c0035 */
[----:B01----:R-:W-:Y:S05]  /*4200*/  ENDCOLLECTIVE ;  /* 0x000000000000791b */ /* 0x003fea0003800000 */
.L_x_2047:
[----:B------:R-:W-:Y:S02]  /*4210*/  P2R R67, PR, RZ, 0x2 ;  /* 0x00000002ff437803 */ /* 0x000fe40000000000 */
[----:B------:R-:W-:Y:S02]  /*4220*/  ISETP.NE.AND P1, PT, R55, RZ, PT ;  /* 0x000000ff3700720c */ /* 0x000fe40003f25270 */
[----:B------:R-:W-:-:S04]  /*4230*/  SEL R56, R56, RZ, P0 ;  /* 0x000000ff38387207 */ /* 0x000fc80000000000 */
[----:B------:R-:W-:Y:S01]  /*4240*/  IADD3 R57, PT, PT, R55, R56, RZ ;  /* 0x0000003837397210 */ /* 0x000fe20007ffe0ff */
[----:B------:R-:W-:-:S07]  /*4250*/  IMAD.MOV.U32 R55, RZ, RZ, R7 ;  /* 0x000000ffff377224 */ /* 0x000fce00078e0007 */
[----:B------:R-:W-:Y:S05]  /*4260*/  WARPSYNC.COLLECTIVE R54, `(.L_x_2048) ;  /* 0x0000000036087348 */ /* 0x000fea0003c00000 */
[----:B------:R0:W1:Y:S02]  /*4270*/  SHFL.UP P6, R56, R55, R52, R53 ;  /* 0x0400003437387389 */ /* 0x00006400000c0035 */
[----:B01----:R-:W-:Y:S05]  /*4280*/  ENDCOLLECTIVE ;  /* 0x000000000000791b */ /* 0x003fea0003800000 */
.L_x_2048:
[----:B------:R-:W-:Y:S01]  /*4290*/  MOV R55, R6 ;  /* 0x0000000600377202 */ /* 0x000fe20000000f00 */
[----:B------:R-:W-:-:S05]  /*42a0*/  FADD.FTZ R56, R7, R56 ;  /* 0x0000003807387221 */ /* 0x000fca0000010000 */
[----:B------:R-:W-:-:S07]  /*42b0*/  @P0 FSEL R7, R56, R7, !P1 ;  /* 0x0000000738070208 */ /* 0x000fce0004800000 */
[----:B------:R-:W-:Y:S05]  /*42c0*/  WARPSYNC.COLLECTIVE R54, `(.L_x_2049) ;  /* 0x0000000036087348 */ /* 0x000fea0003c00000 */
[----:B------:R0:W1:Y:S02]  /*42d0*/  SHFL.UP P6, R56, R55, R52, R53 ;  /* 0x0400003437387389 */ /* 0x00006400000c0035 */
[----:B01----:R-:W-:Y:S05]  /*42e0*/  ENDCOLLECTIVE ;  /* 0x000000000000791b */ /* 0x003fea0003800000 */
.L_x_2049:
[----:B------:R-:W-:Y:S01]  /*42f0*/  MOV R55, R57 ;  /* 0x0000003900377202 */ /* 0x000fe20000000f00 */
[----:B------:R-:W-:Y:S02]  /*4300*/  IMAD.MOV.U32 R52, RZ, RZ, 0x2 ;  /* 0x00000002ff347424 */ /* 0x000fe400078e00ff */
[----:B------:R-:W-:-:S07]  /*4310*/  IMAD.MOV.U32 R69, RZ, RZ, R56 ;  /* 0x000000ffff457224 */ /* 0x000fce00078e0038 */
[----:B------:R-:W-:Y:S05]  /*4320*/  WARPSYNC.COLLECTIVE R54, `(.L_x_2050) ;  /* 0x0000000036087348 */ /* 0x000fea0003c00000 */
[----:B------:R0:W1:Y:S02]  /*4330*/  SHFL.UP P6, R56, R55, R52, R53 ;  /* 0x0400003437387389 */ /* 0x00006400000c0035 */
[----:B01----:R-:W-:Y:S05]  /*4340*/  ENDCOLLECTIVE ;  /* 0x000000000000791b */ /* 0x003fea0003800000 */
.L_x_2050:
        /* <DEDUP_REMOVED lines=10> */
.L_x_2051:
[----:B------:R-:W-:Y:S01]  /*43f0*/  IMAD.MOV.U32 R55, RZ, RZ, R6 ;  /* 0x000000ffff377224 */ /* 0x000fe200078e0006 */
[----:B------:R-:W-:-:S05]  /*4400*/  MOV R69, R56 ;  /* 0x0000003800457202 */ /* 0x000fca0000000f00 */
[----:B------:R-:W-:-:S05]  /*4410*/  FADD.FTZ R56, R7, R69 ;  /* 0x0000004507387221 */ /* 0x000fca0000010000 */
[----:B------:R-:W-:-:S07]  /*4420*/  @P1 FSEL R7, R56, R7, !P0 ;  /* 0x0000000738071208 */ /* 0x000fce0004000000 */
[----:B------:R-:W-:Y:S05]  /*4430*/  WARPSYNC.COLLECTIVE R54, `(.L_x_2052) ;  /* 0x0000000036087348 */ /* 0x000fea0003c00000 */
[----:B------:R0:W1:Y:S02]  /*4440*/  SHFL.UP P6, R56, R55, R52, R53 ;  /* 0x0400003437387389 */ /* 0x00006400000c0035 */
[----:B01----:R-:W-:Y:S05]  /*4450*/  ENDCOLLECTIVE ;  /* 0x000000000000791b */ /* 0x003fea0003800000 */
.L_x_2052:
[----:B------:R-:W-:Y:S02]  /*4460*/  IMAD.MOV.U32 R55, RZ, RZ, R58 ;  /* 0x000000ffff377224 */ /* 0x000fe400078e003a */
        /* <DEDUP_REMOVED lines=8> */
.L_x_2053:
[----:B------:R-:W-:Y:S02]  /*44f0*/  ISETP.GE.AND P1, PT, R59, 0x4, PT ;  /* 0x000000043b00780c */ /* 0x000fe40003f26270 */
[----:B------:R-:W-:Y:S01]  /*4500*/  ISETP.NE.AND P0, PT, R58, RZ, PT ;  /* 0x000000ff3a00720c */ /* 0x000fe20003f05270 */
[----:B------:R-:W-:Y:S01]  /*4510*/  IMAD.MOV.U32 R55, RZ, RZ, R7 ;  /* 0x000000ffff377224 */ /* 0x000fe200078e0007 */
[----:B------:R-:W-:-:S11]  /*4520*/  SEL R57, R56, RZ, P1 ;  /* 0x000000ff38397207 */ /* 0x000fd60000800000 */
[----:B------:R-:W-:Y:S05]  /*4530*/  WARPSYNC.COLLECTIVE R54, `(.L_x_2054) ;  /* 0x0000000036087348 */ /* 0x000fea0003c00000 */
[----:B------:R0:W1:Y:S02]  /*4540*/  SHFL.UP P6, R56, R55, R52, R53 ;  /* 0x0400003437387389 */ /* 0x00006400000c0035 */
[----:B01----:R-:W-:Y:S05]  /*4550*/  ENDCOLLECTIVE ;  /* 0x000000000000791b */ /* 0x003fea0003800000 */
.L_x_2054:
[----:B------:R-:W-:Y:S01]  /*4560*/  IADD3 R57, PT, PT, R58, R57, RZ ;  /* 0x000000393a397210 */ /* 0x000fe20007ffe0ff */
[----:B------:R-:W-:Y:S01]  /*4570*/  IMAD.MOV.U32 R55, RZ, RZ, R6 ;  /* 0x000000ffff377224 */ /* 0x000fe200078e0006 */
[----:B------:R-:W-:-:S05]  /*4580*/  MOV R69, R56 ;  /* 0x0000003800457202 */ /* 0x000fca0000000f00 */
[----:B------:R-:W-:-:S05]  /*4590*/  FADD.FTZ R56, R7, R69 ;  /* 0x0000004507387221 */ /* 0x000fca0000010000 */
[----:B------:R-:W-:-:S07]  /*45a0*/  @P1 FSEL R7, R56, R7, !P0 ;  /* 0x0000000738071208 */ /* 0x000fce0004000000 */
[----:B------:R-:W-:Y:S05]  /*45b0*/  WARPSYNC.COLLECTIVE R54, `(.L_x_2055) ;  /* 0x0000000036087348 */ /* 0x000fea0003c00000 */
[----:B------:R0:W1:Y:S02]  /*45c0*/  SHFL.UP P6, R56, R55, R52, R53 ;  /* 0x0400003437387389 */ /* 0x00006400000c0035 */
[----:B01----:R-:W-:Y:S05]  /*45d0*/  ENDCOLLECTIVE ;  /* 0x000000000000791b */ /* 0x003fea0003800000 */
.L_x_2055:
[----:B------:R-:W-:Y:S02]  /*45e0*/  IMAD.MOV.U32 R55, RZ, RZ, R57 ;  /* 0x000000ffff377224 */ /* 0x000fe400078e0039 */
[----:B------:R-:W-:Y:S01]  /*45f0*/  HFMA2 R52, -RZ, RZ, 0, 4.76837158203125e-07 ;  /* 0x00000008ff347431 */ /* 0x000fe200000001ff */
[----:B------:R-:W-:-:S05]  /*4600*/  MOV R53, R56 ;  /* 0x0000003800357202 */ /* 0x000fca0000000f00 */
[----:B------:R-:W-:Y:S01]  /*4610*/  FADD.FTZ R69, R6, R53 ;  /* 0x0000003506457221 */ /* 0x000fe20000010000 */
[----:B------:R-:W-:-:S04]  /*4620*/  IMAD.MOV.U32 R53, RZ, RZ, RZ ;  /* 0x000000ffff357224 */ /* 0x000fc800078e00ff */
[----:B------:R-:W-:-:S07]  /*4630*/  @P1 FSEL R6, R69, R6, !P0 ;  /* 0x0000000645061208 */ /* 0x000fce0004000000 */
[----:B------:R-:W-:Y:S05]  /*4640*/  WARPSYNC.COLLECTIVE R54, `(.L_x_2056) ;  /* 0x0000000036087348 */ /* 0x000fea0003c00000 */
[----:B------:R0:W1:Y:S02]  /*4650*/  SHFL.UP P6, R56, R55, R52, R53 ;  /* 0x0400003437387389 */ /* 0x00006400000c0035 */
[----:B01----:R-:W-:Y:S05]  /*4660*/  ENDCOLLECTIVE ;  /* 0x000000000000791b */ /* 0x003fea0003800000 */
.L_x_2056:
[----:B------:R-:W-:Y:S02]  /*4670*/  ISETP.GE.AND P0, PT, R59, 0x8, PT ;  /* 0x000000083b00780c */ /* 0x000fe40003f06270 */
[----:B------:R-:W-:Y:S01]  /*4680*/  ISETP.NE.AND P1, PT, R57, RZ, PT ;  /* 0x000000ff3900720c */ /* 0x000fe20003f25270 */
[----:B------:R-:W-:Y:S01]  /*4690*/  IMAD.MOV.U32 R55, RZ, RZ, R7 ;  /* 0x000000ffff377224 */ /* 0x000fe200078e0007 */
[----:B------:R-:W-:Y:S02]  /*46a0*/  SEL R56, R56, RZ, P0 ;  /* 0x000000ff38387207 */ /* 0x000fe40000000000 */
[----:B------:R-:W-:Y:S02]  /*46b0*/  ISETP.GE.AND P0, PT, R59, 0x10, PT ;  /* 0x000000103b00780c */ /* 0x000fe40003f06270 */
[----:B------:R-:W-:-:S11]  /*46c0*/  IADD3 R58, PT, PT, R57, R56, RZ ;  /* 0x00000038393a7210 */ /* 0x000fd60007ffe0ff */
[----:B------:R-:W-:Y:S05]  /*46d0*/  WARPSYNC.COLLECTIVE R54, `(.L_x_2057) ;  /* 0x0000000036087348 */ /* 0x000fea0003c00000 */
[----:B------:R0:W1:Y:S02]  /*46e0*/  SHFL.UP P6, R56, R55, R52, R53 ;  /* 0x0400003437387389 */ /* 0x00006400000c0035 */
[----:B01----:R-:W-:Y:S05]  /*46f0*/  ENDCOLLECTIVE ;  /* 0x000000000000791b */ /* 0x003fea0003800000 */
.L_x_2057:
[----:B------:R-:W-:Y:S02]  /*4700*/  MOV R55, R6 ;  /* 0x0000000600377202 */ /* 0x000fe40000000f00 */
[----:B------:R-:W-:Y:S01]  /*4710*/  ISETP.GE.AND P6, PT, R59, 0x8, PT ;  /* 0x000000083b00780c */ /* 0x000fe20003fc6270 */
[----:B------:R-:W-:-:S12]  /*4720*/  FADD.FTZ R56, R7, R56 ;  /* 0x0000003807387221 */ /* 0x000fd80000010000 */
[----:B------:R-:W-:-:S07]  /*4730*/  @P6 FSEL R7, R56, R7, !P1 ;  /* 0x0000000738076208 */ /* 0x000fce0004800000 */
[----:B------:R-:W-:Y:S05]  /*4740*/  WARPSYNC.COLLECTIVE R54, `(.L_x_2058) ;  /* 0x0000000036087348 */ /* 0x000fea0003c00000 */
[----:B------:R0:W1:Y:S02]  /*4750*/  SHFL.UP P6, R56, R55, R52, R53 ;  /* 0x0400003437387389 */ /* 0x00006400000c0035 */
[----:B01----:R-:W-:Y:S05]  /*4760*/  ENDCOLLECTIVE ;  /* 0x000000000000791b */ /* 0x003fea0003800000 */
.L_x_2058:
        /* <DEDUP_REMOVED lines=9> */
.L_x_2059:
[----:B------:R-:W-:Y:S01]  /*4800*/  ISETP.NE.AND P1, PT, R67, RZ, PT ;  /* 0x000000ff4300720c */ /* 0x000fe20003f25270 */
[----:B------:R-:W-:Y:S01]  /*4810*/  IMAD.MOV.U32 R55, RZ, RZ, R7 ;  /* 0x000000ffff377224 */ /* 0x000fe200078e0007 */
[----:B------:R-:W-:-:S11]  /*4820*/  SEL R57, R56, RZ, P0 ;  /* 0x000000ff38397207 */ /* 0x000fd60000000000 */
[----:B------:R-:W-:Y:S05]  /*4830*/  WARPSYNC.COLLECTIVE R54, `(.L_x_2060) ;  /* 0x0000000036087348 */ /* 0x000fea0003c00000 */
[----:B------:R0:W1:Y:S02]  /*4840*/  SHFL.UP P6, R56, R55, R52, R53 ;  /* 0x0400003437387389 */ /* 0x00006400000c0035 */
[----:B01----:R-:W-:Y:S05]  /*4850*/  ENDCOLLECTIVE ;  /* 0x000000000000791b */ /* 0x003fea0003800000 */
.L_x_2060:
        /* <DEDUP_REMOVED lines=10> */
.L_x_2061:
        /* <DEDUP_REMOVED lines=9> */
.L_x_2062:
[----:B------:R-:W-:Y:S02]  /*4990*/  ISETP.NE.AND P0, PT, R68, RZ, PT ;  /* 0x000000ff4400720c */ /* 0x000fe40003f05270 */
[----:B------:R-:W-:Y:S01]  /*49a0*/  MOV R55, R7 ;  /* 0x0000000700377202 */ /* 0x000fe20000000f00 */
[----:B------:R-:W-:-:S10]  /*49b0*/  IMAD.MOV.U32 R57, RZ, RZ, R56 ;  /* 0x000000ffff397224 */ /* 0x000fd400078e0038 */
[----:B------:R-:W-:Y:S05]  /*49c0*/  WARPSYNC.COLLECTIVE R54, `(.L_x_2063) ;  /* 0x0000000036087348 */ /* 0x000fea0003c00000 */
[----:B------:R0:W1:Y:S02]  /*49d0*/  SHFL.UP P6, R56, R55, R52, R53 ;  /* 0x0400003437387389 */ /* 0x00006400000c0035 */
[----:B01----:R-:W-:Y:S05]  /*49e0*/  ENDCOLLECTIVE ;  /* 0x000000000000791b */ /* 0x003fea0003800000 */
.L_x_2063:
[----:B------:R-:W-:Y:S01]  /*49f0*/  MOV R55, R6 ;  /* 0x0000000600377202 */ /* 0x000fe20000000f00 */
[----:B------:R-:W-:-:S07]  /*4a00*/  IMAD.MOV.U32 R7, RZ, RZ, R56 ;  /* 0x000000ffff077224 */ /* 0x000fce00078e0038 */
[----:B------:R-:W-:Y:S05]  /*4a10*/  WARPSYNC.COLLECTIVE R54, `(.L_x_2064) ;  /* 0x0000000036087348 */ /* 0x000fea0003c00000 */
[----:B------:R0:W1:Y:S02]  /*4a20*/  SHFL.UP P6, R56, R55, R52, R53 ;  /* 0x0400003437387389 */ /* 0x00006400000c0035 */
[----:B01----:R-:W-:Y:S05]  /*4a30*/  ENDCOLLECTIVE ;  /* 0x000000000000791b */ /* 0x003fea0003800000 */
.L_x_2064:
[----:B------:R-:W-:Y:S05]  /*4a40*/  BRA `(.L_x_2065) ;  /* 0xffffffe800ec7947 */ /* 0x000fea000383ffff */
.L_x_2066:
        /* <DEDUP_REMOVED lines=11> */
.L_x_3934:


//--------------------- .text._Z30group_norm_nhwc_bwd_sum_kernelI11Bf16IOFp32WLi256EEv26Group_norm_nhwc_bwd_params --------------------------
	.section	.text._Z30group_norm_nhwc_bwd_sum_kernelI11Bf16IOFp32WLi256EEv26Group_norm_nhwc_bwd_params,"ax",@progbits
	.align	128
        .global         _Z30group_norm_nhwc_bwd_sum_kernelI11Bf16IOFp32WLi256EEv26Group_norm_nhwc_bwd_params
        .type           _Z30group_norm_nhwc_bwd_sum_kernelI11Bf16IOFp32WLi256EEv26Group_norm_nhwc_bwd_params,@function
        .size           _Z30group_norm_nhwc_bwd_sum_kernelI11Bf16IOFp32WLi256EEv26Group_norm_nhwc_bwd_params,(.L_x_3935 - _Z30group_norm_nhwc_bwd_sum_kernelI11Bf16IOFp32WLi256EEv26Group_norm_nhwc_bwd_params)
        .other          _Z30group_norm_nhwc_bwd_sum_kernelI11Bf16IOFp32WLi256EEv26Group_norm_nhwc_bwd_params,@"STO_CUDA_ENTRY STV_DEFAULT"
_Z30group_norm_nhwc_bwd_sum_kernelI11Bf16IOFp32WLi256EEv26Group_norm_nhwc_bwd_params:
.text._Z30group_norm_nhwc_bwd_sum_kernelI11Bf16IOFp32WLi256EEv26Group_norm_nhwc_bwd_params:
        /* <DEDUP_REMOVED lines=15> */
[----:B--2---:R-:W-:Y:S01]  /*00f0*/  VIADD R2, R6, 0xffffffe ;  /* 0x0ffffffe06027836 */ /* 0x004fe20000000000 */
[----:B------:R-:W-:-:S05]  /*0100*/  IABS R6, R14 ;  /* 0x0000000e00067213 */ /* 0x000fca0000000000 */
[----:B------:R2:W3:Y:S02]  /*0110*/  F2I.FTZ.U32.TRUNC.NTZ R3, R2 ;  /* 0x0000000200037305 */ /* 0x0004e4000021f000 */
[----:B--2---:R-:W-:Y:S01]  /*0120*/  IMAD.MOV.U32 R2, RZ, RZ, RZ ;  /* 0x000000ffff027224 */ /* 0x004fe200078e00ff */
[----:B---3--:R-:W-:-:S05]  /*0130*/  IADD3 R8, PT, PT, RZ, -R3, RZ ;  /* 0x80000003ff087210 */ /* 0x008fca0007ffe0ff */
        /* <DEDUP_REMOVED lines=30> */
[----:B0-----:R-:W-:Y:S02]  /*0320*/  HFMA2 R6, -RZ, RZ, 0, 0 ;  /* 0x00000000ff067431 */ /* 0x001fe400000001ff */
[----:B-1----:R-:W-:-:S04]  /*0330*/  IMAD.MOV R8, RZ, RZ, -R7 ;  /* 0x000000ffff087224 */ /* 0x002fc800078e0a07 */
[----:B------:R-:W-:-:S04]  /*0340*/  IMAD R9, R8, R5, RZ ;  /* 0x0000000508097224 */ /* 0x000fc800078e02ff */
[----:B------:R-:W-:-:S06]  /*0350*/  IMAD.HI.U32 R7, R7, R9, R6 ;  /* 0x0000000907077227 */ /* 0x000fcc00078e0006 */
[----:B------:R-:W-:-:S04]  /*0360*/  IMAD.HI.U32 R3, R7, R4, RZ ;  /* 0x0000000407037227 */ /* 0x000fc800078e00ff */
[----:B------:R-:W-:Y:S01]  /*0370*/  IMAD.MOV R9, RZ, RZ, -R3 ;  /* 0x000000ffff097224 */ /* 0x000fe200078e0a03 */
        /* <DEDUP_REMOVED lines=13> */
.L_x_2068:
[----:B------:R-:W-:Y:S05]  /*0450*/  BSYNC.RECONVERGENT B0 ;  /* 0x0000000000007941 */ /* 0x000fea0003800200 */
.L_x_2067:
[----:B-----5:R-:W-:Y:S01]  /*0460*/  FFMA.FTZ R8, -R16, R16, R17 ;  /* 0x0000001010087223 */ /* 0x020fe20000010111 */
[----:B------:R-:W1:Y:S01]  /*0470*/  S2UR UR4, SR_CTAID.Y ;  /* 0x00000000000479c3 */ /* 0x000e620000002600 */
[C---:B0-----:R-:W-:Y:S01]  /*0480*/  IMAD R6, R5.reuse, R9, R4 ;  /* 0x0000000905067224 */ /* 0x041fe200078e0204 */
[----:B------:R-:W-:Y:S02]  /*0490*/  ISETP.NE.U32.AND P4, PT, R5, RZ, PT ;  /* 0x000000ff0500720c */ /* 0x000fe40003f85070 */
[----:B------:R-:W-:Y:S02]  /*04a0*/  CS2R R28, SRZ ;  /* 0x00000000001c7805 */ /* 0x000fe4000001ff00 */
[----:B------:R-:W-:Y:S02]  /*04b0*/  FSETP.GTU.FTZ.AND P2, PT, R8, RZ, PT ;  /* 0x000000ff0800720b */ /* 0x000fe40003f5c000 */
[----:B------:R-:W-:Y:S02]  /*04c0*/  CS2R R26, SRZ ;  /* 0x00000000001a7805 */ /* 0x000fe4000001ff00 */
[C---:B------:R-:W-:Y:S01]  /*04d0*/  ISETP.GE.U32.AND P1, PT, R6.reuse, R5, PT ;  /* 0x000000050600720c */ /* 0x040fe20003f26070 */
[----:B------:R-:W0:Y:S08]  /*04e0*/  LDC.64 R22, c[0x0][0x400] ;  /* 0x00010000ff167b82 */ /* 0x000e300000000a00 */
[----:B------:R-:W2:Y:S04]  /*04f0*/  @P2 LDC R9, c[0x0][0x3c0] ;  /* 0x0000f000ff092b82 */ /* 0x000ea80000000800 */
        /* <DEDUP_REMOVED lines=8> */
[----:B0-----:R-:W-:Y:S01]  /*0580*/  ISETP.LT.U32.AND P1, PT, R17, R22, PT ;  /* 0x000000161100720c */ /* 0x001fe20003f21070 */
[----:B--2---:R-:W-:-:S03]  /*0590*/  @P2 FADD.FTZ R9, R8, R9 ;  /* 0x0000000908092221 */ /* 0x004fc60000010000 */
[----:B------:R-:W-:Y:S02]  /*05a0*/  ISETP.LT.AND.EX P1, PT, R6, R23, PT, P1 ;  /* 0x000000170600720c */ /* 0x000fe40003f21310 */
[----:B------:R-:W-:Y:S02]  /*05b0*/  SEL R2, R2, R3, !P4 ;  /* 0x0000000302027207 */ /* 0x000fe40006000000 */
[----:B------:R-:W-:Y:S01]  /*05c0*/  SEL R8, R17, R22, P1 ;  /* 0x0000001611087207 */ /* 0x000fe20000800000 */
[----:B------:R-:W-:Y:S01]  /*05d0*/  IMAD.MOV.U32 R17, RZ, RZ, RZ ;  /* 0x000000ffff117224 */ /* 0x000fe200078e00ff */
[----:B------:R-:W-:Y:S01]  /*05e0*/  MOV R3, 0x3f800000 ;  /* 0x3f80000000037802 */ /* 0x000fe20000000f00 */
[----:B------:R-:W-:Y:S01]  /*05f0*/  IMAD.MOV R6, RZ, RZ, -R2 ;  /* 0x000000ffff067224 */ /* 0x000fe200078e0a02 */
[----:B------:R-:W-:-:S03]  /*0600*/  ISETP.GT.AND P1, PT, R8, R7, PT ;  /* 0x000000070800720c */ /* 0x000fc60003f24270 */
[----:B------:R-:W-:Y:S01]  /*0610*/  IMAD R4, R5, R6, R4 ;  /* 0x0000000605047224 */ /* 0x000fe200078e0204 */
[----:B------:R0:W1:Y:S01]  /*0620*/  @P2 MUFU.RSQ R3, R9 ;  /* 0x0000000900032308 */ /* 0x0000620000001400 */
        /* <DEDUP_REMOVED lines=10> */
[----:B------:R-:W-:Y:S02]  /*06d0*/  IADD3 R10, PT, PT, -R5, R8, RZ ;  /* 0x00000008050a7210 */ /* 0x000fe40007ffe1ff */
[----:B------:R-:W-:Y:S02]  /*06e0*/  CS2R R26, SRZ ;  /* 0x00000000001a7805 */ /* 0x000fe4000001ff00 */
[----:B------:R-:W-:Y:S01]  /*06f0*/  CS2R R28, SRZ ;  /* 0x00000000001c7805 */ /* 0x000fe2000001ff00 */
[----:B------:R-:W-:Y:S01]  /*0700*/  IMAD.MOV.U32 R17, RZ, RZ, RZ ;  /* 0x000000ffff117224 */ /* 0x000fe200078e00ff */
[----:B------:R-:W-:Y:S02]  /*0710*/  ISETP.GT.U32.AND P1, PT, R6, -0x4, PT ;  /* 0xfffffffc0600780c */ /* 0x000fe40003f24070 */
[----:B------:R-:W-:Y:S02]  /*0720*/  MOV R6, RZ ;  /* 0x000000ff00067202 */ /* 0x000fe40000000f00 */
[----:B------:R-:W-:-:S09]  /*0730*/  LOP3.LUT R11, R10, 0x3, RZ, 0xc0, !PT ;  /* 0x000000030a0b7812 */ /* 0x000fd200078ec0ff */
[----:B------:R-:W-:Y:S05]  /*0740*/  @P1 BRA `(.L_x_2071) ;  /* 0x0000000800e81947 */ /* 0x000fea0003800000 */
[----:B------:R-:W-:Y:S01]  /*0750*/  LOP3.LUT R8, R10, 0xfffffffc, RZ, 0xc0, !PT ;  /* 0xfffffffc0a087812 */ /* 0x000fe200078ec0ff */
[----:B------:R-:W-:Y:S02]  /*0760*/  HFMA2 R26, -RZ, RZ, 0, 0 ;  /* 0x00000000ff1a7431 */ /* 0x000fe400000001ff */
[----:B------:R-:W-:Y:S02]  /*0770*/  VIADD R7, R5, 0x1 ;  /* 0x0000000105077836 */ /* 0x000fe40000000000 */
[----:B------:R-:W-:-:S07]  /*0780*/  IMAD.MOV R5, RZ, RZ, -R8 ;  /* 0x000000ffff057224 */ /* 0x000fce00078e0a08 */
.L_x_2072:
[----:B------:R-:W0:Y:S01]  /*0790*/  @!P0 LDC.64 R30, c[0x0][0x3f8] ;  /* 0x0000fe00ff1e8b82 */ /* 0x000e220000000a00 */
[----:B------:R-:W-:Y:S01]  /*07a0*/  @!P0 IADD3 R33, PT, PT, R7, -0x1, RZ ;  /* 0xffffffff07218810 */ /* 0x000fe20007ffe0ff */
[----:B------:R-:W-:-:S03]  /*07b0*/  @!P0 IMAD.MOV.U32 R8, RZ, RZ, R20 ;  /* 0x000000ffff088224 */ /* 0x000fc600078e0014 */
[----:B------:R-:W-:-:S03]  /*07c0*/  @!P0 SHF.R.S32.HI R13, RZ, 0x1f, R33 ;  /* 0x0000001fff0d8819 */ /* 0x000fc60000011421 */
[----:B------:R-:W2:Y:S08]  /*07d0*/  @!P0 LDC.64 R22, c[0x0][0x3a0] ;  /* 0x0000e800ff168b82 */ /* 0x000eb00000000a00 */
[----:B------:R-:W3:Y:S01]  /*07e0*/  @!P0 LDC.64 R24, c[0x0][0x398] ;  /* 0x0000e600ff188b82 */ /* 0x000ee20000000a00 */
[-C--:B0-----:R-:W-:Y:S02]  /*07f0*/  @!P0 IMAD R32, R13, R30.reuse, RZ ;  /* 0x0000001e0d208224 */ /* 0x081fe400078e02ff */
[----:B------:R-:W-:-:S04]  /*0800*/  @!P0 IMAD.WIDE.U32 R12, R33, R30, R8 ;  /* 0x0000001e210c8225 */ /* 0x000fc800078e0008 */
[----:B------:R-:W-:Y:S01]  /*0810*/  @!P0 IMAD R33, R33, R31, R32 ;  /* 0x0000001f21218224 */ /* 0x000fe200078e0220 */
[----:B------:R-:W-:-:S03]  /*0820*/  @!P0 SHF.L.U32 R31, R12, 0x1, RZ ;  /* 0x000000010c1f8819 */ /* 0x000fc600000006ff */
[----:B------:R-:W-:Y:S01]  /*0830*/  @!P0 IMAD.IADD R13, R13, 0x1, R33 ;  /* 0x000000010d0d8824 */ /* 0x000fe200078e0221 */
[----:B--2---:R-:W-:-:S04]  /*0840*/  @!P0 IADD3 R22, P1, PT, R31, R22, RZ ;  /* 0x000000161f168210 */ /* 0x004fc80007f3e0ff */
[----:B------:R-:W-:-:S04]  /*0850*/  @!P0 SHF.L.U64.HI R12, R12, 0x1, R13 ;  /* 0x000000010c0c8819 */ /* 0x000fc8000001020d */
[C---:B------:R-:W-:Y:S02]  /*0860*/  @!P0 IADD3.X R23, PT, PT, R12.reuse, R23, RZ, P1, !PT ;  /* 0x000000170c178210 */ /* 0x040fe40000ffe4ff */
[----:B---3--:R-:W-:Y:S02]  /*0870*/  @!P0 IADD3 R24, P1, PT, R31, R24, RZ ;  /* 0x000000181f188210 */ /* 0x008fe40007f3e0ff */
[----:B------:R-:W0:Y:S01]  /*0880*/  @!P0 LDC.64 R30, c[0x0][0x3a0] ;  /* 0x0000e800ff1e8b82 */ /* 0x000e220000000a00 */
[----:B------:R2:W3:Y:S02]  /*0890*/  @!P0 LDG.E R22, desc[UR6][R22.64] ;  /* 0x0000000616168981 */ /* 0x0004e4000c1e1900 */
[----:B------:R-:W-:-:S05]  /*08a0*/  @!P0 IMAD.X R25, R12, 0x1, R25, P1 ;  /* 0x000000010c198824 */ /* 0x000fca00008e0619 */
[----:B------:R-:W4:Y:S01]  /*08b0*/  @!P0 LDG.E R24, desc[UR6][R24.64] ;  /* 0x0000000618188981 */ /* 0x000f22000c1e1900 */
[----:B------:R-:W5:Y:S01]  /*08c0*/  @!P0 LDC.64 R12, c[0x0][0x3f8] ;  /* 0x0000fe00ff0c8b82 */ /* 0x000f620000000a00 */
[----:B------:R-:W-:-:S05]  /*08d0*/  @!P0 SHF.R.S32.HI R33, RZ, 0x1f, R7 ;  /* 0x0000001fff218819 */ /* 0x000fca0000011407 */
[----:B-----5:R-:W-:Y:S02]  /*08e0*/  @!P0 IMAD R8, R33, R12, RZ ;  /* 0x0000000c21088224 */ /* 0x020fe400078e02ff */
[----:B------:R-:W5:Y:S02]  /*08f0*/  @!P0 LDC.64 R32, c[0x0][0x398] ;  /* 0x0000e600ff208b82 */ /* 0x000f640000000a00 */
[----:B------:R-:W-:Y:S01]  /*0900*/  @!P0 IMAD R35, R7, R13, R8 ;  /* 0x0000000d07238224 */ /* 0x000fe200078e0208 */
[----:B------:R-:W-:-:S05]  /*0910*/  @!P0 MOV R8, R20 ;  /* 0x0000001400088202 */ /* 0x000fca0000000f00 */
[----:B------:R-:W-:-:S04]  /*0920*/  @!P0 IMAD.WIDE.U32 R12, R7, R12, R8 ;  /* 0x0000000c070c8225 */ /* 0x000fc800078e0008 */
[----:B--2---:R-:W-:Y:S01]  /*0930*/  @!P0 IMAD.IADD R23, R13, 0x1, R35 ;  /* 0x000000010d178824 */ /* 0x004fe200078e0223 */
[----:B------:R-:W-:-:S04]  /*0940*/  @!P0 SHF.L.U32 R13, R12, 0x1, RZ ;  /* 0x000000010c0d8819 */ /* 0x000fc800000006ff */
[----:B------:R-:W-:Y:S02]  /*0950*/  @!P0 SHF.L.U64.HI R12, R12, 0x1, R23 ;  /* 0x000000010c0c8819 */ /* 0x000fe40000010217 */
[----:B0-----:R-:W-:-:S05]  /*0960*/  @!P0 IADD3 R30, P1, PT, R13, R30, RZ ;  /* 0x0000001e0d1e8210 */ /* 0x001fca0007f3e0ff */
[----:B------:R-:W-:Y:S01]  /*0970*/  @!P0 IMAD.X R31, R12, 0x1, R31, P1 ;  /* 0x000000010c1f8824 */ /* 0x000fe200008e061f */
[----:B-----5:R-:W-:-:S04]  /*0980*/  @!P0 IADD3 R32, P1, PT, R13, R32, RZ ;  /* 0x000000200d208210 */ /* 0x020fc80007f3e0ff */
[----:B------:R-:W-:Y:S01]  /*0990*/  @!P0 IADD3.X R33, PT, PT, R12, R33, RZ, P1, !PT ;  /* 0x000000210c218210 */ /* 0x000fe20000ffe4ff */
[----:B------:R-:W2:Y:S01]  /*09a0*/  @!P0 LDG.E R31, desc[UR6][R30.64] ;  /* 0x000000061e1f8981 */ /* 0x000ea2000c1e1900 */
[----:B------:R-:W-:Y:S01]  /*09b0*/  PRMT R8, RZ, 0x7610, R8 ;  /* 0x00007610ff087816 */ /* 0x000fe20000000008 */
[----:B------:R-:W0:Y:S02]  /*09c0*/  @!P0 LDC.64 R12, c[0x0][0x3f8] ;  /* 0x0000fe00ff0c8b82 */ /* 0x000e240000000a00 */
[----:B------:R5:W2:Y:S01]  /*09d0*/  @!P0 LDG.E R32, desc[UR6][R32.64] ;  /* 0x0000000620208981 */ /* 0x000aa2000c1e1900 */
[----:B------:R-:W-:Y:S01]  /*09e0*/  PRMT R23, RZ, 0x7610, R23 ;  /* 0x00007610ff177816 */ /* 0x000fe20000000017 */
[----:B-----5:R-:W-:-:S05]  /*09f0*/  @!P0 VIADD R33, R7, 0x1 ;  /* 0x0000000107218836 */ /* 0x020fca0000000000 */
[----:B------:R-:W-:-:S05]  /*0a00*/  @!P0 SHF.R.S32.HI R35, RZ, 0x1f, R33 ;  /* 0x0000001fff238819 */ /* 0x000fca0000011421 */
[----:B0-----:R-:W-:-:S04]  /*0a10*/  @!P0 IMAD R36, R35, R12, RZ ;  /* 0x0000000c23248224 */ /* 0x001fc800078e02ff */
[----:B------:R-:W-:Y:S01]  /*0a20*/  @!P0 IMAD R35, R33, R13, R36 ;  /* 0x0000000d21238224 */ /* 0x000fe200078e0224 */
[----:B---3--:R-:W-:Y:S02]  /*0a30*/  @!P0 PRMT R8, R22, 0x7610, R8 ;  /* 0x0000761016088816 */ /* 0x008fe40000000008 */
[----:B------:R-:W-:-:S03]  /*0a40*/  PRMT R22, RZ, 0x7610, R22 ;  /* 0x00007610ff167816 */ /* 0x000fc60000000016 */
[----:B------:R-:W-:Y:S01]  /*0a50*/  IMAD.U32 R25, R8, 0x10000, RZ ;  /* 0x0001000008197824 */ /* 0x000fe200078e00ff */
[----:B----4-:R-:W-:-:S03]  /*0a60*/  @!P0 PRMT R23, R24, 0x7610, R23 ;  /* 0x0000761018178816 */ /* 0x010fc60000000017 */
[----:B------:R-:W-:Y:S01]  /*0a70*/  FADD.FTZ R8, -R16, R25 ;  /* 0x0000001910087221 */ /* 0x000fe20000010100 */
[----:B------:R-:W-:Y:S02]  /*0a80*/  @!P0 PRMT R22, R22, 0x7632, R22 ;  /* 0x0000763216168816 */ /* 0x000fe40000000016 */
[----:B------:R-:W-:Y:S01]  /*0a90*/  SHF.L.U32 R30, R23, 0x10, RZ ;  /* 0x00000010171e7819 */ /* 0x000fe200000006ff */
[----:B-1----:R-:W-:Y:S01]  /*0aa0*/  FMUL.FTZ R34, R8, R3 ;  /* 0x0000000308227220 */ /* 0x002fe20000410000 */
[----:B------:R-:W-:-:S03]  /*0ab0*/  SHF.L.U32 R23, R22, 0x10, RZ ;  /* 0x0000001016177819 */ /* 0x000fc600000006ff */
[C---:B------:R-:W-:Y:S01]  /*0ac0*/  FMUL.FTZ R25, R30.reuse, R18 ;  /* 0x000000121e197220 */ /* 0x040fe20000410000 */
[----:B------:R-:W-:Y:S01]  /*0ad0*/  PRMT R24, RZ, 0x7610, R24 ;  /* 0x00007610ff187816 */ /* 0x000fe20000000018 */
[C---:B------:R-:W-:Y:S01]  /*0ae0*/  FADD.FTZ R8, R30.reuse, R28 ;  /* 0x0000001c1e087221 */ /* 0x040fe20000010000 */
[----:B------:R-:W-:Y:S01]  /*0af0*/  FFMA.FTZ R29, R30, R34, R29 ;  /* 0x000000221e1d7223 */ /* 0x000fe2000001001d */
[----:B------:R-:W-:Y:S01]  /*0b00*/  FFMA.FTZ R30, R34, R25, R27 ;  /* 0x00000019221e7223 */ /* 0x000fe2000001001b */
[----:B------:R-:W-:Y:S01]  /*0b10*/  FADD.FTZ R34, -R16, R23 ;  /* 0x0000001710227221 */ /* 0x000fe20000010100 */
[----:B------:R-:W-:Y:S01]  /*0b20*/  @!P0 MOV R23, R9 ;  /* 0x0000000900178202 */ /* 0x000fe20000000f00 */
[----:B------:R-:W-:Y:S01]  /*0b30*/  @!P0 IMAD.MOV.U32 R22, RZ, RZ, R20 ;  /* 0x000000ffff168224 */ /* 0x000fe200078e0014 */
[----:B------:R-:W-:Y:S01]  /*0b40*/  @!P0 PRMT R24, R24, 0x7632, R24 ;  /* 0x0000763218188816 */ /* 0x000fe20000000018 */
[----:B------:R-:W-:Y:S02]  /*0b50*/  FADD.FTZ R28, R25, R26 ;  /* 0x0000001a191c7221 */ /* 0x000fe40000010000 */
[----:B------:R-:W-:-:S04]  /*0b60*/  @!P0 IMAD.WIDE.U32 R26, R33, R12, R22 ;  /* 0x0000000c211a8225 */ /* 0x000fc800078e0016 */
[----:B------:R-:W-:Y:S01]  /*0b70*/  FMUL.FTZ R33, R34, R3 ;  /* 0x0000000322217220 */ /* 0x000fe20000410000 */
[----:B------:R-:W-:Y:S02]  /*0b80*/  IMAD.U32 R23, R24, 0x10000, RZ ;  /* 0x0001000018177824 */ /* 0x000fe400078e00ff */
[----:B------:R-:W0:Y:S02]  /*0b90*/  @!P0 LDC.64 R24, c[0x0][0x3a0] ;  /* 0x0000e800ff188b82 */ /* 0x000e240000000a00 */
[C---:B------:R-:W-:Y:S01]  /*0ba0*/  FADD.FTZ R13, R23.reuse, R17 ;  /* 0x00000011170d7221 */ /* 0x040fe20000010000 */
[C---:B------:R-:W-:Y:S01]  /*0bb0*/  FFMA.FTZ R12, R23.reuse, R33, R6 ;  /* 0x00000021170c7223 */ /* 0x040fe20000010006 */
[----:B------:R-:W-:-:S04]  /*0bc0*/  FMUL.FTZ R17, R23, R19 ;  /* 0x0000001317117220 */ /* 0x000fc80000410000 */
[----:B------:R-:W1:Y:S01]  /*0bd0*/  @!P0 LDC.64 R22, c[0x0][0x398] ;  /* 0x0000e600ff168b82 */ /* 0x000e620000000a00 */
[----:B------:R-:W-:Y:S01]  /*0be0*/  @!P0 IADD3 R27, PT, PT, R27, R35, RZ ;  /* 0x000000231b1b8210 */ /* 0x000fe20007ffe0ff */
[----:B------:R-:W-:Y:S01]  /*0bf0*/  FFMA.FTZ R30, R33, R17, R30 ;  /* 0x00000011211e7223 */ /* 0x000fe2000001001e */
[C---:B------:R-:W-:Y:S02]  /*0c00*/  @!P0 IMAD.SHL.U32 R33, R26.reuse, 0x2, RZ ;  /* 0x000000021a218824 */ /* 0x040fe400078e00ff */
[----:B------:R-:W-:-:S03]  /*0c10*/  @!P0 SHF.L.U64.HI R36, R26, 0x1, R27 ;  /* 0x000000011a248819 */ /* 0x000fc6000001021b */
[----:B------:R-:W3:Y:S01]  /*0c20*/  @!P0 LDC.64 R26, c[0x0][0x3f8] ;  /* 0x0000fe00ff1a8b82 */ /* 0x000ee20000000a00 */
[--C-:B------:R-:W-:Y:S01]  /*0c30*/  FADD.FTZ R6, R17, R28.reuse ;  /* 0x0000001c11067221 */ /* 0x100fe20000010000 */
[----:B------:R-:W-:Y:S02]  /*0c40*/  PRMT R28, RZ, 0x7610, R28 ;  /* 0x00007610ff1c7816 */ /* 0x000fe4000000001c */
[----:B------:R-:W-:Y:S02]  /*0c50*/  PRMT R17, RZ, 0x7610, R17 ;  /* 0x00007610ff117816 */ /* 0x000fe40000000011 */
[C---:B0-----:R-:W-:Y:S02]  /*0c60*/  @!P0 IADD3 R24, P1, PT, R33.reuse, R24, RZ ;  /* 0x0000001821188210 */ /* 0x041fe40007f3e0ff */
[----:B------:R-:W-:Y:S02]  /*0c70*/  PRMT R34, RZ, 0x7610, R34 ;  /* 0x00007610ff227816 */ /* 0x000fe40000000022 */
[----:B-1----:R-:W-:-:S02]  /*0c80*/  @!P0 IADD3 R22, P2, PT, R33, R22, RZ ;  /* 0x0000001621168210 */ /* 0x002fc40007f5e0ff */
[----:B------:R-:W-:Y:S02]  /*0c90*/  @!P0 IADD3 R33, PT, PT, R7, 0x2, RZ ;  /* 0x0000000207218810 */ /* 0x000fe40007ffe0ff */
[C---:B--2---:R-:W-:Y:S01]  /*0ca0*/  @!P0 PRMT R28, R31.reuse, 0x7610, R28 ;  /* 0x000076101f1c8816 */ /* 0x044fe2000000001c */
[C---:B------:R-:W-:Y:S01]  /*0cb0*/  @!P0 IMAD.X R23, R36.reuse, 0x1, R23, P2 ;  /* 0x0000000124178824 */ /* 0x040fe200010e0617 */
[----:B------:R-:W-:Y:S02]  /*0cc0*/  @!P0 PRMT R17, R31, 0x7632, R17 ;  /* 0x000076321f118816 */ /* 0x000fe40000000011 */
[----:B------:R-:W-:Y:S02]  /*0cd0*/  PRMT R31, RZ, 0x7610, R31 ;  /* 0x00007610ff1f7816 */ /* 0x000fe4000000001f */
[----:B------:R-:W-:Y:S02]  /*0ce0*/  @!P0 SHF.R.S32.HI R37, RZ, 0x1f, R33 ;  /* 0x0000001fff258819 */ /* 0x000fe40000011421 */
[----:B------:R-:W-:-:S02]  /*0cf0*/  @!P0 IADD3.X R25, PT, PT, R36, R25, RZ, P1, !PT ;  /* 0x0000001924198210 */ /* 0x000fc40000ffe4ff */
[C---:B------:R-:W-:Y:S01]  /*0d00*/  @!P0 PRMT R31, R32.reuse, 0x7610, R31 ;  /* 0x00007610201f8816 */ /* 0x040fe2000000001f */
[----:B------:R0:W2:Y:S01]  /*0d10*/  @!P0 LDG.E R36, desc[UR6][R22.64] ;  /* 0x0000000616248981 */ /* 0x0000a2000c1e1900 */
[----:B------:R-:W-:Y:S01]  /*0d20*/  @!P0 PRMT R34, R32, 0x7632, R34 ;  /* 0x0000763220228816 */ /* 0x000fe20000000022 */
[-C--:B---3--:R-:W-:Y:S02]  /*0d30*/  @!P0 IMAD R32, R37, R26.reuse, RZ ;  /* 0x0000001a25208224 */ /* 0x088fe400078e02ff */
[----:B------:R1:W3:Y:S02]  /*0d40*/  @!P0 LDG.E R35, desc[UR6][R24.64] ;  /* 0x0000000618238981 */ /* 0x0002e4000c1e1900 */
[C---:B------:R-:W-:Y:S01]  /*0d50*/  @!P0 IMAD R37, R33.reuse, R27, R32 ;  /* 0x0000001b21258224 */ /* 0x040fe200078e0220 */
[----:B0-----:R-:W-:Y:S01]  /*0d60*/  @!P0 MOV R23, R9 ;  /* 0x0000000900178202 */ /* 0x001fe20000000f00 */
[----:B------:R-:W-:Y:S01]  /*0d70*/  @!P0 IMAD.MOV.U32 R22, RZ, RZ, R20 ;  /* 0x000000ffff168224 */ /* 0x000fe200078e0014 */
[----:B-1----:R-:W0:Y:S03]  /*0d80*/  @!P0 LDC.64 R24, c[0x0][0x398] ;  /* 0x0000e600ff188b82 */ /* 0x002e260000000a00 */
[----:B------:R-:W-:-:S05]  /*0d90*/  @!P0 IMAD.WIDE.U32 R32, R33, R26, R22 ;  /* 0x0000001a21208225 */ /* 0x000fca00078e0016 */
[----:B------:R-:W1:Y:S01]  /*0da0*/  @!P0 LDC.64 R26, c[0x0][0x3a0] ;  /* 0x0000e800ff1a8b82 */ /* 0x000e620000000a00 */
[----:B------:R-:W-:-:S05]  /*0db0*/  @!P0 IMAD.IADD R33, R33, 0x1, R37 ;  /* 0x0000000121218824 */ /* 0x000fca00078e0225 */
[C---:B------:R-:W-:Y:S02]  /*0dc0*/  @!P0 SHF.L.U64.HI R38, R32.reuse, 0x1, R33 ;  /* 0x0000000120268819 */ /* 0x040fe40000010221 */
[----:B------:R-:W-:-:S04]  /*0dd0*/  @!P0 SHF.L.U32 R33, R32, 0x1, RZ ;  /* 0x0000000120218819 */ /* 0x000fc800000006ff */
[----:B-1----:R-:W-:-:S05]  /*0de0*/  @!P0 IADD3 R26, P1, PT, R33, R26, RZ ;  /* 0x0000001a211a8210 */ /* 0x002fca0007f3e0ff */
[----:B------:R-:W-:Y:S01]  /*0df0*/  @!P0 IMAD.X R27, R38, 0x1, R27, P1 ;  /* 0x00000001261b8824 */ /* 0x000fe200008e061b */
[----:B0-----:R-:W-:-:S04]  /*0e00*/  @!P0 IADD3 R24, P1, PT, R33, R24, RZ ;  /* 0x0000001821188210 */ /* 0x001fc80007f3e0ff */
[----:B------:R-:W4:Y:S01]  /*0e10*/  @!P0 LDG.E R26, desc[UR6][R26.64] ;  /* 0x000000061a1a8981 */ /* 0x000f22000c1e1900 */
[----:B------:R-:W-:-:S05]  /*0e20*/  @!P0 IADD3.X R25, PT, PT, R38, R25, RZ, P1, !PT ;  /* 0x0000001926198210 */ /* 0x000fca0000ffe4ff */
[----:B------:R0:W5:Y:S01]  /*0e30*/  @!P0 LDG.E R24, desc[UR6][R24.64] ;  /* 0x0000000618188981 */ /* 0x000162000c1e1900 */
[----:B------:R-:W-:Y:S01]  /*0e40*/  IMAD.U32 R23, R28, 0x10000, RZ ;  /* 0x000100001c177824 */ /* 0x000fe200078e00ff */
[----:B------:R-:W-:-:S03]  /*0e50*/  SHF.L.U32 R17, R17, 0x10, RZ ;  /* 0x0000001011117819 */ /* 0x000fc600000006ff */
[----:B------:R-:W-:Y:S01]  /*0e60*/  FADD.FTZ R28, -R16, R23 ;  /* 0x00000017101c7221 */ /* 0x000fe20000010100 */
[----:B------:R-:W-:-:S03]  /*0e70*/  IMAD.U32 R22, R31, 0x10000, RZ ;  /* 0x000100001f167824 */ /* 0x000fc600078e00ff */
[-C--:B------:R-:W-:Y:S01]  /*0e80*/  FMUL.FTZ R23, R28, R3.reuse ;  /* 0x000000031c177220 */ /* 0x080fe20000410000 */
[----:B------:R-:W-:Y:S01]  /*0e90*/  FADD.FTZ R28, -R16, R17 ;  /* 0x00000011101c7221 */ /* 0x000fe20000010100 */
[----:B------:R-:W-:Y:S01]  /*0ea0*/  SHF.L.U32 R17, R34, 0x10, RZ ;  /* 0x0000001022117819 */ /* 0x000fe200000006ff */
[--C-:B------:R-:W-:Y:S01]  /*0eb0*/  FADD.FTZ R8, R8, R22.reuse ;  /* 0x0000001608087221 */ /* 0x100fe20000010000 */
[----:B0-----:R-:W-:Y:S01]  /*0ec0*/  PRMT R25, RZ, 0x7610, R25 ;  /* 0x00007610ff197816 */ /* 0x001fe20000000019 */
[----:B------:R-:W-:Y:S01]  /*0ed0*/  FMUL.FTZ R28, R28, R3 ;  /* 0x000000031c1c7220 */ /* 0x000fe20000410000 */
[C---:B------:R-:W-:Y:S01]  /*0ee0*/  FFMA.FTZ R29, R22.reuse, R23, R29 ;  /* 0x00000017161d7223 */ /* 0x040fe2000001001d */
[----:B------:R-:W-:Y:S01]  /*0ef0*/  FMUL.FTZ R27, R22, R18 ;  /* 0x00000012161b7220 */ /* 0x000fe20000410000 */
[----:B------:R-:W-:Y:S01]  /*0f00*/  PRMT R22, RZ, 0x7610, R22 ;  /* 0x00007610ff167816 */ /* 0x000fe20000000016 */
[----:B------:R-:W-:Y:S01]  /*0f10*/  FADD.FTZ R13, R13, R17 ;  /* 0x000000110d0d7221 */ /* 0x000fe20000010000 */
[----:B------:R-:W-:Y:S01]  /*0f20*/  FFMA.FTZ R12, R17, R28, R12 ;  /* 0x0000001c110c7223 */ /* 0x000fe2000001000c */
[----:B------:R-:W-:Y:S01]  /*0f30*/  FFMA.FTZ R23, R23, R27, R30 ;  /* 0x0000001b17177223 */ /* 0x000fe2000001001e */
[----:B------:R-:W-:Y:S01]  /*0f40*/  FMUL.FTZ R17, R17, R19 ;  /* 0x0000001311117220 */ /* 0x000fe20000410000 */
[--C-:B------:R-:W-:Y:S01]  /*0f50*/  FADD.FTZ R6, R6, R27.reuse ;  /* 0x0000001b06067221 */ /* 0x100fe20000010000 */
[----:B------:R-:W-:-:S02]  /*0f60*/  PRMT R27, RZ, 0x7610, R27 ;  /* 0x00007610ff1b7816 */ /* 0x000fc4000000001b */
[--C-:B------:R-:W-:Y:S01]  /*0f70*/  FFMA.FTZ R31, R28, R17, R23.reuse ;  /* 0x000000111c1f7223 */ /* 0x100fe20000010017 */
[----:B------:R-:W-:Y:S01]  /*0f80*/  PRMT R23, RZ, 0x7610, R23 ;  /* 0x00007610ff177816 */ /* 0x000fe20000000017 */
[----:B------:R-:W-:Y:S01]  /*0f90*/  FADD.FTZ R32, R17, R6 ;  /* 0x0000000611207221 */ /* 0x000fe20000010000 */
[----:B------:R-:W-:-:S04]  /*0fa0*/  IADD3 R5, PT, PT, R5, 0x4, RZ ;  /* 0x0000000405057810 */ /* 0x000fc80007ffe0ff */
[----:B------:R-:W-:Y:S02]  /*0fb0*/  ISETP.NE.AND P1, PT, R5, RZ, PT ;  /* 0x000000ff0500720c */ /* 0x000fe40003f25270 */
[----:B------:R-:W-:Y:S02]  /*0fc0*/  IADD3 R7, PT, PT, R7, 0x4, RZ ;  /* 0x0000000407077810 */ /* 0x000fe40007ffe0ff */
[C---:B---3--:R-:W-:Y:S02]  /*0fd0*/  @!P0 PRMT R25, R35.reuse, 0x7610, R25 ;  /* 0x0000761023198816 */ /* 0x048fe40000000019 */
[----:B------:R-:W-:-:S03]  /*0fe0*/  @!P0 PRMT R22, R35, 0x7632, R22 ;  /* 0x0000763223168816 */ /* 0x000fc60000000016 */
[----:B------:R-:W-:Y:S01]  /*0ff0*/  IMAD.U32 R25, R25, 0x10000, RZ ;  /* 0x0001000019197824 */ /* 0x000fe200078e00ff */
[----:B--2---:R-:W-:Y:S01]  /*1000*/  @!P0 PRMT R27, R36, 0x7610, R27 ;  /* 0x00007610241b8816 */ /* 0x004fe2000000001b */
[----:B------:R-:W-:Y:S01]  /*1010*/  IMAD.U32 R17, R22, 0x10000, RZ ;  /* 0x0001000016117824 */ /* 0x000fe200078e00ff */
[----:B------:R-:W-:Y:S01]  /*1020*/  @!P0 PRMT R23, R36, 0x7632, R23 ;  /* 0x0000763224178816 */ /* 0x000fe20000000017 */
[C---:B------:R-:W-:Y:S01]  /*1030*/  FADD.FTZ R30, -R16.reuse, R25 ;  /* 0x00000019101e7221 */ /* 0x040fe20000010100 */
[----:B------:R-:W-:Y:S01]  /*1040*/  SHF.L.U32 R28, R27, 0x10, RZ ;  /* 0x000000101b1c7819 */ /* 0x000fe200000006ff */
[----:B------:R-:W-:Y:S01]  /*1050*/  FADD.FTZ R6, -R16, R17 ;  /* 0x0000001110067221 */ /* 0x000fe20000010100 */
[----:B------:R-:W-:Y:S01]  /*1060*/  PRMT R27, RZ, 0x7610, R27 ;  /* 0x00007610ff1b7816 */ /* 0x000fe2000000001b */
[-C--:B------:R-:W-:Y:S01]  /*1070*/  FMUL.FTZ R30, R30, R3.reuse ;  /* 0x000000031e1e7220 */ /* 0x080fe20000410000 */
[----:B------:R-:W-:Y:S01]  /*1080*/  SHF.L.U32 R23, R23, 0x10, RZ ;  /* 0x0000001017177819 */ /* 0x000fe200000006ff */
[----:B------:R-:W-:Y:S01]  /*1090*/  FMUL.FTZ R6, R6, R3 ;  /* 0x0000000306067220 */ /* 0x000fe20000410000 */
[----:B------:R-:W-:Y:S01]  /*10a0*/  FMUL.FTZ R25, R28, R18 ;  /* 0x000000121c197220 */ /* 0x000fe20000410000 */
[--C-:B------:R-:W-:Y:S01]  /*10b0*/  FADD.FTZ R8, R8, R28.reuse ;  /* 0x0000001c08087221 */ /* 0x100fe20000010000 */
[----:B------:R-:W-:Y:S01]  /*10c0*/  FFMA.FTZ R29, R28, R30, R29 ;  /* 0x0000001e1c1d7223 */ /* 0x000fe2000001001d */
[----:B------:R-:W-:Y:S01]  /*10d0*/  PRMT R17, RZ, 0x7610, R17 ;  /* 0x00007610ff117816 */ /* 0x000fe20000000011 */
[----:B------:R-:W-:Y:S01]  /*10e0*/  FADD.FTZ R13, R13, R23 ;  /* 0x000000170d0d7221 */ /* 0x000fe20000010000 */
[----:B------:R-:W-:Y:S01]  /*10f0*/  PRMT R28, RZ, 0x7610, R28 ;  /* 0x00007610ff1c7816 */ /* 0x000fe2000000001c */
[C---:B------:R-:W-:Y:S01]  /*1100*/  FFMA.FTZ R12, R23.reuse, R6, R12 ;  /* 0x00000006170c7223 */ /* 0x040fe2000001000c */
[----:B------:R-:W-:Y:S01]  /*1110*/  FADD.FTZ R22, R32, R25 ;  /* 0x0000001920167221 */ /* 0x000fe20000010000 */
[----:B------:R-:W-:Y:S01]  /*1120*/  FMUL.FTZ R23, R23, R19 ;  /* 0x0000001317177220 */ /* 0x000fe20000410000 */
[----:B------:R-:W-:-:S03]  /*1130*/  FFMA.FTZ R25, R30, R25, R31 ;  /* 0x000000191e197223 */ /* 0x000fc6000001001f */
[----:B------:R-:W-:Y:S01]  /*1140*/  FADD.FTZ R30, R23, R22 ;  /* 0x00000016171e7221 */ /* 0x000fe20000010000 */
[----:B------:R-:W-:Y:S01]  /*1150*/  FFMA.FTZ R25, R6, R23, R25 ;  /* 0x0000001706197223 */ /* 0x000fe20000010019 */
[----:B----4-:R-:W-:Y:S02]  /*1160*/  @!P0 PRMT R27, R26, 0x7610, R27 ;  /* 0x000076101a1b8816 */ /* 0x010fe4000000001b */
[----:B------:R-:W-:-:S03]  /*1170*/  PRMT R26, RZ, 0x7610, R26 ;  /* 0x00007610ff1a7816 */ /* 0x000fc6000000001a */
[----:B------:R-:W-:Y:S01]  /*1180*/  IMAD.U32 R27, R27, 0x10000, RZ ;  /* 0x000100001b1b7824 */ /* 0x000fe200078e00ff */
[----:B------:R-:W-:Y:S02]  /*1190*/  @!P0 PRMT R17, R26, 0x7632, R17 ;  /* 0x000076321a118816 */ /* 0x000fe40000000011 */
[----:B-----5:R-:W-:Y:S01]  /*11a0*/  @!P0 PRMT R28, R24, 0x7610, R28 ;  /* 0x00007610181c8816 */ /* 0x020fe2000000001c */
[----:B------:R-:W-:Y:S01]  /*11b0*/  FADD.FTZ R22, -R16, R27 ;  /* 0x0000001b10167221 */ /* 0x000fe20000010100 */
[----:B------:R-:W-:Y:S02]  /*11c0*/  SHF.L.U32 R17, R17, 0x10, RZ ;  /* 0x0000001011117819 */ /* 0x000fe400000006ff */
[----:B------:R-:W-:Y:S01]  /*11d0*/  @!P0 PRMT R26, R24, 0x7632, R26 ;  /* 0x00007632181a8816 */ /* 0x000fe2000000001a */
[----:B------:R-:W-:Y:S02]  /*11e0*/  IMAD.U32 R6, R28, 0x10000, RZ ;  /* 0x000100001c067824 */ /* 0x000fe400078e00ff */
[----:B------:R-:W-:Y:S01]  /*11f0*/  FMUL.FTZ R24, R22, R3 ;  /* 0x0000000316187220 */ /* 0x000fe20000410000 */
[----:B------:R-:W-:Y:S01]  /*1200*/  FADD.FTZ R22, -R16, R17 ;  /* 0x0000001110167221 */ /* 0x000fe20000010100 */
[----:B------:R-:W-:-:S02]  /*1210*/  IMAD.U32 R23, R26, 0x10000, RZ ;  /* 0x000100001a177824 */ /* 0x000fc400078e00ff */
        /* <DEDUP_REMOVED lines=8> */
[----:B------:R-:W-:Y:S01]  /*12a0*/  FADD.FTZ R17, R13, R23 ;  /* 0x000000170d117221 */ /* 0x000fe20000010000 */
[----:B------:R-:W-:Y:S01]  /*12b0*/  FFMA.FTZ R6, R23, R22, R12 ;  /* 0x0000001617067223 */ /* 0x000fe2000001000c */
[----:B------:R-:W-:Y:S01]  /*12c0*/  FFMA.FTZ R27, R22, R27, R25 ;  /* 0x0000001b161b7223 */ /* 0x000fe20000010019 */
[----:B------:R-:W-:Y:S06]  /*12d0*/  @P1 BRA `(.L_x_2072) ;  /* 0xfffffff4002c1947 */ /* 0x000fec000383ffff */
[----:B------:R-:W-:-:S07]  /*12e0*/  VIADD R5, R7, 0xffffffff ;  /* 0xffffffff07057836 */ /* 0x000fce0000000000 */
.L_x_2071:
        /* <DEDUP_REMOVED lines=15> */
[----:B------:R-:W-:-:S04]  /*13e0*/  @!P0 IMAD.WIDE.U32 R10, R5, UR10, R8 ;  /* 0x0000000a050a8c25 */ /* 0x000fc8000f8e0008 */
[----:B------:R-:W-:Y:S02]  /*13f0*/  @!P0 IMAD R13, R5, UR11, R12 ;  /* 0x0000000b050d8c24 */ /* 0x000fe4000f8e020c */
[----:B------:R-:W-:-:S03]  /*1400*/  @!P0 IMAD.SHL.U32 R7, R10, 0x2, RZ ;  /* 0x000000020a078824 */ /* 0x000fc600078e00ff */
[----:B------:R-:W-:Y:S02]  /*1410*/  @!P0 IADD3 R11, PT, PT, R11, R13, RZ ;  /* 0x0000000d0b0b8210 */ /* 0x000fe40007ffe0ff */
[----:B------:R-:W3:Y:S02]  /*1420*/  @!P0 LDC.64 R12, c[0x0][0x398] ;  /* 0x0000e600ff0c8b82 */ /* 0x000ee40000000a00 */
[----:B------:R-:W-:Y:S02]  /*1430*/  @!P0 SHF.L.U64.HI R8, R10, 0x1, R11 ;  /* 0x000000010a088819 */ /* 0x000fe4000001020b */
[----:B0-----:R-:W-:-:S04]  /*1440*/  @!P0 IADD3 R24, P2, PT, R7, R24, RZ ;  /* 0x0000001807188210 */ /* 0x001fc80007f5e0ff */
[----:B------:R-:W0:Y:S01]  /*1450*/  @!P0 LDC.64 R10, c[0x0][0x3a0] ;  /* 0x0000e800ff0a8b82 */ /* 0x000e220000000a00 */
[C---:B------:R-:W-:Y:S01]  /*1460*/  @!P0 IMAD.X R25, R8.reuse, 0x1, R25, P2 ;  /* 0x0000000108198824 */ /* 0x040fe200010e0619 */
[----:B--2---:R-:W-:Y:S02]  /*1470*/  @!P0 IADD3 R22, P3, PT, R7, R22, RZ ;  /* 0x0000001607168210 */ /* 0x004fe40007f7e0ff */
[----:B------:R-:W-:Y:S02]  /*1480*/  @!P0 SHF.R.S32.HI R7, RZ, 0x1f, R32 ;  /* 0x0000001fff078819 */ /* 0x000fe40000011420 */
[----:B------:R-:W2:Y:S01]  /*1490*/  @!P0 LDG.E R24, desc[UR6][R24.64] ;  /* 0x0000000618188981 */ /* 0x000ea2000c1e1900 */
[----:B------:R-:W-:Y:S01]  /*14a0*/  @!P0 IMAD.X R23, R8, 0x1, R23, P3 ;  /* 0x0000000108178824 */ /* 0x000fe200018e0617 */
[----:B------:R-:W-:Y:S01]  /*14b0*/  @!P0 MOV R8, R20 ;  /* 0x0000001400088202 */ /* 0x000fe20000000f00 */
[----:B------:R-:W-:-:S03]  /*14c0*/  @!P0 IMAD R7, R7, UR10, RZ ;  /* 0x0000000a07078c24 */ /* 0x000fc6000f8e02ff */
[----:B------:R-:W4:Y:S01]  /*14d0*/  @!P0 LDG.E R22, desc[UR6][R22.64] ;  /* 0x0000000616168981 */ /* 0x000f22000c1e1900 */
[----:B------:R-:W-:-:S04]  /*14e0*/  @!P0 IMAD.WIDE.U32 R30, R32, UR10, R8 ;  /* 0x0000000a201e8c25 */ /* 0x000fc8000f8e0008 */
[----:B------:R-:W-:-:S04]  /*14f0*/  @!P0 IMAD R7, R32, UR11, R7 ;  /* 0x0000000b20078c24 */ /* 0x000fc8000f8e0207 */
[----:B------:R-:W-:Y:S01]  /*1500*/  @!P0 IMAD.IADD R31, R31, 0x1, R7 ;  /* 0x000000011f1f8824 */ /* 0x000fe200078e0207 */
[----:B------:R-:W-:-:S04]  /*1510*/  @!P0 SHF.L.U32 R7, R30, 0x1, RZ ;  /* 0x000000011e078819 */ /* 0x000fc800000006ff */
[----:B------:R-:W-:Y:S02]  /*1520*/  @!P0 SHF.L.U64.HI R30, R30, 0x1, R31 ;  /* 0x000000011e1e8819 */ /* 0x000fe4000001021f */
[C---:B0-----:R-:W-:Y:S02]  /*1530*/  @!P0 IADD3 R10, P2, PT, R7.reuse, R10, RZ ;  /* 0x0000000a070a8210 */ /* 0x041fe40007f5e0ff */
[----:B---3--:R-:W-:-:S03]  /*1540*/  @!P0 IADD3 R12, P3, PT, R7, R12, RZ ;  /* 0x0000000c070c8210 */ /* 0x008fc60007f7e0ff */
[C---:B------:R-:W-:Y:S01]  /*1550*/  @!P0 IMAD.X R11, R30.reuse, 0x1, R11, P2 ;  /* 0x000000011e0b8824 */ /* 0x040fe200010e060b */
[----:B------:R-:W-:-:S04]  /*1560*/  @!P0 IADD3.X R13, PT, PT, R30, R13, RZ, P3, !PT ;  /* 0x0000000d1e0d8210 */ /* 0x000fc80001ffe4ff */
[----:B------:R0:W3:Y:S04]  /*1570*/  @!P0 LDG.E R25, desc[UR6][R10.64] ;  /* 0x000000060a198981 */ /* 0x0000e8000c1e1900 */
[----:B------:R5:W3:Y:S01]  /*1580*/  @!P0 LDG.E R31, desc[UR6][R12.64] ;  /* 0x000000060c1f8981 */ /* 0x000ae2000c1e1900 */
[----:B------:R-:W-:Y:S02]  /*1590*/  PRMT R7, RZ, 0x7610, R7 ;  /* 0x00007610ff077816 */ /* 0x000fe40000000007 */
[----:B------:R-:W-:Y:S02]  /*15a0*/  PRMT R8, RZ, 0x7610, R8 ;  /* 0x00007610ff087816 */ /* 0x000fe40000000008 */
[----:B0-----:R-:W-:Y:S02]  /*15b0*/  PRMT R10, RZ, 0x7610, R10 ;  /* 0x00007610ff0a7816 */ /* 0x001fe4000000000a */
[----:B-----5:R-:W-:-:S02]  /*15c0*/  PRMT R12, RZ, 0x7610, R12 ;  /* 0x00007610ff0c7816 */ /* 0x020fc4000000000c */
[----:B------:R-:W-:Y:S01]  /*15d0*/  PRMT R13, RZ, 0x7610, R13 ;  /* 0x00007610ff0d7816 */ /* 0x000fe2000000000d */
[----:B------:R-:W-:Y:S01]  /*15e0*/  VIADD R5, R5, 0x2 ;  /* 0x0000000205057836 */ /* 0x000fe20000000000 */
[----:B--2---:R-:W-:-:S05]  /*15f0*/  @!P0 PRMT R7, R24, 0x7610, R7 ;  /* 0x0000761018078816 */ /* 0x004fca0000000007 */
[----:B------:R-:W-:Y:S01]  /*1600*/  IMAD.U32 R23, R7, 0x10000, RZ ;  /* 0x0001000007177824 */ /* 0x000fe200078e00ff */
[----:B----4-:R-:W-:Y:S02]  /*1610*/  @!P0 PRMT R8, R22, 0x7610, R8 ;  /* 0x0000761016088816 */ /* 0x010fe40000000008 */
[----:B------:R-:W-:Y:S01]  /*1620*/  PRMT R7, RZ, 0x7610, R7 ;  /* 0x00007610ff077816 */ /* 0x000fe20000000007 */
[----:B------:R-:W-:Y:S01]  /*1630*/  FADD.FTZ R32, -R16, R23 ;  /* 0x0000001710207221 */ /* 0x000fe20000010100 */
[----:B------:R-:W-:Y:S02]  /*1640*/  SHF.L.U32 R30, R8, 0x10, RZ ;  /* 0x00000010081e7819 */ /* 0x000fe400000006ff */
[----:B------:R-:W-:Y:S02]  /*1650*/  PRMT R8, RZ, 0x7610, R8 ;  /* 0x00007610ff087816 */ /* 0x000fe40000000008 */
[----:B------:R-:W-:Y:S01]  /*1660*/  @!P0 PRMT R7, R24, 0x7632, R7 ;  /* 0x0000763218078816 */ /* 0x000fe20000000007 */
[----:B-1----:R-:W-:Y:S01]  /*1670*/  FMUL.FTZ R32, R32, R3 ;  /* 0x0000000320207220 */ /* 0x002fe20000410000 */
[----:B------:R-:W-:Y:S01]  /*1680*/  FMUL.FTZ R11, R30, R18 ;  /* 0x000000121e0b7220 */ /* 0x000fe20000410000 */
[----:B------:R-:W-:-:S02]  /*1690*/  @!P0 PRMT R8, R22, 0x7632, R8 ;  /* 0x0000763216088816 */ /* 0x000fc40000000008 */
[----:B------:R-:W-:Y:S02]  /*16a0*/  IMAD.U32 R7, R7, 0x10000, RZ ;  /* 0x0001000007077824 */ /* 0x000fe400078e00ff */
[----:B------:R-:W-:Y:S01]  /*16b0*/  FADD.FTZ R26, R26, R11 ;  /* 0x0000000b1a1a7221 */ /* 0x000fe20000010000 */
[----:B------:R-:W-:Y:S01]  /*16c0*/  FFMA.FTZ R27, R32, R11, R27 ;  /* 0x0000000b201b7223 */ /* 0x000fe2000001001b */
[----:B------:R-:W-:Y:S01]  /*16d0*/  SHF.L.U32 R11, R8, 0x10, RZ ;  /* 0x00000010080b7819 */ /* 0x000fe200000006ff */
[----:B------:R-:W-:Y:S01]  /*16e0*/  FADD.FTZ R8, -R16, R7 ;  /* 0x0000000710087221 */ /* 0x000fe20000010100 */
[----:B------:R-:W-:-:S03]  /*16f0*/  PRMT R22, RZ, 0x7610, R22 ;  /* 0x00007610ff167816 */ /* 0x000fc60000000016 */
[----:B------:R-:W-:Y:S01]  /*1700*/  FMUL.FTZ R8, R8, R3 ;  /* 0x0000000308087220 */ /* 0x000fe20000410000 */
[C---:B---3--:R-:W-:Y:S02]  /*1710*/  @!P0 PRMT R12, R25.reuse, 0x7610, R12 ;  /* 0x00007610190c8816 */ /* 0x048fe4000000000c */
[----:B------:R-:W-:Y:S02]  /*1720*/  @!P0 PRMT R10, R25, 0x7632, R10 ;  /* 0x00007632190a8816 */ /* 0x000fe4000000000a */
[----:B------:R-:W-:Y:S01]  /*1730*/  @!P0 PRMT R22, R31, 0x7610, R22 ;  /* 0x000076101f168816 */ /* 0x000fe20000000016 */
[----:B------:R-:W-:Y:S02]  /*1740*/  IMAD.U32 R7, R12, 0x10000, RZ ;  /* 0x000100000c077824 */ /* 0x000fe400078e00ff */
[----:B------:R-:W-:Y:S01]  /*1750*/  FADD.FTZ R23, R17, R11 ;  /* 0x0000000b11177221 */ /* 0x000fe20000010000 */
[C---:B------:R-:W-:Y:S01]  /*1760*/  FFMA.FTZ R25, R11.reuse, R8, R6 ;  /* 0x000000080b197223 */ /* 0x040fe20000010006 */
[----:B------:R-:W-:Y:S01]  /*1770*/  FMUL.FTZ R11, R11, R19 ;  /* 0x000000130b0b7220 */ /* 0x000fe20000410000 */
[----:B------:R-:W-:Y:S01]  /*1780*/  SHF.L.U32 R17, R10, 0x10, RZ ;  /* 0x000000100a117819 */ /* 0x000fe200000006ff */
[----:B------:R-:W-:Y:S01]  /*1790*/  FADD.FTZ R10, -R16, R7 ;  /* 0x00000007100a7221 */ /* 0x000fe20000010100 */
[----:B------:R-:W-:Y:S01]  /*17a0*/  @!P0 PRMT R13, R31, 0x7632, R13 ;  /* 0x000076321f0d8816 */ /* 0x000fe2000000000d */
[----:B------:R-:W-:-:S02]  /*17b0*/  IMAD.U32 R22, R22, 0x10000, RZ ;  /* 0x0001000016167824 */ /* 0x000fc400078e00ff */
[----:B------:R-:W-:Y:S01]  /*17c0*/  FFMA.FTZ R31, R8, R11, R27 ;  /* 0x0000000b081f7223 */ /* 0x000fe2000001001b */
[----:B------:R-:W-:Y:S01]  /*17d0*/  FFMA.FTZ R29, R30, R32, R29 ;  /* 0x000000201e1d7223 */ /* 0x000fe2000001001d */
[----:B------:R-:W-:Y:S01]  /*17e0*/  SHF.L.U32 R6, R13, 0x10, RZ ;  /* 0x000000100d067819 */ /* 0x000fe200000006ff */
[-C--:B------:R-:W-:Y:S01]  /*17f0*/  FMUL.FTZ R10, R10, R3.reuse ;  /* 0x000000030a0a7220 */ /* 0x080fe20000410000 */
[----:B------:R-:W-:Y:S01]  /*1800*/  FADD.FTZ R8, -R16, R17 ;  /* 0x0000001110087221 */ /* 0x000fe20000010100 */
[----:B------:R-:W-:Y:S01]  /*1810*/  FADD.FTZ R26, R11, R26 ;  /* 0x0000001a0b1a7221 */ /* 0x000fe20000010000 */
[C---:B------:R-:W-:Y:S01]  /*1820*/  FMUL.FTZ R7, R22.reuse, R18 ;  /* 0x0000001216077220 */ /* 0x040fe20000410000 */
[----:B------:R-:W-:Y:S01]  /*1830*/  FFMA.FTZ R29, R22, R10, R29 ;  /* 0x0000000a161d7223 */ /* 0x000fe2000001001d */
[----:B------:R-:W-:Y:S01]  /*1840*/  FMUL.FTZ R27, R8, R3 ;  /* 0x00000003081b7220 */ /* 0x000fe20000410000 */
[----:B------:R-:W-:Y:S01]  /*1850*/  FADD.FTZ R28, R28, R30 ;  /* 0x0000001e1c1c7221 */ /* 0x000fe20000010000 */
        /* <DEDUP_REMOVED lines=8> */
.L_x_2073:
[----:B------:R-:W-:Y:S05]  /*18e0*/  @P1 BRA `(.L_x_2069) ;  /* 0x0000000c00e41947 */ /* 0x000fea0003800000 */
[----:B------:R-:W0:Y:S01]  /*18f0*/  LDCU.64 UR10, c[0x0][0x3f8] ;  /* 0x00007f00ff0a77ac */ /* 0x000e220008000a00 */
[----:B------:R-:W-:Y:S01]  /*1900*/  SHF.R.S32.HI R7, RZ, 0x1f, R5 ;  /* 0x0000001fff077819 */ /* 0x000fe20000011405 */
[----:B------:R-:W-:Y:S01]  /*1910*/  BSSY.RECONVERGENT B0, `(.L_x_2074) ;  /* 0x000001b000007945 */ /* 0x000fe20003800200 */
[----:B------:R-:W-:Y:S02]  /*1920*/  MOV R8, R20 ;  /* 0x0000001400087202 */ /* 0x000fe40000000f00 */
        /* <DEDUP_REMOVED lines=25> */
.L_x_2075:
[----:B------:R-:W-:Y:S05]  /*1ac0*/  BSYNC.RECONVERGENT B0 ;  /* 0x0000000000007941 */ /* 0x000fea0003800200 */
.L_x_2074:
[----:B------:R-:W-:Y:S01]  /*1ad0*/  IMAD.U32 R7, R7, 0x10000, RZ ;  /* 0x0001000007077824 */ /* 0x000fe200078e00ff */
[----:B------:R-:W-:Y:S01]  /*1ae0*/  SHF.L.U32 R5, R5, 0x10, RZ ;  /* 0x0000001005057819 */ /* 0x000fe200000006ff */
[----:B------:R-:W-:Y:S02]  /*1af0*/  IMAD.U32 R8, R13, 0x10000, RZ ;  /* 0x000100000d087824 */ /* 0x000fe400078e00ff */
[C---:B------:R-:W-:Y:S02]  /*1b00*/  FADD.FTZ R10, -R16.reuse, R7 ;  /* 0x00000007100a7221 */ /* 0x040fe40000010100 */
[----:B------:R-:W-:Y:S01]  /*1b10*/  FADD.FTZ R16, -R16, R5 ;  /* 0x0000000510107221 */ /* 0x000fe20000010100 */
[----:B------:R-:W-:Y:S01]  /*1b20*/  SHF.L.U32 R5, R12, 0x10, RZ ;  /* 0x000000100c057819 */ /* 0x000fe200000006ff */
[-C--:B-1----:R-:W-:Y:S01]  /*1b30*/  FMUL.FTZ R10, R10, R3.reuse ;  /* 0x000000030a0a7220 */ /* 0x082fe20000410000 */
[----:B------:R-:W-:Y:S01]  /*1b40*/  FADD.FTZ R28, R28, R8 ;  /* 0x000000081c1c7221 */ /* 0x000fe20000010000 */
        /* <DEDUP_REMOVED lines=11> */
.L_x_2070:
[C---:B------:R-:W-:Y:S01]  /*1c00*/  IMAD.IADD R6, R8.reuse, 0x1, -R5 ;  /* 0x0000000108067824 */ /* 0x040fe200078e0a05 */
[----:B------:R-:W-:Y:S02]  /*1c10*/  IADD3 R12, PT, PT, R8, -0x1, RZ ;  /* 0xffffffff080c7810 */ /* 0x000fe40007ffe0ff */
[----:B------:R-:W-:Y:S02]  /*1c20*/  CS2R R26, SRZ ;  /* 0x00000000001a7805 */ /* 0x000fe4000001ff00 */
[----:B------:R-:W-:Y:S01]  /*1c30*/  CS2R R28, SRZ ;  /* 0x00000000001c7805 */ /* 0x000fe2000001ff00 */
[----:B------:R-:W-:Y:S01]  /*1c40*/  IMAD.MOV.U32 R17, RZ, RZ, RZ ;  /* 0x000000ffff117224 */ /* 0x000fe200078e00ff */
[----:B------:R-:W-:Y:S02]  /*1c50*/  LOP3.LUT R6, R6, 0x1, RZ, 0xc0, !PT ;  /* 0x0000000106067812 */ /* 0x000fe400078ec0ff */
[----:B------:R-:W-:Y:S02]  /*1c60*/  ISETP.NE.AND P2, PT, R5, R12, PT ;  /* 0x0000000c0500720c */ /* 0x000fe40003f45270 */
[----:B------:R-:W-:Y:S01]  /*1c70*/  ISETP.NE.U32.AND P1, PT, R6, 0x1, PT ;  /* 0x000000010600780c */ /* 0x000fe20003f25070 */
[----:B------:R-:W-:-:S12]  /*1c80*/  HFMA2 R6, -RZ, RZ, 0, 0 ;  /* 0x00000000ff067431 */ /* 0x000fd800000001ff */
[----:B------:R-:W-:Y:S05]  /*1c90*/  @P1 BRA `(.L_x_2076) ;  /* 0x0000000000f41947 */ /* 0x000fea0003800000 */
[----:B------:R-:W0:Y:S01]  /*1ca0*/  @!P0 LDC.64 R22, c[0x0][0x3a0] ;  /* 0x0000e800ff168b82 */ /* 0x000e220000000a00 */
[----:B------:R-:W-:Y:S01]  /*1cb0*/  @!P0 IMAD R6, R13, UR10, RZ ;  /* 0x0000000a0d068c24 */ /* 0x000fe2000f8e02ff */
[----:B------:R-:W-:Y:S01]  /*1cc0*/  @!P0 MOV R13, R9 ;  /* 0x00000009000d8202 */ /* 0x000fe20000000f00 */
[----:B------:R-:W-:Y:S02]  /*1cd0*/  @!P0 IMAD.MOV.U32 R12, RZ, RZ, R20 ;  /* 0x000000ffff0c8224 */ /* 0x000fe400078e0014 */
        /* <DEDUP_REMOVED lines=8> */
[----:B------:R2:W3:Y:S01]  /*1d60*/  @!P0 LDG.E R6, desc[UR6][R6.64] ;  /* 0x0000000606068981 */ /* 0x0004e2000c1e1900 */
[----:B0-----:R-:W-:-:S04]  /*1d70*/  @!P0 IADD3 R12, P1, PT, R13, R22, RZ ;  /* 0x000000160d0c8210 */ /* 0x001fc80007f3e0ff */
[----:B------:R-:W-:-:S06]  /*1d80*/  @!P0 IADD3.X R13, PT, PT, R14, R23, RZ, P1, !PT ;  /* 0x000000170e0d8210 */ /* 0x000fcc0000ffe4ff */
[----:B------:R0:W4:Y:S01]  /*1d90*/  @!P0 LDG.E R13, desc[UR6][R12.64] ;  /* 0x000000060c0d8981 */ /* 0x000122000c1e1900 */
[----:B------:R-:W-:Y:S01]  /*1da0*/  PRMT R15, RZ, 0x7610, R15 ;  /* 0x00007610ff0f7816 */ /* 0x000fe2000000000f */
[----:B------:R-:W-:Y:S01]  /*1db0*/  VIADD R5, R5, 0x1 ;  /* 0x0000000105057836 */ /* 0x000fe20000000000 */
[----:B------:R-:W-:Y:S02]  /*1dc0*/  PRMT R14, RZ, 0x7610, R14 ;  /* 0x00007610ff0e7816 */ /* 0x000fe4000000000e */
[----:B--2---:R-:W-:Y:S02]  /*1dd0*/  PRMT R7, RZ, 0x7610, R7 ;  /* 0x00007610ff077816 */ /* 0x004fe40000000007 */
[----:B0-----:R-:W-:Y:S02]  /*1de0*/  PRMT R12, RZ, 0x7610, R12 ;  /* 0x00007610ff0c7816 */ /* 0x001fe4000000000c */
        /* <DEDUP_REMOVED lines=8> */
[----:B------:R-:W-:-:S03]  /*1e70*/  FMUL.FTZ R6, R6, R3 ;  /* 0x0000000306067220 */ /* 0x000fc60000410000 */
[----:B------:R-:W-:Y:S01]  /*1e80*/  FMUL.FTZ R17, R14, -1.4426950216293334961 ;  /* 0xbfb8aa3b0e117820 */ /* 0x000fe20000410000 */
[----:B------:R-:W-:-:S04]  /*1e90*/  FFMA.FTZ R15, R6, R19, R11 ;  /* 0x00000013060f7223 */ /* 0x000fc8000001000b */
[----:B------:R-:W-:Y:S01]  /*1ea0*/  FMUL.FTZ R24, R15, -1.4426950216293334961 ;  /* 0xbfb8aa3b0f187820 */ /* 0x000fe20000410000 */
[----:B------:R-:W0:Y:S01]  /*1eb0*/  MUFU.EX2 R17, R17 ;  /* 0x0000001100117308 */ /* 0x000e220000000800 */
[----:B----4-:R-:W-:-:S04]  /*1ec0*/  @!P0 PRMT R12, R13, 0x7610, R12 ;  /* 0x000076100d0c8816 */ /* 0x010fc8000000000c */
[----:B------:R-:W1:Y:S01]  /*1ed0*/  MUFU.EX2 R24, R24 ;  /* 0x0000001800187308 */ /* 0x000e620000000800 */
[----:B------:R-:W-:Y:S01]  /*1ee0*/  @!P0 PRMT R7, R13, 0x7632, R7 ;  /* 0x000076320d078816 */ /* 0x000fe20000000007 */
[----:B------:R-:W-:-:S03]  /*1ef0*/  IMAD.U32 R12, R12, 0x10000, RZ ;  /* 0x000100000c0c7824 */ /* 0x000fc600078e00ff */
[----:B------:R-:W-:Y:S01]  /*1f00*/  SHF.L.U32 R7, R7, 0x10, RZ ;  /* 0x0000001007077819 */ /* 0x000fe200000006ff */
        /* <DEDUP_REMOVED lines=22> */
.L_x_2076:
[----:B------:R-:W-:Y:S05]  /*2070*/  @!P2 BRA `(.L_x_2069) ;  /* 0x000000080000a947 */ /* 0x000fea0003800000 */
[----:B------:R-:W-:-:S07]  /*2080*/  IADD3 R7, PT, PT, R5, -R8, RZ ;  /* 0x8000000805077210 */ /* 0x000fce0007ffe0ff */
.L_x_2077:
[----:B------:R-:W0:Y:S01]  /*2090*/  @!P0 LDC.64 R22, c[0x0][0x3f8] ;  /* 0x0000fe00ff168b82 */ /* 0x000e220000000a00 */
[----:B------:R-:W-:Y:S01]  /*20a0*/  @!P0 SHF.R.S32.HI R15, RZ, 0x1f, R5 ;  /* 0x0000001fff0f8819 */ /* 0x000fe20000011405 */
[----:B------:R-:W-:-:S06]  /*20b0*/  @!P0 IMAD.MOV.U32 R8, RZ, RZ, R20 ;  /* 0x000000ffff088224 */ /* 0x000fcc00078e0014 */
[----:B------:R-:W2:Y:S01]  /*20c0*/  @!P0 LDC.64 R12, c[0x0][0x3a0] ;  /* 0x0000e800ff0c8b82 */ /* 0x000ea20000000a00 */
[-C--:B0-----:R-:W-:Y:S02]  /*20d0*/  @!P0 IMAD R24, R15, R22.reuse, RZ ;  /* 0x000000160f188224 */ /* 0x081fe400078e02ff */
[----:B------:R-:W-:-:S04]  /*20e0*/  @!P0 IMAD.WIDE.U32 R14, R5, R22, R8 ;  /* 0x00000016050e8225 */ /* 0x000fc800078e0008 */
[----:B------:R-:W-:Y:S01]  /*20f0*/  @!P0 IMAD R23, R5, R23, R24 ;  /* 0x0000001705178224 */ /* 0x000fe200078e0218 */
[----:B------:R-:W-:-:S03]  /*2100*/  @!P0 SHF.L.U32 R35, R14, 0x1, RZ ;  /* 0x000000010e238819 */ /* 0x000fc600000006ff */
[----:B------:R-:W-:Y:S01]  /*2110*/  @!P0 IMAD.IADD R15, R15, 0x1, R23 ;  /* 0x000000010f0f8824 */ /* 0x000fe200078e0217 */
[----:B--2---:R-:W-:Y:S01]  /*2120*/  @!P0 IADD3 R24, P1, PT, R35, R12, RZ ;  /* 0x0000000c23188210 */ /* 0x004fe20007f3e0ff */
[----:B------:R-:W0:Y:S03]  /*2130*/  @!P0 LDC.64 R22, c[0x0][0x3f8] ;  /* 0x0000fe00ff168b82 */ /* 0x000e260000000a00 */
[----:B------:R-:W-:-:S04]  /*2140*/  @!P0 SHF.L.U64.HI R30, R14, 0x1, R15 ;  /* 0x000000010e1e8819 */ /* 0x000fc8000001020f */
[----:B------:R-:W-:Y:S01]  /*2150*/  @!P0 IADD3.X R25, PT, PT, R30, R13, RZ, P1, !PT ;  /* 0x0000000d1e198210 */ /* 0x000fe20000ffe4ff */
[----:B------:R-:W2:Y:S04]  /*2160*/  @!P0 LDC.64 R14, c[0x0][0x398] ;  /* 0x0000e600ff0e8b82 */ /* 0x000ea80000000a00 */
[----:B------:R3:W4:Y:S01]  /*2170*/  @!P0 LDG.E R24, desc[UR6][R24.64] ;  /* 0x0000000618188981 */ /* 0x000722000c1e1900 */
[----:B------:R-:W-:-:S03]  /*2180*/  @!P0 VIADD R31, R5, 0x1 ;  /* 0x00000001051f8836 */ /* 0x000fc60000000000 */
[----:B------:R-:W5:Y:S02]  /*2190*/  @!P0 LDC.64 R12, c[0x0][0x3a0] ;  /* 0x0000e800ff0c8b82 */ /* 0x000f640000000a00 */
[----:B------:R-:W-:-:S05]  /*21a0*/  @!P0 SHF.R.S32.HI R33, RZ, 0x1f, R31 ;  /* 0x0000001fff218819 */ /* 0x000fca000001141f */
[----:B0-----:R-:W-:-:S04]  /*21b0*/  @!P0 IMAD R8, R33, R22, RZ ;  /* 0x0000001621088224 */ /* 0x001fc800078e02ff */
[----:B------:R-:W-:Y:S01]  /*21c0*/  @!P0 IMAD R33, R31, R23, R8 ;  /* 0x000000171f218224 */ /* 0x000fe200078e0208 */
[----:B------:R-:W-:Y:S02]  /*21d0*/  @!P0 MOV R8, R20 ;  /* 0x0000001400088202 */ /* 0x000fe40000000f00 */
[----:B--2---:R-:W-:-:S03]  /*21e0*/  @!P0 IADD3 R14, P1, PT, R35, R14, RZ ;  /* 0x0000000e230e8210 */ /* 0x004fc60007f3e0ff */
[----:B------:R-:W-:-:S04]  /*21f0*/  @!P0 IMAD.WIDE.U32 R22, R31, R22, R8 ;  /* 0x000000161f168225 */ /* 0x000fc800078e0008 */
[----:B------:R-:W-:Y:S01]  /*2200*/  @!P0 IMAD.IADD R23, R23, 0x1, R33 ;  /* 0x0000000117178824 */ /* 0x000fe200078e0221 */
[----:B---3--:R-:W-:Y:S01]  /*2210*/  @!P0 SHF.L.U32 R25, R22, 0x1, RZ ;  /* 0x0000000116198819 */ /* 0x008fe200000006ff */
[----:B------:R-:W-:-:S03]  /*2220*/  @!P0 IMAD.X R15, R30, 0x1, R15, P1 ;  /* 0x000000011e0f8824 */ /* 0x000fc600008e060f */
[----:B------:R-:W-:Y:S02]  /*2230*/  @!P0 SHF.L.U64.HI R8, R22, 0x1, R23 ;  /* 0x0000000116088819 */ /* 0x000fe40000010217 */
[----:B-----5:R-:W-:Y:S01]  /*2240*/  @!P0 IADD3 R12, P1, PT, R25, R12, RZ ;  /* 0x0000000c190c8210 */ /* 0x020fe20007f3e0ff */
[----:B------:R-:W2:Y:S01]  /*2250*/  @!P0 LDG.E R14, desc[UR6][R14.64] ;  /* 0x000000060e0e8981 */ /* 0x000ea2000c1e1900 */
[----:B------:R-:W0:Y:S02]  /*2260*/  @!P0 LDC.64 R22, c[0x0][0x398] ;  /* 0x0000e600ff168b82 */ /* 0x000e240000000a00 */
[----:B------:R-:W-:-:S06]  /*2270*/  @!P0 IADD3.X R13, PT, PT, R8, R13, RZ, P1, !PT ;  /* 0x0000000d080d8210 */ /* 0x000fcc0000ffe4ff */
[----:B------:R-:W3:Y:S01]  /*2280*/  @!P0 LDG.E R13, desc[UR6][R12.64] ;  /* 0x000000060c0d8981 */ /* 0x000ee2000c1e1900 */
        /* <DEDUP_REMOVED lines=8> */
[----:B0-----:R-:W-:Y:S02]  /*2310*/  PRMT R23, RZ, 0x7610, R23 ;  /* 0x00007610ff177816 */ /* 0x001fe40000000017 */
[----:B----4-:R-:W-:Y:S02]  /*2320*/  @!P0 PRMT R25, R24, 0x7610, R25 ;  /* 0x0000761018198816 */ /* 0x010fe40000000019 */
[----:B------:R-:W-:Y:S02]  /*2330*/  PRMT R24, RZ, 0x7610, R24 ;  /* 0x00007610ff187816 */ /* 0x000fe40000000018 */
[----:B------:R-:W-:Y:S02]  /*2340*/  SHF.L.U32 R25, R25, 0x10, RZ ;  /* 0x0000001019197819 */ /* 0x000fe400000006ff */
[----:B------:R-:W-:-:S03]  /*2350*/  @!P0 PRMT R24, R24, 0x7632, R24 ;  /* 0x0000763218188816 */ /* 0x000fc60000000018 */
[----:B------:R-:W-:Y:S02]  /*2360*/  FADD.FTZ R30, -R16, R25 ;  /* 0x00000019101e7221 */ /* 0x000fe40000010100 */
[----:B------:R-:W-:Y:S02]  /*2370*/  IMAD.U32 R15, R24, 0x10000, RZ ;  /* 0x00010000180f7824 */ /* 0x000fe400078e00ff */
[-C--:B-1----:R-:W-:Y:S02]  /*2380*/  FMUL.FTZ R12, R30, R3.reuse ;  /* 0x000000031e0c7220 */ /* 0x082fe40000410000 */
[----:B------:R-:W-:Y:S02]  /*2390*/  FADD.FTZ R24, -R16, R15 ;  /* 0x0000000f10187221 */ /* 0x000fe40000010100 */
[----:B------:R-:W-:Y:S02]  /*23a0*/  FFMA.FTZ R30, R12, R18, R10 ;  /* 0x000000120c1e7223 */ /* 0x000fe4000001000a */
[----:B------:R-:W-:Y:S01]  /*23b0*/  FMUL.FTZ R22, R24, R3 ;  /* 0x0000000318167220 */ /* 0x000fe20000410000 */
[----:B------:R-:W-:Y:S01]  /*23c0*/  PRMT R24, RZ, 0x7610, R24 ;  /* 0x00007610ff187816 */ /* 0x000fe20000000018 */
[----:B------:R-:W-:-:S02]  /*23d0*/  FMUL.FTZ R25, R30, -1.4426950216293334961 ;  /* 0xbfb8aa3b1e197820 */ /* 0x000fc40000410000 */
[----:B------:R-:W-:-:S04]  /*23e0*/  FFMA.FTZ R15, R22, R19, R11 ;  /* 0x00000013160f7223 */ /* 0x000fc8000001000b */
[----:B------:R-:W0:Y:S01]  /*23f0*/  MUFU.EX2 R25, R25 ;  /* 0x0000001900197308 */ /* 0x000e220000000800 */
[----:B------:R-:W-:-:S06]  /*2400*/  FMUL.FTZ R33, R15, -1.4426950216293334961 ;  /* 0xbfb8aa3b0f217820 */ /* 0x000fcc0000410000 */
[----:B------:R-:W1:Y:S01]  /*2410*/  MUFU.EX2 R33, R33 ;  /* 0x0000002100217308 */ /* 0x000e620000000800 */
[C---:B--2---:R-:W-:Y:S02]  /*2420*/  @!P0 PRMT R23, R14.reuse, 0x7610, R23 ;  /* 0x000076100e178816 */ /* 0x044fe40000000017 */
[----:B------:R-:W-:Y:S02]  /*2430*/  @!P0 PRMT R24, R14, 0x7632, R24 ;  /* 0x000076320e188816 */ /* 0x000fe40000000018 */
[----:B------:R-:W-:Y:S01]  /*2440*/  PRMT R14, RZ, 0x7610, R14 ;  /* 0x00007610ff0e7816 */ /* 0x000fe2000000000e */
[----:B------:R-:W-:Y:S02]  /*2450*/  IMAD.U32 R23, R23, 0x10000, RZ ;  /* 0x0001000017177824 */ /* 0x000fe400078e00ff */
[----:B0-----:R-:W-:Y:S01]  /*2460*/  FADD.FTZ R31, R25, 1 ;  /* 0x3f800000191f7421 */ /* 0x001fe20000010000 */
[----:B------:R-:W-:Y:S01]  /*2470*/  IMAD.U32 R24, R24, 0x10000, RZ ;  /* 0x0001000018187824 */ /* 0x000fe200078e00ff */
[----:B---3--:R-:W-:-:S02]  /*2480*/  @!P0 PRMT R35, R13, 0x7610, R35 ;  /* 0x000076100d238816 */ /* 0x008fc40000000023 */
[----:B------:R-:W0:Y:S01]  /*2490*/  MUFU.RCP R32, R31 ;  /* 0x0000001f00207308 */ /* 0x000e220000001000 */
[----:B------:R-:W-:Y:S01]  /*24a0*/  @!P0 PRMT R14, R13, 0x7632, R14 ;  /* 0x000076320d0e8816 */ /* 0x000fe2000000000e */
[----:B-1----:R-:W-:Y:S01]  /*24b0*/  FADD.FTZ R34, R33, 1 ;  /* 0x3f80000021227421 */ /* 0x002fe20000010000 */
[----:B------:R-:W-:Y:S02]  /*24c0*/  SHF.L.U32 R35, R35, 0x10, RZ ;  /* 0x0000001023237819 */ /* 0x000fe400000006ff */
[----:B------:R-:W-:-:S03]  /*24d0*/  SHF.L.U32 R33, R14, 0x10, RZ ;  /* 0x000000100e217819 */ /* 0x000fc600000006ff */
[----:B------:R-:W1:Y:S01]  /*24e0*/  MUFU.RCP R25, R34 ;  /* 0x0000002200197308 */ /* 0x000e620000001000 */
[C---:B------:R-:W-:Y:S01]  /*24f0*/  FADD.FTZ R36, -R16.reuse, R35 ;  /* 0x0000002310247221 */ /* 0x040fe20000010100 */
[----:B------:R-:W-:-:S04]  /*2500*/  FADD.FTZ R14, -R16, R33 ;  /* 0x00000021100e7221 */ /* 0x000fc80000010100 */
[----:B------:R-:W-:Y:S01]  /*2510*/  FMUL.FTZ R14, R14, R3 ;  /* 0x000000030e0e7220 */ /* 0x000fe20000410000 */
[----:B0-----:R-:W-:Y:S01]  /*2520*/  FADD.FTZ R13, -R32, 1 ;  /* 0x3f800000200d7421 */ /* 0x001fe20000010100 */
[----:B------:R-:W-:-:S03]  /*2530*/  FMUL.FTZ R31, R23, R32 ;  /* 0x00000020171f7220 */ /* 0x000fc60000410000 */
[----:B------:R-:W-:Y:S01]  /*2540*/  FFMA.FTZ R30, R30, R13, 1 ;  /* 0x3f8000001e1e7423 */ /* 0x000fe2000001000d */
[----:B------:R-:W-:Y:S01]  /*2550*/  FMUL.FTZ R13, R36, R3 ;  /* 0x00000003240d7220 */ /* 0x000fe20000410000 */
[----:B-1----:R-:W-:-:S03]  /*2560*/  FADD.FTZ R32, -R25, 1 ;  /* 0x3f80000019207421 */ /* 0x002fc60000010100 */
[----:B------:R-:W-:Y:S01]  /*2570*/  FFMA.FTZ R23, R13, R18, R10 ;  /* 0x000000120d177223 */ /* 0x000fe2000001000a */
[----:B------:R-:W-:Y:S01]  /*2580*/  FMUL.FTZ R25, R24, R25 ;  /* 0x0000001918197220 */ /* 0x000fe20000410000 */
[----:B------:R-:W-:Y:S01]  /*2590*/  FMUL.FTZ R33, R31, R30 ;  /* 0x0000001e1f217220 */ /* 0x000fe20000410000 */
[----:B------:R-:W-:Y:S01]  /*25a0*/  FFMA.FTZ R32, R15, R32, 1 ;  /* 0x3f8000000f207423 */ /* 0x000fe20000010020 */
[----:B------:R-:W-:Y:S01]  /*25b0*/  FMUL.FTZ R34, R23, -1.4426950216293334961 ;  /* 0xbfb8aa3b17227820 */ /* 0x000fe20000410000 */
[----:B------:R-:W-:Y:S01]  /*25c0*/  FFMA.FTZ R15, R14, R19, R11 ;  /* 0x000000130e0f7223 */ /* 0x000fe2000001000b */
[C-C-:B------:R-:W-:Y:S01]  /*25d0*/  FFMA.FTZ R30, R12.reuse, R33, R29.reuse ;  /* 0x000000210c1e7223 */ /* 0x140fe2000001001d */
[----:B------:R-:W-:Y:S01]  /*25e0*/  FMUL.FTZ R31, R25, R32 ;  /* 0x00000020191f7220 */ /* 0x000fe20000410000 */
[----:B------:R-:W-:Y:S01]  /*25f0*/  FMUL.FTZ R32, R33, R18 ;  /* 0x0000001221207220 */ /* 0x000fe20000410000 */
[----:B------:R-:W-:Y:S01]  /*2600*/  FMUL.FTZ R36, R15, -1.4426950216293334961 ;  /* 0xbfb8aa3b0f247820 */ /* 0x000fe20000410000 */
[----:B------:R-:W0:Y:S01]  /*2610*/  MUFU.EX2 R34, R34 ;  /* 0x0000002200227308 */ /* 0x000e220000000800 */
[----:B------:R-:W-:Y:S01]  /*2620*/  PRMT R29, RZ, 0x7610, R29 ;  /* 0x00007610ff1d7816 */ /* 0x000fe2000000001d */
[----:B------:R-:W-:Y:S01]  /*2630*/  FFMA.FTZ R27, R12, R32, R27 ;  /* 0x000000200c1b7223 */ /* 0x000fe2000001001b */
[----:B------:R-:W-:Y:S01]  /*2640*/  PRMT R12, RZ, 0x7610, R12 ;  /* 0x00007610ff0c7816 */ /* 0x000fe2000000000c */
[----:B------:R-:W-:Y:S01]  /*2650*/  FADD.FTZ R17, R31, R17 ;  /* 0x000000111f117221 */ /* 0x000fe20000010000 */
[----:B------:R-:W1:Y:S01]  /*2660*/  MUFU.EX2 R36, R36 ;  /* 0x0000002400247308 */ /* 0x000e620000000800 */
[----:B-----5:R-:W-:Y:S01]  /*2670*/  @!P0 PRMT R29, R8, 0x7610, R29 ;  /* 0x00007610081d8816 */ /* 0x020fe2000000001d */
[----:B------:R-:W-:Y:S01]  /*2680*/  FADD.FTZ R26, R32, R26 ;  /* 0x0000001a201a7221 */ /* 0x000fe20000010000 */
[----:B------:R-:W-:Y:S01]  /*2690*/  @!P0 PRMT R12, R8, 0x7632, R12 ;  /* 0x00007632080c8816 */ /* 0x000fe2000000000c */
[----:B------:R-:W-:Y:S01]  /*26a0*/  FADD.FTZ R28, R33, R28 ;  /* 0x0000001c211c7221 */ /* 0x000fe20000010000 */
[----:B------:R-:W-:-:S03]  /*26b0*/  SHF.L.U32 R29, R29, 0x10, RZ ;  /* 0x000000101d1d7819 */ /* 0x000fc600000006ff */
[----:B------:R-:W-:Y:S02]  /*26c0*/  IMAD.U32 R12, R12, 0x10000, RZ ;  /* 0x000100000c0c7824 */ /* 0x000fe400078e00ff */
[----:B0-----:R-:W-:-:S04]  /*26d0*/  FADD.FTZ R35, R34, 1 ;  /* 0x3f80000022237421 */ /* 0x001fc80000010000 */
[----:B------:R-:W0:Y:S01]  /*26e0*/  MUFU.RCP R24, R35 ;  /* 0x0000002300187308 */ /* 0x000e220000001000 */
[----:B-1----:R-:W-:-:S07]  /*26f0*/  FADD.FTZ R37, R36, 1 ;  /* 0x3f80000024257421 */ /* 0x002fce0000010000 */
[----:B------:R-:W1:Y:S01]  /*2700*/  MUFU.RCP R25, R37 ;  /* 0x0000002500197308 */ /* 0x000e620000001000 */
[----:B0-----:R-:W-:Y:S01]  /*2710*/  FADD.FTZ R8, -R24, 1 ;  /* 0x3f80000018087421 */ /* 0x001fe20000010100 */
[----:B------:R-:W-:-:S03]  /*2720*/  FMUL.FTZ R29, R29, R24 ;  /* 0x000000181d1d7220 */ /* 0x000fc60000410000 */
[----:B------:R-:W-:Y:S01]  /*2730*/  FFMA.FTZ R8, R23, R8, 1 ;  /* 0x3f80000017087423 */ /* 0x000fe20000010008 */
[----:B------:R-:W-:Y:S01]  /*2740*/  FFMA.FTZ R23, R22, R31, R6 ;  /* 0x0000001f16177223 */ /* 0x000fe20000010006 */
[----:B------:R-:W-:Y:S01]  /*2750*/  FMUL.FTZ R31, R31, R19 ;  /* 0x000000131f1f7220 */ /* 0x000fe20000410000 */
[----:B-1----:R-:W-:Y:S01]  /*2760*/  FADD.FTZ R24, -R25, 1 ;  /* 0x3f80000019187421 */ /* 0x002fe20000010100 */
[----:B------:R-:W-:Y:S01]  /*2770*/  FMUL.FTZ R29, R29, R8 ;  /* 0x000000081d1d7220 */ /* 0x000fe20000410000 */
[----:B------:R-:W-:Y:S01]  /*2780*/  FMUL.FTZ R12, R12, R25 ;  /* 0x000000190c0c7220 */ /* 0x000fe20000410000 */
[----:B------:R-:W-:Y:S01]  /*2790*/  FFMA.FTZ R27, R22, R31, R27 ;  /* 0x0000001f161b7223 */ /* 0x000fe2000001001b */
[----:B------:R-:W-:Y:S01]  /*27a0*/  FFMA.FTZ R15, R15, R24, 1 ;  /* 0x3f8000000f0f7423 */ /* 0x000fe20000010018 */
[----:B------:R-:W-:Y:S01]  /*27b0*/  FMUL.FTZ R6, R29, R18 ;  /* 0x000000121d067220 */ /* 0x000fe20000410000 */
[----:B------:R-:W-:Y:S01]  /*27c0*/  FADD.FTZ R31, R31, R26 ;  /* 0x0000001a1f1f7221 */ /* 0x000fe20000010000 */
[----:B------:R-:W-:Y:S01]  /*27d0*/  FADD.FTZ R28, R28, R29 ;  /* 0x0000001d1c1c7221 */ /* 0x000fe20000010000 */
[----:B------:R-:W-:Y:S01]  /*27e0*/  FMUL.FTZ R12, R12, R15 ;  /* 0x0000000f0c0c7220 */ /* 0x000fe20000410000 */
[C---:B------:R-:W-:Y:S01]  /*27f0*/  FFMA.FTZ R29, R13.reuse, R29, R30 ;  /* 0x0000001d0d1d7223 */ /* 0x040fe2000001001e */
        /* <DEDUP_REMOVED lines=8> */
.L_x_2069:
[----:B-1----:R-:W0:Y:S01]  /*2880*/  S2R R3, SR_CgaCtaId ;  /* 0x0000000000037919 */ /* 0x002e220000008800 */
        /* <DEDUP_REMOVED lines=26> */
[----:B------:R-:W-:Y:S01]  /*2a30*/  LDS R19, [R4+0x44] ;  /* 0x0000440004137984 */ /* 0x000fe20000000800 */
[----:B-1----:R-:W-:-:S03]  /*2a40*/  FADD.FTZ R5, R33, R30 ;  /* 0x0000001e21057221 */ /* 0x002fc60000010000 */
[----:B------:R-:W1:Y:S01]  /*2a50*/  LDS R20, [R4+0x40] ;  /* 0x0000400004147984 */ /* 0x000e620000000800 */
[----:B--2---:R-:W-:-:S03]  /*2a60*/  ISETP.NE.AND P0, PT, R32, RZ, PT ;  /* 0x000000ff2000720c */ /* 0x004fc60003f05270 */
[----:B------:R-:W2:Y:S01]  /*2a70*/  LDS R18, [R4+0x48] ;  /* 0x0000480004127984 */ /* 0x000ea20000000800 */
[----:B------:R-:W-:Y:S02]  /*2a80*/  FSEL R8, R5, R30, !P0 ;  /* 0x0000001e05087208 */ /* 0x000fe40004000000 */
[----:B------:R-:W-:Y:S01]  /*2a90*/  P2R R42, PR, RZ, 0x1 ;  /* 0x00000001ff2a7803 */ /* 0x000fe20000000000 */
[----:B------:R-:W2:Y:S01]  /*2aa0*/  LDS R14, [R4+0x50] ;  /* 0x00005000040e7984 */ /* 0x000ea20000000800 */
[----:B---3--:R-:W-:-:S03]  /*2ab0*/  FADD.FTZ R10, R26, R31 ;  /* 0x0000001f1a0a7221 */ /* 0x008fc60000010000 */
[----:B------:R-:W3:Y:S01]  /*2ac0*/  LDS R16, [R4+0x4c] ;  /* 0x00004c0004107984 */ /* 0x000ee20000000800 */
[----:B----4-:R-:W-:Y:S01]  /*2ad0*/  FADD.FTZ R8, R27, R8 ;  /* 0x000000081b087221 */ /* 0x010fe20000010000 */
[----:B------:R-:W-:Y:S02]  /*2ae0*/  FSEL R5, R10, R31, !P0 ;  /* 0x0000001f0a057208 */ /* 0x000fe40004000000 */
[----:B------:R-:W4:Y:S01]  /*2af0*/  LDS R15, [R4+0x54] ;  /* 0x00005400040f7984 */ /* 0x000f220000000800 */
[----:B-----5:R-:W-:-:S03]  /*2b00*/  ISETP.NE.AND P6, PT, R25, RZ, PT ;  /* 0x000000ff1900720c */ /* 0x020fc60003fc5270 */
[----:B------:R-:W5:Y:S01]  /*2b10*/  LDS R11, [R4+0x5c] ;  /* 0x00005c00040b7984 */ /* 0x000f620000000800 */
[----:B0-----:R-:W-:Y:S01]  /*2b20*/  FADD.FTZ R7, R24, R5 ;  /* 0x0000000518077221 */ /* 0x001fe20000010000 */
[----:B------:R-:W-:Y:S02]  /*2b30*/  FSEL R5, R8, R27, !P6 ;  /* 0x0000001b08057208 */ /* 0x000fe40007000000 */
[----:B------:R-:W0:Y:S02]  /*2b40*/  LDS R13, [R4+0x58] ;  /* 0x00005800040d7984 */ /* 0x000e240000000800 */
[----:B------:R-:W-:Y:S01]  /*2b50*/  FSEL R8, R7, R24, !P6 ;  /* 0x0000001807087208 */ /* 0x000fe20007000000 */
[----:B------:R-:W-:Y:S01]  /*2b60*/  FADD.FTZ R5, R22, R5 ;  /* 0x0000000516057221 */ /* 0x000fe20000010000 */
[----:B------:R-:W0:Y:S03]  /*2b70*/  LDS R12, [R4+0x60] ;  /* 0x00006000040c7984 */ /* 0x000e260000000800 */
[----:B------:R-:W-:Y:S01]  /*2b80*/  FADD.FTZ R36, R21, R8 ;  /* 0x0000000815247221 */ /* 0x000fe20000010000 */
[----:B------:R-:W0:Y:S01]  /*2b90*/  LDS R10, [R4+0x10] ;  /* 0x00001000040a7984 */ /* 0x000e220000000800 */
[----:B------:R-:W-:-:S03]  /*2ba0*/  ISETP.NE.AND P5, PT, R23, RZ, PT ;  /* 0x000000ff1700720c */ /* 0x000fc60003fa5270 */
[----:B------:R-:W0:Y:S01]  /*2bb0*/  LDS R8, [R4+0x68] ;  /* 0x0000680004087984 */ /* 0x000e220000000800 */
[----:B------:R-:W-:Y:S02]  /*2bc0*/  FSEL R34, R5, R22, !P5 ;  /* 0x0000001605227208 */ /* 0x000fe40006800000 */
[----:B------:R-:W-:Y:S01]  /*2bd0*/  FSEL R5, R36, R21, !P5 ;  /* 0x0000001524057208 */ /* 0x000fe20006800000 */
[----:B------:R-:W0:Y:S01]  /*2be0*/  LDS R7, [R4+0x6c] ;  /* 0x00006c0004077984 */ /* 0x000e220000000800 */
[----:B-1----:R-:W-:Y:S01]  /*2bf0*/  ISETP.NE.AND P4, PT, R20, RZ, PT ;  /* 0x000000ff1400720c */ /* 0x002fe20003f85270 */
[----:B------:R-:W-:Y:S02]  /*2c00*/  FADD.FTZ R34, R19, R34 ;  /* 0x0000002213227221 */ /* 0x000fe40000010000 */
[----:B------:R1:W0:Y:S01]  /*2c10*/  LDS R9, [R4+0x64] ;  /* 0x0000640004097984 */ /* 0x0002220000000800 */
[----:B--2---:R-:W-:Y:S02]  /*2c20*/  FADD.FTZ R35, R18, R5 ;  /* 0x0000000512237221 */ /* 0x004fe40000010000 */
[----:B------:R-:W-:-:S03]  /*2c30*/  FSEL R5, R34, R19, !P4 ;  /* 0x0000001322057208 */ /* 0x000fc60006000000 */
[----:B------:R-:W-:Y:S02]  /*2c40*/  FSEL R34, R35, R18, !P4 ;  /* 0x0000001223227208 */ /* 0x000fe40006000000 */
[----:B------:R-:W-:Y:S01]  /*2c50*/  FADD.FTZ R5, R14, R5 ;  /* 0x000000050e057221 */ /* 0x000fe20000010000 */
[----:B---3--:R-:W-:Y:S02]  /*2c60*/  ISETP.NE.AND P3, PT, R16, RZ, PT ;  /* 0x000000ff1000720c */ /* 0x008fe40003f65270 */
[----:B----4-:R-:W-:Y:S02]  /*2c70*/  FADD.FTZ R34, R15, R34 ;  /* 0x000000220f227221 */ /* 0x010fe40000010000 */
[----:B-1----:R-:W-:-:S03]  /*2c80*/  FSEL R4, R5, R14, !P3 ;  /* 0x0000000e05047208 */ /* 0x002fc60005800000 */
[----:B------:R-:W-:Y:S02]  /*2c90*/  FSEL R5, R34, R15, !P3 ;  /* 0x0000000f22057208 */ /* 0x000fe40005800000 */
[----:B-----5:R-:W-:Y:S01]  /*2ca0*/  FADD.FTZ R34, R11, R4 ;  /* 0x000000040b227221 */ /* 0x020fe20000010000 */
[----:B0-----:R-:W-:Y:S02]  /*2cb0*/  ISETP.NE.AND P2, PT, R13, RZ, PT ;  /* 0x000000ff0d00720c */ /* 0x001fe40003f45270 */
[----:B------:R-:W-:Y:S02]  /*2cc0*/  FADD.FTZ R35, R12, R5 ;  /* 0x000000050c237221 */ /* 0x000fe40000010000 */
[----:B------:R-:W-:Y:S02]  /*2cd0*/  FSEL R5, R34, R11, !P2 ;  /* 0x0000000b22057208 */ /* 0x000fe40005000000 */
[----:B------:R-:W-:Y:S02]  /*2ce0*/  IADD3 R4, PT, PT, R25, R32, R10 ;  /* 0x0000002019047210 */ /* 0x000fe40007ffe00a */
[----:B------:R-:W-:-:S02]  /*2cf0*/  FSEL R34, R35, R12, !P2 ;  /* 0x0000000c23227208 */ /* 0x000fc40005000000 */
[----:B------:R-:W-:Y:S01]  /*2d00*/  IADD3 R4, PT, PT, R20, R4, R23 ;  /* 0x0000000414047210 */ /* 0x000fe20007ffe017 */
[----:B------:R-:W-:-:S03]  /*2d10*/  FADD.FTZ R5, R8, R5 ;  /* 0x0000000508057221 */ /* 0x000fc60000010000 */
[----:B------:R-:W-:Y:S01]  /*2d20*/  IADD3 R4, PT, PT, R13, R4, R16 ;  /* 0x000000040d047210 */ /* 0x000fe20007ffe010 */
[----:B------:R-:W-:Y:S01]  /*2d30*/  FADD.FTZ R34, R7, R34 ;  /* 0x0000002207227221 */ /* 0x000fe20000010000 */
[C---:B------:R-:W-:Y:S02]  /*2d40*/  ISETP.NE.AND P1, PT, R9.reuse, RZ, PT ;  /* 0x000000ff0900720c */ /* 0x040fe40003f25270 */
[----:B------:R-:W-:Y:S02]  /*2d50*/  IADD3 R37, PT, PT, R9, R4, RZ ;  /* 0x0000000409257210 */ /* 0x000fe40007ffe0ff */
[----:B------:R-:W-:Y:S02]  /*2d60*/  FSEL R5, R5, R8, !P1 ;  /* 0x0000000805057208 */ /* 0x000fe40004800000 */
[----:B------:R-:W-:Y:S01]  /*2d70*/  FSEL R4, R34, R7, !P1 ;  /* 0x0000000722047208 */ /* 0x000fe20004800000 */
[----:B------:R-:W-:Y:S06]  /*2d80*/  BRA.DIV UR4, `(.L_x_2079) ;  /* 0x0000000a04fc7947 */ /* 0x000fec000b800000 */
[----:B------:R-:W0:Y:S01]  /*2d90*/  SHFL.UP PT, R38, R5, 0x1, RZ ;  /* 0x0420000005267989 */ /* 0x000e2200000e00ff */
[----:B------:R-:W-:Y:S02]  /*2da0*/  P2R R35, PR, RZ, 0x4 ;  /* 0x00000004ff237803 */ /* 0x000fe40000000000 */
[----:B------:R-:W-:Y:S02]  /*2db0*/  ISETP.GE.AND P2, PT, R41, 0x1, PT ;  /* 0x000000012900780c */ /* 0x000fe40003f46270 */
[----:B------:R-:W-:Y:S02]  /*2dc0*/  ISETP.NE.AND P0, PT, R37, RZ, PT ;  /* 0x000000ff2500720c */ /* 0x000fe40003f05270 */
[----:B------:R-:W-:Y:S02]  /*2dd0*/  P2R R34, PR, RZ, 0x2 ;  /* 0x00000002ff227803 */ /* 0x000fe40000000000 */
[----:B------:R-:W-:Y:S01]  /*2de0*/  ISETP.GE.AND P1, PT, R41, 0x2, PT ;  /* 0x000000022900780c */ /* 0x000fe20003f26270 */
[----:B0-----:R-:W-:-:S06]  /*2df0*/  FADD.FTZ R38, R5, R38 ;  /* 0x0000002605267221 */ /* 0x001fcc0000010000 */
[----:B------:R-:W-:Y:S02]  /*2e00*/  @P2 FSEL R5, R38, R5, !P0 ;  /* 0x0000000526052208 */ /* 0x000fe40004000000 */
[----:B------:R-:W0:Y:S02]  /*2e10*/  SHFL.UP PT, R38, R37, 0x1, RZ ;  /* 0x0420000025267989 */ /* 0x000e2400000e00ff */
[----:B0-----:R-:W-:-:S05]  /*2e20*/  SEL R38, R38, RZ, P2 ;  /* 0x000000ff26267207 */ /* 0x001fca0001000000 */
[----:B------:R-:W-:Y:S02]  /*2e30*/  IMAD.IADD R39, R37, 0x1, R38 ;  /* 0x0000000125277824 */ /* 0x000fe400078e0226 */
[----:B------:R-:W0:Y:S02]  /*2e40*/  SHFL.UP PT, R38, R4, 0x1, RZ ;  /* 0x0420000004267989 */ /* 0x000e2400000e00ff */
[----:B0-----:R-:W-:Y:S02]  /*2e50*/  FADD.FTZ R43, R4, R38 ;  /* 0x00000026042b7221 */ /* 0x001fe40000010000 */
[----:B------:R-:W0:Y:S03]  /*2e60*/  SHFL.UP PT, R38, R5, 0x2, RZ ;  /* 0x0440000005267989 */ /* 0x000e2600000e00ff */
[----:B------:R-:W-:Y:S02]  /*2e70*/  @P2 FSEL R4, R43, R4, !P0 ;  /* 0x000000042b042208 */ /* 0x000fe40004000000 */
[----:B------:R-:W-:-:S02]  /*2e80*/  ISETP.NE.AND P0, PT, R39, RZ, PT ;  /* 0x000000ff2700720c */ /* 0x000fc40003f05270 */
[----:B------:R-:W-:Y:S01]  /*2e90*/  ISETP.GE.AND P2, PT, R41, 0x8, PT ;  /* 0x000000082900780c */ /* 0x000fe20003f46270 */
[----:B0-----:R-:W-:-:S05]  /*2ea0*/  FADD.FTZ R38, R5, R38 ;  /* 0x0000002605267221 */ /* 0x001fca0000010000 */
[----:B------:R-:W-:Y:S02]  /*2eb0*/  @P1 FSEL R5, R38, R5, !P0 ;  /* 0x0000000526051208 */ /* 0x000fe40004000000 */
[----:B------:R-:W0:Y:S02]  /*2ec0*/  SHFL.UP PT, R38, R39, 0x2, RZ ;  /* 0x0440000027267989 */ /* 0x000e2400000e00ff */
[----:B0-----:R-:W-:-:S04]  /*2ed0*/  SEL R38, R38, RZ, P1 ;  /* 0x000000ff26267207 */ /* 0x001fc80000800000 */
[----:B------:R-:W-:Y:S02]  /*2ee0*/  IADD3 R40, PT, PT, R39, R38, RZ ;  /* 0x0000002627287210 */ /* 0x000fe40007ffe0ff */
[----:B------:R-:W0:Y:S02]  /*2ef0*/  SHFL.UP PT, R38, R4, 0x2, RZ ;  /* 0x0440000004267989 */ /* 0x000e2400000e00ff */
[----:B0-----:R-:W-:Y:S02]  /*2f00*/  FADD.FTZ R37, R4, R38 ;  /* 0x0000002604257221 */ /* 0x001fe40000010000 */
[----:B------:R-:W0:Y:S03]  /*2f10*/  SHFL.UP PT, R38, R5, 0x4, RZ ;  /* 0x0480000005267989 */ /* 0x000e2600000e00ff */
[----:B------:R-:W-:Y:S02]  /*2f20*/  @P1 FSEL R4, R37, R4, !P0 ;  /* 0x0000000425041208 */ /* 0x000fe40004000000 */
[----:B------:R-:W-:-:S02]  /*2f30*/  ISETP.GE.AND P1, PT, R41, 0x4, PT ;  /* 0x000000042900780c */ /* 0x000fc40003f26270 */
[----:B------:R-:W-:Y:S01]  /*2f40*/  ISETP.NE.AND P0, PT, R40, RZ, PT ;  /* 0x000000ff2800720c */ /* 0x000fe20003f05270 */
[----:B0-----:R-:W-:-:S10]  /*2f50*/  FADD.FTZ R38, R5, R38 ;  /* 0x0000002605267221 */ /* 0x001fd40000010000 */
[----:B------:R-:W-:Y:S02]  /*2f60*/  @P1 FSEL R5, R38, R5, !P0 ;  /* 0x0000000526051208 */ /* 0x000fe40004000000 */
[----:B------:R-:W0:Y:S02]  /*2f70*/  SHFL.UP PT, R38, R40, 0x4, RZ ;  /* 0x0480000028267989 */ /* 0x000e2400000e00ff */
[----:B0-----:R-:W-:Y:S02]  /*2f80*/  SEL R39, R38, RZ, P1 ;  /* 0x000000ff26277207 */ /* 0x001fe40000800000 */
[----:B------:R-:W0:Y:S03]  /*2f90*/  SHFL.UP PT, R38, R4, 0x4, RZ ;  /* 0x0480000004267989 */ /* 0x000e2600000e00ff */
[----:B------:R-:W-:Y:S02]  /*2fa0*/  IMAD.IADD R39, R40, 0x1, R39 ;  /* 0x0000000128277824 */ /* 0x000fe400078e0227 */
[----:B0-----:R-:W-:-:S02]  /*2fb0*/  FADD.FTZ R37, R4, R38 ;  /* 0x0000002604257221 */ /* 0x001fc40000010000 */
[----:B------:R-:W0:Y:S03]  /*2fc0*/  SHFL.UP PT, R38, R5, 0x8, RZ ;  /* 0x0500000005267989 */ /* 0x000e2600000e00ff */
[----:B------:R-:W-:Y:S02]  /*2fd0*/  @P1 FSEL R4, R37, R4, !P0 ;  /* 0x0000000425041208 */ /* 0x000fe40004000000 */
[----:B------:R-:W-:Y:S02]  /*2fe0*/  ISETP.NE.AND P0, PT, R39, RZ, PT ;  /* 0x000000ff2700720c */ /* 0x000fe40003f05270 */
        /* <DEDUP_REMOVED lines=10> */
[----:B------:R-:W-:-:S02]  /*3090*/  ISETP.NE.AND P0, PT, R40, RZ, PT ;  /* 0x000000ff2800720c */ /* 0x000fc40003f05270 */
[----:B------:R-:W-:Y:S01]  /*30a0*/  ISETP.NE.AND P2, PT, R35, RZ, PT ;  /* 0x000000ff2300720c */ /* 0x000fe20003f45270 */
[----:B0-----:R-:W-:-:S05]  /*30b0*/  FADD.FTZ R38, R5, R38 ;  /* 0x0000002605267221 */ /* 0x001fca0000010000 */
[----:B------:R-:W-:Y:S02]  /*30c0*/  @P1 FSEL R5, R38, R5, !P0 ;  /* 0x0000000526051208 */ /* 0x000fe40004000000 */
[----:B------:R-:W0:Y:S04]  /*30d0*/  SHFL.UP PT, R38, R40, 0x10, RZ ;  /* 0x0600000028267989 */ /* 0x000e2800000e00ff */
[----:B------:R-:W-:Y:S01]  /*30e0*/  SHFL.UP PT, R41, R5, 0x1, RZ ;  /* 0x0420000005297989 */ /* 0x000fe200000e00ff */
[----:B0-----:R-:W-:-:S03]  /*30f0*/  SEL R39, R38, RZ, P1 ;  /* 0x000000ff26277207 */ /* 0x001fc60000800000 */
[----:B------:R-:W0:Y:S02]  /*3100*/  SHFL.UP PT, R38, R4, 0x10, RZ ;  /* 0x0600000004267989 */ /* 0x000e2400000e00ff */
[----:B------:R-:W-:-:S06]  /*3110*/  IMAD.IADD R39, R40, 0x1, R39 ;  /* 0x0000000128277824 */ /* 0x000fcc00078e0227 */
[----:B------:R-:W1:Y:S01]  /*3120*/  SHFL.UP PT, R39, R39, 0x1, RZ ;  /* 0x0420000027277989 */ /* 0x000e6200000e00ff */
[----:B0-----:R-:W-:-:S05]  /*3130*/  FADD.FTZ R35, R4, R38 ;  /* 0x0000002604237221 */ /* 0x001fca0000010000 */
[----:B------:R-:W-:Y:S02]  /*3140*/  @P1 FSEL R4, R35, R4, !P0 ;  /* 0x0000000423041208 */ /* 0x000fe40004000000 */
[----:B------:R-:W-:-:S03]  /*3150*/  ISETP.NE.AND P1, PT, R34, RZ, PT ;  /* 0x000000ff2200720c */ /* 0x000fc60003f25270 */
[----:B-1----:R0:W2:Y:S10]  /*3160*/  SHFL.UP PT, R38, R4, 0x1, RZ ;  /* 0x0420000004267989 */ /* 0x0020b400000e00ff */
.L_x_2100:
[----:B------:R-:W-:Y:S02]  /*3170*/  P2R R5, PR, RZ, 0x2 ;  /* 0x00000002ff057803 */ /* 0x000fe40000000000 */
[----:B------:R-:W-:Y:S02]  /*3180*/  ISETP.NE.AND P1, PT, R0, RZ, PT ;  /* 0x000000ff0000720c */ /* 0x000fe40003f25270 */
[----:B0-----:R-:W-:Y:S02]  /*3190*/  P2R R4, PR, RZ, 0x4 ;  /* 0x00000004ff047803 */ /* 0x001fe40000000000 */
[----:B------:R-:W-:-:S09]  /*31a0*/  PLOP3.LUT P0, PT, PT, PT, PT, 0x80, 0x8 ;  /* 0x000000000008781c */ /* 0x000fd20003f0f070 */
[----:B------:R-:W-:Y:S02]  /*31b0*/  @P1 ISETP.NE.AND P2, PT, R10, RZ, PT ;  /* 0x000000ff0a00120c */ /* 0x000fe40003f45270 */
[----:B------:R-:W-:Y:S02]  /*31c0*/  @P1 IADD3 R10, PT, PT, R39, R10, RZ ;  /* 0x0000000a270a1210 */ /* 0x000fe40007ffe0ff */
[----:B------:R-:W-:Y:S02]  /*31d0*/  @P1 PLOP3.LUT P0, PT, P2, PT, PT, 0x80, 0x8 ;  /* 0x000000000008181c */ /* 0x000fe4000170f070 */
[----:B------:R-:W-:Y:S01]  /*31e0*/  ISETP.NE.AND P2, PT, R4, RZ, PT ;  /* 0x000000ff0400720c */ /* 0x000fe20003f45270 */
[----:B------:R-:W-:Y:S01]  /*31f0*/  IMAD.IADD R32, R32, 0x1, R10 ;  /* 0x0000000120207824 */ /* 0x000fe200078e020a */
[----:B------:R-:W-:Y:S02]  /*3200*/  MOV R4, 0x400 ;  /* 0x0000040000047802 */ /* 0x000fe40000000f00 */
[----:B------:R-:W-:-:S02]  /*3210*/  ISETP.NE.AND P1, PT, R5, RZ, PT ;  /* 0x000000ff0500720c */ /* 0x000fc40003f25270 */
[----:B------:R-:W-:Y:S02]  /*3220*/  LEA R5, R3, R4, 0x18 ;  /* 0x0000000403057211 */ /* 0x000fe400078ec0ff */
[----:B------:R-:W-:-:S03]  /*3230*/  IADD3 R4, PT, PT, R25, R32, RZ ;  /* 0x0000002019047210 */ /* 0x000fc60007ffe0ff */
[----:B------:R-:W-:Y:S01]  /*3240*/  @!P0 FADD.FTZ R33, R41, R33 ;  /* 0x0000002129218221 */ /* 0x000fe20000010000 */
[----:B--2---:R-:W-:Y:S01]  /*3250*/  @!P0 FADD.FTZ R26, R38, R26 ;  /* 0x0000001a261a8221 */ /* 0x004fe20000010000 */
[----:B------:R-:W-:Y:S01]  /*3260*/  ISETP.NE.AND P0, PT, R42, RZ, PT ;  /* 0x000000ff2a00720c */ /* 0x000fe20003f05270 */
[----:B------:R-:W-:Y:S02]  /*3270*/  IMAD.IADD R23, R23, 0x1, R4 ;  /* 0x0000000117177824 */ /* 0x000fe400078e0204 */
[----:B------:R-:W-:-:S03]  /*3280*/  IMAD R35, R0, 0x6c, R5 ;  /* 0x0000006c00237824 */ /* 0x000fc600078e0205 */
[----:B------:R-:W-:Y:S02]  /*3290*/  IADD3 R5, PT, PT, R20, R23, RZ ;  /* 0x0000001714057210 */ /* 0x000fe40007ffe0ff */
[----:B------:R0:W-:Y:S03]  /*32a0*/  STS [R35+0x28], R4 ;  /* 0x0000280423007388 */ /* 0x0001e60000000800 */
[----:B------:R-:W-:Y:S01]  /*32b0*/  IMAD.IADD R16, R16, 0x1, R5 ;  /* 0x0000000110107824 */ /* 0x000fe200078e0205 */
[----:B------:R1:W-:Y:S01]  /*32c0*/  STS [R35+0x10], R10 ;  /* 0x0000100a23007388 */ /* 0x0003e20000000800 */
[----:B------:R-:W-:Y:S01]  /*32d0*/  @!P0 FADD.FTZ R30, R30, R33 ;  /* 0x000000211e1e8221 */ /* 0x000fe20000010000 */
[----:B------:R-:W-:Y:S02]  /*32e0*/  @!P0 FADD.FTZ R31, R31, R26 ;  /* 0x0000001a1f1f8221 */ /* 0x000fe40000010000 */
[----:B------:R1:W-:Y:S01]  /*32f0*/  STS [R35+0x1c], R32 ;  /* 0x00001c2023007388 */ /* 0x0003e20000000800 */
[----:B------:R-:W-:Y:S01]  /*3300*/  @!P6 FADD.FTZ R27, R27, R30 ;  /* 0x0000001e1b1be221 */ /* 0x000fe20000010000 */
[----:B------:R-:W-:Y:S01]  /*3310*/  @!P6 FADD.FTZ R24, R24, R31 ;  /* 0x0000001f1818e221 */ /* 0x000fe20000010000 */
[----:B0-----:R-:W-:Y:S01]  /*3320*/  IADD3 R4, PT, PT, R13, R16, RZ ;  /* 0x000000100d047210 */ /* 0x001fe20007ffe0ff */
[----:B------:R1:W-:Y:S01]  /*3330*/  STS [R35+0x14], R33 ;  /* 0x0000142123007388 */ /* 0x0003e20000000800 */
[----:B------:R-:W-:Y:S01]  /*3340*/  @!P5 FADD.FTZ R22, R22, R27 ;  /* 0x0000001b1616d221 */ /* 0x000fe20000010000 */
[----:B------:R-:W-:-:S02]  /*3350*/  @!P5 FADD.FTZ R21, R21, R24 ;  /* 0x000000181515d221 */ /* 0x000fc40000010000 */
[----:B------:R-:W-:Y:S02]  /*3360*/  IMAD.IADD R9, R9, 0x1, R4 ;  /* 0x0000000109097824 */ /* 0x000fe400078e0204 */
        /* <DEDUP_REMOVED lines=28> */
.L_x_2078:
[----:B-1----:R-:W-:Y:S01]  /*3530*/  MOV R10, 0x400 ;  /* 0x00000400000a7802 */ /* 0x002fe20000000f00 */
[----:B------:R-:W-:Y:S05]  /*3540*/  WARPSYNC.ALL ;  /* 0x0000000000007948 */ /* 0x000fea0003800000 */
[C---:B0-----:R-:W-:Y:S02]  /*3550*/  LEA.HI R4, R0.reuse, R0, RZ, 0x1d ;  /* 0x0000000000047211 */ /* 0x041fe400078fe8ff */
[----:B------:R-:W-:Y:S02]  /*3560*/  LEA R7, R3, R10, 0x18 ;  /* 0x0000000a03077211 */ /* 0x000fe400078ec0ff */
[----:B------:R-:W-:-:S03]  /*3570*/  SHF.L.U32 R5, R0, 0x1, RZ ;  /* 0x0000000100057819 */ /* 0x000fc600000006ff */
[----:B------:R-:W-:Y:S01]  /*3580*/  IMAD R13, R4, 0xc, R7 ;  /* 0x0000000c040d7824 */ /* 0x000fe200078e0207 */
[----:B------:R-:W0:Y:S01]  /*3590*/  LDCU UR9, c[0x0][0x424] ;  /* 0x00008480ff0977ac */ /* 0x000e220008000800 */
[----:B------:R-:W-:Y:S01]  /*35a0*/  IMAD.MOV R4, RZ, RZ, -R2 ;  /* 0x000000ffff047224 */ /* 0x000fe200078e0a02 */
[----:B------:R-:W1:Y:S01]  /*35b0*/  LDC R11, c[0x0][0x420] ;  /* 0x00010800ff0b7b82 */ /* 0x000e620000000800 */
[----:B------:R-:W-:Y:S01]  /*35c0*/  BSSY.RECONVERGENT B0, `(.L_x_2080) ;  /* 0x0000024000007945 */ /* 0x000fe20003800200 */
[----:B------:R-:W2:Y:S06]  /*35d0*/  LDCU.64 UR10, c[0x0][0x3f8] ;  /* 0x00007f00ff0a77ac */ /* 0x000eac0008000a00 */
[----:B------:R-:W3:Y:S01]  /*35e0*/  LDC R16, c[0x0][0x410] ;  /* 0x00010400ff107b82 */ /* 0x000ee20000000800 */
[----:B0-----:R-:W-:-:S02]  /*35f0*/  UIADD3 UR4, UPT, UPT, UR9, -0x2, URZ ;  /* 0xfffffffe09047890 */ /* 0x001fc4000fffe0ff */
[----:B------:R-:W-:-:S05]  /*3600*/  IMAD R4, R4, UR9, R5 ;  /* 0x0000000904047c24 */ /* 0x000fca000f8e0205 */
[----:B------:R-:W0:Y:S08]  /*3610*/  LDC R7, c[0x0][0x428] ;  /* 0x00010a00ff077b82 */ /* 0x000e300000000800 */
[----:B------:R-:W-:Y:S01]  /*3620*/  BAR.SYNC.DEFER_BLOCKING 0x0 ;  /* 0x0000000000007b1d */ /* 0x000fe20000010000 */
[----:B------:R-:W-:Y:S01]  /*3630*/  ISETP.NE.AND P2, PT, R4, UR4, PT ;  /* 0x0000000404007c0c */ /* 0x000fe2000bf45270 */
[----:B-1----:R-:W-:-:S05]  /*3640*/  IMAD R9, R11, UR8, R0 ;  /* 0x000000080b097c24 */ /* 0x002fca000f8e0200 */
[----:B---3--:R-:W-:-:S07]  /*3650*/  ISETP.GE.AND P0, PT, R9, R16, PT ;  /* 0x000000100900720c */ /* 0x008fce0003f06270 */
[----:B------:R-:W-:Y:S02]  /*3660*/  @!P2 IADD3 R8, PT, PT, R10, 0xda0, RZ ;  /* 0x00000da00a08a810 */ /* 0x000fe40007ffe0ff */
[----:B------:R-:W-:Y:S01]  /*3670*/  ISETP.GE.U32.OR P0, PT, R0, R11, P0 ;  /* 0x0000000b0000720c */ /* 0x000fe20000706470 */
[----:B0-----:R-:W-:Y:S01]  /*3680*/  IMAD R12, R7, UR8, R0 ;  /* 0x00000008070c7c24 */ /* 0x001fe2000f8e0200 */
[----:B------:R-:W-:Y:S01]  /*3690*/  @!P2 LDS R5, [R13+0x18] ;  /* 0x000018000d05a984 */ /* 0x000fe20000000800 */
[----:B------:R-:W-:-:S03]  /*36a0*/  @!P2 LEA R7, R3, R8, 0x18 ;  /* 0x000000080307a211 */ /* 0x000fc600078ec0ff */
[----:B------:R-:W0:Y:S01]  /*36b0*/  @!P2 LDS R4, [R13+0x14] ;  /* 0x000014000d04a984 */ /* 0x000e220000000800 */
[----:B--2---:R-:W-:Y:S01]  /*36c0*/  ISETP.GE.U32.AND P1, PT, R12, UR10, PT ;  /* 0x0000000a0c007c0c */ /* 0x004fe2000bf26070 */
[----:B------:R-:W-:Y:S01]  /*36d0*/  @!P2 IMAD R7, R2, 0x8, R7 ;  /* 0x000000080207a824 */ /* 0x000fe200078e0207 */
        /* <DEDUP_REMOVED lines=9> */
[----:B------:R-:W-:Y:S02]  /*3770*/  IMAD R2, R16, UR4, R16 ;  /* 0x0000000410027c24 */ /* 0x000fe4000f8e0210 */
[----:B------:R-:W-:Y:S02]  /*3780*/  IMAD R0, R0, 0x8, R3 ;  /* 0x0000000800007824 */ /* 0x000fe400078e0203 */
[----:B------:R-:W-:Y:S01]  /*3790*/  IMAD R3, R16, UR4, R9 ;  /* 0x0000000410037c24 */ /* 0x000fe2000f8e0209 */
[----:B------:R-:W-:Y:S02]  /*37a0*/  IADD3 R7, PT, PT, R9, R2, RZ ;  /* 0x0000000209077210 */ /* 0x000fe40007ffe0ff */
[----:B------:R-:W1:Y:S01]  /*37b0*/  LDS.64 R10, [R0] ;  /* 0x00000000000a7984 */ /* 0x000e620000000a00 */
[----:B0-----:R-:W-:-:S04]  /*37c0*/  IMAD.WIDE R2, R3, 0x4, R4 ;  /* 0x0000000403027825 */ /* 0x001fc800078e0204 */
[----:B------:R-:W-:Y:S01]  /*37d0*/  IMAD.WIDE R4, R7, 0x4, R4 ;  /* 0x0000000407047825 */ /* 0x000fe200078e0204 */
[----:B-1----:R1:W-:Y:S04]  /*37e0*/  REDG.E.ADD.F32.FTZ.RN.STRONG.GPU desc[UR6][R2.64], R10 ;  /* 0x0000000a020079a6 */ /* 0x0023e8000c12f306 */
[----:B------:R1:W-:Y:S02]  /*37f0*/  REDG.E.ADD.F32.FTZ.RN.STRONG.GPU desc[UR6][R4.64], R11 ;  /* 0x0000000b040079a6 */ /* 0x0003e4000c12f306 */
.L_x_2081:
[----:B------:R-:W-:Y:S05]  /*3800*/  BSYNC.RECONVERGENT B0 ;  /* 0x0000000000007941 */ /* 0x000fea0003800200 */
.L_x_2080:
        /* <DEDUP_REMOVED lines=23> */
.L_x_2079:
        /* <DEDUP_REMOVED lines=8> */
.L_x_2082:
        /* <DEDUP_REMOVED lines=8> */
.L_x_2083:
[----:B------:R-:W-:Y:S01]  /*3a80*/  MOV R37, R4 ;  /* 0x0000000400257202 */ /* 0x000fe20000000f00 */
[----:B------:R-:W-:-:S05]  /*3a90*/  FADD.FTZ R38, R5, R38 ;  /* 0x0000002605267221 */ /* 0x000fca0000010000 */
[----:B------:R-:W-:-:S07]  /*3aa0*/  @P1 FSEL R5, R38, R5, !P2 ;  /* 0x0000000526051208 */ /* 0x000fce0005000000 */
[----:B------:R-:W-:Y:S05]  /*3ab0*/  WARPSYNC.COLLECTIVE R36, `(.L_x_2084) ;  /* 0x0000000024087348 */ /* 0x000fea0003c00000 */
[----:B------:R0:W1:Y:S02]  /*3ac0*/  SHFL.UP P0, R38, R37, R34, R35 ;  /* 0x0400002225267389 */ /* 0x0000640000000023 */
[----:B01----:R-:W-:Y:S05]  /*3ad0*/  ENDCOLLECTIVE ;  /* 0x000000000000791b */ /* 0x003fea0003800000 */
.L_x_2084:
[----:B------:R-:W-:Y:S02]  /*3ae0*/  IMAD.MOV.U32 R37, RZ, RZ, R39 ;  /* 0x000000ffff257224 */ /* 0x000fe400078e0027 */
[----:B------:R-:W-:Y:S02]  /*3af0*/  HFMA2 R34, -RZ, RZ, 0, 1.1920928955078125e-07 ;  /* 0x00000002ff227431 */ /* 0x000fe400000001ff */
[----:B------:R-:W-:-:S07]  /*3b00*/  FADD.FTZ R45, R4, R38 ;  /* 0x00000026042d7221 */ /* 0x000fce0000010000 */
[----:B------:R-:W-:Y:S05]  /*3b10*/  WARPSYNC.COLLECTIVE R36, `(.L_x_2085) ;  /* 0x0000000024087348 */ /* 0x000fea0003c00000 */
[----:B------:R0:W1:Y:S02]  /*3b20*/  SHFL.UP P0, R38, R37, R34, R35 ;  /* 0x0400002225267389 */ /* 0x0000640000000023 */
[----:B01----:R-:W-:Y:S05]  /*3b30*/  ENDCOLLECTIVE ;  /* 0x000000000000791b */ /* 0x003fea0003800000 */
.L_x_2085:
        /* <DEDUP_REMOVED lines=9> */
.L_x_2086:
[----:B------:R-:W-:Y:S02]  /*3bd0*/  IMAD.MOV.U32 R37, RZ, RZ, R4 ;  /* 0x000000ffff257224 */ /* 0x000fe400078e0004 */
[----:B------:R-:W-:-:S05]  /*3be0*/  FADD.FTZ R38, R5, R38 ;  /* 0x0000002605267221 */ /* 0x000fca0000010000 */
[----:B------:R-:W-:-:S07]  /*3bf0*/  @P2 FSEL R5, R38, R5, !P1 ;  /* 0x0000000526052208 */ /* 0x000fce0004800000 */
[----:B------:R-:W-:Y:S05]  /*3c00*/  WARPSYNC.COLLECTIVE R36, `(.L_x_2087) ;  /* 0x0000000024087348 */ /* 0x000fea0003c00000 */
[----:B------:R0:W1:Y:S02]  /*3c10*/  SHFL.UP P0, R38, R37, R34, R35 ;  /* 0x0400002225267389 */ /* 0x0000640000000023 */
[----:B01----:R-:W-:Y:S05]  /*3c20*/  ENDCOLLECTIVE ;  /* 0x000000000000791b */ /* 0x003fea0003800000 */
.L_x_2087:
[----:B------:R-:W-:Y:S01]  /*3c30*/  MOV R37, R40 ;  /* 0x0000002800257202 */ /* 0x000fe20000000f00 */
[----:B------:R-:W-:Y:S02]  /*3c40*/  IMAD.MOV.U32 R34, RZ, RZ, 0x4 ;  /* 0x00000004ff227424 */ /* 0x000fe400078e00ff */
[----:B------:R-:W-:-:S07]  /*3c50*/  FADD.FTZ R39, R4, R38 ;  /* 0x0000002604277221 */ /* 0x000fce0000010000 */
[----:B------:R-:W-:Y:S05]  /*3c60*/  WARPSYNC.COLLECTIVE R36, `(.L_x_2088) ;  /* 0x0000000024087348 */ /* 0x000fea0003c00000 */
[----:B------:R0:W1:Y:S02]  /*3c70*/  SHFL.UP P0, R38, R37, R34, R35 ;  /* 0x0400002225267389 */ /* 0x0000640000000023 */
[----:B01----:R-:W-:Y:S05]  /*3c80*/  ENDCOLLECTIVE ;  /* 0x000000000000791b */ /* 0x003fea0003800000 */
.L_x_2088:
[----:B------:R-:W-:Y:S02]  /*3c90*/  @P2 FSEL R4, R39, R4, !P1 ;  /* 0x0000000427042208 */ /* 0x000fe40004800000 */
[----:B------:R-:W-:Y:S02]  /*3ca0*/  ISETP.GE.AND P2, PT, R41, 0x4, PT ;  /* 0x000000042900780c */ /* 0x000fe40003f46270 */
[----:B------:R-:W-:Y:S01]  /*3cb0*/  ISETP.NE.AND P1, PT, R40, RZ, PT ;  /* 0x000000ff2800720c */ /* 0x000fe20003f25270 */
[----:B------:R-:W-:Y:S01]  /*3cc0*/  IMAD.MOV.U32 R37, RZ, RZ, R5 ;  /* 0x000000ffff257224 */ /* 0x000fe200078e0005 */
[----:B------:R-:W-:-:S11]  /*3cd0*/  SEL R39, R38, RZ, P2 ;  /* 0x000000ff26277207 */ /* 0x000fd60001000000 */
[----:B------:R-:W-:Y:S05]  /*3ce0*/  WARPSYNC.COLLECTIVE R36, `(.L_x_2089) ;  /* 0x0000000024087348 */ /* 0x000fea0003c00000 */
[----:B------:R0:W1:Y:S02]  /*3cf0*/  SHFL.UP P0, R38, R37, R34, R35 ;  /* 0x0400002225267389 */ /* 0x0000640000000023 */
[----:B01----:R-:W-:Y:S05]  /*3d00*/  ENDCOLLECTIVE ;  /* 0x000000000000791b */ /* 0x003fea0003800000 */
.L_x_2089:
[----:B------:R-:W-:Y:S02]  /*3d10*/  IADD3 R39, PT, PT, R40, R39, RZ ;  /* 0x0000002728277210 */ /* 0x000fe40007ffe0ff */
[----:B------:R-:W-:Y:S01]  /*3d20*/  MOV R37, R4 ;  /* 0x0000000400257202 */ /* 0x000fe20000000f00 */
[----:B------:R-:W-:-:S05]  /*3d30*/  FADD.FTZ R38, R5, R38 ;  /* 0x0000002605267221 */ /* 0x000fca0000010000 */
[----:B------:R-:W-:-:S07]  /*3d40*/  @P2 FSEL R5, R38, R5, !P1 ;  /* 0x0000000526052208 */ /* 0x000fce0004800000 */
[----:B------:R-:W-:Y:S05]  /*3d50*/  WARPSYNC.COLLECTIVE R36, `(.L_x_2090) ;  /* 0x0000000024087348 */ /* 0x000fea0003c00000 */
[----:B------:R0:W1:Y:S02]  /*3d60*/  SHFL.UP P0, R38, R37, R34, R35 ;  /* 0x0400002225267389 */ /* 0x0000640000000023 */
[----:B01----:R-:W-:Y:S05]  /*3d70*/  ENDCOLLECTIVE ;  /* 0x000000000000791b */ /* 0x003fea0003800000 */
.L_x_2090:
[----:B------:R-:W-:Y:S02]  /*3d80*/  IMAD.MOV.U32 R37, RZ, RZ, R39 ;  /* 0x000000ffff257224 */ /* 0x000fe400078e0027 */
[----:B------:R-:W-:Y:S02]  /*3d90*/  HFMA2 R34, -RZ, RZ, 0, 4.76837158203125e-07 ;  /* 0x00000008ff227431 */ /* 0x000fe400000001ff */
[----:B------:R-:W-:-:S07]  /*3da0*/  FADD.FTZ R45, R4, R38 ;  /* 0x00000026042d7221 */ /* 0x000fce0000010000 */
[----:B------:R-:W-:Y:S05]  /*3db0*/  WARPSYNC.COLLECTIVE R36, `(.L_x_2091) ;  /* 0x0000000024087348 */ /* 0x000fea0003c00000 */
[----:B------:R0:W1:Y:S02]  /*3dc0*/  SHFL.UP P0, R38, R37, R34, R35 ;  /* 0x0400002225267389 */ /* 0x0000640000000023 */
[----:B01----:R-:W-:Y:S05]  /*3dd0*/  ENDCOLLECTIVE ;  /* 0x000000000000791b */ /* 0x003fea0003800000 */
.L_x_2091:
[----:B------:R-:W-:Y:S02]  /*3de0*/  @P2 FSEL R4, R45, R4, !P1 ;  /* 0x000000042d042208 */ /* 0x000fe40004800000 */
[----:B------:R-:W-:Y:S02]  /*3df0*/  ISETP.GE.AND P1, PT, R41, 0x8, PT ;  /* 0x000000082900780c */ /* 0x000fe40003f26270 */
[----:B------:R-:W-:Y:S02]  /*3e00*/  ISETP.NE.AND P2, PT, R39, RZ, PT ;  /* 0x000000ff2700720c */ /* 0x000fe40003f45270 */
[----:B------:R-:W-:Y:S02]  /*3e10*/  MOV R37, R5 ;  /* 0x0000000500257202 */ /* 0x000fe40000000f00 */
[----:B------:R-:W-:Y:S02]  /*3e20*/  SEL R38, R38, RZ, P1 ;  /* 0x000000ff26267207 */ /* 0x000fe40000800000 */
[----:B------:R-:W-:-:S03]  /*3e30*/  ISETP.GE.AND P1, PT, R41, 0x10, PT ;  /* 0x000000102900780c */ /* 0x000fc60003f26270 */
[----:B------:R-:W-:-:S10]  /*3e40*/  IMAD.IADD R40, R39, 0x1, R38 ;  /* 0x0000000127287824 */ /* 0x000fd400078e0226 */
[----:B------:R-:W-:Y:S05]  /*3e50*/  WARPSYNC.COLLECTIVE R36, `(.L_x_2092) ;  /* 0x0000000024087348 */ /* 0x000fea0003c00000 */
[----:B------:R0:W1:Y:S02]  /*3e60*/  SHFL.UP P0, R38, R37, R34, R35 ;  /* 0x0400002225267389 */ /* 0x0000640000000023 */
[----:B01----:R-:W-:Y:S05]  /*3e70*/  ENDCOLLECTIVE ;  /* 0x000000000000791b */ /* 0x003fea0003800000 */
.L_x_2092:
[----:B------:R-:W-:Y:S01]  /*3e80*/  IMAD.MOV.U32 R37, RZ, RZ, R4 ;  /* 0x000000ffff257224 */ /* 0x000fe200078e0004 */
[----:B------:R-:W-:Y:S01]  /*3e90*/  ISETP.GE.AND P0, PT, R41, 0x8, PT ;  /* 0x000000082900780c */ /* 0x000fe20003f06270 */
[----:B------:R-:W-:-:S12]  /*3ea0*/  FADD.FTZ R38, R5, R38 ;  /* 0x0000002605267221 */ /* 0x000fd80000010000 */
[----:B------:R-:W-:-:S07]  /*3eb0*/  @P0 FSEL R5, R38, R5, !P2 ;  /* 0x0000000526050208 */ /* 0x000fce0005000000 */
[----:B------:R-:W-:Y:S05]  /*3ec0*/  WARPSYNC.COLLECTIVE R36, `(.L_x_2093) ;  /* 0x0000000024087348 */ /* 0x000fea0003c00000 */
[----:B------:R0:W1:Y:S02]  /*3ed0*/  SHFL.UP P0, R38, R37, R34, R35 ;  /* 0x0400002225267389 */ /* 0x0000640000000023 */
[----:B01----:R-:W-:Y:S05]  /*3ee0*/  ENDCOLLECTIVE ;  /* 0x000000000000791b */ /* 0x003fea0003800000 */
.L_x_2093:
        /* <DEDUP_REMOVED lines=8> */
.L_x_2094:
[----:B------:R-:W-:Y:S01]  /*3f70*/  ISETP.NE.AND P2, PT, R43, RZ, PT ;  /* 0x000000ff2b00720c */ /* 0x000fe20003f45270 */
[----:B------:R-:W-:Y:S01]  /*3f80*/  IMAD.MOV.U32 R37, RZ, RZ, R5 ;  /* 0x000000ffff257224 */ /* 0x000fe200078e0005 */
[----:B------:R-:W-:-:S11]  /*3f90*/  SEL R39, R38, RZ, P1 ;  /* 0x000000ff26277207 */ /* 0x000fd60000800000 */
[----:B------:R-:W-:Y:S05]  /*3fa0*/  WARPSYNC.COLLECTIVE R36, `(.L_x_2095) ;  /* 0x0000000024087348 */ /* 0x000fea0003c00000 */
[----:B------:R0:W1:Y:S02]  /*3fb0*/  SHFL.UP P0, R38, R37, R34, R35 ;  /* 0x0400002225267389 */ /* 0x0000640000000023 */
[----:B01----:R-:W-:Y:S05]  /*3fc0*/  ENDCOLLECTIVE ;  /* 0x000000000000791b */ /* 0x003fea0003800000 */
.L_x_2095:
        /* <DEDUP_REMOVED lines=9> */
.L_x_2096:
[----:B------:R-:W-:Y:S02]  /*4060*/  IMAD.MOV.U32 R37, RZ, RZ, R39 ;  /* 0x000000ffff257224 */ /* 0x000fe400078e0027 */
[----:B------:R-:W-:Y:S01]  /*4070*/  HFMA2 R34, -RZ, RZ, 0, 5.9604644775390625e-08 ;  /* 0x00000001ff227431 */ /* 0x000fe200000001ff */
[----:B------:R-:W-:Y:S01]  /*4080*/  ISETP.GE.AND P0, PT, R41, 0x10, PT ;  /* 0x000000102900780c */ /* 0x000fe20003f06270 */
[----:B------:R-:W-:-:S12]  /*4090*/  FADD.FTZ R41, R4, R38 ;  /* 0x0000002604297221 */ /* 0x000fd80000010000 */
[----:B------:R-:W-:-:S07]  /*40a0*/  @P0 FSEL R4, R41, R4, !P1 ;  /* 0x0000000429040208 */ /* 0x000fce0004800000 */
[----:B------:R-:W-:Y:S05]  /*40b0*/  WARPSYNC.COLLECTIVE R36, `(.L_x_2097) ;  /* 0x0000000024087348 */ /* 0x000fea0003c00000 */
[----:B------:R0:W1:Y:S02]  /*40c0*/  SHFL.UP P0, R38, R37, R34, R35 ;  /* 0x0400002225267389 */ /* 0x0000640000000023 */
[----:B01----:R-:W-:Y:S05]  /*40d0*/  ENDCOLLECTIVE ;  /* 0x000000000000791b */ /* 0x003fea0003800000 */
.L_x_2097:
[----:B------:R-:W-:Y:S02]  /*40e0*/  ISETP.NE.AND P1, PT, R44, RZ, PT ;  /* 0x000000ff2c00720c */ /* 0x000fe40003f25270 */
[----:B------:R-:W-:Y:S01]  /*40f0*/  MOV R37, R5 ;  /* 0x0000000500257202 */ /* 0x000fe20000000f00 */
[----:B------:R-:W-:-:S10]  /*4100*/  IMAD.MOV.U32 R39, RZ, RZ, R38 ;  /* 0x000000ffff277224 */ /* 0x000fd400078e0026 */
[----:B------:R-:W-:Y:S05]  /*4110*/  WARPSYNC.COLLECTIVE R36, `(.L_x_2098) ;  /* 0x0000000024087348 */ /* 0x000fea0003c00000 */
[----:B------:R0:W1:Y:S02]  /*4120*/  SHFL.UP P0, R38, R37, R34, R35 ;  /* 0x0400002225267389 */ /* 0x0000640000000023 */
[----:B01----:R-:W-:Y:S05]  /*4130*/  ENDCOLLECTIVE ;  /* 0x000000000000791b */ /* 0x003fea0003800000 */
.L_x_2098:
[----:B------:R-:W-:Y:S01]  /*4140*/  MOV R37, R4 ;  /* 0x0000000400257202 */ /* 0x000fe20000000f00 */
[----:B------:R-:W-:-:S07]  /*4150*/  IMAD.MOV.U32 R41, RZ, RZ, R38 ;  /* 0x000000ffff297224 */ /* 0x000fce00078e0026 */
[----:B------:R-:W-:Y:S05]  /*4160*/  WARPSYNC.COLLECTIVE R36, `(.L_x_2099) ;  /* 0x0000000024087348 */ /* 0x000fea0003c00000 */
[----:B------:R0:W1:Y:S02]  /*4170*/  SHFL.UP P0, R38, R37, R34, R35 ;  /* 0x0400002225267389 */ /* 0x0000640000000023 */
[----:B01----:R-:W-:Y:S05]  /*4180*/  ENDCOLLECTIVE ;  /* 0x000000000000791b */ /* 0x003fea0003800000 */
.L_x_2099:
[----:B------:R-:W-:Y:S05]  /*4190*/  BRA `(.L_x_2100) ;  /* 0xffffffec00f47947 */ /* 0x000fea000383ffff */
.L_x_2101:
        /* <DEDUP_REMOVED lines=14> */
.L_x_3935:


//--------------------- .text._Z30group_norm_nhwc_bwd_sum_kernelI11Bf16IOFp32WLi120EEv26Group_norm_nhwc_bwd_params --------------------------
	.section	.text._Z30group_norm_nhwc_bwd_sum_kernelI11Bf16IOFp32WLi120EEv26Group_norm_nhwc_bwd_params,"ax",@progbits
	.align	128
        .global         _Z30group_norm_nhwc_bwd_sum_kernelI11Bf16IOFp32WLi120EEv26Group_norm_nhwc_bwd_params
        .type           _Z30group_norm_nhwc_bwd_sum_kernelI11Bf16IOFp32WLi120EEv26Group_norm_nhwc_bwd_params,@function
        .size           _Z30group_norm_nhwc_bwd_sum_kernelI11Bf16IOFp32WLi120EEv26Group_norm_nhwc_bwd_params,(.L_x_3936 - _Z30group_norm_nhwc_bwd_sum_kernelI11Bf16IOFp32WLi120EEv26Group_norm_nhwc_bwd_params)
        .other          _Z30group_norm_nhwc_bwd_sum_kernelI11Bf16IOFp32WLi120EEv26Group_norm_nhwc_bwd_params,@"STO_CUDA_ENTRY STV_DEFAULT"
_Z30group_norm_nhwc_bwd_sum_kernelI11Bf16IOFp32WLi120EEv26Group_norm_nhwc_bwd_params:
.text._Z30group_norm_nhwc_bwd_sum_kernelI11Bf16IOFp32WLi120EEv26Group_norm_nhwc_bwd_params:
        /* <DEDUP_REMOVED lines=69> */
.L_x_2103:
[----:B------:R-:W-:Y:S05]  /*0450*/  BSYNC.RECONVERGENT B0 ;  /* 0x0000000000007941 */ /* 0x000fea0003800200 */
.L_x_2102:
[----:B-----5:R-:W-:Y:S01]  /*0460*/  FFMA.FTZ R18, -R14, R14, R15 ;  /* 0x0000000e0e127223 */ /* 0x020fe2000001010f */
[----:B------:R-:W-:Y:S01]  /*0470*/  IMAD R8, R3, R16, R6 ;  /* 0x0000001003087224 */ /* 0x000fe200078e0206 */
[----:B------:R-:W1:Y:S01]  /*0480*/  S2UR UR4, SR_CTAID.Y ;  /* 0x00000000000479c3 */ /* 0x000e620000002600 */
[----:B------:R-:W-:Y:S02]  /*0490*/  HFMA2 R20, -RZ, RZ, 1.875, 0 ;  /* 0x3f800000ff147431 */ /* 0x000fe400000001ff */
[----:B------:R-:W-:Y:S02]  /*04a0*/  FSETP.GTU.FTZ.AND P2, PT, R18, RZ, PT ;  /* 0x000000ff1200720b */ /* 0x000fe40003f5c000 */
[----:B------:R-:W-:-:S03]  /*04b0*/  ISETP.GE.U32.AND P3, PT, R8, R3, PT ;  /* 0x000000030800720c */ /* 0x000fc60003f66070 */
[----:B0-----:R-:W0:Y:S08]  /*04c0*/  LDC.64 R4, c[0x0][0x400] ;  /* 0x00010000ff047b82 */ /* 0x001e300000000a00 */
[----:B------:R-:W2:Y:S02]  /*04d0*/  @P2 LDC R17, c[0x0][0x3c0] ;  /* 0x0000f000ff112b82 */ /* 0x000ea40000000800 */
[----:B------:R-:W-:Y:S01]  /*04e0*/  @P3 IMAD.IADD R8, R8, 0x1, -R3 ;  /* 0x0000000108083824 */ /* 0x000fe200078e0a03 */
[----:B------:R-:W-:-:S02]  /*04f0*/  @P3 IADD3 R9, PT, PT, R9, 0x1, RZ ;  /* 0x0000000109093810 */ /* 0x000fc40007ffe0ff */
[----:B------:R-:W-:Y:S02]  /*0500*/  ISETP.NE.U32.AND P3, PT, R3, RZ, PT ;  /* 0x000000ff0300720c */ /* 0x000fe40003f65070 */
        /* <DEDUP_REMOVED lines=38> */
.L_x_2107:
        /* <DEDUP_REMOVED lines=184> */
.L_x_2106:
        /* <DEDUP_REMOVED lines=98> */
.L_x_2108:
        /* <DEDUP_REMOVED lines=31> */
.L_x_2110:
[----:B------:R-:W-:Y:S05]  /*1b00*/  BSYNC.RECONVERGENT B0 ;  /* 0x0000000000007941 */ /* 0x000fea0003800200 */
.L_x_2109:
        /* <DEDUP_REMOVED lines=19> */
.L_x_2105:
[C-C-:B------:R-:W-:Y:S01]  /*1c40*/  IMAD.IADD R4, R18.reuse, 0x1, -R19.reuse ;  /* 0x0000000112047824 */ /* 0x140fe200078e0a13 */
[----:B------:R-:W-:Y:S01]  /*1c50*/  IADD3 R6, PT, PT, R18, -0x1, RZ ;  /* 0xffffffff12067810 */ /* 0x000fe20007ffe0ff */
[----:B------:R-:W-:Y:S02]  /*1c60*/  HFMA2 R8, -RZ, RZ, 0, 0 ;  /* 0x00000000ff087431 */ /* 0x000fe400000001ff */
[----:B------:R-:W-:Y:S01]  /*1c70*/  IMAD.MOV.U32 R22, RZ, RZ, R19 ;  /* 0x000000ffff167224 */ /* 0x000fe200078e0013 */
[----:B------:R-:W-:Y:S02]  /*1c80*/  MOV R15, RZ ;  /* 0x000000ff000f7202 */ /* 0x000fe40000000f00 */
[----:B------:R-:W-:Y:S02]  /*1c90*/  LOP3.LUT R4, R4, 0x1, RZ, 0xc0, !PT ;  /* 0x0000000104047812 */ /* 0x000fe400078ec0ff */
[----:B------:R-:W-:Y:S02]  /*1ca0*/  ISETP.NE.AND P2, PT, R19, R6, PT ;  /* 0x000000061300720c */ /* 0x000fe40003f45270 */
[----:B------:R-:W-:-:S02]  /*1cb0*/  CS2R R6, SRZ ;  /* 0x0000000000067805 */ /* 0x000fc4000001ff00 */
[----:B------:R-:W-:Y:S02]  /*1cc0*/  ISETP.NE.U32.AND P1, PT, R4, 0x1, PT ;  /* 0x000000010400780c */ /* 0x000fe40003f25070 */
        /* <DEDUP_REMOVED lines=13> */
[----:B------:R-:W2:Y:S01]  /*1da0*/  @!P0 LDG.E R6, desc[UR6][R6.64] ;  /* 0x0000000606068981 */ /* 0x000ea2000c1e1900 */
[----:B0-----:R-:W-:-:S05]  /*1db0*/  @!P0 IADD3 R4, P1, PT, R15, R4, RZ ;  /* 0x000000040f048210 */ /* 0x001fca0007f3e0ff */
[----:B------:R-:W-:-:S06]  /*1dc0*/  @!P0 IMAD.X R5, R8, 0x1, R5, P1 ;  /* 0x0000000108058824 */ /* 0x000fcc00008e0605 */
[----:B------:R0:W3:Y:S01]  /*1dd0*/  @!P0 LDG.E R5, desc[UR6][R4.64] ;  /* 0x0000000604058981 */ /* 0x0000e2000c1e1900 */
[----:B------:R-:W-:Y:S02]  /*1de0*/  PRMT R15, RZ, 0x7610, R15 ;  /* 0x00007610ff0f7816 */ /* 0x000fe4000000000f */
[----:B------:R-:W-:Y:S02]  /*1df0*/  PRMT R8, RZ, 0x7610, R8 ;  /* 0x00007610ff087816 */ /* 0x000fe40000000008 */
[----:B------:R-:W-:Y:S02]  /*1e00*/  PRMT R21, RZ, 0x7610, R21 ;  /* 0x00007610ff157816 */ /* 0x000fe40000000015 */
[C---:B--2---:R-:W-:Y:S02]  /*1e10*/  @!P0 PRMT R15, R6.reuse, 0x7610, R15 ;  /* 0x00007610060f8816 */ /* 0x044fe4000000000f */
[----:B------:R-:W-:Y:S02]  /*1e20*/  @!P0 PRMT R8, R6, 0x7632, R8 ;  /* 0x0000763206088816 */ /* 0x000fe40000000008 */
[----:B------:R-:W-:-:S02]  /*1e30*/  SHF.L.U32 R15, R15, 0x10, RZ ;  /* 0x000000100f0f7819 */ /* 0x000fc400000006ff */
        /* <DEDUP_REMOVED lines=33> */
[----:B------:R-:W-:Y:S01]  /*2050*/  IADD3 R22, PT, PT, R19, 0x1, RZ ;  /* 0x0000000113167810 */ /* 0x000fe20007ffe0ff */
[----:B------:R-:W-:-:S02]  /*2060*/  FADD.FTZ R6, RZ, R6 ;  /* 0x00000006ff067221 */ /* 0x000fc40000010000 */
[C---:B------:R-:W-:Y:S01]  /*2070*/  FFMA.FTZ R5, R4.reuse, R7, R5 ;  /* 0x0000000704057223 */ /* 0x040fe20000010005 */
[----:B------:R-:W-:Y:S01]  /*2080*/  FADD.FTZ R8, R7, R8 ;  /* 0x0000000807087221 */ /* 0x000fe20000010000 */
[----:B------:R-:W-:Y:S01]  /*2090*/  FFMA.FTZ R7, R4, R17, RZ ;  /* 0x0000001104077223 */ /* 0x000fe200000100ff */
[----:B------:R-:W-:-:S07]  /*20a0*/  FADD.FTZ R4, RZ, R17 ;  /* 0x00000011ff047221 */ /* 0x000fce0000010000 */
.L_x_2111:
[----:B------:R-:W-:Y:S05]  /*20b0*/  @!P2 BRA `(.L_x_2104) ;  /* 0x000000080008a947 */ /* 0x000fea0003800000 */
[----:B------:R-:W-:-:S07]  /*20c0*/  IMAD.IADD R21, R22, 0x1, -R18 ;  /* 0x0000000116157824 */ /* 0x000fce00078e0a12 */
.L_x_2112:
[----:B------:R-:W0:Y:S01]  /*20d0*/  @!P0 LDC.64 R16, c[0x0][0x3f8] ;  /* 0x0000fe00ff108b82 */ /* 0x000e220000000a00 */
[----:B------:R-:W-:Y:S02]  /*20e0*/  @!P0 SHF.R.S32.HI R23, RZ, 0x1f, R22 ;  /* 0x0000001fff178819 */ /* 0x000fe40000011416 */
[----:B------:R-:W-:Y:S02]  /*20f0*/  @!P0 MOV R26, R24 ;  /* 0x00000018001a8202 */ /* 0x000fe40000000f00 */
[----:B------:R-:W-:-:S03]  /*2100*/  @!P0 MOV R27, R9 ;  /* 0x00000009001b8202 */ /* 0x000fc60000000f00 */
        /* <DEDUP_REMOVED lines=8> */
[----:B------:R-:W0:Y:S03]  /*2190*/  @!P0 LDC.64 R16, c[0x0][0x398] ;  /* 0x0000e600ff108b82 */ /* 0x000e260000000a00 */
[----:B------:R-:W-:-:S05]  /*21a0*/  @!P0 IADD3.X R19, PT, PT, R26, R19, RZ, P1, !PT ;  /* 0x000000131a138210 */ /* 0x000fca0000ffe4ff */
[----:B------:R-:W2:Y:S01]  /*21b0*/  @!P0 LDG.E R18, desc[UR6][R18.64] ;  /* 0x0000000612128981 */ /* 0x000ea2000c1e1900 */
[----:B0-----:R-:W-:-:S05]  /*21c0*/  @!P0 IADD3 R16, P1, PT, R23, R16, RZ ;  /* 0x0000001017108210 */ /* 0x001fca0007f3e0ff */
[----:B------:R-:W-:-:S05]  /*21d0*/  @!P0 IMAD.X R17, R26, 0x1, R17, P1 ;  /* 0x000000011a118824 */ /* 0x000fca00008e0611 */
[----:B------:R0:W3:Y:S01]  /*21e0*/  @!P0 LDG.E R19, desc[UR6][R16.64] ;  /* 0x0000000610138981 */ /* 0x0000e2000c1e1900 */
[----:B------:R-:W-:Y:S02]  /*21f0*/  @!P0 IADD3 R23, PT, PT, R22, 0x1, RZ ;  /* 0x0000000116178810 */ /* 0x000fe40007ffe0ff */
[----:B------:R-:W-:Y:S02]  /*2200*/  @!P0 MOV R26, R24 ;  /* 0x00000018001a8202 */ /* 0x000fe40000000f00 */
[----:B------:R-:W-:Y:S01]  /*2210*/  @!P0 SHF.R.S32.HI R27, RZ, 0x1f, R23 ;  /* 0x0000001fff1b8819 */ /* 0x000fe20000011417 */
[----:B0-----:R-:W0:Y:S04]  /*2220*/  @!P0 LDC.64 R16, c[0x0][0x3f8] ;  /* 0x0000fe00ff108b82 */ /* 0x001e280000000a00 */
[----:B0-----:R-:W-:-:S02]  /*2230*/  @!P0 IMAD R28, R27, R16, RZ ;  /* 0x000000101b1c8224 */ /* 0x001fc400078e02ff */
[----:B------:R-:W-:Y:S02]  /*2240*/  @!P0 IMAD.MOV.U32 R27, RZ, RZ, R9 ;  /* 0x000000ffff1b8224 */ /* 0x000fe400078e0009 */
[----:B------:R-:W-:-:S04]  /*2250*/  @!P0 IMAD.WIDE.U32 R26, R23, R16, R26 ;  /* 0x00000010171a8225 */ /* 0x000fc800078e001a */
[----:B------:R-:W-:Y:S02]  /*2260*/  @!P0 IMAD R23, R23, R17, R28 ;  /* 0x0000001117178224 */ /* 0x000fe400078e021c */
[----:B------:R-:W0:Y:S03]  /*2270*/  @!P0 LDC.64 R16, c[0x0][0x3a0] ;  /* 0x0000e800ff108b82 */ /* 0x000e260000000a00 */
[----:B------:R-:W-:Y:S02]  /*2280*/  @!P0 IADD3 R23, PT, PT, R27, R23, RZ ;  /* 0x000000171b178210 */ /* 0x000fe40007ffe0ff */
[C---:B------:R-:W-:Y:S02]  /*2290*/  @!P0 SHF.L.U32 R27, R26.reuse, 0x1, RZ ;  /* 0x000000011a1b8819 */ /* 0x040fe400000006ff */
[----:B------:R-:W-:Y:S02]  /*22a0*/  @!P0 SHF.L.U64.HI R28, R26, 0x1, R23 ;  /* 0x000000011a1c8819 */ /* 0x000fe40000010217 */
[----:B0-----:R-:W-:-:S05]  /*22b0*/  @!P0 IADD3 R16, P1, PT, R27, R16, RZ ;  /* 0x000000101b108210 */ /* 0x001fca0007f3e0ff */
[----:B------:R-:W-:-:S05]  /*22c0*/  @!P0 IMAD.X R17, R28, 0x1, R17, P1 ;  /* 0x000000011c118824 */ /* 0x000fca00008e0611 */
[----:B------:R0:W4:Y:S02]  /*22d0*/  @!P0 LDG.E R23, desc[UR6][R16.64] ;  /* 0x0000000610178981 */ /* 0x000124000c1e1900 */
[----:B0-----:R-:W0:Y:S02]  /*22e0*/  @!P0 LDC.64 R16, c[0x0][0x398] ;  /* 0x0000e600ff108b82 */ /* 0x001e240000000a00 */
        /* <DEDUP_REMOVED lines=32> */
[----:B------:R-:W-:-:S02]  /*24f0*/  SHF.L.U32 R18, R18, 0x10, RZ ;  /* 0x0000001012127819 */ /* 0x000fc400000006ff */
        /* <DEDUP_REMOVED lines=15> */
[----:B------:R-:W-:Y:S01]  /*25f0*/  FFMA.FTZ R7, R16, R17, R7 ;  /* 0x0000001110077223 */ /* 0x000fe20000010007 */
[----:B------:R-:W-:Y:S02]  /*2600*/  IMAD.U32 R29, R28, 0x10000, RZ ;  /* 0x000100001c1d7824 */ /* 0x000fe400078e00ff */
[----:B------:R-:W-:Y:S02]  /*2610*/  FMUL.FTZ R28, R17, R13 ;  /* 0x0000000d111c7220 */ /* 0x000fe40000410000 */
[----:B------:R-:W-:Y:S02]  /*2620*/  FADD.FTZ R29, -R14, R29 ;  /* 0x0000001d0e1d7221 */ /* 0x000fe40000010100 */
[--C-:B------:R-:W-:Y:S01]  /*2630*/  FFMA.FTZ R16, R16, R28, R5.reuse ;  /* 0x0000001c10107223 */ /* 0x100fe20000010005 */
[----:B------:R-:W-:Y:S01]  /*2640*/  PRMT R5, RZ, 0x7610, R5 ;  /* 0x00007610ff057816 */ /* 0x000fe20000000005 */
[----:B------:R-:W-:Y:S01]  /*2650*/  FADD.FTZ R8, R28, R8 ;  /* 0x000000081c087221 */ /* 0x000fe20000010000 */
[----:B------:R-:W-:-:S02]  /*2660*/  FMUL.FTZ R17, R29, R20 ;  /* 0x000000141d117220 */ /* 0x000fc40000410000 */
[----:B-----5:R-:W-:Y:S02]  /*2670*/  @!P0 PRMT R5, R26, 0x7610, R5 ;  /* 0x000076101a058816 */ /* 0x020fe40000000005 */
[----:B------:R-:W-:Y:S02]  /*2680*/  FFMA.FTZ R19, R17, R12, R10 ;  /* 0x0000000c11137223 */ /* 0x000fe4000001000a */
[----:B------:R-:W-:Y:S02]  /*2690*/  SHF.L.U32 R5, R5, 0x10, RZ ;  /* 0x0000001005057819 */ /* 0x000fe400000006ff */
        /* <DEDUP_REMOVED lines=36> */
.L_x_2104:
        /* <DEDUP_REMOVED lines=36> */
[----:B0-----:R-:W-:Y:S02]  /*2b20*/  @!P1 FADD.FTZ R17, R17, R20 ;  /* 0x0000001411119221 */ /* 0x001fe40000010000 */
[----:B------:R-:W-:Y:S02]  /*2b30*/  IMAD.IADD R16, R24, 0x1, R21 ;  /* 0x0000000118107824 */ /* 0x000fe400078e0215 */
[----:B------:R-:W-:Y:S02]  /*2b40*/  IMAD R13, R14, 0xc, R13 ;  /* 0x0000000c0e0d7824 */ /* 0x000fe400078e020d */
[----:B------:R-:W-:Y:S01]  /*2b50*/  @!P1 FADD.FTZ R19, R19, R22 ;  /* 0x0000001613139221 */ /* 0x000fe20000010000 */
[----:B------:R-:W-:-:S02]  /*2b60*/  @!P2 FADD.FTZ R8, R8, R17 ;  /* 0x000000110808a221 */ /* 0x000fc40000010000 */
[----:B------:R0:W-:Y:S01]  /*2b70*/  STS [R13+0xc0], R16 ;  /* 0x0000c0100d007388 */ /* 0x0001e20000000800 */
[----:B------:R-:W-:Y:S01]  /*2b80*/  MOV R17, 0x3fffffff ;  /* 0x3fffffff00117802 */ /* 0x000fe20000000f00 */
[----:B--2---:R-:W-:Y:S02]  /*2b90*/  @!P2 FADD.FTZ R12, R12, R19 ;  /* 0x000000130c0ca221 */ /* 0x004fe40000010000 */
        /* <DEDUP_REMOVED lines=85> */
.L_x_2128:
        /* <DEDUP_REMOVED lines=20> */
[----:B---3--:R-:W-:-:S03]  /*3230*/  @P1 IMAD.IADD R27, R14, 0x1, R27 ;  /* 0x000000010e1b1824 */ /* 0x008fc600078e021b */
[----:B------:R-:W3:Y:S02]  /*3240*/  LDS R26, [R5+0x25c] ;  /* 0x00025c00051a7984 */ /* 0x000ee40000000800 */
[----:B------:R-:W-:Y:S01]  /*3250*/  IADD3 R16, PT, PT, R16, R27, RZ ;  /* 0x0000001b10107210 */ /* 0x000fe20007ffe0ff */
[----:B----4-:R-:W-:Y:S01]  /*3260*/  @!P0 FADD.FTZ R12, R17, R12 ;  /* 0x0000000c110c8221 */ /* 0x010fe20000010000 */
[----:B------:R4:W-:Y:S02]  /*3270*/  STS [R5+0x230], R27 ;  /* 0x0002301b05007388 */ /* 0x0009e40000000800 */
[----:B------:R-:W-:Y:S02]  /*3280*/  IADD3 R21, PT, PT, R21, R16, RZ ;  /* 0x0000001015157210 */ /* 0x000fe40007ffe0ff */
[----:B------:R4:W-:Y:S01]  /*3290*/  STS [R5+0x23c], R16 ;  /* 0x00023c1005007388 */ /* 0x0009e20000000800 */
[----:B-----5:R-:W-:-:S03]  /*32a0*/  @!P0 FADD.FTZ R8, R19, R8 ;  /* 0x0000000813088221 */ /* 0x020fc60000010000 */
[----:B------:R4:W-:Y:S01]  /*32b0*/  STS [R5+0x248], R21 ;  /* 0x0002481505007388 */ /* 0x0009e20000000800 */
[C---:B------:R-:W-:Y:S01]  /*32c0*/  ISETP.NE.AND P0, PT, R24.reuse, RZ, PT ;  /* 0x000000ff1800720c */ /* 0x040fe20003f05270 */
[----:B------:R-:W-:Y:S02]  /*32d0*/  IMAD.IADD R24, R24, 0x1, R21 ;  /* 0x0000000118187824 */ /* 0x000fe400078e0215 */
        /* <DEDUP_REMOVED lines=15> */
.L_x_2113:
[----:B------:R-:W-:Y:S05]  /*33d0*/  WARPSYNC.ALL ;  /* 0x0000000000007948 */ /* 0x000fea0003800000 */
[----:B------:R-:W2:Y:S01]  /*33e0*/  LDCU UR4, c[0x0][0x424] ;  /* 0x00008480ff0477ac */ /* 0x000ea20008000800 */
[----:B------:R-:W3:Y:S01]  /*33f0*/  LDC R19, c[0x0][0x420] ;  /* 0x00010800ff137b82 */ /* 0x000ee20000000800 */
[----:B------:R-:W-:Y:S01]  /*3400*/  BSSY.RECONVERGENT B0, `(.L_x_2115) ;  /* 0x0000023000007945 */ /* 0x000fe20003800200 */
[----:B------:R-:W5:Y:S06]  /*3410*/  LDCU.64 UR10, c[0x0][0x3f8] ;  /* 0x00007f00ff0a77ac */ /* 0x000f6c0008000a00 */
[----:B------:R-:W1:Y:S01]  /*3420*/  LDC R14, c[0x0][0x410] ;  /* 0x00010400ff0e7b82 */ /* 0x000e620000000800 */
[----:B--2---:R-:W-:-:S07]  /*3430*/  UIADD3 UR4, UPT, UPT, UR4, -0x2, URZ ;  /* 0xfffffffe04047890 */ /* 0x004fce000fffe0ff */
[----:B------:R-:W-:Y:S01]  /*3440*/  BAR.SYNC.DEFER_BLOCKING 0x0 ;  /* 0x0000000000007b1d */ /* 0x000fe20000010000 */
[----:B------:R-:W-:Y:S01]  /*3450*/  ISETP.NE.AND P2, PT, R3, UR4, PT ;  /* 0x0000000403007c0c */ /* 0x000fe2000bf45270 */
[----:B---3--:R-:W-:-:S06]  /*3460*/  IMAD R17, R19, UR8, R0 ;  /* 0x0000000813117c24 */ /* 0x008fcc000f8e0200 */
[----:B------:R-:W2:Y:S01]  /*3470*/  LDC R3, c[0x0][0x428] ;  /* 0x00010a00ff037b82 */ /* 0x000ea20000000800 */
[----:B-1----:R-:W-:-:S05]  /*3480*/  ISETP.GE.AND P0, PT, R17, R14, PT ;  /* 0x0000000e1100720c */ /* 0x002fca0003f06270 */
[----:B----4-:R-:W-:Y:S02]  /*3490*/  @!P2 IADD3 R16, PT, PT, R10, 0x950, RZ ;  /* 0x000009500a10a810 */ /* 0x010fe40007ffe0ff */
[----:B------:R-:W-:Y:S01]  /*34a0*/  ISETP.GE.U32.OR P0, PT, R0, R19, P0 ;  /* 0x000000130000720c */ /* 0x000fe20000706470 */
[----:B------:R-:W-:Y:S04]  /*34b0*/  @!P2 LDS R13, [R11+0x238] ;  /* 0x000238000b0da984 */ /* 0x000fe80000000800 */
[----:B0-----:R-:W0:Y:S01]  /*34c0*/  @!P2 LDS R12, [R11+0x234] ;  /* 0x000234000b0ca984 */ /* 0x001e220000000800 */
[----:B--2---:R-:W-:Y:S01]  /*34d0*/  IMAD R8, R3, UR8, R0 ;  /* 0x0000000803087c24 */ /* 0x004fe2000f8e0200 */
[----:B------:R-:W-:-:S04]  /*34e0*/  @!P2 LEA R3, R9, R16, 0x18 ;  /* 0x000000100903a211 */ /* 0x000fc800078ec0ff */
[----:B------:R-:W-:Y:S02]  /*34f0*/  @!P2 LEA R3, R2, R3, 0x3 ;  /* 0x000000030203a211 */ /* 0x000fe400078e18ff */
[----:B-----5:R-:W-:Y:S02]  /*3500*/  ISETP.GE.U32.AND P1, PT, R8, UR10, PT ;  /* 0x0000000a08007c0c */ /* 0x020fe4000bf26070 */
        /* <DEDUP_REMOVED lines=12> */
[----:B------:R-:W1:Y:S01]  /*35d0*/  LDS.64 R2, [R2] ;  /* 0x0000000002027984 */ /* 0x000e620000000a00 */
[----:B------:R-:W-:Y:S01]  /*35e0*/  IADD3 R9, PT, PT, R17, R0, RZ ;  /* 0x0000000011097210 */ /* 0x000fe20007ffe0ff */
[----:B0-----:R-:W-:-:S04]  /*35f0*/  IMAD.WIDE R10, R11, 0x4, R12 ;  /* 0x000000040b0a7825 */ /* 0x001fc800078e020c */
[----:B------:R-:W-:Y:S01]  /*3600*/  IMAD.WIDE R12, R9, 0x4, R12 ;  /* 0x00000004090c7825 */ /* 0x000fe200078e020c */
[----:B-1----:R1:W-:Y:S04]  /*3610*/  REDG.E.ADD.F32.FTZ.RN.STRONG.GPU desc[UR6][R10.64], R2 ;  /* 0x000000020a0079a6 */ /* 0x0023e8000c12f306 */
[----:B------:R1:W-:Y:S02]  /*3620*/  REDG.E.ADD.F32.FTZ.RN.STRONG.GPU desc[UR6][R12.64], R3 ;  /* 0x000000030c0079a6 */ /* 0x0003e4000c12f306 */
.L_x_2116:
[----:B------:R-:W-:Y:S05]  /*3630*/  BSYNC.RECONVERGENT B0 ;  /* 0x0000000000007941 */ /* 0x000fea0003800200 */
.L_x_2115:
[----:B------:R-:W-:Y:S05]  /*3640*/  @P1 EXIT ;  /* 0x000000000000194d */ /* 0x000fea0003800000 */
[----:B------:R-:W2:Y:S01]  /*3650*/  LDCU UR4, c[0x0][0x3e0] ;  /* 0x00007c00ff0477ac */ /* 0x000ea20008000800 */
[----:B------:R-:W3:Y:S01]  /*3660*/  LDC R9, c[0x0][0x360] ;  /* 0x0000d800ff097b82 */ /* 0x000ee20000000800 */
        /* <DEDUP_REMOVED lines=8> */
[----:B0-----:R-:W-:Y:S02]  /*36f0*/  LEA.HI.X R3, R8, UR9, R5, 0x2, P0 ;  /* 0x0000000908037c11 */ /* 0x001fe400080f1405 */
[----:B---3--:R-:W-:Y:S02]  /*3700*/  LEA R8, P0, R9, R2, 0x2 ;  /* 0x0000000209087211 */ /* 0x008fe400078010ff */
        /* <DEDUP_REMOVED lines=10> */
.L_x_2114:
[----:B------:R-:W-:Y:S05]  /*37b0*/  WARPSYNC.COLLECTIVE R17, `(.L_x_2117) ;  /* 0x0000000011087348 */ /* 0x000fea0003c00000 */
[----:B------:R-:W-:Y:S01]  /*37c0*/  NOP ;  /* 0x0000000000007918 */ /* 0x000fe20000000000 */
[----:B------:R-:W-:Y:S05]  /*37d0*/  ENDCOLLECTIVE ;  /* 0x000000000000791b */ /* 0x000fea0003800000 */
.L_x_2117:
        /* <DEDUP_REMOVED lines=13> */
.L_x_2118:
        /* <DEDUP_REMOVED lines=9> */
.L_x_2119:
        /* <DEDUP_REMOVED lines=11> */
.L_x_2120:
        /* <DEDUP_REMOVED lines=9> */
.L_x_2121:
        /* <DEDUP_REMOVED lines=11> */
.L_x_2122:
        /* <DEDUP_REMOVED lines=9> */
.L_x_2123:
        /* <DEDUP_REMOVED lines=12> */
.L_x_2124:
        /* <DEDUP_REMOVED lines=10> */
.L_x_2125:
        /* <DEDUP_REMOVED lines=9> */
.L_x_2126:
[----:B------:R-:W-:Y:S01]  /*3db0*/  @!P0 FADD.FTZ R12, R12, R23 ;  /* 0x000000170c0c8221 */ /* 0x000fe20000010000 */
[----:B------:R0:W-:Y:S04]  /*3dc0*/  STS [R13+0xc0], R16 ;  /* 0x0000c0100d007388 */ /* 0x0001e80000000800 */
[----:B------:R0:W-:Y:S04]  /*3dd0*/  STS [R13+0xc4], R8 ;  /* 0x0000c4080d007388 */ /* 0x0001e80000000800 */
[----:B------:R0:W-:Y:S02]  /*3de0*/  STS [R13+0xc8], R12 ;  /* 0x0000c80c0d007388 */ /* 0x0001e40000000800 */
[----:B0-----:R-:W-:Y:S05]  /*3df0*/  WARPSYNC.COLLECTIVE R17, `(.L_x_2127) ;  /* 0x0000000011087348 */ /* 0x001fea0003c00000 */
[----:B------:R-:W-:Y:S01]  /*3e00*/  NOP ;  /* 0x0000000000007918 */ /* 0x000fe20000000000 */
[----:B0-----:R-:W-:Y:S05]  /*3e10*/  ENDCOLLECTIVE ;  /* 0x000000000000791b */ /* 0x001fea0003800000 */
.L_x_2127:
[----:B------:R-:W-:Y:S05]  /*3e20*/  BRA `(.L_x_2128) ;  /* 0xfffffff000b07947 */ /* 0x000fea000383ffff */
.L_x_2129:
        /* <DEDUP_REMOVED lines=13> */
.L_x_3936:


//--------------------- .text._Z30group_norm_nhwc_bwd_sum_kernelI11Bf16IOFp32WLi140EEv26Group_norm_nhwc_bwd_params --------------------------
	.section	.text._Z30group_norm_nhwc_bwd_sum_kernelI11Bf16IOFp32WLi140EEv26Group_norm_nhwc_bwd_params,"ax",@progbits
	.align	128
        .global         _Z30group_norm_nhwc_bwd_sum_kernelI11Bf16IOFp32WLi140EEv26Group_norm_nhwc_bwd_params
        .type           _Z30group_norm_nhwc_bwd_sum_kernelI11Bf16IOFp32WLi140EEv26Group_norm_nhwc_bwd_params,@function
        .size           _Z30group_norm_nhwc_bwd_sum_kernelI11Bf16IOFp32WLi140EEv26Group_norm_nhwc_bwd_params,(.L_x_3937 - _Z30group_norm_nhwc_bwd_sum_kernelI11Bf16IOFp32WLi140EEv26Group_norm_nhwc_bwd_params)
        .other          _Z30group_norm_nhwc_bwd_sum_kernelI11Bf16IOFp32WLi140EEv26Group_norm_nhwc_bwd_params,@"STO_CUDA_ENTRY STV_DEFAULT"
_Z30group_norm_nhwc_bwd_sum_kernelI11Bf16IOFp32WLi140EEv26Group_norm_nhwc_bwd_params:
.text._Z30group_norm_nhwc_bwd_sum_kernelI11Bf16IOFp32WLi140EEv26Group_norm_nhwc_bwd_params:
        /* <DEDUP_REMOVED lines=69> */
.L_x_2131:
[----:B------:R-:W-:Y:S05]  /*0450*/  BSYNC.RECONVERGENT B0 ;  /* 0x0000000000007941 */ /* 0x000fea0003800200 */
.L_x_2130:
        /* <DEDUP_REMOVED lines=49> */
.L_x_2135:
        /* <DEDUP_REMOVED lines=184> */
.L_x_2134:
        /* <DEDUP_REMOVED lines=98> */
.L_x_2136:
[----:B------:R-:W-:Y:S05]  /*1910*/  @P1 BRA `(.L_x_2132) ;  /* 0x0000000c00f01947 */ /* 0x000fea0003800000 */
[----:B------:R-:W0:Y:S01]  /*1920*/  LDCU.64 UR10, c[0x0][0x3f8] ;  /* 0x00007f00ff0a77ac */ /* 0x000e220008000a00 */
[----:B------:R-:W-:Y:S01]  /*1930*/  SHF.R.S32.HI R10, RZ, 0x1f, R19 ;  /* 0x0000001fff0a7819 */ /* 0x000fe20000011413 */
[--C-:B------:R-:W-:Y:S01]  /*1940*/  IMAD.MOV.U32 R11, RZ, RZ, R9.reuse ;  /* 0x000000ffff0b7224 */ /* 0x100fe200078e0009 */
[----:B------:R-:W-:Y:S01]  /*1950*/  BSSY.RECONVERGENT B0, `(.L_x_2137) ;  /* 0x000001b000007945 */ /* 0x000fe20003800200 */
[----:B------:R-:W-:Y:S02]  /*1960*/  PRMT R9, RZ, 0x7610, R9 ;  /* 0x00007610ff097816 */ /* 0x000fe40000000009 */
[----:B------:R-:W-:Y:S02]  /*1970*/  PRMT R18, RZ, 0x7610, R18 ;  /* 0x00007610ff127816 */ /* 0x000fe40000000012 */
[----:B------:R-:W-:Y:S02]  /*1980*/  PRMT R21, RZ, 0x7610, R21 ;  /* 0x00007610ff157816 */ /* 0x000fe40000000015 */
[----:B0-----:R-:W-:Y:S01]  /*1990*/  ISETP.GE.U32.AND P0, PT, R22, UR10, PT ;  /* 0x0000000a16007c0c */ /* 0x001fe2000bf06070 */
[----:B------:R-:W-:Y:S01]  /*19a0*/  IMAD R16, R10, UR10, RZ ;  /* 0x0000000a0a107c24 */ /* 0x000fe2000f8e02ff */
[----:B------:R-:W-:-:S02]  /*19b0*/  MOV R10, R24 ;  /* 0x00000018000a7202 */ /* 0x000fc40000000f00 */
[----:B------:R-:W-:Y:S01]  /*19c0*/  ISETP.GE.AND.EX P0, PT, R23, UR11, PT, P0 ;  /* 0x0000000b17007c0c */ /* 0x000fe2000bf06300 */
[C---:B------:R-:W-:Y:S02]  /*19d0*/  IMAD R17, R19.reuse, UR11, R16 ;  /* 0x0000000b13117c24 */ /* 0x040fe4000f8e0210 */
[----:B------:R-:W-:Y:S01]  /*19e0*/  IMAD.WIDE.U32 R10, R19, UR10, R10 ;  /* 0x0000000a130a7c25 */ /* 0x000fe2000f8e000a */
[----:B------:R-:W-:-:S09]  /*19f0*/  PRMT R19, RZ, 0x7610, R19 ;  /* 0x00007610ff137816 */ /* 0x000fd20000000013 */
        /* <DEDUP_REMOVED lines=16> */
.L_x_2138:
[----:B------:R-:W-:Y:S05]  /*1b00*/  BSYNC.RECONVERGENT B0 ;  /* 0x0000000000007941 */ /* 0x000fea0003800200 */
.L_x_2137:
[----:B------:R-:W-:Y:S01]  /*1b10*/  IMAD.U32 R11, R18, 0x10000, RZ ;  /* 0x00010000120b7824 */ /* 0x000fe200078e00ff */
[----:B------:R-:W-:Y:S02]  /*1b20*/  SHF.L.U32 R9, R9, 0x10, RZ ;  /* 0x0000001009097819 */ /* 0x000fe400000006ff */
[----:B------:R-:W-:Y:S01]  /*1b30*/  SHF.L.U32 R10, R21, 0x10, RZ ;  /* 0x00000010150a7819 */ /* 0x000fe200000006ff */
[C---:B------:R-:W-:Y:S02]  /*1b40*/  FADD.FTZ R11, -R14.reuse, R11 ;  /* 0x0000000b0e0b7221 */ /* 0x040fe40000010100 */
[----:B------:R-:W-:Y:S01]  /*1b50*/  FADD.FTZ R9, -R14, R9 ;  /* 0x000000090e097221 */ /* 0x000fe20000010100 */
[----:B------:R-:W-:Y:S02]  /*1b60*/  IMAD.U32 R14, R19, 0x10000, RZ ;  /* 0x00010000130e7824 */ /* 0x000fe400078e00ff */
        /* <DEDUP_REMOVED lines=13> */
.L_x_2133:
[C---:B------:R-:W-:Y:S01]  /*1c40*/  IADD3 R4, PT, PT, -R19.reuse, R18, RZ ;  /* 0x0000001213047210 */ /* 0x040fe20007ffe1ff */
[----:B------:R-:W-:Y:S01]  /*1c50*/  HFMA2 R15, -RZ, RZ, 0, 0 ;  /* 0x00000000ff0f7431 */ /* 0x000fe200000001ff */
[----:B------:R-:W-:Y:S01]  /*1c60*/  IADD3 R6, PT, PT, R18, -0x1, RZ ;  /* 0xffffffff12067810 */ /* 0x000fe20007ffe0ff */
[----:B------:R-:W-:Y:S01]  /*1c70*/  IMAD.MOV.U32 R8, RZ, RZ, RZ ;  /* 0x000000ffff087224 */ /* 0x000fe200078e00ff */
[----:B------:R-:W-:Y:S02]  /*1c80*/  LOP3.LUT R4, R4, 0x1, RZ, 0xc0, !PT ;  /* 0x0000000104047812 */ /* 0x000fe400078ec0ff */
[----:B------:R-:W-:Y:S02]  /*1c90*/  ISETP.NE.AND P2, PT, R19, R6, PT ;  /* 0x000000061300720c */ /* 0x000fe40003f45270 */
[----:B------:R-:W-:Y:S02]  /*1ca0*/  CS2R R6, SRZ ;  /* 0x0000000000067805 */ /* 0x000fe4000001ff00 */
[----:B------:R-:W-:-:S02]  /*1cb0*/  ISETP.NE.U32.AND P1, PT, R4, 0x1, PT ;  /* 0x000000010400780c */ /* 0x000fc40003f25070 */
[----:B------:R-:W-:Y:S02]  /*1cc0*/  CS2R R4, SRZ ;  /* 0x0000000000047805 */ /* 0x000fe4000001ff00 */
[----:B------:R-:W-:-:S09]  /*1cd0*/  MOV R22, R19 ;  /* 0x0000001300167202 */ /* 0x000fd20000000f00 */
        /* <DEDUP_REMOVED lines=20> */
[----:B------:R-:W-:Y:S02]  /*1e20*/  @!P0 PRMT R8, R6, 0x7632, R8 ;  /* 0x0000763206088816 */ /* 0x000fe40000000008 */
[----:B------:R-:W-:-:S03]  /*1e30*/  SHF.L.U32 R15, R15, 0x10, RZ ;  /* 0x000000100f0f7819 */ /* 0x000fc600000006ff */
[----:B------:R-:W-:Y:S02]  /*1e40*/  IMAD.U32 R17, R8, 0x10000, RZ ;  /* 0x0001000008117824 */ /* 0x000fe400078e00ff */
[C---:B------:R-:W-:Y:S02]  /*1e50*/  FADD.FTZ R15, -R14.reuse, R15 ;  /* 0x0000000f0e0f7221 */ /* 0x040fe40000010100 */
[----:B------:R-:W-:Y:S02]  /*1e60*/  FADD.FTZ R17, -R14, R17 ;  /* 0x000000110e117221 */ /* 0x000fe40000010100 */
[-C--:B-1----:R-:W-:Y:S02]  /*1e70*/  FMUL.FTZ R15, R15, R20.reuse ;  /* 0x000000140f0f7220 */ /* 0x082fe40000410000 */
[----:B0-----:R-:W-:Y:S01]  /*1e80*/  FMUL.FTZ R4, R17, R20 ;  /* 0x0000001411047220 */ /* 0x001fe20000410000 */
[----:B------:R-:W-:Y:S01]  /*1e90*/  PRMT R17, RZ, 0x7610, R17 ;  /* 0x00007610ff117816 */ /* 0x000fe20000000011 */
[----:B------:R-:W-:-:S02]  /*1ea0*/  FFMA.FTZ R6, R15, R12, R10 ;  /* 0x0000000c0f067223 */ /* 0x000fc4000001000a */
[----:B------:R-:W-:Y:S02]  /*1eb0*/  FFMA.FTZ R7, R4, R13, R11 ;  /* 0x0000000d04077223 */ /* 0x000fe4000001000b */
[----:B------:R-:W-:Y:S02]  /*1ec0*/  FMUL.FTZ R22, R6, -1.4426950216293334961 ;  /* 0xbfb8aa3b06167820 */ /* 0x000fe40000410000 */
[----:B------:R-:W-:-:S04]  /*1ed0*/  FMUL.FTZ R23, R7, -1.4426950216293334961 ;  /* 0xbfb8aa3b07177820 */ /* 0x000fc80000410000 */
[----:B------:R-:W0:Y:S04]  /*1ee0*/  MUFU.EX2 R22, R22 ;  /* 0x0000001600167308 */ /* 0x000e280000000800 */
[----:B------:R-:W1:Y:S01]  /*1ef0*/  MUFU.EX2 R23, R23 ;  /* 0x0000001700177308 */ /* 0x000e620000000800 */
[C---:B---3--:R-:W-:Y:S02]  /*1f00*/  @!P0 PRMT R21, R5.reuse, 0x7610, R21 ;  /* 0x0000761005158816 */ /* 0x048fe40000000015 */
        /* <DEDUP_REMOVED lines=26> */
.L_x_2139:
[----:B------:R-:W-:Y:S05]  /*20b0*/  @!P2 BRA `(.L_x_2132) ;  /* 0x000000080008a947 */ /* 0x000fea0003800000 */
[----:B------:R-:W-:-:S07]  /*20c0*/  IADD3 R21, PT, PT, R22, -R18, RZ ;  /* 0x8000001216157210 */ /* 0x000fce0007ffe0ff */
.L_x_2140:
[----:B------:R-:W0:Y:S01]  /*20d0*/  @!P0 LDC.64 R16, c[0x0][0x3f8] ;  /* 0x0000fe00ff108b82 */ /* 0x000e220000000a00 */
[----:B------:R-:W-:Y:S01]  /*20e0*/  @!P0 SHF.R.S32.HI R23, RZ, 0x1f, R22 ;  /* 0x0000001fff178819 */ /* 0x000fe20000011416 */
[----:B------:R-:W-:Y:S01]  /*20f0*/  @!P0 IMAD.MOV.U32 R27, RZ, RZ, R9 ;  /* 0x000000ffff1b8224 */ /* 0x000fe200078e0009 */
[----:B------:R-:W-:-:S05]  /*2100*/  @!P0 MOV R26, R24 ;  /* 0x00000018001a8202 */ /* 0x000fca0000000f00 */
[----:B------:R-:W2:Y:S01]  /*2110*/  @!P0 LDC.64 R18, c[0x0][0x3a0] ;  /* 0x0000e800ff128b82 */ /* 0x000ea20000000a00 */
[----:B0-----:R-:W-:-:S04]  /*2120*/  @!P0 IMAD R23, R23, R16, RZ ;  /* 0x0000001017178224 */ /* 0x001fc800078e02ff */
[C---:B------:R-:W-:Y:S02]  /*2130*/  @!P0 IMAD R23, R22.reuse, R17, R23 ;  /* 0x0000001116178224 */ /* 0x040fe400078e0217 */
        /* <DEDUP_REMOVED lines=32> */
[----:B------:R-:W-:Y:S02]  /*2340*/  PRMT R17, RZ, 0x7610, R17 ;  /* 0x00007610ff117816 */ /* 0x000fe40000000011 */
[----:B------:R-:W-:-:S04]  /*2350*/  IADD3 R21, PT, PT, R21, 0x2, RZ ;  /* 0x0000000215157810 */ /* 0x000fc80007ffe0ff */
[----:B------:R-:W-:Y:S02]  /*2360*/  ISETP.NE.AND P1, PT, R21, RZ, PT ;  /* 0x000000ff1500720c */ /* 0x000fe40003f25270 */
[----:B--2---:R-:W-:-:S05]  /*2370*/  @!P0 PRMT R28, R18, 0x7610, R28 ;  /* 0x00007610121c8816 */ /* 0x004fca000000001c */
[----:B------:R-:W-:-:S04]  /*2380*/  IMAD.U32 R29, R28, 0x10000, RZ ;  /* 0x000100001c1d7824 */ /* 0x000fc800078e00ff */
[----:B------:R-:W-:-:S04]  /*2390*/  FADD.FTZ R29, -R14, R29 ;  /* 0x0000001d0e1d7221 */ /* 0x000fc80000010100 */
[----:B-1----:R-:W-:-:S04]  /*23a0*/  FMUL.FTZ R28, R29, R20 ;  /* 0x000000141d1c7220 */ /* 0x002fc80000410000 */
[----:B------:R-:W-:-:S04]  /*23b0*/  FFMA.FTZ R29, R28, R12, R10 ;  /* 0x0000000c1c1d7223 */ /* 0x000fc8000001000a */
[----:B------:R-:W-:Y:S01]  /*23c0*/  FMUL.FTZ R16, R29, -1.4426950216293334961 ;  /* 0xbfb8aa3b1d107820 */ /* 0x000fe20000410000 */
[----:B---3--:R-:W-:-:S05]  /*23d0*/  @!P0 PRMT R17, R19, 0x7610, R17 ;  /* 0x0000761013118816 */ /* 0x008fca0000000011 */
[----:B------:R-:W1:Y:S01]  /*23e0*/  MUFU.EX2 R16, R16 ;  /* 0x0000001000107308 */ /* 0x000e620000000800 */
[----:B------:R-:W-:Y:S01]  /*23f0*/  SHF.L.U32 R17, R17, 0x10, RZ ;  /* 0x0000001011117819 */ /* 0x000fe200000006ff */
        /* <DEDUP_REMOVED lines=40> */
[----:B------:R-:W-:Y:S02]  /*2680*/  FFMA.FTZ R19, R17, R12, R10 ;  /* 0x0000000c11137223 */ /* 0x000fe4000001000a */
[----:B------:R-:W-:-:S02]  /*2690*/  SHF.L.U32 R5, R5, 0x10, RZ ;  /* 0x0000001005057819 */ /* 0x000fc400000006ff */
        /* <DEDUP_REMOVED lines=9> */
[----:B------:R-:W-:Y:S02]  /*2730*/  FMUL.FTZ R5, R5, R28 ;  /* 0x0000001c05057220 */ /* 0x000fe40000410000 */
[----:B------:R-:W-:Y:S02]  /*2740*/  IMAD.U32 R19, R18, 0x10000, RZ ;  /* 0x0001000012137824 */ /* 0x000fe400078e00ff */
        /* <DEDUP_REMOVED lines=9> */
[----:B------:R-:W-:Y:S01]  /*27e0*/  FFMA.FTZ R23, R18, R13, R11 ;  /* 0x0000000d12177223 */ /* 0x000fe2000001000b */
[----:B------:R-:W-:-:S03]  /*27f0*/  SHF.L.U32 R19, R19, 0x10, RZ ;  /* 0x0000001013137819 */ /* 0x000fc600000006ff */
        /* <DEDUP_REMOVED lines=14> */
.L_x_2132:
        /* <DEDUP_REMOVED lines=13> */
[----:B-1----:R-:W1:Y:S04]  /*29b0*/  S2R R20, SR_LANEID ;  /* 0x0000000000147919 */ /* 0x002e680000000000 */
[----:B------:R-:W2:Y:S04]  /*29c0*/  LDS R21, [R27+0x21c] ;  /* 0x00021c001b157984 */ /* 0x000ea80000000800 */
[----:B0-----:R-:W-:Y:S04]  /*29d0*/  LDS R5, [R27+0x214] ;  /* 0x000214001b057984 */ /* 0x001fe80000000800 */
[----:B------:R-:W-:Y:S04]  /*29e0*/  LDS R25, [R27+0x220] ;  /* 0x000220001b197984 */ /* 0x000fe80000000800 */
[----:B------:R-:W0:Y:S04]  /*29f0*/  LDS R22, [R27+0x228] ;  /* 0x000228001b167984 */ /* 0x000e280000000800 */
[----:B------:R-:W-:Y:S04]  /*2a00*/  LDS R26, [R27+0x218] ;  /* 0x000218001b1a7984 */ /* 0x000fe80000000800 */
[----:B------:R-:W3:Y:S04]  /*2a10*/  LDS R23, [R27+0x224] ;  /* 0x000224001b177984 */ /* 0x000ee80000000800 */
[----:B------:R-:W4:Y:S04]  /*2a20*/  LDS R19, [R27+0x234] ;  /* 0x000234001b137984 */ /* 0x000f280000000800 */
[----:B------:R-:W5:Y:S04]  /*2a30*/  LDS R16, [R27+0x240] ;  /* 0x000240001b107984 */ /* 0x000f680000000800 */
[----:B------:R-:W5:Y:S04]  /*2a40*/  LDS R14, [R27+0x22c] ;  /* 0x00022c001b0e7984 */ /* 0x000f680000000800 */
[----:B------:R-:W5:Y:S01]  /*2a50*/  LDS R18, [R27+0x230] ;  /* 0x000230001b127984 */ /* 0x000f620000000800 */
[----:B--2---:R-:W-:-:S03]  /*2a60*/  ISETP.NE.AND P0, PT, R21, RZ, PT ;  /* 0x000000ff1500720c */ /* 0x004fc60003f05270 */
[----:B------:R-:W2:Y:S04]  /*2a70*/  LDS R24, [R27+0x210] ;  /* 0x000210001b187984 */ /* 0x000ea80000000800 */
[----:B------:R-:W2:Y:S04]  /*2a80*/  LDS R17, [R27+0x238] ;  /* 0x000238001b117984 */ /* 0x000ea80000000800 */
[----:B------:R-:W2:Y:S01]  /*2a90*/  LDS R12, [R27+0x244] ;  /* 0x000244001b0c7984 */ /* 0x000ea20000000800 */
[----:B0-----:R-:W-:Y:S01]  /*2aa0*/  ISETP.NE.AND P1, PT, R22, RZ, PT ;  /* 0x000000ff1600720c */ /* 0x001fe20003f25270 */
[----:B------:R-:W-:-:S02]  /*2ab0*/  @!P0 FADD.FTZ R25, R5, R25 ;  /* 0x0000001905198221 */ /* 0x000fc40000010000 */
[----:B------:R-:W-:Y:S04]  /*2ac0*/  LDS R8, [R27+0x248] ;  /* 0x000248001b087984 */ /* 0x000fe80000000800 */
[----:B------:R-:W0:Y:S01]  /*2ad0*/  LDS R5, [R27+0x23c] ;  /* 0x00023c001b057984 */ /* 0x000e220000000800 */
[----:B---3--:R-:W-:Y:S01]  /*2ae0*/  @!P0 FADD.FTZ R23, R26, R23 ;  /* 0x000000171a178221 */ /* 0x008fe20000010000 */
[----:B-1----:R-:W-:Y:S02]  /*2af0*/  SHF.R.U32.HI R26, RZ, 0x2, R20 ;  /* 0x00000002ff1a7819 */ /* 0x002fe40000011614 */
[----:B----4-:R-:W-:Y:S02]  /*2b00*/  ISETP.NE.AND P0, PT, R19, RZ, PT ;  /* 0x000000ff1300720c */ /* 0x010fe40003f05270 */
[----:B-----5:R-:W-:Y:S01]  /*2b10*/  ISETP.NE.AND P2, PT, R16, RZ, PT ;  /* 0x000000ff1000720c */ /* 0x020fe20003f45270 */
[----:B------:R-:W-:Y:S01]  /*2b20*/  @!P1 FADD.FTZ R14, R14, R25 ;  /* 0x000000190e0e9221 */ /* 0x000fe20000010000 */
[----:B------:R-:W-:-:S04]  /*2b30*/  IMAD.HI.U32 R25, R26, 0x24924925, RZ ;  /* 0x249249251a197827 */ /* 0x000fc800078e00ff */
[----:B------:R-:W-:Y:S01]  /*2b40*/  @!P1 FADD.FTZ R18, R18, R23 ;  /* 0x0000001712129221 */ /* 0x000fe20000010000 */
[----:B------:R-:W-:Y:S01]  /*2b50*/  IMAD R20, R25, -0x1c, R20 ;  /* 0xffffffe419147824 */ /* 0x000fe200078e0214 */
[----:B--2---:R-:W-:-:S03]  /*2b60*/  IADD3 R24, PT, PT, R22, R21, R24 ;  /* 0x0000001516187210 */ /* 0x004fc60007ffe018 */
[----:B------:R-:W-:Y:S02]  /*2b70*/  IMAD R13, R20, 0xc, R13 ;  /* 0x0000000c140d7824 */ /* 0x000fe400078e020d */
[----:B------:R-:W-:Y:S01]  /*2b80*/  @!P0 FADD.FTZ R17, R17, R14 ;  /* 0x0000000e11118221 */ /* 0x000fe20000010000 */
[----:B------:R-:W-:Y:S02]  /*2b90*/  IADD3 R16, PT, PT, R16, R24, R19 ;  /* 0x0000001810107210 */ /* 0x000fe40007ffe013 */
[----:B------:R-:W-:Y:S01]  /*2ba0*/  MOV R14, 0xfffffff ;  /* 0x0fffffff000e7802 */ /* 0x000fe20000000f00 */
[----:B------:R-:W-:Y:S02]  /*2bb0*/  @!P2 FADD.FTZ R12, R12, R17 ;  /* 0x000000110c0ca221 */ /* 0x000fe40000010000 */
[----:B------:R1:W-:Y:S01]  /*2bc0*/  STS [R13+0xc0], R16 ;  /* 0x0000c0100d007388 */ /* 0x0003e20000000800 */
[----:B------:R-:W-:-:S03]  /*2bd0*/  R2UR UR4, R14 ;  /* 0x000000000e0472ca */ /* 0x000fc600000e0000 */
[----:B------:R1:W-:Y:S01]  /*2be0*/  STS [R13+0xc4], R12 ;  /* 0x0000c40c0d007388 */ /* 0x0003e20000000800 */
[----:B0-----:R-:W-:-:S04]  /*2bf0*/  @!P0 FADD.FTZ R5, R5, R18 ;  /* 0x0000001205058221 */ /* 0x001fc80000010000 */
[----:B------:R-:W-:Y:S01]  /*2c00*/  @!P2 FADD.FTZ R8, R8, R5 ;  /* 0x000000050808a221 */ /* 0x000fe20000010000 */
[----:B------:R-:W-:-:S04]  /*2c10*/  IADD3 R5, PT, PT, R9, 0x210, RZ ;  /* 0x0000021009057810 */ /* 0x000fc80007ffe0ff */
[----:B------:R1:W-:Y:S01]  /*2c20*/  STS [R13+0xc8], R8 ;  /* 0x0000c8080d007388 */ /* 0x0003e20000000800 */
[----:B------:R-:W-:Y:S01]  /*2c30*/  IMAD R5, R0, 0x30, R5 ;  /* 0x0000003000057824 */ /* 0x000fe200078e0205 */
[----:B------:R-:W-:Y:S06]  /*2c40*/  BRA.DIV UR4, `(.L_x_2142) ;  /* 0x0000000e04247947 */ /* 0x000fec000b800000 */
        /* <DEDUP_REMOVED lines=8> */
[----:B0-----:R-:W-:-:S09]  /*2cd0*/  @P1 IMAD.IADD R17, R16, 0x1, R17 ;  /* 0x0000000110111824 */ /* 0x001fd200078e0211 */
        /* <DEDUP_REMOVED lines=48> */
[----:B0-----:R-:W-:-:S05]  /*2fe0*/  @P1 IMAD.IADD R17, R16, 0x1, R17 ;  /* 0x0000000110111824 */ /* 0x001fca00078e0211 */
[----:B-1----:R-:W-:Y:S01]  /*2ff0*/  @!P0 FADD.FTZ R12, R12, R19 ;  /* 0x000000130c0c8221 */ /* 0x002fe20000010000 */
[----:B------:R-:W-:Y:S01]  /*3000*/  @P1 MOV R16, R17 ;  /* 0x0000001100101202 */ /* 0x000fe20000000f00 */
        /* <DEDUP_REMOVED lines=21> */
.L_x_2156:
[----:B0-----:R-:W0:Y:S01]  /*3160*/  LDS R8, [R5] ;  /* 0x0000000005087984 */ /* 0x001e220000000800 */
[----:B------:R-:W-:Y:S02]  /*3170*/  ISETP.NE.AND P1, PT, R0, RZ, PT ;  /* 0x000000ff0000720c */ /* 0x000fe40003f25270 */
[----:B------:R-:W-:Y:S01]  /*3180*/  PLOP3.LUT P0, PT, PT, PT, PT, 0x80, 0x8 ;  /* 0x000000000008781c */ /* 0x000fe20003f0f070 */
[----:B------:R-:W1:Y:S04]  /*3190*/  LDS R23, [R13+0xb4] ;  /* 0x0000b4000d177984 */ /* 0x000e680000000800 */
[----:B------:R-:W-:Y:S04]  /*31a0*/  LDS R25, [R13+0xb8] ;  /* 0x0000b8000d197984 */ /* 0x000fe80000000800 */
[----:B------:R-:W2:Y:S04]  /*31b0*/  LDS R14, [R5+0x4] ;  /* 0x00000400050e7984 */ /* 0x000ea80000000800 */
[----:B------:R-:W-:Y:S04]  /*31c0*/  LDS R12, [R5+0x8] ;  /* 0x00000800050c7984 */ /* 0x000fe80000000800 */
[----:B------:R-:W3:Y:S04]  /*31d0*/  LDS R27, [R13+0xbc] ;  /* 0x0000bc000d1b7984 */ /* 0x000ee80000000800 */
[----:B------:R-:W4:Y:S04]  /*31e0*/  LDS R17, [R5+0xc] ;  /* 0x00000c0005117984 */ /* 0x000f280000000800 */
[----:B------:R-:W5:Y:S04]  /*31f0*/  LDS R16, [R5+0x18] ;  /* 0x0000180005107984 */ /* 0x000f680000000800 */
[----:B------:R-:W5:Y:S04]  /*3200*/  LDS R18, [R5+0x24] ;  /* 0x0000240005127984 */ /* 0x000f680000000800 */
[----:B------:R-:W5:Y:S04]  /*3210*/  LDS R19, [R5+0x10] ;  /* 0x0000100005137984 */ /* 0x000f680000000800 */
[----:B------:R-:W5:Y:S01]  /*3220*/  LDS R21, [R5+0x14] ;  /* 0x0000140005157984 */ /* 0x000f620000000800 */
[----:B0-----:R-:W-:-:S03]  /*3230*/  @P1 ISETP.NE.AND P2, PT, R8, RZ, PT ;  /* 0x000000ff0800120c */ /* 0x001fc60003f45270 */
[----:B------:R-:W0:Y:S01]  /*3240*/  LDS R20, [R5+0x30] ;  /* 0x0000300005147984 */ /* 0x000e220000000800 */
[----:B-1----:R-:W-:Y:S02]  /*3250*/  @P1 IADD3 R8, PT, PT, R23, R8, RZ ;  /* 0x0000000817081210 */ /* 0x002fe40007ffe0ff */
[----:B------:R-:W-:Y:S01]  /*3260*/  @P1 PLOP3.LUT P0, PT, P2, PT, PT, 0x80, 0x8 ;  /* 0x000000000008181c */ /* 0x000fe2000170f070 */
[----:B------:R-:W1:Y:S04]  /*3270*/  LDS R22, [R5+0x1c] ;  /* 0x00001c0005167984 */ /* 0x000e680000000800 */
[----:B------:R-:W1:Y:S04]  /*3280*/  LDS R24, [R5+0x20] ;  /* 0x0000200005187984 */ /* 0x000e680000000800 */
[----:B------:R-:W1:Y:S04]  /*3290*/  LDS R23, [R5+0x28] ;  /* 0x0000280005177984 */ /* 0x000e680000000800 */
[----:B------:R-:W1:Y:S01]  /*32a0*/  LDS R13, [R5+0x2c] ;  /* 0x00002c00050d7984 */ /* 0x000e620000000800 */
[----:B--2---:R-:W-:Y:S01]  /*32b0*/  @!P0 FADD.FTZ R14, R25, R14 ;  /* 0x0000000e190e8221 */ /* 0x004fe20000010000 */
[----:B---3--:R-:W-:Y:S01]  /*32c0*/  @!P0 FADD.FTZ R12, R27, R12 ;  /* 0x0000000c1b0c8221 */ /* 0x008fe20000010000 */
[----:B------:R-:W-:Y:S01]  /*32d0*/  IADD3 R25, PT, PT, R9, 0x210, RZ ;  /* 0x0000021009197810 */ /* 0x000fe20007ffe0ff */
[----:B------:R-:W2:Y:S01]  /*32e0*/  LDS R26, [R5+0x34] ;  /* 0x00003400051a7984 */ /* 0x000ea20000000800 */
[C---:B----4-:R-:W-:Y:S01]  /*32f0*/  ISETP.NE.AND P0, PT, R17.reuse, RZ, PT ;  /* 0x000000ff1100720c */ /* 0x050fe20003f05270 */
[----:B------:R-:W-:-:S02]  /*3300*/  IMAD.IADD R17, R17, 0x1, R8 ;  /* 0x0000000111117824 */ /* 0x000fc400078e0208 */
[----:B------:R-:W3:Y:S01]  /*3310*/  LDS R28, [R5+0x38] ;  /* 0x00003800051c7984 */ /* 0x000ee20000000800 */
[----:B-----5:R-:W-:Y:S01]  /*3320*/  ISETP.NE.AND P2, PT, R16, RZ, PT ;  /* 0x000000ff1000720c */ /* 0x020fe20003f45270 */
[----:B------:R-:W-:Y:S01]  /*3330*/  IMAD R25, R0, 0x30, R25 ;  /* 0x0000003000197824 */ /* 0x000fe200078e0219 */
[----:B------:R-:W-:Y:S02]  /*3340*/  IADD3 R16, PT, PT, R16, R17, RZ ;  /* 0x0000001110107210 */ /* 0x000fe40007ffe0ff */
[C---:B------:R-:W-:Y:S02]  /*3350*/  ISETP.NE.AND P1, PT, R18.reuse, RZ, PT ;  /* 0x000000ff1200720c */ /* 0x040fe40003f25270 */
[----:B------:R-:W-:Y:S01]  /*3360*/  IADD3 R18, PT, PT, R18, R16, RZ ;  /* 0x0000001012127210 */ /* 0x000fe20007ffe0ff */
[----:B------:R4:W-:Y:S02]  /*3370*/  STS [R25], R8 ;  /* 0x0000000819007388 */ /* 0x0009e40000000800 */
[----:B------:R-:W-:Y:S01]  /*3380*/  @!P0 FADD.FTZ R19, R19, R14 ;  /* 0x0000000e13138221 */ /* 0x000fe20000010000 */
[----:B------:R-:W-:Y:S01]  /*3390*/  @!P0 FADD.FTZ R21, R21, R12 ;  /* 0x0000000c15158221 */ /* 0x000fe20000010000 */
[----:B------:R4:W-:Y:S01]  /*33a0*/  STS [R25+0xc], R17 ;  /* 0x00000c1119007388 */ /* 0x0009e20000000800 */
[C---:B0-----:R-:W-:Y:S01]  /*33b0*/  ISETP.NE.AND P0, PT, R20.reuse, RZ, PT ;  /* 0x000000ff1400720c */ /* 0x041fe20003f05270 */
[----:B------:R-:W-:-:S02]  /*33c0*/  IMAD.IADD R20, R20, 0x1, R18 ;  /* 0x0000000114147824 */ /* 0x000fc400078e0212 */
[----:B------:R4:W-:Y:S01]  /*33d0*/  STS [R25+0x4], R14 ;  /* 0x0000040e19007388 */ /* 0x0009e20000000800 */
[----:B-1----:R-:W-:-:S03]  /*33e0*/  @!P2 FADD.FTZ R22, R22, R19 ;  /* 0x000000131616a221 */ /* 0x002fc60000010000 */
[----:B------:R4:W-:Y:S01]  /*33f0*/  STS [R25+0x8], R12 ;  /* 0x0000080c19007388 */ /* 0x0009e20000000800 */
[----:B------:R-:W-:-:S03]  /*3400*/  @!P2 FADD.FTZ R24, R24, R21 ;  /* 0x000000151818a221 */ /* 0x000fc60000010000 */
[----:B------:R4:W-:Y:S01]  /*3410*/  STS [R25+0x18], R16 ;  /* 0x0000181019007388 */ /* 0x0009e20000000800 */
[----:B------:R-:W-:-:S03]  /*3420*/  @!P1 FADD.FTZ R23, R23, R22 ;  /* 0x0000001617179221 */ /* 0x000fc60000010000 */
[----:B------:R4:W-:Y:S01]  /*3430*/  STS [R25+0x10], R19 ;  /* 0x0000101319007388 */ /* 0x0009e20000000800 */
[----:B------:R-:W-:-:S03]  /*3440*/  @!P1 FADD.FTZ R13, R13, R24 ;  /* 0x000000180d0d9221 */ /* 0x000fc60000010000 */
[----:B------:R4:W-:Y:S01]  /*3450*/  STS [R25+0x14], R21 ;  /* 0x0000141519007388 */ /* 0x0009e20000000800 */
[----:B--2---:R-:W-:-:S03]  /*3460*/  @!P0 FADD.FTZ R26, R26, R23 ;  /* 0x000000171a1a8221 */ /* 0x004fc60000010000 */
[----:B------:R4:W-:Y:S01]  /*3470*/  STS [R25+0x24], R18 ;  /* 0x0000241219007388 */ /* 0x0009e20000000800 */
[----:B---3--:R-:W-:-:S03]  /*3480*/  @!P0 FADD.FTZ R28, R28, R13 ;  /* 0x0000000d1c1c8221 */ /* 0x008fc60000010000 */
[----:B------:R4:W-:Y:S04]  /*3490*/  STS [R25+0x1c], R22 ;  /* 0x00001c1619007388 */ /* 0x0009e80000000800 */
[----:B------:R4:W-:Y:S04]  /*34a0*/  STS [R25+0x20], R24 ;  /* 0x0000201819007388 */ /* 0x0009e80000000800 */
[----:B------:R4:W-:Y:S04]  /*34b0*/  STS [R25+0x30], R20 ;  /* 0x0000301419007388 */ /* 0x0009e80000000800 */
[----:B------:R4:W-:Y:S04]  /*34c0*/  STS [R25+0x28], R23 ;  /* 0x0000281719007388 */ /* 0x0009e80000000800 */
[----:B------:R4:W-:Y:S04]  /*34d0*/  STS [R25+0x2c], R13 ;  /* 0x00002c0d19007388 */ /* 0x0009e80000000800 */
[----:B------:R4:W-:Y:S04]  /*34e0*/  STS [R25+0x34], R26 ;  /* 0x0000341a19007388 */ /* 0x0009e80000000800 */
[----:B------:R4:W-:Y:S02]  /*34f0*/  STS [R25+0x38], R28 ;  /* 0x0000381c19007388 */ /* 0x0009e40000000800 */
.L_x_2141:
[----:B------:R-:W-:Y:S05]  /*3500*/  WARPSYNC.ALL ;  /* 0x0000000000007948 */ /* 0x000fea0003800000 */
[----:B------:R-:W2:Y:S01]  /*3510*/  LDCU UR4, c[0x0][0x424] ;  /* 0x00008480ff0477ac */ /* 0x000ea20008000800 */
[----:B----4-:R-:W3:Y:S01]  /*3520*/  LDC R19, c[0x0][0x420] ;  /* 0x00010800ff137b82 */ /* 0x010ee20000000800 */
[----:B------:R-:W-:Y:S01]  /*3530*/  BSSY.RECONVERGENT B0, `(.L_x_2143) ;  /* 0x0000023000007945 */ /* 0x000fe20003800200 */
[----:B------:R-:W4:Y:S06]  /*3540*/  LDCU.64 UR10, c[0x0][0x3f8] ;  /* 0x00007f00ff0a77ac */ /* 0x000f2c0008000a00 */
[----:B------:R-:W5:Y:S01]  /*3550*/  LDC R14, c[0x0][0x410] ;  /* 0x00010400ff0e7b82 */ /* 0x000f620000000800 */
[----:B--2---:R-:W-:-:S07]  /*3560*/  UIADD3 UR4, UPT, UPT, UR4, -0x2, URZ ;  /* 0xfffffffe04047890 */ /* 0x004fce000fffe0ff */
[----:B------:R-:W-:Y:S01]  /*3570*/  BAR.SYNC.DEFER_BLOCKING 0x0 ;  /* 0x0000000000007b1d */ /* 0x000fe20000010000 */
[----:B------:R-:W-:Y:S01]  /*3580*/  ISETP.NE.AND P2, PT, R3, UR4, PT ;  /* 0x0000000403007c0c */ /* 0x000fe2000bf45270 */
[----:B---3--:R-:W-:-:S06]  /*3590*/  IMAD R17, R19, UR8, R0 ;  /* 0x0000000813117c24 */ /* 0x008fcc000f8e0200 */
[----:B------:R-:W2:Y:S01]  /*35a0*/  LDC R3, c[0x0][0x428] ;  /* 0x00010a00ff037b82 */ /* 0x000ea20000000800 */
[----:B-----5:R-:W-:-:S05]  /*35b0*/  ISETP.GE.AND P0, PT, R17, R14, PT ;  /* 0x0000000e1100720c */ /* 0x020fca0003f06270 */
[----:B------:R-:W-:Y:S02]  /*35c0*/  @!P2 IADD3 R16, PT, PT, R10, 0x8b0, RZ ;  /* 0x000008b00a10a810 */ /* 0x000fe40007ffe0ff */
        /* <DEDUP_REMOVED lines=25> */
.L_x_2144:
[----:B------:R-:W-:Y:S05]  /*3760*/  BSYNC.RECONVERGENT B0 ;  /* 0x0000000000007941 */ /* 0x000fea0003800200 */
.L_x_2143:
        /* <DEDUP_REMOVED lines=23> */
.L_x_2142:
[----:B-1----:R-:W-:Y:S05]  /*38e0*/  WARPSYNC.COLLECTIVE R14, `(.L_x_2145) ;  /* 0x000000000e087348 */ /* 0x002fea0003c00000 */
[----:B------:R-:W-:Y:S01]  /*38f0*/  NOP ;  /* 0x0000000000007918 */ /* 0x000fe20000000000 */
[----:B-1----:R-:W-:Y:S05]  /*3900*/  ENDCOLLECTIVE ;  /* 0x000000000000791b */ /* 0x002fea0003800000 */
.L_x_2145:
        /* <DEDUP_REMOVED lines=13> */
.L_x_2146:
        /* <DEDUP_REMOVED lines=9> */
.L_x_2147:
        /* <DEDUP_REMOVED lines=11> */
.L_x_2148:
        /* <DEDUP_REMOVED lines=9> */
.L_x_2149:
        /* <DEDUP_REMOVED lines=11> */
.L_x_2150:
        /* <DEDUP_REMOVED lines=9> */
.L_x_2151:
        /* <DEDUP_REMOVED lines=12> */
.L_x_2152:
        /* <DEDUP_REMOVED lines=10> */
.L_x_2153:
        /* <DEDUP_REMOVED lines=9> */
.L_x_2154:
[----:B------:R-:W-:Y:S01]  /*3ee0*/  @!P0 FADD.FTZ R8, R8, R21 ;  /* 0x0000001508088221 */ /* 0x000fe20000010000 */
[----:B------:R0:W-:Y:S04]  /*3ef0*/  STS [R13+0xc0], R16 ;  /* 0x0000c0100d007388 */ /* 0x0001e80000000800 */
[----:B------:R0:W-:Y:S04]  /*3f00*/  STS [R13+0xc4], R12 ;  /* 0x0000c40c0d007388 */ /* 0x0001e80000000800 */
[----:B------:R0:W-:Y:S02]  /*3f10*/  STS [R13+0xc8], R8 ;  /* 0x0000c8080d007388 */ /* 0x0001e40000000800 */
[----:B0-----:R-:W-:Y:S05]  /*3f20*/  WARPSYNC.COLLECTIVE R14, `(.L_x_2155) ;  /* 0x000000000e087348 */ /* 0x001fea0003c00000 */
[----:B------:R-:W-:Y:S01]  /*3f30*/  NOP ;  /* 0x0000000000007918 */ /* 0x000fe20000000000 */
[----:B0-----:R-:W-:Y:S05]  /*3f40*/  ENDCOLLECTIVE ;  /* 0x000000000000791b */ /* 0x001fea0003800000 */
.L_x_2155:
[----:B------:R-:W-:Y:S05]  /*3f50*/  BRA `(.L_x_2156) ;  /* 0xfffffff000807947 */ /* 0x000fea000383ffff */
.L_x_2157:
        /* <DEDUP_REMOVED lines=10> */
.L_x_3937:


//--------------------- .text._Z30group_norm_nhwc_bwd_sum_kernelI11Bf16IOFp32WLi160EEv26Group_norm_nhwc_bwd_params --------------------------
	.section	.text._Z30group_norm_nhwc_bwd_sum_kernelI11Bf16IOFp32WLi160EEv26Group_norm_nhwc_bwd_params,"ax",@progbits
	.align	128
        .global         _Z30group_norm_nhwc_bwd_sum_kernelI11Bf16IOFp32WLi160EEv26Group_norm_nhwc_bwd_params
        .type           _Z30group_norm_nhwc_bwd_sum_kernelI11Bf16IOFp32WLi160EEv26Group_norm_nhwc_bwd_params,@function
        .size           _Z30group_norm_nhwc_bwd_sum_kernelI11Bf16IOFp32WLi160EEv26Group_norm_nhwc_bwd_params,(.L_x_3938 - _Z30group_norm_nhwc_bwd_sum_kernelI11Bf16IOFp32WLi160EEv26Group_norm_nhwc_bwd_params)
        .other          _Z30group_norm_nhwc_bwd_sum_kernelI11Bf16IOFp32WLi160EEv26Group_norm_nhwc_bwd_params,@"STO_CUDA_ENTRY STV_DEFAULT"
_Z30group_norm_nhwc_bwd_sum_kernelI11Bf16IOFp32WLi160EEv26Group_norm_nhwc_bwd_params:
.text._Z30group_norm_nhwc_bwd_sum_kernelI11Bf16IOFp32WLi160EEv26Group_norm_nhwc_bwd_params:
        /* <DEDUP_REMOVED lines=11> */
[----:B-1----:R-:W-:-:S05]  /*00b0*/  IMAD.SHL.U32 R0, R0, 0x2, RZ ;  /* 0x0000000200007824 */ /* 0x002fca00078e00ff */
[----:B------:R-:W1:Y:S01]  /*00c0*/  LDC R14, c[0x0][0x41c] ;  /* 0x00010700ff0e7b82 */ /* 0x000e620000000800 */
        /* <DEDUP_REMOVED lines=8> */
[----:B------:R-:W-:Y:S02]  /*0150*/  IMAD.HI.U32 R3, R3, R7, R2 ;  /* 0x0000000703037227 */ /* 0x000fe400078e0002 */
[----:B------:R-:W4:Y:S04]  /*0160*/  LDC.64 R6, c[0x0][0x3b8] ;  /* 0x0000ee00ff067b82 */ /* 0x000f280000000a00 */
[----:B------:R-:W-:-:S05]  /*0170*/  IMAD.HI.U32 R3, R3, R4, RZ ;  /* 0x0000000403037227 */ /* 0x000fca00078e00ff */
[----:B------:R-:W-:-:S05]  /*0180*/  IADD3 R2, PT, PT, -R3, RZ, RZ ;  /* 0x000000ff03027210 */ /* 0x000fca0007ffe1ff */
[----:B------:R-:W-:Y:S01]  /*0190*/  IMAD R2, R5, R2, R4 ;  /* 0x0000000205027224 */ /* 0x000fe200078e0204 */
[----:B------:R-:W-:-:S04]  /*01a0*/  LOP3.LUT R4, R10, R9, RZ, 0x3c, !PT ;  /* 0x000000090a047212 */ /* 0x000fc800078e3cff */
[----:B------:R-:W-:Y:S02]  /*01b0*/  ISETP.GT.U32.AND P1, PT, R5, R2, PT ;  /* 0x000000020500720c */ /* 0x000fe40003f24070 */
[----:B------:R-:W-:-:S11]  /*01c0*/  ISETP.GE.AND P2, PT, R4, RZ, PT ;  /* 0x000000ff0400720c */ /* 0x000fd60003f46270 */
        /* <DEDUP_REMOVED lines=8> */
[----:B0-----:R-:W-:-:S04]  /*0250*/  IMAD R3, R2, UR5, R3 ;  /* 0x0000000502037c24 */ /* 0x001fc8000f8e0203 */
[----:B----4-:R-:W-:-:S06]  /*0260*/  IMAD.WIDE R6, R3, 0x8, R6 ;  /* 0x0000000803067825 */ /* 0x010fcc00078e0206 */
[----:B--2---:R-:W2:Y:S01]  /*0270*/  LDG.E.64 R6, desc[UR6][R6.64] ;  /* 0x0000000606067981 */ /* 0x004ea2000c1e1b00 */
[----:B------:R-:W0:Y:S01]  /*0280*/  I2F.U32.RP R4, R9 ;  /* 0x0000000900047306 */ /* 0x000e220000209000 */
[----:B---3--:R-:W-:Y:S01]  /*0290*/  ISETP.GE.U32.AND P0, PT, R10, UR10, PT ;  /* 0x0000000a0a007c0c */ /* 0x008fe2000bf06070 */
[----:B------:R-:W-:Y:S01]  /*02a0*/  BSSY.RECONVERGENT B0, `(.L_x_2158) ;  /* 0x000001b000007945 */ /* 0x000fe20003800200 */
[----:B------:R-:W-:-:S04]  /*02b0*/  SHF.R.S32.HI R11, RZ, 0x1f, R10 ;  /* 0x0000001fff0b7819 */ /* 0x000fc8000001140a */
[----:B------:R-:W-:Y:S01]  /*02c0*/  ISETP.GE.AND.EX P0, PT, R11, UR11, PT, P0 ;  /* 0x0000000b0b007c0c */ /* 0x000fe2000bf06300 */
[----:B0-----:R-:W0:Y:S02]  /*02d0*/  MUFU.RCP R4, R4 ;  /* 0x0000000400047308 */ /* 0x001e240000001000 */
[----:B0-----:R-:W-:Y:S01]  /*02e0*/  VIADD R2, R4, 0xffffffe ;  /* 0x0ffffffe04027836 */ /* 0x001fe20000000000 */
[----:B------:R-:W-:-:S05]  /*02f0*/  CS2R R4, SRZ ;  /* 0x0000000000047805 */ /* 0x000fca000001ff00 */
[----:B------:R0:W3:Y:S02]  /*0300*/  F2I.FTZ.U32.TRUNC.NTZ R3, R2 ;  /* 0x0000000200037305 */ /* 0x0000e4000021f000 */
[----:B0-----:R-:W-:Y:S01]  /*0310*/  IMAD.MOV.U32 R2, RZ, RZ, RZ ;  /* 0x000000ffff027224 */ /* 0x001fe200078e00ff */
[----:B---3--:R-:W-:-:S05]  /*0320*/  IADD3 R8, PT, PT, RZ, -R3, RZ ;  /* 0x80000003ff087210 */ /* 0x008fca0007ffe0ff */
[----:B------:R-:W-:-:S04]  /*0330*/  IMAD R15, R8, R9, RZ ;  /* 0x00000009080f7224 */ /* 0x000fc800078e02ff */
[----:B------:R-:W-:-:S04]  /*0340*/  IMAD.HI.U32 R15, R3, R15, R2 ;  /* 0x0000000f030f7227 */ /* 0x000fc800078e0002 */
[----:B------:R-:W-:Y:S02]  /*0350*/  HFMA2 R3, -RZ, RZ, 0, 0 ;  /* 0x00000000ff037431 */ /* 0x000fe400000001ff */
[----:B------:R-:W-:Y:S02]  /*0360*/  IMAD.MOV.U32 R2, RZ, RZ, RZ ;  /* 0x000000ffff027224 */ /* 0x000fe400078e00ff */
[----:B--2---:R-:W-:Y:S01]  /*0370*/  FFMA.FTZ R20, -R6, R6, R7 ;  /* 0x0000000606147223 */ /* 0x004fe20000010107 */
        /* <DEDUP_REMOVED lines=13> */
.L_x_2159:
[----:B------:R-:W-:Y:S05]  /*0450*/  BSYNC.RECONVERGENT B0 ;  /* 0x0000000000007941 */ /* 0x000fea0003800200 */
.L_x_2158:
[----:B------:R-:W0:Y:S01]  /*0460*/  S2UR UR4, SR_CTAID.Y ;  /* 0x00000000000479c3 */ /* 0x000e220000002600 */
[----:B------:R-:W-:Y:S01]  /*0470*/  FSETP.GTU.FTZ.AND P2, PT, R20, RZ, PT ;  /* 0x000000ff1400720b */ /* 0x000fe20003f5c000 */
[----:B------:R-:W-:Y:S01]  /*0480*/  IMAD.HI.U32 R15, R15, R0, RZ ;  /* 0x000000000f0f7227 */ /* 0x000fe200078e00ff */
[----:B------:R-:W-:Y:S02]  /*0490*/  CS2R R18, SRZ ;  /* 0x0000000000127805 */ /* 0x000fe4000001ff00 */
[----:B------:R-:W-:Y:S02]  /*04a0*/  MOV R24, RZ ;  /* 0x000000ff00187202 */ /* 0x000fe40000000f00 */
[----:B------:R-:W-:Y:S01]  /*04b0*/  IADD3 R8, PT, PT, -R15, RZ, RZ ;  /* 0x000000ff0f087210 */ /* 0x000fe20007ffe1ff */
[----:B------:R-:W1:Y:S04]  /*04c0*/  LDC.64 R22, c[0x0][0x400] ;  /* 0x00010000ff167b82 */ /* 0x000e680000000a00 */
[----:B------:R-:W-:-:S04]  /*04d0*/  IMAD R8, R9, R8, R0 ;  /* 0x0000000809087224 */ /* 0x000fc800078e0200 */
[----:B------:R-:W2:Y:S01]  /*04e0*/  @P2 LDC R7, c[0x0][0x3c0] ;  /* 0x0000f000ff072b82 */ /* 0x000ea20000000800 */
[----:B------:R-:W-:Y:S01]  /*04f0*/  ISETP.GE.U32.AND P4, PT, R8, R9, PT ;  /* 0x000000090800720c */ /* 0x000fe20003f86070 */
[----:B0-----:R-:W-:-:S05]  /*0500*/  IMAD R13, R14, UR4, RZ ;  /* 0x000000040e0d7c24 */ /* 0x001fca000f8e02ff */
[----:B------:R-:W-:-:S07]  /*0510*/  SHF.R.S32.HI R12, RZ, 0x1f, R13 ;  /* 0x0000001fff0c7819 */ /* 0x000fce000001140d */
[----:B------:R-:W-:Y:S01]  /*0520*/  @P4 IMAD.IADD R8, R8, 0x1, -R9 ;  /* 0x0000000108084824 */ /* 0x000fe200078e0a09 */
[----:B------:R-:W-:Y:S01]  /*0530*/  IADD3 R17, P1, PT, R13, R14, RZ ;  /* 0x0000000e0d117210 */ /* 0x000fe20007f3e0ff */
[----:B------:R-:W-:Y:S01]  /*0540*/  @P4 VIADD R15, R15, 0x1 ;  /* 0x000000010f0f4836 */ /* 0x000fe20000000000 */
[----:B------:R-:W-:Y:S02]  /*0550*/  ISETP.NE.U32.AND P4, PT, R9, RZ, PT ;  /* 0x000000ff0900720c */ /* 0x000fe40003f85070 */
[----:B------:R-:W-:Y:S02]  /*0560*/  LEA.HI.X.SX32 R14, R14, R12, 0x1, P1 ;  /* 0x0000000c0e0e7211 */ /* 0x000fe400008f0eff */
[CC--:B-1----:R-:W-:Y:S02]  /*0570*/  ISETP.LT.U32.AND P1, PT, R17.reuse, R22.reuse, PT ;  /* 0x000000161100720c */ /* 0x0c2fe40003f21070 */
[----:B------:R-:W-:Y:S01]  /*0580*/  ISETP.GE.U32.AND P3, PT, R8, R9, PT ;  /* 0x000000090800720c */ /* 0x000fe20003f66070 */
[----:B--2---:R-:W-:Y:S01]  /*0590*/  @P2 FADD.FTZ R8, R20, R7 ;  /* 0x0000000714082221 */ /* 0x004fe20000010000 */
[----:B------:R-:W-:Y:S01]  /*05a0*/  ISETP.LT.AND.EX P1, PT, R14, R23, PT, P1 ;  /* 0x000000170e00720c */ /* 0x000fe20003f21310 */
[----:B------:R-:W-:Y:S01]  /*05b0*/  IMAD.MOV.U32 R20, RZ, RZ, RZ ;  /* 0x000000ffff147224 */ /* 0x000fe200078e00ff */
[----:B------:R-:W-:Y:S01]  /*05c0*/  MOV R7, 0x3f800000 ;  /* 0x3f80000000077802 */ /* 0x000fe20000000f00 */
[----:B------:R-:W-:Y:S01]  /*05d0*/  IMAD.MOV.U32 R23, RZ, RZ, RZ ;  /* 0x000000ffff177224 */ /* 0x000fe200078e00ff */
[----:B------:R-:W-:Y:S01]  /*05e0*/  SEL R22, R17, R22, P1 ;  /* 0x0000001611167207 */ /* 0x000fe20000800000 */
[----:B------:R-:W-:-:S03]  /*05f0*/  HFMA2 R17, -RZ, RZ, 0, 0 ;  /* 0x00000000ff117431 */ /* 0x000fc600000001ff */
[----:B------:R-:W-:Y:S01]  /*0600*/  ISETP.GT.AND P1, PT, R22, R13, PT ;  /* 0x0000000d1600720c */ /* 0x000fe20003f24270 */
[----:B------:R0:W1:Y:S02]  /*0610*/  @P2 MUFU.RSQ R7, R8 ;  /* 0x0000000800072308 */ /* 0x0000640000001400 */
[----:B------:R-:W-:-:S04]  /*0620*/  @P3 IADD3 R15, PT, PT, R15, 0x1, RZ ;  /* 0x000000010f0f3810 */ /* 0x000fc80007ffe0ff */
[----:B------:R-:W-:-:S06]  /*0630*/  SEL R16, R16, R15, !P4 ;  /* 0x0000000f10107207 */ /* 0x000fcc0006000000 */
        /* <DEDUP_REMOVED lines=8> */
[----:B-----5:R-:W-:Y:S01]  /*06c0*/  IADD3 R2, PT, PT, R21, -R22, RZ ;  /* 0x8000001615027210 */ /* 0x020fe20007ffe0ff */
        /* <DEDUP_REMOVED lines=13> */
.L_x_2163:
[----:B------:R-:W0:Y:S01]  /*07a0*/  @!P0 LDC.64 R2, c[0x0][0x3f8] ;  /* 0x0000fe00ff028b82 */ /* 0x000e220000000a00 */
[----:B------:R-:W-:Y:S01]  /*07b0*/  @!P0 VIADD R13, R21, 0xffffffff ;  /* 0xffffffff150d8836 */ /* 0x000fe20000000000 */
[----:B------:R-:W-:-:S04]  /*07c0*/  @!P0 MOV R14, R8 ;  /* 0x00000008000e8202 */ /* 0x000fc80000000f00 */
[----:B------:R-:W-:-:S05]  /*07d0*/  @!P0 SHF.R.S32.HI R27, RZ, 0x1f, R13 ;  /* 0x0000001fff1b8819 */ /* 0x000fca000001140d */
[----:B0-----:R-:W-:-:S04]  /*07e0*/  @!P0 IMAD R12, R27, R2, RZ ;  /* 0x000000021b0c8224 */ /* 0x001fc800078e02ff */
[C---:B------:R-:W-:Y:S02]  /*07f0*/  @!P0 IMAD R27, R13.reuse, R3, R12 ;  /* 0x000000030d1b8224 */ /* 0x040fe400078e020c */
        /* <DEDUP_REMOVED lines=9> */
[----:B------:R-:W2:Y:S01]  /*0890*/  @!P0 LDG.E R2, desc[UR6][R2.64] ;  /* 0x0000000602028981 */ /* 0x000ea2000c1e1900 */
[----:B------:R-:W-:-:S05]  /*08a0*/  @!P0 IADD3.X R13, PT, PT, R14, R13, RZ, P1, !PT ;  /* 0x0000000d0e0d8210 */ /* 0x000fca0000ffe4ff */
[----:B------:R0:W3:Y:S01]  /*08b0*/  @!P0 LDG.E R27, desc[UR6][R12.64] ;  /* 0x000000060c1b8981 */ /* 0x0000e2000c1e1900 */
[----:B------:R-:W-:Y:S02]  /*08c0*/  PRMT R14, RZ, 0x7610, R14 ;  /* 0x00007610ff0e7816 */ /* 0x000fe4000000000e */
[----:B------:R-:W-:Y:S01]  /*08d0*/  PRMT R28, RZ, 0x7610, R28 ;  /* 0x00007610ff1c7816 */ /* 0x000fe2000000001c */
[----:B0-----:R-:W0:Y:S01]  /*08e0*/  @!P0 LDC.64 R12, c[0x0][0x3f8] ;  /* 0x0000fe00ff0c8b82 */ /* 0x001e220000000a00 */
[----:B--2---:R-:W-:-:S05]  /*08f0*/  @!P0 PRMT R14, R2, 0x7610, R14 ;  /* 0x00007610020e8816 */ /* 0x004fca000000000e */
[----:B------:R-:W-:Y:S01]  /*0900*/  IMAD.U32 R29, R14, 0x10000, RZ ;  /* 0x000100000e1d7824 */ /* 0x000fe200078e00ff */
[----:B---3--:R-:W-:-:S03]  /*0910*/  @!P0 PRMT R28, R27, 0x7610, R28 ;  /* 0x000076101b1c8816 */ /* 0x008fc6000000001c */
[----:B------:R-:W-:Y:S01]  /*0920*/  FADD.FTZ R14, -R6, R29 ;  /* 0x0000001d060e7221 */ /* 0x000fe20000010100 */
[----:B------:R-:W-:-:S03]  /*0930*/  SHF.L.U32 R31, R28, 0x10, RZ ;  /* 0x000000101c1f7819 */ /* 0x000fc600000006ff */
[----:B-1----:R-:W-:Y:S02]  /*0940*/  FMUL.FTZ R3, R14, R7 ;  /* 0x000000070e037220 */ /* 0x002fe40000410000 */
[C---:B------:R-:W-:Y:S02]  /*0950*/  FMUL.FTZ R29, R31.reuse, R4 ;  /* 0x000000041f1d7220 */ /* 0x040fe40000410000 */
[C---:B------:R-:W-:Y:S01]  /*0960*/  FFMA.FTZ R20, R31.reuse, R3, R20 ;  /* 0x000000031f147223 */ /* 0x040fe20000010014 */
[----:B------:R-:W-:Y:S01]  /*0970*/  PRMT R2, RZ, 0x7610, R2 ;  /* 0x00007610ff027816 */ /* 0x000fe20000000002 */
[----:B------:R-:W-:Y:S01]  /*0980*/  FADD.FTZ R23, R31, R23 ;  /* 0x000000171f177221 */ /* 0x000fe20000010000 */
[----:B------:R-:W-:Y:S01]  /*0990*/  FFMA.FTZ R18, R3, R29, R18 ;  /* 0x0000001d03127223 */ /* 0x000fe20000010012 */
[----:B------:R-:W-:Y:S01]  /*09a0*/  @!P0 SHF.R.S32.HI R3, RZ, 0x1f, R21 ;  /* 0x0000001fff038819 */ /* 0x000fe20000011415 */
[----:B------:R-:W-:Y:S02]  /*09b0*/  FADD.FTZ R24, R29, R24 ;  /* 0x000000181d187221 */ /* 0x000fe40000010000 */
[----:B------:R-:W1:Y:S02]  /*09c0*/  @!P0 LDC.64 R28, c[0x0][0x398] ;  /* 0x0000e600ff1c8b82 */ /* 0x000e640000000a00 */
[----:B0-----:R-:W-:-:S04]  /*09d0*/  @!P0 IMAD R14, R3, R12, RZ ;  /* 0x0000000c030e8224 */ /* 0x001fc800078e02ff */
[----:B------:R-:W-:Y:S02]  /*09e0*/  @!P0 IMAD R3, R21, R13, R14 ;  /* 0x0000000d15038224 */ /* 0x000fe400078e020e */
[----:B------:R-:W-:-:S04]  /*09f0*/  @!P0 IMAD.MOV.U32 R14, RZ, RZ, R8 ;  /* 0x000000ffff0e8224 */ /* 0x000fc800078e0008 */
[----:B------:R-:W-:-:S05]  /*0a00*/  @!P0 IMAD.WIDE.U32 R12, R21, R12, R14 ;  /* 0x0000000c150c8225 */ /* 0x000fca00078e000e */
[----:B------:R-:W-:-:S04]  /*0a10*/  @!P0 IADD3 R3, PT, PT, R13, R3, RZ ;  /* 0x000000030d038210 */ /* 0x000fc80007ffe0ff */
[C---:B------:R-:W-:Y:S01]  /*0a20*/  @!P0 SHF.L.U64.HI R14, R12.reuse, 0x1, R3 ;  /* 0x000000010c0e8819 */ /* 0x040fe20000010203 */
[----:B------:R-:W-:Y:S02]  /*0a30*/  @!P0 IMAD.SHL.U32 R3, R12, 0x2, RZ ;  /* 0x000000020c038824 */ /* 0x000fe400078e00ff */
[----:B------:R-:W0:Y:S03]  /*0a40*/  @!P0 LDC.64 R12, c[0x0][0x3a0] ;  /* 0x0000e800ff0c8b82 */ /* 0x000e260000000a00 */
[----:B0-----:R-:W-:-:S04]  /*0a50*/  @!P0 IADD3 R12, P1, PT, R3, R12, RZ ;  /* 0x0000000c030c8210 */ /* 0x001fc80007f3e0ff */
[----:B------:R-:W-:Y:S02]  /*0a60*/  @!P0 IADD3.X R13, PT, PT, R14, R13, RZ, P1, !PT ;  /* 0x0000000d0e0d8210 */ /* 0x000fe40000ffe4ff */
[----:B-1----:R-:W-:-:S03]  /*0a70*/  @!P0 IADD3 R28, P1, PT, R3, R28, RZ ;  /* 0x0000001c031c8210 */ /* 0x002fc60007f3e0ff */
[----:B------:R0:W2:Y:S02]  /*0a80*/  @!P0 LDG.E R12, desc[UR6][R12.64] ;  /* 0x000000060c0c8981 */ /* 0x0000a4000c1e1900 */
[----:B------:R-:W-:-:S05]  /*0a90*/  @!P0 IMAD.X R29, R14, 0x1, R29, P1 ;  /* 0x000000010e1d8824 */ /* 0x000fca00008e061d */
[----:B------:R-:W3:Y:S01]  /*0aa0*/  @!P0 LDG.E R28, desc[UR6][R28.64] ;  /* 0x000000061c1c8981 */ /* 0x000ee2000c1e1900 */
[----:B------:R-:W-:Y:S02]  /*0ab0*/  PRMT R14, RZ, 0x7610, R14 ;  /* 0x00007610ff0e7816 */ /* 0x000fe4000000000e */
[----:B0-----:R-:W-:Y:S02]  /*0ac0*/  PRMT R13, RZ, 0x7610, R13 ;  /* 0x00007610ff0d7816 */ /* 0x001fe4000000000d */
[----:B------:R-:W-:Y:S02]  /*0ad0*/  @!P0 PRMT R14, R27, 0x7632, R14 ;  /* 0x000076321b0e8816 */ /* 0x000fe4000000000e */
[----:B------:R-:W-:Y:S02]  /*0ae0*/  PRMT R27, RZ, 0x7610, R27 ;  /* 0x00007610ff1b7816 */ /* 0x000fe4000000001b */
[----:B------:R-:W-:Y:S01]  /*0af0*/  PRMT R3, RZ, 0x7610, R3 ;  /* 0x00007610ff037816 */ /* 0x000fe20000000003 */
[----:B------:R-:W-:-:S04]  /*0b00*/  IMAD.U32 R14, R14, 0x10000, RZ ;  /* 0x000100000e0e7824 */ /* 0x000fc800078e00ff */
[----:B------:R-:W-:Y:S01]  /*0b10*/  FADD.FTZ R17, R14, R17 ;  /* 0x000000110e117221 */ /* 0x000fe20000010000 */
[C---:B--2---:R-:W-:Y:S02]  /*0b20*/  @!P0 PRMT R2, R12.reuse, 0x7632, R2 ;  /* 0x000076320c028816 */ /* 0x044fe40000000002 */
[----:B------:R-:W-:Y:S02]  /*0b30*/  @!P0 PRMT R27, R12, 0x7610, R27 ;  /* 0x000076100c1b8816 */ /* 0x000fe4000000001b */
[----:B------:R-:W-:Y:S02]  /*0b40*/  @!P0 PRMT R13, R2, 0x7632, R13 ;  /* 0x00007632020d8816 */ /* 0x000fe4000000000d */
[----:B------:R-:W-:Y:S02]  /*0b50*/  PRMT R12, RZ, 0x7610, R12 ;  /* 0x00007610ff0c7816 */ /* 0x000fe4000000000c */
[----:B------:R-:W-:Y:S02]  /*0b60*/  SHF.L.U32 R13, R13, 0x10, RZ ;  /* 0x000000100d0d7819 */ /* 0x000fe400000006ff */
[----:B---3--:R-:W-:-:S02]  /*0b70*/  @!P0 PRMT R3, R28, 0x7610, R3 ;  /* 0x000076101c038816 */ /* 0x008fc40000000003 */
[----:B------:R-:W-:Y:S01]  /*0b80*/  @!P0 PRMT R12, R28, 0x7632, R12 ;  /* 0x000076321c0c8816 */ /* 0x000fe2000000000c */
[----:B------:R-:W-:Y:S01]  /*0b90*/  FADD.FTZ R28, -R6, R13 ;  /* 0x0000000d061c7221 */ /* 0x000fe20000010100 */
[----:B------:R-:W-:Y:S01]  /*0ba0*/  SHF.L.U32 R29, R27, 0x10, RZ ;  /* 0x000000101b1d7819 */ /* 0x000fe200000006ff */
[----:B------:R-:W-:Y:S02]  /*0bb0*/  FMUL.FTZ R27, R14, R5 ;  /* 0x000000050e1b7220 */ /* 0x000fe40000410000 */
[----:B------:R-:W-:Y:S01]  /*0bc0*/  FMUL.FTZ R13, R28, R7 ;  /* 0x000000071c0d7220 */ /* 0x000fe20000410000 */
[----:B------:R-:W-:-:S03]  /*0bd0*/  IMAD.U32 R12, R12, 0x10000, RZ ;  /* 0x000100000c0c7824 */ /* 0x000fc600078e00ff */
[----:B------:R-:W-:Y:S01]  /*0be0*/  FFMA.FTZ R19, R14, R13, R19 ;  /* 0x0000000d0e137223 */ /* 0x000fe20000010013 */
[----:B------:R-:W-:Y:S01]  /*0bf0*/  FADD.FTZ R14, -R6, R29 ;  /* 0x0000001d060e7221 */ /* 0x000fe20000010100 */
[----:B------:R-:W-:Y:S01]  /*0c00*/  FFMA.FTZ R31, R13, R27, R18 ;  /* 0x0000001b0d1f7223 */ /* 0x000fe20000010012 */
[----:B------:R-:W-:Y:S01]  /*0c10*/  IMAD.U32 R13, R3, 0x10000, RZ ;  /* 0x00010000030d7824 */ /* 0x000fe200078e00ff */
[----:B------:R-:W-:Y:S01]  /*0c20*/  SHF.L.U32 R3, R2, 0x10, RZ ;  /* 0x0000001002037819 */ /* 0x000fe200000006ff */
[----:B------:R-:W-:Y:S01]  /*0c30*/  FMUL.FTZ R14, R14, R7 ;  /* 0x000000070e0e7220 */ /* 0x000fe20000410000 */
[----:B------:R-:W-:Y:S01]  /*0c40*/  FADD.FTZ R18, R27, R24 ;  /* 0x000000181b127221 */ /* 0x000fe20000010000 */
[----:B------:R-:W-:Y:S01]  /*0c50*/  FADD.FTZ R23, R23, R13 ;  /* 0x0000000d17177221 */ /* 0x000fe20000010000 */
[----:B------:R-:W-:Y:S01]  /*0c60*/  FMUL.FTZ R27, R12, R5 ;  /* 0x000000050c1b7220 */ /* 0x000fe20000410000 */
[C---:B------:R-:W-:Y:S01]  /*0c70*/  FFMA.FTZ R20, R13.reuse, R14, R20 ;  /* 0x0000000e0d147223 */ /* 0x040fe20000010014 */
[----:B------:R-:W-:Y:S01]  /*0c80*/  FMUL.FTZ R13, R13, R4 ;  /* 0x000000040d0d7220 */ /* 0x000fe20000410000 */
[----:B------:R-:W-:-:S03]  /*0c90*/  FADD.FTZ R17, R17, R12 ;  /* 0x0000000c11117221 */ /* 0x000fc60000010000 */
[----:B------:R-:W-:Y:S01]  /*0ca0*/  FFMA.FTZ R29, R14, R13, R31 ;  /* 0x0000000d0e1d7223 */ /* 0x000fe2000001001f */
[----:B------:R-:W-:Y:S01]  /*0cb0*/  FADD.FTZ R14, -R6, R3 ;  /* 0x00000003060e7221 */ /* 0x000fe20000010100 */
[----:B------:R-:W-:Y:S01]  /*0cc0*/  FADD.FTZ R18, R18, R13 ;  /* 0x0000000d12127221 */ /* 0x000fe20000010000 */
[----:B------:R-:W0:Y:S01]  /*0cd0*/  @!P0 LDC.64 R2, c[0x0][0x3f8] ;  /* 0x0000fe00ff028b82 */ /* 0x000e220000000a00 */
[----:B------:R-:W-:Y:S01]  /*0ce0*/  @!P0 IADD3 R13, PT, PT, R21, 0x1, RZ ;  /* 0x00000001150d8810 */ /* 0x000fe20007ffe0ff */
[----:B------:R-:W-:Y:S01]  /*0cf0*/  FMUL.FTZ R14, R14, R7 ;  /* 0x000000070e0e7220 */ /* 0x000fe20000410000 */
[----:B------:R-:W-:-:S03]  /*0d00*/  FADD.FTZ R18, R27, R18 ;  /* 0x000000121b127221 */ /* 0x000fc60000010000 */
[----:B------:R-:W-:Y:S01]  /*0d10*/  FFMA.FTZ R24, R14, R27, R29 ;  /* 0x0000001b0e187223 */ /* 0x000fe2000001001d */
[----:B------:R-:W-:Y:S01]  /*0d20*/  @!P0 SHF.R.S32.HI R29, RZ, 0x1f, R13 ;  /* 0x0000001fff1d8819 */ /* 0x000fe2000001140d */
[----:B------:R-:W-:Y:S01]  /*0d30*/  FFMA.FTZ R19, R12, R14, R19 ;  /* 0x0000000e0c137223 */ /* 0x000fe20000010013 */
[----:B------:R-:W-:-:S03]  /*0d40*/  @!P0 IMAD.MOV.U32 R14, RZ, RZ, R8 ;  /* 0x000000ffff0e8224 */ /* 0x000fc600078e0008 */
        /* <DEDUP_REMOVED lines=16> */
[----:B------:R-:W-:Y:S02]  /*0e50*/  PRMT R28, RZ, 0x7610, R28 ;  /* 0x00007610ff1c7816 */ /* 0x000fe4000000001c */
[C---:B--2---:R-:W-:Y:S02]  /*0e60*/  @!P0 PRMT R27, R2.reuse, 0x7610, R27 ;  /* 0x00007610021b8816 */ /* 0x044fe4000000001b */
[----:B------:R-:W-:Y:S02]  /*0e70*/  @!P0 PRMT R14, R2, 0x7632, R14 ;  /* 0x00007632020e8816 */ /* 0x000fe4000000000e */
[----:B------:R-:W-:-:S02]  /*0e80*/  SHF.L.U32 R27, R27, 0x10, RZ ;  /* 0x000000101b1b7819 */ /* 0x000fc400000006ff */
[----:B------:R-:W-:-:S03]  /*0e90*/  SHF.L.U32 R3, R14, 0x10, RZ ;  /* 0x000000100e037819 */ /* 0x000fc600000006ff */
[----:B------:R-:W-:Y:S01]  /*0ea0*/  FADD.FTZ R2, -R6, R27 ;  /* 0x0000001b06027221 */ /* 0x000fe20000010100 */
[----:B---3--:R-:W-:Y:S01]  /*0eb0*/  @!P0 PRMT R28, R12, 0x7610, R28 ;  /* 0x000076100c1c8816 */ /* 0x008fe2000000001c */
[----:B------:R-:W-:Y:S02]  /*0ec0*/  FADD.FTZ R14, -R6, R3 ;  /* 0x00000003060e7221 */ /* 0x000fe40000010100 */
[-C--:B------:R-:W-:Y:S01]  /*0ed0*/  FMUL.FTZ R29, R2, R7.reuse ;  /* 0x00000007021d7220 */ /* 0x080fe20000410000 */
[----:B------:R-:W-:Y:S01]  /*0ee0*/  PRMT R12, RZ, 0x7610, R12 ;  /* 0x00007610ff0c7816 */ /* 0x000fe2000000000c */
[----:B------:R-:W0:Y:S01]  /*0ef0*/  @!P0 LDC.64 R2, c[0x0][0x3f8] ;  /* 0x0000fe00ff028b82 */ /* 0x000e220000000a00 */
[----:B------:R-:W-:Y:S02]  /*0f00*/  IMAD.U32 R27, R28, 0x10000, RZ ;  /* 0x000100001c1b7824 */ /* 0x000fe400078e00ff */
[----:B------:R-:W-:Y:S01]  /*0f10*/  FMUL.FTZ R14, R14, R7 ;  /* 0x000000070e0e7220 */ /* 0x000fe20000410000 */
[----:B------:R-:W-:Y:S01]  /*0f20*/  @!P0 PRMT R12, R12, 0x7632, R12 ;  /* 0x000076320c0c8816 */ /* 0x000fe2000000000c */
[----:B------:R-:W-:Y:S01]  /*0f30*/  FADD.FTZ R23, R23, R27 ;  /* 0x0000001b17177221 */ /* 0x000fe20000010000 */
[C---:B------:R-:W-:Y:S01]  /*0f40*/  FFMA.FTZ R20, R27.reuse, R29, R20 ;  /* 0x0000001d1b147223 */ /* 0x040fe20000010014 */
[----:B------:R-:W-:-:S02]  /*0f50*/  FMUL.FTZ R27, R27, R4 ;  /* 0x000000041b1b7220 */ /* 0x000fc40000410000 */
[----:B------:R-:W-:Y:S02]  /*0f60*/  IMAD.U32 R12, R12, 0x10000, RZ ;  /* 0x000100000c0c7824 */ /* 0x000fe400078e00ff */
[----:B------:R-:W-:Y:S02]  /*0f70*/  FFMA.FTZ R29, R29, R27, R24 ;  /* 0x0000001b1d1d7223 */ /* 0x000fe40000010018 */
[----:B------:R-:W-:Y:S01]  /*0f80*/  FMUL.FTZ R13, R12, R5 ;  /* 0x000000050c0d7220 */ /* 0x000fe20000410000 */
[----:B------:R-:W-:Y:S01]  /*0f90*/  FADD.FTZ R24, R18, R27 ;  /* 0x0000001b12187221 */ /* 0x000fe20000010000 */
[----:B------:R-:W-:Y:S01]  /*0fa0*/  @!P0 IADD3 R27, PT, PT, R21, 0x2, RZ ;  /* 0x00000002151b8810 */ /* 0x000fe20007ffe0ff */
[----:B------:R-:W-:Y:S01]  /*0fb0*/  FADD.FTZ R17, R17, R12 ;  /* 0x0000000c11117221 */ /* 0x000fe20000010000 */
[----:B------:R-:W-:Y:S01]  /*0fc0*/  FFMA.FTZ R18, R14, R13, R29 ;  /* 0x0000000d0e127223 */ /* 0x000fe2000001001d */
[----:B------:R-:W-:Y:S01]  /*0fd0*/  FFMA.FTZ R19, R12, R14, R19 ;  /* 0x0000000e0c137223 */ /* 0x000fe20000010013 */
[----:B------:R-:W-:Y:S01]  /*0fe0*/  @!P0 SHF.R.S32.HI R29, RZ, 0x1f, R27 ;  /* 0x0000001fff1d8819 */ /* 0x000fe2000001141b */
[----:B------:R-:W-:-:S02]  /*0ff0*/  @!P0 IMAD.MOV.U32 R14, RZ, RZ, R8 ;  /* 0x000000ffff0e8224 */ /* 0x000fc400078e0008 */
[----:B------:R-:W-:Y:S02]  /*1000*/  FADD.FTZ R24, R13, R24 ;  /* 0x000000180d187221 */ /* 0x000fe40000010000 */
[----:B0-----:R-:W-:-:S04]  /*1010*/  @!P0 IMAD R12, R29, R2, RZ ;  /* 0x000000021d0c8224 */ /* 0x001fc800078e02ff */
[C---:B------:R-:W-:Y:S02]  /*1020*/  @!P0 IMAD R29, R27.reuse, R3, R12 ;  /* 0x000000031b1d8224 */ /* 0x040fe400078e020c */
        /* <DEDUP_REMOVED lines=12> */
[----:B------:R-:W-:Y:S01]  /*10f0*/  PRMT R27, RZ, 0x7610, R27 ;  /* 0x00007610ff1b7816 */ /* 0x000fe2000000001b */
[----:B------:R-:W-:Y:S01]  /*1100*/  VIADD R22, R22, 0x4 ;  /* 0x0000000416167836 */ /* 0x000fe20000000000 */
[----:B------:R-:W-:Y:S01]  /*1110*/  PRMT R14, RZ, 0x7610, R14 ;  /* 0x00007610ff0e7816 */ /* 0x000fe2000000000e */
[----:B------:R-:W-:-:S03]  /*1120*/  VIADD R21, R21, 0x4 ;  /* 0x0000000415157836 */ /* 0x000fc60000000000 */
[----:B------:R-:W-:Y:S02]  /*1130*/  ISETP.NE.AND P1, PT, R22, RZ, PT ;  /* 0x000000ff1600720c */ /* 0x000fe40003f25270 */
[C---:B--2---:R-:W-:Y:S02]  /*1140*/  @!P0 PRMT R27, R2.reuse, 0x7610, R27 ;  /* 0x00007610021b8816 */ /* 0x044fe4000000001b */
[----:B------:R-:W-:Y:S02]  /*1150*/  @!P0 PRMT R14, R2, 0x7632, R14 ;  /* 0x00007632020e8816 */ /* 0x000fe4000000000e */
[----:B------:R-:W-:Y:S02]  /*1160*/  SHF.L.U32 R29, R27, 0x10, RZ ;  /* 0x000000101b1d7819 */ /* 0x000fe400000006ff */
[----:B------:R-:W-:Y:S02]  /*1170*/  PRMT R27, RZ, 0x7610, R27 ;  /* 0x00007610ff1b7816 */ /* 0x000fe4000000001b */
[----:B------:R-:W-:Y:S01]  /*1180*/  PRMT R2, RZ, 0x7610, R2 ;  /* 0x00007610ff027816 */ /* 0x000fe20000000002 */
[----:B------:R-:W-:Y:S01]  /*1190*/  FADD.FTZ R28, -R6, R29 ;  /* 0x0000001d061c7221 */ /* 0x000fe20000010100 */
[----:B---3--:R-:W-:-:S02]  /*11a0*/  @!P0 PRMT R27, R12, 0x7610, R27 ;  /* 0x000076100c1b8816 */ /* 0x008fc4000000001b */
[----:B------:R-:W-:Y:S01]  /*11b0*/  @!P0 PRMT R2, R12, 0x7632, R2 ;  /* 0x000076320c028816 */ /* 0x000fe20000000002 */
[----:B------:R-:W-:Y:S01]  /*11c0*/  FMUL.FTZ R13, R28, R7 ;  /* 0x000000071c0d7220 */ /* 0x000fe20000410000 */
[----:B------:R-:W-:Y:S01]  /*11d0*/  SHF.L.U32 R3, R14, 0x10, RZ ;  /* 0x000000100e037819 */ /* 0x000fe200000006ff */
[----:B------:R-:W-:Y:S01]  /*11e0*/  IMAD.U32 R27, R27, 0x10000, RZ ;  /* 0x000100001b1b7824 */ /* 0x000fe200078e00ff */
[----:B------:R-:W-:-:S03]  /*11f0*/  SHF.L.U32 R2, R2, 0x10, RZ ;  /* 0x0000001002027819 */ /* 0x000fc600000006ff */
[----:B------:R-:W-:Y:S01]  /*1200*/  FADD.FTZ R23, R23, R27 ;  /* 0x0000001b17177221 */ /* 0x000fe20000010000 */
[C---:B------:R-:W-:Y:S01]  /*1210*/  FFMA.FTZ R20, R27.reuse, R13, R20 ;  /* 0x0000000d1b147223 */ /* 0x040fe20000010014 */
[----:B------:R-:W-:Y:S01]  /*1220*/  FMUL.FTZ R27, R27, R4 ;  /* 0x000000041b1b7220 */ /* 0x000fe20000410000 */
[----:B------:R-:W-:Y:S01]  /*1230*/  FADD.FTZ R12, -R6, R3 ;  /* 0x00000003060c7221 */ /* 0x000fe20000010100 */
[----:B------:R-:W-:Y:S01]  /*1240*/  FMUL.FTZ R3, R2, R5 ;  /* 0x0000000502037220 */ /* 0x000fe20000410000 */
[----:B------:R-:W-:Y:S01]  /*1250*/  FADD.FTZ R17, R17, R2 ;  /* 0x0000000211117221 */ /* 0x000fe20000010000 */
[----:B------:R-:W-:Y:S01]  /*1260*/  FFMA.FTZ R13, R13, R27, R18 ;  /* 0x0000001b0d0d7223 */ /* 0x000fe20000010012 */
[----:B------:R-:W-:Y:S01]  /*1270*/  FADD.FTZ R24, R24, R27 ;  /* 0x0000001b18187221 */ /* 0x000fe20000010000 */
[----:B------:R-:W-:-:S03]  /*1280*/  FMUL.FTZ R12, R12, R7 ;  /* 0x000000070c0c7220 */ /* 0x000fc60000410000 */
[----:B------:R-:W-:Y:S01]  /*1290*/  FADD.FTZ R24, R3, R24 ;  /* 0x0000001803187221 */ /* 0x000fe20000010000 */
[----:B------:R-:W-:Y:S01]  /*12a0*/  FFMA.FTZ R19, R2, R12, R19 ;  /* 0x0000000c02137223 */ /* 0x000fe20000010013 */
[----:B------:R-:W-:Y:S01]  /*12b0*/  FFMA.FTZ R18, R12, R3, R13 ;  /* 0x000000030c127223 */ /* 0x000fe2000001000d */
[----:B------:R-:W-:Y:S06]  /*12c0*/  @P1 BRA `(.L_x_2163) ;  /* 0xfffffff400341947 */ /* 0x000fec000383ffff */
[----:B------:R-:W-:-:S07]  /*12d0*/  IADD3 R21, PT, PT, R21, -0x1, RZ ;  /* 0xffffffff15157810 */ /* 0x000fce0007ffe0ff */
.L_x_2162:
        /* <DEDUP_REMOVED lines=10> */
[----:B------:R-:W-:-:S05]  /*1380*/  @!P0 SHF.R.S32.HI R14, RZ, 0x1f, R21 ;  /* 0x0000001fff0e8819 */ /* 0x000fca0000011415 */
[----:B------:R-:W-:Y:S02]  /*1390*/  @!P0 IMAD R22, R14, UR10, RZ ;  /* 0x0000000a0e168c24 */ /* 0x000fe4000f8e02ff */
[----:B------:R-:W2:Y:S01]  /*13a0*/  @!P0 LDC.64 R12, c[0x0][0x398] ;  /* 0x0000e600ff0c8b82 */ /* 0x000ea20000000a00 */
[----:B------:R-:W-:Y:S02]  /*13b0*/  @!P0 IMAD.MOV.U32 R14, RZ, RZ, R8 ;  /* 0x000000ffff0e8224 */ /* 0x000fe400078e0008 */
[C---:B------:R-:W-:Y:S02]  /*13c0*/  @!P0 IMAD R25, R21.reuse, UR11, R22 ;  /* 0x0000000b15198c24 */ /* 0x040fe4000f8e0216 */
[----:B------:R-:W-:-:S05]  /*13d0*/  @!P0 IMAD.WIDE.U32 R26, R21, UR10, R14 ;  /* 0x0000000a151a8c25 */ /* 0x000fca000f8e000e */
[----:B------:R-:W-:Y:S01]  /*13e0*/  @!P0 IADD3 R27, PT, PT, R27, R25, RZ ;  /* 0x000000191b1b8210 */ /* 0x000fe20007ffe0ff */
[----:B------:R-:W-:-:S03]  /*13f0*/  @!P0 IMAD.SHL.U32 R25, R26, 0x2, RZ ;  /* 0x000000021a198824 */ /* 0x000fc600078e00ff */
[----:B------:R-:W-:Y:S02]  /*1400*/  @!P0 SHF.L.U64.HI R26, R26, 0x1, R27 ;  /* 0x000000011a1a8819 */ /* 0x000fe4000001021b */
[----:B0-----:R-:W-:-:S04]  /*1410*/  @!P0 IADD3 R2, P2, PT, R25, R2, RZ ;  /* 0x0000000219028210 */ /* 0x001fc80007f5e0ff */
[----:B------:R-:W-:Y:S02]  /*1420*/  @!P0 IADD3.X R3, PT, PT, R26, R3, RZ, P2, !PT ;  /* 0x000000031a038210 */ /* 0x000fe400017fe4ff */
[----:B--2---:R-:W-:-:S03]  /*1430*/  @!P0 IADD3 R12, P3, PT, R25, R12, RZ ;  /* 0x0000000c190c8210 */ /* 0x004fc60007f7e0ff */
[----:B------:R0:W2:Y:S02]  /*1440*/  @!P0 LDG.E R2, desc[UR6][R2.64] ;  /* 0x0000000602028981 */ /* 0x0000a4000c1e1900 */
[----:B------:R-:W-:-:S05]  /*1450*/  @!P0 IMAD.X R13, R26, 0x1, R13, P3 ;  /* 0x000000011a0d8824 */ /* 0x000fca00018e060d */
[----:B------:R3:W4:Y:S01]  /*1460*/  @!P0 LDG.E R12, desc[UR6][R12.64] ;  /* 0x000000060c0c8981 */ /* 0x000722000c1e1900 */
[----:B------:R-:W-:Y:S02]  /*1470*/  @!P0 IADD3 R26, PT, PT, R21, 0x1, RZ ;  /* 0x00000001151a8810 */ /* 0x000fe40007ffe0ff */
[----:B------:R-:W-:Y:S02]  /*1480*/  PRMT R28, RZ, 0x7610, R28 ;  /* 0x00007610ff1c7816 */ /* 0x000fe4000000001c */
[----:B------:R-:W-:Y:S02]  /*1490*/  PRMT R14, RZ, 0x7610, R14 ;  /* 0x00007610ff0e7816 */ /* 0x000fe4000000000e */
[----:B------:R-:W-:Y:S02]  /*14a0*/  @!P0 SHF.R.S32.HI R25, RZ, 0x1f, R26 ;  /* 0x0000001fff198819 */ /* 0x000fe4000001141a */
[----:B0-----:R-:W-:-:S03]  /*14b0*/  @!P0 MOV R3, R15 ;  /* 0x0000000f00038202 */ /* 0x001fc60000000f00 */
[----:B------:R-:W-:Y:S01]  /*14c0*/  @!P0 IMAD R25, R25, UR10, RZ ;  /* 0x0000000a19198c24 */ /* 0x000fe2000f8e02ff */
[----:B------:R-:W-:Y:S02]  /*14d0*/  PRMT R27, RZ, 0x7610, R27 ;  /* 0x00007610ff1b7816 */ /* 0x000fe4000000001b */
[----:B------:R-:W-:Y:S01]  /*14e0*/  PRMT R22, RZ, 0x7610, R22 ;  /* 0x00007610ff167816 */ /* 0x000fe20000000016 */
[----:B------:R-:W-:Y:S01]  /*14f0*/  @!P0 IMAD R25, R26, UR11, R25 ;  /* 0x0000000b1a198c24 */ /* 0x000fe2000f8e0219 */
[C---:B--2---:R-:W-:Y:S02]  /*1500*/  @!P0 PRMT R28, R2.reuse, 0x7610, R28 ;  /* 0x00007610021c8816 */ /* 0x044fe4000000001c */
[----:B------:R-:W-:Y:S01]  /*1510*/  @!P0 PRMT R14, R2, 0x7632, R14 ;  /* 0x00007632020e8816 */ /* 0x000fe2000000000e */
[----:B------:R-:W-:Y:S02]  /*1520*/  @!P0 IMAD.MOV.U32 R2, RZ, RZ, R8 ;  /* 0x000000ffff028224 */ /* 0x000fe400078e0008 */
[----:B---3--:R-:W-:-:S02]  /*1530*/  IMAD.U32 R13, R28, 0x10000, RZ ;  /* 0x000100001c0d7824 */ /* 0x008fc400078e00ff */
[----:B------:R-:W-:Y:S01]  /*1540*/  @!P0 IMAD.WIDE.U32 R2, R26, UR10, R2 ;  /* 0x0000000a1a028c25 */ /* 0x000fe2000f8e0002 */
[C---:B----4-:R-:W-:Y:S02]  /*1550*/  @!P0 PRMT R27, R12.reuse, 0x7610, R27 ;  /* 0x000076100c1b8816 */ /* 0x050fe4000000001b */
[----:B------:R-:W-:Y:S01]  /*1560*/  @!P0 PRMT R22, R12, 0x7632, R22 ;  /* 0x000076320c168816 */ /* 0x000fe20000000016 */
[----:B------:R-:W-:Y:S02]  /*1570*/  @!P0 IMAD.IADD R3, R3, 0x1, R25 ;  /* 0x0000000103038824 */ /* 0x000fe400078e0219 */
[----:B------:R-:W-:Y:S01]  /*1580*/  FADD.FTZ R12, -R6, R13 ;  /* 0x0000000d060c7221 */ /* 0x000fe20000010100 */
[----:B------:R-:W-:Y:S02]  /*1590*/  SHF.L.U32 R27, R27, 0x10, RZ ;  /* 0x000000101b1b7819 */ /* 0x000fe400000006ff */
[----:B------:R-:W-:Y:S01]  /*15a0*/  @!P0 SHF.L.U32 R25, R2, 0x1, RZ ;  /* 0x0000000102198819 */ /* 0x000fe200000006ff */
[----:B-1----:R-:W-:Y:S01]  /*15b0*/  FMUL.FTZ R13, R12, R7 ;  /* 0x000000070c0d7220 */ /* 0x002fe20000410000 */
[----:B------:R-:W-:-:S02]  /*15c0*/  @!P0 SHF.L.U64.HI R26, R2, 0x1, R3 ;  /* 0x00000001021a8819 */ /* 0x000fc40000010203 */
[----:B------:R-:W0:Y:S01]  /*15d0*/  @!P0 LDC.64 R2, c[0x0][0x3a0] ;  /* 0x0000e800ff028b82 */ /* 0x000e220000000a00 */
[----:B------:R-:W-:Y:S01]  /*15e0*/  FADD.FTZ R23, R23, R27 ;  /* 0x0000001b17177221 */ /* 0x000fe20000010000 */
[C---:B------:R-:W-:Y:S01]  /*15f0*/  FFMA.FTZ R20, R27.reuse, R13, R20 ;  /* 0x0000000d1b147223 */ /* 0x040fe20000010014 */
[----:B------:R-:W-:-:S04]  /*1600*/  FMUL.FTZ R27, R27, R4 ;  /* 0x000000041b1b7220 */ /* 0x000fc80000410000 */
[----:B------:R-:W-:Y:S02]  /*1610*/  FFMA.FTZ R18, R13, R27, R18 ;  /* 0x0000001b0d127223 */ /* 0x000fe40000010012 */
[----:B------:R-:W1:Y:S01]  /*1620*/  @!P0 LDC.64 R12, c[0x0][0x398] ;  /* 0x0000e600ff0c8b82 */ /* 0x000e620000000a00 */
[----:B0-----:R-:W-:-:S05]  /*1630*/  @!P0 IADD3 R2, P2, PT, R25, R2, RZ ;  /* 0x0000000219028210 */ /* 0x001fca0007f5e0ff */
[----:B------:R-:W-:Y:S01]  /*1640*/  @!P0 IMAD.X R3, R26, 0x1, R3, P2 ;  /* 0x000000011a038824 */ /* 0x000fe200010e0603 */
[----:B-1----:R-:W-:-:S04]  /*1650*/  @!P0 IADD3 R12, P2, PT, R25, R12, RZ ;  /* 0x0000000c190c8210 */ /* 0x002fc80007f5e0ff */
[----:B------:R-:W2:Y:S01]  /*1660*/  @!P0 LDG.E R2, desc[UR6][R2.64] ;  /* 0x0000000602028981 */ /* 0x000ea2000c1e1900 */
[----:B------:R-:W-:-:S05]  /*1670*/  @!P0 IADD3.X R13, PT, PT, R26, R13, RZ, P2, !PT ;  /* 0x0000000d1a0d8210 */ /* 0x000fca00017fe4ff */
[----:B------:R0:W3:Y:S01]  /*1680*/  @!P0 LDG.E R12, desc[UR6][R12.64] ;  /* 0x000000060c0c8981 */ /* 0x0000e2000c1e1900 */
[----:B------:R-:W-:Y:S01]  /*1690*/  FADD.FTZ R27, R24, R27 ;  /* 0x0000001b181b7221 */ /* 0x000fe20000010000 */
[----:B------:R-:W-:Y:S01]  /*16a0*/  PRMT R26, RZ, 0x7610, R26 ;  /* 0x00007610ff1a7816 */ /* 0x000fe2000000001a */
[----:B------:R-:W-:Y:S01]  /*16b0*/  IMAD.U32 R25, R14, 0x10000, RZ ;  /* 0x000100000e197824 */ /* 0x000fe200078e00ff */
[----:B------:R-:W-:Y:S02]  /*16c0*/  PRMT R24, RZ, 0x7610, R24 ;  /* 0x00007610ff187816 */ /* 0x000fe40000000018 */
[----:B------:R-:W-:Y:S02]  /*16d0*/  PRMT R28, RZ, 0x7610, R28 ;  /* 0x00007610ff1c7816 */ /* 0x000fe4000000001c */
[----:B------:R-:W-:Y:S02]  /*16e0*/  SHF.L.U32 R22, R22, 0x10, RZ ;  /* 0x0000001016167819 */ /* 0x000fe400000006ff */
[----:B------:R-:W-:-:S03]  /*16f0*/  PRMT R14, RZ, 0x7610, R14 ;  /* 0x00007610ff0e7816 */ /* 0x000fc6000000000e */
[----:B------:R-:W-:Y:S01]  /*1700*/  FADD.FTZ R17, R17, R22 ;  /* 0x0000001611117221 */ /* 0x000fe20000010000 */
[----:B------:R-:W-:Y:S01]  /*1710*/  VIADD R21, R21, 0x2 ;  /* 0x0000000215157836 */ /* 0x000fe20000000000 */
[C---:B--2---:R-:W-:Y:S02]  /*1720*/  @!P0 PRMT R26, R2.reuse, 0x7610, R26 ;  /* 0x00007610021a8816 */ /* 0x044fe4000000001a */
[----:B------:R-:W-:Y:S01]  /*1730*/  @!P0 PRMT R24, R2, 0x7632, R24 ;  /* 0x0000763202188816 */ /* 0x000fe20000000018 */
[----:B------:R-:W-:Y:S02]  /*1740*/  FADD.FTZ R2, -R6, R25 ;  /* 0x0000001906027221 */ /* 0x000fe40000010100 */
[----:B0-----:R-:W-:Y:S02]  /*1750*/  IMAD.U32 R13, R26, 0x10000, RZ ;  /* 0x000100001a0d7824 */ /* 0x001fe400078e00ff */
[----:B------:R-:W-:Y:S01]  /*1760*/  FMUL.FTZ R3, R2, R7 ;  /* 0x0000000702037220 */ /* 0x000fe20000410000 */
[----:B---3--:R-:W-:Y:S01]  /*1770*/  @!P0 PRMT R28, R12, 0x7610, R28 ;  /* 0x000076100c1c8816 */ /* 0x008fe2000000001c */
[----:B------:R-:W-:-:S02]  /*1780*/  FADD.FTZ R2, -R6, R13 ;  /* 0x0000000d06027221 */ /* 0x000fc40000010100 */
[C---:B------:R-:W-:Y:S01]  /*1790*/  FFMA.FTZ R19, R22.reuse, R3, R19 ;  /* 0x0000000316137223 */ /* 0x040fe20000010013 */
[----:B------:R-:W-:Y:S01]  /*17a0*/  FMUL.FTZ R22, R22, R5 ;  /* 0x0000000516167220 */ /* 0x000fe20000410000 */
[----:B------:R-:W-:Y:S01]  /*17b0*/  @!P0 PRMT R14, R12, 0x7632, R14 ;  /* 0x000076320c0e8816 */ /* 0x000fe2000000000e */
[----:B------:R-:W-:Y:S01]  /*17c0*/  IMAD.U32 R29, R28, 0x10000, RZ ;  /* 0x000100001c1d7824 */ /* 0x000fe200078e00ff */
[----:B------:R-:W-:Y:S01]  /*17d0*/  SHF.L.U32 R25, R24, 0x10, RZ ;  /* 0x0000001018197819 */ /* 0x000fe200000006ff */
[----:B------:R-:W-:Y:S01]  /*17e0*/  FFMA.FTZ R18, R3, R22, R18 ;  /* 0x0000001603127223 */ /* 0x000fe20000010012 */
[----:B------:R-:W-:Y:S01]  /*17f0*/  SHF.L.U32 R14, R14, 0x10, RZ ;  /* 0x000000100e0e7819 */ /* 0x000fe200000006ff */
[----:B------:R-:W-:Y:S01]  /*1800*/  FMUL.FTZ R3, R2, R7 ;  /* 0x0000000702037220 */ /* 0x000fe20000410000 */
[----:B------:R-:W-:Y:S01]  /*1810*/  FADD.FTZ R27, R22, R27 ;  /* 0x0000001b161b7221 */ /* 0x000fe20000010000 */
[----:B------:R-:W-:Y:S01]  /*1820*/  FADD.FTZ R2, -R6, R25 ;  /* 0x0000001906027221 */ /* 0x000fe20000010100 */
[C---:B------:R-:W-:Y:S01]  /*1830*/  FMUL.FTZ R12, R29.reuse, R4 ;  /* 0x000000041d0c7220 */ /* 0x040fe20000410000 */
[----:B------:R-:W-:Y:S01]  /*1840*/  FFMA.FTZ R20, R29, R3, R20 ;  /* 0x000000031d147223 */ /* 0x000fe20000010014 */
[----:B------:R-:W-:Y:S01]  /*1850*/  FMUL.FTZ R13, R14, R5 ;  /* 0x000000050e0d7220 */ /* 0x000fe20000410000 */
[----:B------:R-:W-:Y:S01]  /*1860*/  FMUL.FTZ R2, R2, R7 ;  /* 0x0000000702027220 */ /* 0x000fe20000410000 */
[----:B------:R-:W-:Y:S01]  /*1870*/  FADD.FTZ R24, R27, R12 ;  /* 0x0000000c1b187221 */ /* 0x000fe20000010000 */
[----:B------:R-:W-:Y:S01]  /*1880*/  FFMA.FTZ R3, R3, R12, R18 ;  /* 0x0000000c03037223 */ /* 0x000fe20000010012 */
[----:B------:R-:W-:Y:S01]  /*1890*/  FADD.FTZ R23, R23, R29 ;  /* 0x0000001d17177221 */ /* 0x000fe20000010000 */
[----:B------:R-:W-:Y:S01]  /*18a0*/  FADD.FTZ R17, R17, R14 ;  /* 0x0000000e11117221 */ /* 0x000fe20000010000 */
[----:B------:R-:W-:Y:S01]  /*18b0*/  FFMA.FTZ R19, R14, R2, R19 ;  /* 0x000000020e137223 */ /* 0x000fe20000010013 */
[----:B------:R-:W-:Y:S01]  /*18c0*/  FADD.FTZ R24, R13, R24 ;  /* 0x000000180d187221 */ /* 0x000fe20000010000 */
[----:B------:R-:W-:-:S07]  /*18d0*/  FFMA.FTZ R18, R2, R13, R3 ;  /* 0x0000000d02127223 */ /* 0x000fce0000010003 */
.L_x_2164:
        /* <DEDUP_REMOVED lines=8> */
[----:B------:R-:W-:-:S02]  /*1960*/  IMAD R10, R2, UR10, RZ ;  /* 0x0000000a020a7c24 */ /* 0x000fc4000f8e02ff */
[----:B------:R-:W-:Y:S01]  /*1970*/  IMAD.WIDE.U32 R2, R21, UR10, R14 ;  /* 0x0000000a15027c25 */ /* 0x000fe2000f8e000e */
[----:B------:R-:W-:Y:S02]  /*1980*/  ISETP.GE.AND.EX P0, PT, R11, UR11, PT, P0 ;  /* 0x0000000b0b007c0c */ /* 0x000fe4000bf06300 */
[----:B------:R-:W-:Y:S01]  /*1990*/  PRMT R11, RZ, 0x7610, R11 ;  /* 0x00007610ff0b7816 */ /* 0x000fe2000000000b */
[--C-:B------:R-:W-:Y:S01]  /*19a0*/  IMAD R21, R21, UR11, R10.reuse ;  /* 0x0000000b15157c24 */ /* 0x100fe2000f8e020a */
        /* <DEDUP_REMOVED lines=17> */
.L_x_2166:
[----:B------:R-:W-:Y:S05]  /*1ac0*/  BSYNC.RECONVERGENT B0 ;  /* 0x0000000000007941 */ /* 0x000fea0003800200 */
.L_x_2165:
[----:B------:R-:W-:Y:S01]  /*1ad0*/  IMAD.U32 R11, R11, 0x10000, RZ ;  /* 0x000100000b0b7824 */ /* 0x000fe200078e00ff */
[----:B------:R-:W-:Y:S01]  /*1ae0*/  SHF.L.U32 R3, R10, 0x10, RZ ;  /* 0x000000100a037819 */ /* 0x000fe200000006ff */
[----:B------:R-:W-:Y:S01]  /*1af0*/  IMAD.U32 R13, R13, 0x10000, RZ ;  /* 0x000100000d0d7824 */ /* 0x000fe200078e00ff */
[----:B------:R-:W-:Y:S01]  /*1b00*/  SHF.L.U32 R12, R12, 0x10, RZ ;  /* 0x000000100c0c7819 */ /* 0x000fe200000006ff */
[C---:B------:R-:W-:Y:S02]  /*1b10*/  FADD.FTZ R2, -R6.reuse, R11 ;  /* 0x0000000b06027221 */ /* 0x040fe40000010100 */
[----:B------:R-:W-:Y:S01]  /*1b20*/  FADD.FTZ R6, -R6, R3 ;  /* 0x0000000306067221 */ /* 0x000fe20000010100 */
[----:B------:R-:W-:Y:S01]  /*1b30*/  FADD.FTZ R23, R23, R13 ;  /* 0x0000000d17177221 */ /* 0x000fe20000010000 */
[----:B-1----:R-:W-:Y:S01]  /*1b40*/  FMUL.FTZ R3, R2, R7 ;  /* 0x0000000702037220 */ /* 0x002fe20000410000 */
[----:B------:R-:W-:Y:S01]  /*1b50*/  FMUL.FTZ R5, R12, R5 ;  /* 0x000000050c057220 */ /* 0x000fe20000410000 */
[----:B------:R-:W-:Y:S01]  /*1b60*/  FMUL.FTZ R6, R6, R7 ;  /* 0x0000000706067220 */ /* 0x000fe20000410000 */
[C---:B------:R-:W-:Y:S01]  /*1b70*/  FMUL.FTZ R7, R13.reuse, R4 ;  /* 0x000000040d077220 */ /* 0x040fe20000410000 */
[----:B------:R-:W-:Y:S01]  /*1b80*/  FFMA.FTZ R20, R13, R3, R20 ;  /* 0x000000030d147223 */ /* 0x000fe20000010014 */
[----:B------:R-:W-:Y:S01]  /*1b90*/  FADD.FTZ R17, R17, R12 ;  /* 0x0000000c11117221 */ /* 0x000fe20000010000 */
[----:B------:R-:W-:Y:S01]  /*1ba0*/  FFMA.FTZ R19, R12, R6, R19 ;  /* 0x000000060c137223 */ /* 0x000fe20000010013 */
[----:B------:R-:W-:Y:S01]  /*1bb0*/  FADD.FTZ R24, R24, R7 ;  /* 0x0000000718187221 */ /* 0x000fe20000010000 */
[----:B------:R-:W-:-:S03]  /*1bc0*/  FFMA.FTZ R3, R3, R7, R18 ;  /* 0x0000000703037223 */ /* 0x000fc60000010012 */
[----:B------:R-:W-:Y:S01]  /*1bd0*/  FADD.FTZ R24, R5, R24 ;  /* 0x0000001805187221 */ /* 0x000fe20000010000 */
[----:B------:R-:W-:Y:S01]  /*1be0*/  FFMA.FTZ R18, R6, R5, R3 ;  /* 0x0000000506127223 */ /* 0x000fe20000010003 */
[----:B------:R-:W-:Y:S06]  /*1bf0*/  BRA `(.L_x_2160) ;  /* 0x0000000c00207947 */ /* 0x000fec0003800000 */
.L_x_2161:
[C---:B------:R-:W-:Y:S01]  /*1c00*/  IMAD.IADD R10, R22.reuse, 0x1, -R21 ;  /* 0x00000001160a7824 */ /* 0x040fe200078e0a15 */
[----:B------:R-:W-:Y:S01]  /*1c10*/  IADD3 R14, PT, PT, R22, -0x1, RZ ;  /* 0xffffffff160e7810 */ /* 0x000fe20007ffe0ff */
[----:B------:R-:W-:Y:S02]  /*1c20*/  HFMA2 R23, -RZ, RZ, 0, 0 ;  /* 0x00000000ff177431 */ /* 0x000fe400000001ff */
[----:B------:R-:W-:Y:S01]  /*1c30*/  IMAD.MOV.U32 R24, RZ, RZ, RZ ;  /* 0x000000ffff187224 */ /* 0x000fe200078e00ff */
[----:B------:R-:W-:Y:S02]  /*1c40*/  CS2R R18, SRZ ;  /* 0x0000000000127805 */ /* 0x000fe4000001ff00 */
[----:B------:R-:W-:Y:S01]  /*1c50*/  LOP3.LUT R10, R10, 0x1, RZ, 0xc0, !PT ;  /* 0x000000010a0a7812 */ /* 0x000fe200078ec0ff */
[----:B------:R-:W-:Y:S01]  /*1c60*/  IMAD.MOV.U32 R17, RZ, RZ, RZ ;  /* 0x000000ffff117224 */ /* 0x000fe200078e00ff */
[----:B------:R-:W-:Y:S02]  /*1c70*/  ISETP.NE.AND P2, PT, R21, R14, PT ;  /* 0x0000000e1500720c */ /* 0x000fe40003f45270 */
[----:B------:R-:W-:-:S02]  /*1c80*/  ISETP.NE.U32.AND P1, PT, R10, 0x1, PT ;  /* 0x000000010a00780c */ /* 0x000fc40003f25070 */
        /* <DEDUP_REMOVED lines=8> */
[----:B------:R-:W-:Y:S01]  /*1d10*/  @!P0 IADD3 R17, PT, PT, R13, R17, RZ ;  /* 0x000000110d118210 */ /* 0x000fe20007ffe0ff */
[----:B------:R-:W-:-:S03]  /*1d20*/  @!P0 IMAD.SHL.U32 R13, R12, 0x2, RZ ;  /* 0x000000020c0d8824 */ /* 0x000fc600078e00ff */
[----:B------:R-:W-:Y:S02]  /*1d30*/  @!P0 SHF.L.U64.HI R14, R12, 0x1, R17 ;  /* 0x000000010c0e8819 */ /* 0x000fe40000010211 */
        /* <DEDUP_REMOVED lines=8> */
[----:B------:R-:W-:Y:S02]  /*1dc0*/  IADD3 R21, PT, PT, R21, 0x1, RZ ;  /* 0x0000000115157810 */ /* 0x000fe40007ffe0ff */
[----:B0-----:R-:W-:Y:S02]  /*1dd0*/  PRMT R13, RZ, 0x7610, R13 ;  /* 0x00007610ff0d7816 */ /* 0x001fe4000000000d */
[----:B------:R-:W-:Y:S02]  /*1de0*/  PRMT R12, RZ, 0x7610, R12 ;  /* 0x00007610ff0c7816 */ /* 0x000fe4000000000c */
[----:B---3--:R-:W-:-:S02]  /*1df0*/  @!P0 PRMT R17, R10, 0x7610, R17 ;  /* 0x000076100a118816 */ /* 0x008fc40000000011 */
[----:B------:R-:W-:Y:S02]  /*1e00*/  @!P0 PRMT R14, R10, 0x7632, R14 ;  /* 0x000076320a0e8816 */ /* 0x000fe4000000000e */
[----:B------:R-:W-:-:S03]  /*1e10*/  SHF.L.U32 R17, R17, 0x10, RZ ;  /* 0x0000001011117819 */ /* 0x000fc600000006ff */
[----:B------:R-:W-:Y:S02]  /*1e20*/  IMAD.U32 R19, R14, 0x10000, RZ ;  /* 0x000100000e137824 */ /* 0x000fe400078e00ff */
[----:B------:R-:W-:Y:S01]  /*1e30*/  FADD.FTZ R10, -R6, R17 ;  /* 0x00000011060a7221 */ /* 0x000fe20000010100 */
[----:B--2---:R-:W-:-:S03]  /*1e40*/  @!P0 PRMT R13, R18, 0x7610, R13 ;  /* 0x00007610120d8816 */ /* 0x004fc6000000000d */
[-C--:B-1----:R-:W-:Y:S01]  /*1e50*/  FMUL.FTZ R11, R10, R7.reuse ;  /* 0x000000070a0b7220 */ /* 0x082fe20000410000 */
[----:B------:R-:W-:Y:S01]  /*1e60*/  FADD.FTZ R10, -R6, R19 ;  /* 0x00000013060a7221 */ /* 0x000fe20000010100 */
[----:B------:R-:W-:Y:S02]  /*1e70*/  @!P0 PRMT R12, R18, 0x7632, R12 ;  /* 0x00007632120c8816 */ /* 0x000fe4000000000c */
[----:B-----5:R-:W-:Y:S01]  /*1e80*/  FFMA.FTZ R14, R11, R4, R2 ;  /* 0x000000040b0e7223 */ /* 0x020fe20000010002 */
[----:B------:R-:W-:Y:S01]  /*1e90*/  FMUL.FTZ R10, R10, R7 ;  /* 0x000000070a0a7220 */ /* 0x000fe20000410000 */
[----:B------:R-:W-:Y:S01]  /*1ea0*/  SHF.L.U32 R13, R13, 0x10, RZ ;  /* 0x000000100d0d7819 */ /* 0x000fe200000006ff */
[----:B------:R-:W-:Y:S02]  /*1eb0*/  IMAD.U32 R12, R12, 0x10000, RZ ;  /* 0x000100000c0c7824 */ /* 0x000fe400078e00ff */
[----:B------:R-:W-:Y:S01]  /*1ec0*/  FMUL.FTZ R19, R14, -1.4426950216293334961 ;  /* 0xbfb8aa3b0e137820 */ /* 0x000fe20000410000 */
[----:B------:R-:W-:-:S04]  /*1ed0*/  FFMA.FTZ R17, R10, R5, R3 ;  /* 0x000000050a117223 */ /* 0x000fc80000010003 */
[----:B------:R-:W-:Y:S01]  /*1ee0*/  FMUL.FTZ R23, R17, -1.4426950216293334961 ;  /* 0xbfb8aa3b11177820 */ /* 0x000fe20000410000 */
[----:B------:R-:W0:Y:S05]  /*1ef0*/  MUFU.EX2 R19, R19 ;  /* 0x0000001300137308 */ /* 0x000e2a0000000800 */
        /* <DEDUP_REMOVED lines=22> */
[----:B------:R-:W-:-:S07]  /*2060*/  FADD.FTZ R17, RZ, R17 ;  /* 0x00000011ff117221 */ /* 0x000fce0000010000 */
.L_x_2167:
[----:B------:R-:W-:Y:S05]  /*2070*/  @!P2 BRA `(.L_x_2160) ;  /* 0x000000080000a947 */ /* 0x000fea0003800000 */
[----:B------:R-:W-:-:S07]  /*2080*/  IMAD.IADD R22, R21, 0x1, -R22 ;  /* 0x0000000115167824 */ /* 0x000fce00078e0a16 */
.L_x_2168:
[----:B------:R-:W0:Y:S01]  /*2090*/  @!P0 LDC.64 R10, c[0x0][0x3f8] ;  /* 0x0000fe00ff0a8b82 */ /* 0x000e220000000a00 */
[----:B------:R-:W-:-:S07]  /*20a0*/  @!P0 SHF.R.S32.HI R25, RZ, 0x1f, R21 ;  /* 0x0000001fff198819 */ /* 0x000fce0000011415 */
[----:B------:R-:W2:Y:S01]  /*20b0*/  @!P0 LDC.64 R12, c[0x0][0x3a0] ;  /* 0x0000e800ff0c8b82 */ /* 0x000ea20000000a00 */
[----:B0-----:R-:W-:-:S04]  /*20c0*/  @!P0 IMAD R14, R25, R10, RZ ;  /* 0x0000000a190e8224 */ /* 0x001fc800078e02ff */
[----:B------:R-:W-:Y:S01]  /*20d0*/  @!P0 IMAD R25, R21, R11, R14 ;  /* 0x0000000b15198224 */ /* 0x000fe200078e020e */
[----:B------:R-:W-:-:S05]  /*20e0*/  @!P0 MOV R14, R8 ;  /* 0x00000008000e8202 */ /* 0x000fca0000000f00 */
        /* <DEDUP_REMOVED lines=11> */
[----:B------:R4:W3:Y:S01]  /*21a0*/  @!P0 LDG.E R26, desc[UR6][R26.64] ;  /* 0x000000061a1a8981 */ /* 0x0008e2000c1e1900 */
[----:B------:R-:W-:-:S05]  /*21b0*/  @!P0 VIADD R29, R21, 0x1 ;  /* 0x00000001151d8836 */ /* 0x000fca0000000000 */
[----:B------:R-:W-:-:S05]  /*21c0*/  @!P0 SHF.R.S32.HI R31, RZ, 0x1f, R29 ;  /* 0x0000001fff1f8819 */ /* 0x000fca000001141d */
[----:B0-----:R-:W-:-:S04]  /*21d0*/  @!P0 IMAD R14, R31, R10, RZ ;  /* 0x0000000a1f0e8224 */ /* 0x001fc800078e02ff */
[----:B------:R-:W-:Y:S01]  /*21e0*/  @!P0 IMAD R31, R29, R11, R14 ;  /* 0x0000000b1d1f8224 */ /* 0x000fe200078e020e */
[----:B------:R-:W-:-:S05]  /*21f0*/  @!P0 MOV R14, R8 ;  /* 0x00000008000e8202 */ /* 0x000fca0000000f00 */
[----:B--2---:R-:W-:Y:S02]  /*2200*/  @!P0 IMAD.WIDE.U32 R12, R29, R10, R14 ;  /* 0x0000000a1d0c8225 */ /* 0x004fe400078e000e */
[----:B------:R-:W0:Y:S02]  /*2210*/  @!P0 LDC.64 R10, c[0x0][0x3a0] ;  /* 0x0000e800ff0a8b82 */ /* 0x000e240000000a00 */
[----:B------:R-:W-:Y:S01]  /*2220*/  @!P0 IMAD.IADD R13, R13, 0x1, R31 ;  /* 0x000000010d0d8824 */ /* 0x000fe200078e021f */
[----:B----4-:R-:W-:-:S04]  /*2230*/  @!P0 SHF.L.U32 R27, R12, 0x1, RZ ;  /* 0x000000010c1b8819 */ /* 0x010fc800000006ff */
[----:B------:R-:W-:Y:S02]  /*2240*/  @!P0 SHF.L.U64.HI R14, R12, 0x1, R13 ;  /* 0x000000010c0e8819 */ /* 0x000fe4000001020d */
[----:B------:R-:W2:Y:S01]  /*2250*/  @!P0 LDC.64 R12, c[0x0][0x398] ;  /* 0x0000e600ff0c8b82 */ /* 0x000ea20000000a00 */
[----:B0-----:R-:W-:-:S05]  /*2260*/  @!P0 IADD3 R10, P1, PT, R27, R10, RZ ;  /* 0x0000000a1b0a8210 */ /* 0x001fca0007f3e0ff */
[----:B------:R-:W-:-:S05]  /*2270*/  @!P0 IMAD.X R11, R14, 0x1, R11, P1 ;  /* 0x000000010e0b8824 */ /* 0x000fca00008e060b */
[----:B------:R0:W4:Y:S01]  /*2280*/  @!P0 LDG.E R10, desc[UR6][R10.64] ;  /* 0x000000060a0a8981 */ /* 0x000122000c1e1900 */
[----:B--2---:R-:W-:-:S04]  /*2290*/  @!P0 IADD3 R12, P1, PT, R27, R12, RZ ;  /* 0x0000000c1b0c8210 */ /* 0x004fc80007f3e0ff */
[----:B------:R-:W-:-:S05]  /*22a0*/  @!P0 IADD3.X R13, PT, PT, R14, R13, RZ, P1, !PT ;  /* 0x0000000d0e0d8210 */ /* 0x000fca0000ffe4ff */
[----:B------:R2:W4:Y:S01]  /*22b0*/  @!P0 LDG.E R12, desc[UR6][R12.64] ;  /* 0x000000060c0c8981 */ /* 0x000522000c1e1900 */
[----:B------:R-:W-:Y:S01]  /*22c0*/  PRMT R14, RZ, 0x7610, R14 ;  /* 0x00007610ff0e7816 */ /* 0x000fe2000000000e */
[----:B------:R-:W-:Y:S01]  /*22d0*/  VIADD R22, R22, 0x2 ;  /* 0x0000000216167836 */ /* 0x000fe20000000000 */
[----:B0-----:R-:W-:Y:S02]  /*22e0*/  PRMT R11, RZ, 0x7610, R11 ;  /* 0x00007610ff0b7816 */ /* 0x001fe4000000000b */
[----:B------:R-:W-:Y:S02]  /*22f0*/  IADD3 R21, PT, PT, R21, 0x2, RZ ;  /* 0x0000000215157810 */ /* 0x000fe40007ffe0ff */
[----:B------:R-:W-:Y:S02]  /*2300*/  ISETP.NE.AND P1, PT, R22, RZ, PT ;  /* 0x000000ff1600720c */ /* 0x000fe40003f25270 */
[----:B---3--:R-:W-:-:S05]  /*2310*/  @!P0 PRMT R14, R25, 0x7610, R14 ;  /* 0x00007610190e8816 */ /* 0x008fca000000000e */
[----:B------:R-:W-:-:S04]  /*2320*/  IMAD.U32 R27, R14, 0x10000, RZ ;  /* 0x000100000e1b7824 */ /* 0x000fc800078e00ff */
[----:B------:R-:W-:-:S04]  /*2330*/  FADD.FTZ R14, -R6, R27 ;  /* 0x0000001b060e7221 */ /* 0x000fc80000010100 */
[----:B-1----:R-:W-:-:S04]  /*2340*/  FMUL.FTZ R27, R14, R7 ;  /* 0x000000070e1b7220 */ /* 0x002fc80000410000 */
[----:B-----5:R-:W-:-:S04]  /*2350*/  FFMA.FTZ R14, R27, R4, R2 ;  /* 0x000000041b0e7223 */ /* 0x020fc80000010002 */
[----:B------:R-:W-:Y:S01]  /*2360*/  FMUL.FTZ R28, R14, -1.4426950216293334961 ;  /* 0xbfb8aa3b0e1c7820 */ /* 0x000fe20000410000 */
[----:B------:R-:W-:-:S05]  /*2370*/  @!P0 PRMT R11, R26, 0x7610, R11 ;  /* 0x000076101a0b8816 */ /* 0x000fca000000000b */
[----:B------:R-:W0:Y:S01]  /*2380*/  MUFU.EX2 R28, R28 ;  /* 0x0000001c001c7308 */ /* 0x000e220000000800 */
[----:B------:R-:W-:Y:S01]  /*2390*/  SHF.L.U32 R11, R11, 0x10, RZ ;  /* 0x000000100b0b7819 */ /* 0x000fe200000006ff */
[----:B0-----:R-:W-:Y:S01]  /*23a0*/  FADD.FTZ R29, R28, 1 ;  /* 0x3f8000001c1d7421 */ /* 0x001fe20000010000 */
[----:B------:R-:W-:-:S03]  /*23b0*/  PRMT R28, RZ, 0x7610, R28 ;  /* 0x00007610ff1c7816 */ /* 0x000fc6000000001c */
[----:B------:R-:W2:Y:S02]  /*23c0*/  MUFU.RCP R30, R29 ;  /* 0x0000001d001e7308 */ /* 0x000ea40000001000 */
[----:B--2---:R-:W-:Y:S01]  /*23d0*/  FADD.FTZ R13, -R30, 1 ;  /* 0x3f8000001e0d7421 */ /* 0x004fe20000010100 */
[----:B------:R-:W-:-:S03]  /*23e0*/  FMUL.FTZ R11, R11, R30 ;  /* 0x0000001e0b0b7220 */ /* 0x000fc60000410000 */
[----:B------:R-:W-:Y:S01]  /*23f0*/  FFMA.FTZ R14, R14, R13, 1 ;  /* 0x3f8000000e0e7423 */ /* 0x000fe2000001000d */
[----:B------:R-:W-:-:S03]  /*2400*/  PRMT R13, RZ, 0x7610, R13 ;  /* 0x00007610ff0d7816 */ /* 0x000fc6000000000d */
[----:B------:R-:W-:Y:S01]  /*2410*/  FMUL.FTZ R30, R11, R14 ;  /* 0x0000000e0b1e7220 */ /* 0x000fe20000410000 */
[----:B------:R-:W-:Y:S02]  /*2420*/  PRMT R11, RZ, 0x7610, R11 ;  /* 0x00007610ff0b7816 */ /* 0x000fe4000000000b */
[----:B------:R-:W-:Y:S01]  /*2430*/  @!P0 PRMT R13, R26, 0x7632, R13 ;  /* 0x000076321a0d8816 */ /* 0x000fe2000000000d */
[----:B------:R-:W-:Y:S01]  /*2440*/  FFMA.FTZ R20, R27, R30, R20 ;  /* 0x0000001e1b147223 */ /* 0x000fe20000010014 */
[----:B------:R-:W-:Y:S01]  /*2450*/  @!P0 PRMT R11, R25, 0x7632, R11 ;  /* 0x00007632190b8816 */ /* 0x000fe2000000000b */
[----:B------:R-:W-:Y:S01]  /*2460*/  FADD.FTZ R23, R30, R23 ;  /* 0x000000171e177221 */ /* 0x000fe20000010000 */
[----:B------:R-:W-:-:S03]  /*2470*/  SHF.L.U32 R13, R13, 0x10, RZ ;  /* 0x000000100d0d7819 */ /* 0x000fc600000006ff */
[----:B------:R-:W-:-:S04]  /*2480*/  IMAD.U32 R11, R11, 0x10000, RZ ;  /* 0x000100000b0b7824 */ /* 0x000fc800078e00ff */
[----:B------:R-:W-:Y:S01]  /*2490*/  FADD.FTZ R14, -R6, R11 ;  /* 0x0000000b060e7221 */ /* 0x000fe20000010100 */
[----:B------:R-:W-:-:S03]  /*24a0*/  FMUL.FTZ R11, R30, R4 ;  /* 0x000000041e0b7220 */ /* 0x000fc60000410000 */
[----:B------:R-:W-:Y:S01]  /*24b0*/  FMUL.FTZ R14, R14, R7 ;  /* 0x000000070e0e7220 */ /* 0x000fe20000410000 */
[----:B------:R-:W-:Y:S01]  /*24c0*/  FFMA.FTZ R27, R27, R11, R18 ;  /* 0x0000000b1b1b7223 */ /* 0x000fe20000010012 */
[----:B----4-:R-:W-:Y:S01]  /*24d0*/  @!P0 PRMT R28, R10, 0x7610, R28 ;  /* 0x000076100a1c8816 */ /* 0x010fe2000000001c */
[----:B------:R-:W-:Y:S01]  /*24e0*/  FADD.FTZ R11, R11, R24 ;  /* 0x000000180b0b7221 */ /* 0x000fe20000010000 */
[----:B------:R-:W-:Y:S01]  /*24f0*/  FFMA.FTZ R18, R14, R5, R3 ;  /* 0x000000050e127223 */ /* 0x000fe20000010003 */
[----:B------:R-:W-:-:S03]  /*2500*/  PRMT R10, RZ, 0x7610, R10 ;  /* 0x00007610ff0a7816 */ /* 0x000fc6000000000a */
[----:B------:R-:W-:Y:S01]  /*2510*/  FMUL.FTZ R25, R18, -1.4426950216293334961 ;  /* 0xbfb8aa3b12197820 */ /* 0x000fe20000410000 */
[----:B------:R-:W-:-:S05]  /*2520*/  @!P0 PRMT R10, R12, 0x7610, R10 ;  /* 0x000076100c0a8816 */ /* 0x000fca000000000a */
[----:B------:R-:W0:Y:S01]  /*2530*/  MUFU.EX2 R25, R25 ;  /* 0x0000001900197308 */ /* 0x000e220000000800 */
[----:B------:R-:W-:Y:S02]  /*2540*/  PRMT R12, RZ, 0x7610, R12 ;  /* 0x00007610ff0c7816 */ /* 0x000fe4000000000c */
[----:B------:R-:W-:Y:S02]  /*2550*/  SHF.L.U32 R24, R10, 0x10, RZ ;  /* 0x000000100a187819 */ /* 0x000fe400000006ff */
[----:B------:R-:W-:Y:S02]  /*2560*/  PRMT R10, RZ, 0x7610, R10 ;  /* 0x00007610ff0a7816 */ /* 0x000fe4000000000a */
[----:B------:R-:W-:Y:S02]  /*2570*/  @!P0 PRMT R12, R12, 0x7632, R12 ;  /* 0x000076320c0c8816 */ /* 0x000fe4000000000c */
[----:B------:R-:W-:Y:S02]  /*2580*/  @!P0 PRMT R10, R10, 0x7632, R10 ;  /* 0x000076320a0a8816 */ /* 0x000fe4000000000a */
[----:B------:R-:W-:Y:S01]  /*2590*/  SHF.L.U32 R12, R12, 0x10, RZ ;  /* 0x000000100c0c7819 */ /* 0x000fe200000006ff */
[----:B0-----:R-:W-:-:S06]  /*25a0*/  FADD.FTZ R26, R25, 1 ;  /* 0x3f800000191a7421 */ /* 0x001fcc0000010000 */
[----:B------:R-:W0:Y:S02]  /*25b0*/  MUFU.RCP R26, R26 ;  /* 0x0000001a001a7308 */ /* 0x000e240000001000 */
[----:B0-----:R-:W-:Y:S01]  /*25c0*/  FADD.FTZ R29, -R26, 1 ;  /* 0x3f8000001a1d7421 */ /* 0x001fe20000010100 */
[----:B------:R-:W-:-:S03]  /*25d0*/  FMUL.FTZ R13, R13, R26 ;  /* 0x0000001a0d0d7220 */ /* 0x000fc60000410000 */
[----:B------:R-:W-:Y:S01]  /*25e0*/  FFMA.FTZ R18, R18, R29, 1 ;  /* 0x3f80000012127423 */ /* 0x000fe2000001001d */
[----:B------:R-:W-:-:S03]  /*25f0*/  IMAD.U32 R29, R28, 0x10000, RZ ;  /* 0x000100001c1d7824 */ /* 0x000fc600078e00ff */
[----:B------:R-:W-:Y:S01]  /*2600*/  FMUL.FTZ R18, R13, R18 ;  /* 0x000000120d127220 */ /* 0x000fe20000410000 */
[----:B------:R-:W-:-:S03]  /*2610*/  FADD.FTZ R28, -R6, R29 ;  /* 0x0000001d061c7221 */ /* 0x000fc60000010100 */
[----:B------:R-:W-:Y:S01]  /*2620*/  FADD.FTZ R17, R18, R17 ;  /* 0x0000001112117221 */ /* 0x000fe20000010000 */
[----:B------:R-:W-:Y:S01]  /*2630*/  FMUL.FTZ R13, R28, R7 ;  /* 0x000000071c0d7220 */ /* 0x000fe20000410000 */
[----:B------:R-:W-:Y:S01]  /*2640*/  FFMA.FTZ R19, R14, R18, R19 ;  /* 0x000000120e137223 */ /* 0x000fe20000010013 */
[----:B------:R-:W-:Y:S02]  /*2650*/  FMUL.FTZ R18, R18, R5 ;  /* 0x0000000512127220 */ /* 0x000fe40000410000 */
[----:B------:R-:W-:Y:S02]  /*2660*/  FFMA.FTZ R25, R13, R4, R2 ;  /* 0x000000040d197223 */ /* 0x000fe40000010002 */
[----:B------:R-:W-:Y:S02]  /*2670*/  FFMA.FTZ R14, R14, R18, R27 ;  /* 0x000000120e0e7223 */ /* 0x000fe4000001001b */
[----:B------:R-:W-:-:S06]  /*2680*/  FMUL.FTZ R26, R25, -1.4426950216293334961 ;  /* 0xbfb8aa3b191a7820 */ /* 0x000fcc0000410000 */
[----:B------:R-:W0:Y:S02]  /*2690*/  MUFU.EX2 R26, R26 ;  /* 0x0000001a001a7308 */ /* 0x000e240000000800 */
[----:B0-----:R-:W-:-:S04]  /*26a0*/  FADD.FTZ R28, R26, 1 ;  /* 0x3f8000001a1c7421 */ /* 0x001fc80000010000 */
[----:B------:R-:W0:Y:S02]  /*26b0*/  MUFU.RCP R29, R28 ;  /* 0x0000001c001d7308 */ /* 0x000e240000001000 */
[----:B0-----:R-:W-:Y:S01]  /*26c0*/  FADD.FTZ R26, -R29, 1 ;  /* 0x3f8000001d1a7421 */ /* 0x001fe20000010100 */
[----:B------:R-:W-:-:S03]  /*26d0*/  FMUL.FTZ R24, R24, R29 ;  /* 0x0000001d18187220 */ /* 0x000fc60000410000 */
[----:B------:R-:W-:Y:S01]  /*26e0*/  FFMA.FTZ R27, R25, R26, 1 ;  /* 0x3f800000191b7423 */ /* 0x000fe2000001001a */
[----:B------:R-:W-:-:S03]  /*26f0*/  IMAD.U32 R25, R10, 0x10000, RZ ;  /* 0x000100000a197824 */ /* 0x000fc600078e00ff */
        /* <DEDUP_REMOVED lines=13> */
[----:B------:R-:W-:Y:S01]  /*27d0*/  FADD.FTZ R24, R18, R11 ;  /* 0x0000000b12187221 */ /* 0x000fe20000010000 */
[----:B------:R-:W-:Y:S02]  /*27e0*/  FMUL.FTZ R11, R28, R4 ;  /* 0x000000041c0b7220 */ /* 0x000fe40000410000 */
[----:B------:R-:W-:Y:S02]  /*27f0*/  FMUL.FTZ R12, R12, R27 ;  /* 0x0000001b0c0c7220 */ /* 0x000fe40000410000 */
        /* <DEDUP_REMOVED lines=8> */
.L_x_2160:
[----:B-----5:R-:W0:Y:S01]  /*2880*/  S2R R2, SR_TID.X ;  /* 0x0000000000027919 */ /* 0x020e220000002100 */
[----:B------:R-:W2:Y:S01]  /*2890*/  LDCU UR4, c[0x0][0x424] ;  /* 0x00008480ff0477ac */ /* 0x000ea20008000800 */
[----:B------:R-:W-:Y:S01]  /*28a0*/  IMAD.MOV R5, RZ, RZ, -R16 ;  /* 0x000000ffff057224 */ /* 0x000fe200078e0a10 */
[----:B------:R-:W-:Y:S01]  /*28b0*/  MOV R3, 0x400 ;  /* 0x0000040000037802 */ /* 0x000fe20000000f00 */
[----:B------:R-:W3:Y:S02]  /*28c0*/  S2R R4, SR_CgaCtaId ;  /* 0x0000000000047919 */ /* 0x000ee40000008800 */
[----:B--2---:R-:W-:-:S05]  /*28d0*/  IMAD R0, R5, UR4, R0 ;  /* 0x0000000405007c24 */ /* 0x004fca000f8e0200 */
[----:B------:R-:W-:-:S04]  /*28e0*/  ISETP.NE.AND P0, PT, R0, RZ, PT ;  /* 0x000000ff0000720c */ /* 0x000fc80003f05270 */
[----:B------:R-:W-:Y:S02]  /*28f0*/  SEL R0, RZ, 0x1, P0 ;  /* 0x00000001ff007807 */ /* 0x000fe40000000000 */
[----:B0-----:R-:W-:Y:S02]  /*2900*/  ISETP.GT.U32.AND P0, PT, R2, 0x1f, PT ;  /* 0x0000001f0200780c */ /* 0x001fe40003f04070 */
[----:B---3--:R-:W-:-:S05]  /*2910*/  LEA R3, R4, R3, 0x18 ;  /* 0x0000000304037211 */ /* 0x008fca00078ec0ff */
[----:B------:R-:W-:-:S05]  /*2920*/  IMAD R3, R2, 0xc, R3 ;  /* 0x0000000c02037824 */ /* 0x000fca00078e0203 */
[----:B------:R0:W-:Y:S04]  /*2930*/  STS [R3+0x14], R18 ;  /* 0x0000141203007388 */ /* 0x0001e80000000800 */
[----:B------:R0:W-:Y:S04]  /*2940*/  STS [R3+0x18], R24 ;  /* 0x0000181803007388 */ /* 0x0001e80000000800 */
[----:B------:R0:W-:Y:S01]  /*2950*/  STS [R3+0x10], R0 ;  /* 0x0000100003007388 */ /* 0x0001e20000000800 */
[----:B------:R-:W-:Y:S06]  /*2960*/  BAR.SYNC.DEFER_BLOCKING 0x0 ;  /* 0x0000000000007b1d */ /* 0x000fec0000010000 */
[----:B------:R-:W-:Y:S05]  /*2970*/  @P0 BRA `(.L_x_2169) ;  /* 0x00000008001c0947 */ /* 0x000fea0003800000 */
[----:B0-----:R-:W-:Y:S01]  /*2980*/  IMAD R24, R2, 0x30, R3 ;  /* 0x0000003002187824 */ /* 0x001fe200078e0203 */
[----:B------:R-:W-:-:S04]  /*2990*/  UMOV UR4, 0xffffffff ;  /* 0xffffffff00047882 */ /* 0x000fc80000000000 */
[----:B------:R-:W-:Y:S04]  /*29a0*/  LDS R4, [R24+0x14] ;  /* 0x0000140018047984 */ /* 0x000fe80000000800 */
[----:B------:R-:W0:Y:S04]  /*29b0*/  LDS R5, [R24+0x20] ;  /* 0x0000200018057984 */ /* 0x000e280000000800 */
[----:B------:R-:W2:Y:S04]  /*29c0*/  LDS R0, [R24+0x1c] ;  /* 0x00001c0018007984 */ /* 0x000ea80000000800 */
[----:B------:R-:W-:Y:S04]  /*29d0*/  LDS R6, [R24+0x18] ;  /* 0x0000180018067984 */ /* 0x000fe80000000800 */
[----:B-1----:R-:W1:Y:S04]  /*29e0*/  LDS R7, [R24+0x24] ;  /* 0x0000240018077984 */ /* 0x002e680000000800 */
[----:B------:R-:W3:Y:S04]  /*29f0*/  LDS R8, [R24+0x2c] ;  /* 0x00002c0018087984 */ /* 0x000ee80000000800 */
[----:B------:R-:W4:Y:S04]  /*2a00*/  LDS R9, [R24+0x28] ;  /* 0x0000280018097984 */ /* 0x000f280000000800 */
[----:B------:R-:W5:Y:S04]  /*2a10*/  LDS R10, [R24+0x30] ;  /* 0x00003000180a7984 */ /* 0x000f680000000800 */
[----:B------:R-:W5:Y:S04]  /*2a20*/  LDS R13, [R24+0x38] ;  /* 0x00003800180d7984 */ /* 0x000f680000000800 */
[----:B------:R-:W5:Y:S04]  /*2a30*/  LDS R11, [R24+0x34] ;  /* 0x00003400180b7984 */ /* 0x000f680000000800 */
[----:B------:R-:W5:Y:S04]  /*2a40*/  LDS R15, [R24+0x3c] ;  /* 0x00003c00180f7984 */ /* 0x000f680000000800 */
[----:B------:R-:W5:Y:S01]  /*2a50*/  LDS R14, [R24+0x44] ;  /* 0x00004400180e7984 */ /* 0x000f620000000800 */
[----:B0-----:R-:W-:-:S03]  /*2a60*/  FADD.FTZ R22, R4, R5 ;  /* 0x0000000504167221 */ /* 0x001fc60000010000 */
[----:B------:R-:W0:Y:S01]  /*2a70*/  LDS R21, [R24+0x10] ;  /* 0x0000100018157984 */ /* 0x000e220000000800 */
[----:B--2---:R-:W-:-:S03]  /*2a80*/  ISETP.NE.AND P1, PT, R0, RZ, PT ;  /* 0x000000ff0000720c */ /* 0x004fc60003f25270 */
[----:B------:R-:W2:Y:S01]  /*2a90*/  LDS R12, [R24+0x40] ;  /* 0x00004000180c7984 */ /* 0x000ea20000000800 */
[----:B------:R-:W-:-:S03]  /*2aa0*/  FSEL R25, R22, R5, !P1 ;  /* 0x0000000516197208 */ /* 0x000fc60004800000 */
[----:B------:R5:W2:Y:S01]  /*2ab0*/  LDS R18, [R24+0x48] ;  /* 0x0000480018127984 */ /* 0x000aa20000000800 */
[----:B-1----:R-:W-:Y:S01]  /*2ac0*/  FADD.FTZ R26, R6, R7 ;  /* 0x00000007061a7221 */ /* 0x002fe20000010000 */
[----:B---3--:R-:W-:Y:S01]  /*2ad0*/  FADD.FTZ R25, R8, R25 ;  /* 0x0000001908197221 */ /* 0x008fe20000010000 */
[----:B------:R-:W1:Y:S03]  /*2ae0*/  S2R R22, SR_LANEID ;  /* 0x0000000000167919 */ /* 0x000e660000000000 */
[----:B------:R-:W-:Y:S02]  /*2af0*/  FSEL R27, R26, R7, !P1 ;  /* 0x000000071a1b7208 */ /* 0x000fe40004800000 */
[----:B----4-:R-:W-:-:S03]  /*2b00*/  ISETP.NE.AND P2, PT, R9, RZ, PT ;  /* 0x000000ff0900720c */ /* 0x010fc60003f45270 */
[----:B-----5:R-:W-:Y:S01]  /*2b10*/  FADD.FTZ R27, R10, R27 ;  /* 0x0000001b0a1b7221 */ /* 0x020fe20000010000 */
        /* <DEDUP_REMOVED lines=8> */
[----:B0-----:R-:W-:Y:S02]  /*2ba0*/  IADD3 R24, PT, PT, R9, R0, R21 ;  /* 0x0000000009187210 */ /* 0x001fe40007ffe015 */
[C---:B--2---:R-:W-:Y:S02]  /*2bb0*/  ISETP.NE.AND P4, PT, R12.reuse, RZ, PT ;  /* 0x000000ff0c00720c */ /* 0x044fe40003f85270 */
[----:B------:R-:W-:Y:S01]  /*2bc0*/  IADD3 R28, PT, PT, R12, R24, R11 ;  /* 0x000000180c1c7210 */ /* 0x000fe20007ffe00b */
[----:B------:R-:W-:Y:S01]  /*2bd0*/  FADD.FTZ R27, R18, R27 ;  /* 0x0000001b121b7221 */ /* 0x000fe20000010000 */
[----:B------:R-:W-:-:S04]  /*2be0*/  FSEL R24, R25, R14, !P4 ;  /* 0x0000000e19187208 */ /* 0x000fc80006000000 */
[----:B------:R-:W-:Y:S01]  /*2bf0*/  FSEL R25, R27, R18, !P4 ;  /* 0x000000121b197208 */ /* 0x000fe20006000000 */
[----:B-1----:R-:W-:Y:S06]  /*2c00*/  BRA.DIV UR4, `(.L_x_2170) ;  /* 0x0000000a04887947 */ /* 0x002fec000b800000 */
[----:B------:R-:W0:Y:S01]  /*2c10*/  SHFL.UP PT, R27, R24, 0x1, RZ ;  /* 0x04200000181b7989 */ /* 0x000e2200000e00ff */
[----:B------:R-:W-:Y:S02]  /*2c20*/  ISETP.GE.AND P5, PT, R22, 0x1, PT ;  /* 0x000000011600780c */ /* 0x000fe40003fa6270 */
[----:B------:R-:W-:Y:S01]  /*2c30*/  ISETP.NE.AND P0, PT, R28, RZ, PT ;  /* 0x000000ff1c00720c */ /* 0x000fe20003f05270 */
[----:B------:R-:W1:Y:S01]  /*2c40*/  SHFL.UP PT, R26, R28, 0x1, RZ ;  /* 0x042000001c1a7989 */ /* 0x000e6200000e00ff */
[----:B------:R-:W-:-:S03]  /*2c50*/  ISETP.GE.AND P6, PT, R22, 0x8, PT ;  /* 0x000000081600780c */ /* 0x000fc60003fc6270 */
[----:B------:R-:W2:Y:S01]  /*2c60*/  SHFL.UP PT, R30, R25, 0x1, RZ ;  /* 0x04200000191e7989 */ /* 0x000ea200000e00ff */
[----:B0-----:R-:W-:-:S05]  /*2c70*/  FADD.FTZ R27, R24, R27 ;  /* 0x0000001b181b7221 */ /* 0x001fca0000010000 */
[----:B------:R-:W-:Y:S02]  /*2c80*/  @P5 FSEL R24, R27, R24, !P0 ;  /* 0x000000181b185208 */ /* 0x000fe40004000000 */
[----:B-1----:R-:W-:Y:S01]  /*2c90*/  SEL R27, R26, RZ, P5 ;  /* 0x000000ff1a1b7207 */ /* 0x002fe20002800000 */
[----:B--2---:R-:W-:Y:S02]  /*2ca0*/  FADD.FTZ R30, R25, R30 ;  /* 0x0000001e191e7221 */ /* 0x004fe40000010000 */
[----:B------:R-:W0:Y:S01]  /*2cb0*/  SHFL.UP PT, R29, R24, 0x2, RZ ;  /* 0x04400000181d7989 */ /* 0x000e2200000e00ff */
[----:B------:R-:W-:Y:S02]  /*2cc0*/  IADD3 R26, PT, PT, R28, R27, RZ ;  /* 0x0000001b1c1a7210 */ /* 0x000fe40007ffe0ff */
[----:B------:R-:W-:Y:S02]  /*2cd0*/  @P5 FSEL R25, R30, R25, !P0 ;  /* 0x000000191e195208 */ /* 0x000fe40004000000 */
[----:B------:R-:W-:Y:S01]  /*2ce0*/  ISETP.GE.AND P5, PT, R22, 0x2, PT ;  /* 0x000000021600780c */ /* 0x000fe20003fa6270 */
[----:B------:R-:W1:Y:S01]  /*2cf0*/  SHFL.UP PT, R27, R26, 0x2, RZ ;  /* 0x044000001a1b7989 */ /* 0x000e6200000e00ff */
[----:B------:R-:W-:-:S03]  /*2d00*/  ISETP.NE.AND P0, PT, R26, RZ, PT ;  /* 0x000000ff1a00720c */ /* 0x000fc60003f05270 */
[----:B------:R-:W2:Y:S01]  /*2d10*/  SHFL.UP PT, R28, R25, 0x2, RZ ;  /* 0x04400000191c7989 */ /* 0x000ea200000e00ff */
[----:B0-----:R-:W-:-:S07]  /*2d20*/  FADD.FTZ R29, R24, R29 ;  /* 0x0000001d181d7221 */ /* 0x001fce0000010000 */
[----:B------:R-:W-:Y:S02]  /*2d30*/  @P5 FSEL R24, R29, R24, !P0 ;  /* 0x000000181d185208 */ /* 0x000fe40004000000 */
[----:B-1----:R-:W-:Y:S01]  /*2d40*/  SEL R27, R27, RZ, P5 ;  /* 0x000000ff1b1b7207 */ /* 0x002fe20002800000 */
[----:B--2---:R-:W-:Y:S02]  /*2d50*/  FADD.FTZ R28, R25, R28 ;  /* 0x0000001c191c7221 */ /* 0x004fe40000010000 */
[----:B------:R-:W0:Y:S02]  /*2d60*/  SHFL.UP PT, R29, R24, 0x4, RZ ;  /* 0x04800000181d7989 */ /* 0x000e2400000e00ff */
[----:B------:R-:W-:Y:S01]  /*2d70*/  IMAD.IADD R27, R26, 0x1, R27 ;  /* 0x000000011a1b7824 */ /* 0x000fe200078e021b */
[----:B------:R-:W-:-:S04]  /*2d80*/  @P5 FSEL R25, R28, R25, !P0 ;  /* 0x000000191c195208 */ /* 0x000fc80004000000 */
[----:B------:R-:W1:Y:S01]  /*2d90*/  SHFL.UP PT, R26, R27, 0x4, RZ ;  /* 0x048000001b1a7989 */ /* 0x000e6200000e00ff */
[----:B------:R-:W-:Y:S02]  /*2da0*/  ISETP.GE.AND P5, PT, R22, 0x4, PT ;  /* 0x000000041600780c */ /* 0x000fe40003fa6270 */
[----:B------:R-:W-:Y:S01]  /*2db0*/  ISETP.NE.AND P0, PT, R27, RZ, PT ;  /* 0x000000ff1b00720c */ /* 0x000fe20003f05270 */
[----:B------:R-:W2:Y:S01]  /*2dc0*/  SHFL.UP PT, R28, R25, 0x4, RZ ;  /* 0x04800000191c7989 */ /* 0x000ea200000e00ff */
[----:B0-----:R-:W-:-:S09]  /*2dd0*/  FADD.FTZ R29, R24, R29 ;  /* 0x0000001d181d7221 */ /* 0x001fd20000010000 */
[----:B------:R-:W-:Y:S02]  /*2de0*/  @P5 FSEL R24, R29, R24, !P0 ;  /* 0x000000181d185208 */ /* 0x000fe40004000000 */
[----:B-1----:R-:W-:Y:S01]  /*2df0*/  SEL R26, R26, RZ, P5 ;  /* 0x000000ff1a1a7207 */ /* 0x002fe20002800000 */
[----:B--2---:R-:W-:-:S03]  /*2e00*/  FADD.FTZ R28, R25, R28 ;  /* 0x0000001c191c7221 */ /* 0x004fc60000010000 */
[----:B------:R-:W-:Y:S01]  /*2e10*/  IADD3 R26, PT, PT, R27, R26, RZ ;  /* 0x0000001a1b1a7210 */ /* 0x000fe20007ffe0ff */
[----:B------:R-:W0:Y:S01]  /*2e20*/  SHFL.UP PT, R29, R24, 0x8, RZ ;  /* 0x05000000181d7989 */ /* 0x000e2200000e00ff */
[----:B------:R-:W-:-:S03]  /*2e30*/  @P5 FSEL R25, R28, R25, !P0 ;  /* 0x000000191c195208 */ /* 0x000fc60004000000 */
[----:B------:R-:W1:Y:S01]  /*2e40*/  SHFL.UP PT, R27, R26, 0x8, RZ ;  /* 0x050000001a1b7989 */ /* 0x000e6200000e00ff */
[----:B------:R-:W-:Y:S02]  /*2e50*/  ISETP.GE.AND P0, PT, R22, 0x10, PT ;  /* 0x000000101600780c */ /* 0x000fe40003f06270 */
[----:B------:R-:W-:Y:S01]  /*2e60*/  ISETP.NE.AND P5, PT, R26, RZ, PT ;  /* 0x000000ff1a00720c */ /* 0x000fe20003fa5270 */
[----:B------:R-:W2:Y:S01]  /*2e70*/  SHFL.UP PT, R28, R25, 0x8, RZ ;  /* 0x05000000191c7989 */ /* 0x000ea200000e00ff */
[----:B0-----:R-:W-:Y:S01]  /*2e80*/  FADD.FTZ R29, R24, R29 ;  /* 0x0000001d181d7221 */ /* 0x001fe20000010000 */
[----:B-1----:R-:W-:-:S04]  /*2e90*/  SEL R27, R27, RZ, P6 ;  /* 0x000000ff1b1b7207 */ /* 0x002fc80003000000 */
[----:B------:R-:W-:Y:S01]  /*2ea0*/  @P6 FSEL R24, R29, R24, !P5 ;  /* 0x000000181d186208 */ /* 0x000fe20006800000 */
[----:B--2---:R-:W-:Y:S01]  /*2eb0*/  FADD.FTZ R28, R25, R28 ;  /* 0x0000001c191c7221 */ /* 0x004fe20000010000 */
[----:B------:R-:W-:-:S03]  /*2ec0*/  IMAD.IADD R27, R26, 0x1, R27 ;  /* 0x000000011a1b7824 */ /* 0x000fc600078e021b */
[----:B------:R-:W0:Y:S01]  /*2ed0*/  SHFL.UP PT, R29, R24, 0x10, RZ ;  /* 0x06000000181d7989 */ /* 0x000e2200000e00ff */
[----:B------:R-:W-:-:S03]  /*2ee0*/  @P6 FSEL R25, R28, R25, !P5 ;  /* 0x000000191c196208 */ /* 0x000fc60006800000 */
[----:B------:R-:W1:Y:S01]  /*2ef0*/  SHFL.UP PT, R22, R27, 0x10, RZ ;  /* 0x060000001b167989 */ /* 0x000e6200000e00ff */
[----:B------:R-:W-:Y:S01]  /*2f00*/  ISETP.NE.AND P5, PT, R27, RZ, PT ;  /* 0x000000ff1b00720c */ /* 0x000fe20003fa5270 */
[----:B0-----:R-:W-:Y:S01]  /*2f10*/  FADD.FTZ R29, R24, R29 ;  /* 0x0000001d181d7221 */ /* 0x001fe20000010000 */
[----:B-1----:R-:W-:-:S04]  /*2f20*/  SEL R22, R22, RZ, P0 ;  /* 0x000000ff16167207 */ /* 0x002fc80000000000 */
[----:B------:R-:W-:Y:S02]  /*2f30*/  @P0 FSEL R24, R29, R24, !P5 ;  /* 0x000000181d180208 */ /* 0x000fe40006800000 */
[----:B------:R-:W-:Y:S02]  /*2f40*/  IADD3 R26, PT, PT, R27, R22, RZ ;  /* 0x000000161b1a7210 */ /* 0x000fe40007ffe0ff */
[----:B------:R-:W0:Y:S04]  /*2f50*/  SHFL.UP PT, R22, R25, 0x10, RZ ;  /* 0x0600000019167989 */ /* 0x000e2800000e00ff */
[----:B------:R-:W1:Y:S01]  /*2f60*/  SHFL.UP PT, R26, R26, 0x1, RZ ;  /* 0x042000001a1a7989 */ /* 0x000e6200000e00ff */
[----:B0-----:R-:W-:-:S05]  /*2f70*/  FADD.FTZ R22, R25, R22 ;  /* 0x0000001619167221 */ /* 0x001fca0000010000 */
[----:B------:R-:W-:Y:S02]  /*2f80*/  @P0 FSEL R25, R22, R25, !P5 ;  /* 0x0000001916190208 */ /* 0x000fe40006800000 */
[----:B------:R0:W2:Y:S04]  /*2f90*/  SHFL.UP PT, R22, R24, 0x1, RZ ;  /* 0x0420000018167989 */ /* 0x0000a800000e00ff */
[----:B-1----:R0:W3:Y:S02]  /*2fa0*/  SHFL.UP PT, R28, R25, 0x1, RZ ;  /* 0x04200000191c7989 */ /* 0x0020e400000e00ff */
.L_x_2191:
[----:B------:R-:W-:Y:S02]  /*2fb0*/  ISETP.NE.AND P5, PT, R2, RZ, PT ;  /* 0x000000ff0200720c */ /* 0x000fe40003fa5270 */
[----:B------:R-:W0:Y:S01]  /*2fc0*/  S2R R2, SR_TID.X ;  /* 0x0000000000027919 */ /* 0x000e220000002100 */
[----:B------:R-:W-:-:S10]  /*2fd0*/  PLOP3.LUT P0, PT, PT, PT, PT, 0x80, 0x8 ;  /* 0x000000000008781c */ /* 0x000fd40003f0f070 */
[----:B------:R-:W-:Y:S01]  /*2fe0*/  @P5 ISETP.NE.AND P6, PT, R21, RZ, PT ;  /* 0x000000ff1500520c */ /* 0x000fe20003fc5270 */
[----:B------:R-:W-:-:S03]  /*2ff0*/  @P5 IMAD.IADD R21, R26, 0x1, R21 ;  /* 0x000000011a155824 */ /* 0x000fc600078e0215 */
[----:B------:R-:W-:Y:S02]  /*3000*/  @P5 PLOP3.LUT P0, PT, P6, PT, PT, 0x80, 0x8 ;  /* 0x000000000008581c */ /* 0x000fe4000370f070 */
[----:B------:R-:W-:-:S11]  /*3010*/  IADD3 R0, PT, PT, R0, R21, RZ ;  /* 0x0000001500007210 */ /* 0x000fd60007ffe0ff */
[----:B--2---:R-:W-:Y:S01]  /*3020*/  @!P0 FADD.FTZ R4, R22, R4 ;  /* 0x0000000416048221 */ /* 0x004fe20000010000 */
[----:B---3--:R-:W-:-:S03]  /*3030*/  @!P0 FADD.FTZ R6, R28, R6 ;  /* 0x000000061c068221 */ /* 0x008fc60000010000 */
[----:B------:R-:W-:Y:S01]  /*3040*/  @!P1 FADD.FTZ R5, R5, R4 ;  /* 0x0000000405059221 */ /* 0x000fe20000010000 */
[----:B------:R-:W-:Y:S01]  /*3050*/  @!P1 FADD.FTZ R7, R7, R6 ;  /* 0x0000000607079221 */ /* 0x000fe20000010000 */
[----:B0-----:R-:W-:Y:S02]  /*3060*/  IMAD R25, R2, 0x30, R3 ;  /* 0x0000003002197824 */ /* 0x001fe400078e0203 */
        /* <DEDUP_REMOVED lines=24> */
.L_x_2169:
[----:B------:R-:W3:Y:S01]  /*31f0*/  S2R R9, SR_TID.X ;  /* 0x0000000000097919 */ /* 0x000ee20000002100 */
[----:B0-2---:R-:W0:Y:S01]  /*3200*/  LDC R0, c[0x0][0x424] ;  /* 0x00010900ff007b82 */ /* 0x005e220000000800 */
[----:B------:R-:W-:Y:S01]  /*3210*/  IADD3 R2, PT, PT, -R16, RZ, RZ ;  /* 0x000000ff10027210 */ /* 0x000fe20007ffe1ff */
[----:B------:R-:W-:Y:S05]  /*3220*/  WARPSYNC.ALL ;  /* 0x0000000000007948 */ /* 0x000fea0003800000 */
[----:B------:R-:W1:Y:S01]  /*3230*/  S2R R13, SR_CgaCtaId ;  /* 0x00000000000d7919 */ /* 0x000e620000008800 */
[----:B------:R-:W-:Y:S01]  /*3240*/  MOV R12, 0x400 ;  /* 0x00000400000c7802 */ /* 0x000fe20000000f00 */
[----:B---3--:R-:W-:-:S04]  /*3250*/  IMAD.SHL.U32 R5, R9, 0x2, RZ ;  /* 0x0000000209057824 */ /* 0x008fc800078e00ff */
[C---:B0-----:R-:W-:Y:S01]  /*3260*/  IMAD R5, R0.reuse, R2, R5 ;  /* 0x0000000200057224 */ /* 0x041fe200078e0205 */
[----:B------:R-:W-:Y:S01]  /*3270*/  BAR.SYNC.DEFER_BLOCKING 0x0 ;  /* 0x0000000000007b1d */ /* 0x000fe20000010000 */
[----:B------:R-:W-:-:S04]  /*3280*/  IADD3 R0, PT, PT, R0, -0x2, RZ ;  /* 0xfffffffe00007810 */ /* 0x000fc80007ffe0ff */
[----:B------:R-:W-:-:S03]  /*3290*/  ISETP.NE.AND P2, PT, R5, R0, PT ;  /* 0x000000000500720c */ /* 0x000fc60003f45270 */
[----:B------:R-:W0:Y:S01]  /*32a0*/  LDC R6, c[0x0][0x420] ;  /* 0x00010800ff067b82 */ /* 0x000e220000000800 */
[----:B------:R-:W2:Y:S01]  /*32b0*/  LDCU.64 UR10, c[0x0][0x3f8] ;  /* 0x00007f00ff0a77ac */ /* 0x000ea20008000a00 */
[----:B------:R-:W-:Y:S06]  /*32c0*/  BSSY.RECONVERGENT B0, `(.L_x_2171) ;  /* 0x000001f000007945 */ /* 0x000fec0003800200 */
[----:B------:R-:W3:Y:S02]  /*32d0*/  LDC R11, c[0x0][0x410] ;  /* 0x00010400ff0b7b82 */ /* 0x000ee40000000800 */
[----:B------:R-:W-:-:S06]  /*32e0*/  @!P2 VIADD R0, R12, 0x7a0 ;  /* 0x000007a00c00a836 */ /* 0x000fcc0000000000 */
[----:B------:R-:W4:Y:S01]  /*32f0*/  LDC R8, c[0x0][0x428] ;  /* 0x00010a00ff087b82 */ /* 0x000f220000000800 */
[----:B-1----:R-:W-:Y:S01]  /*3300*/  @!P2 LEA R7, R13, R0, 0x18 ;  /* 0x000000000d07a211 */ /* 0x002fe200078ec0ff */
[----:B------:R-:W-:Y:S03]  /*3310*/  @!P2 LDS R5, [R3+0x18] ;  /* 0x000018000305a984 */ /* 0x000fe60000000800 */
[----:B------:R-:W-:Y:S01]  /*3320*/  @!P2 LEA R7, R16, R7, 0x3 ;  /* 0x000000071007a211 */ /* 0x000fe200078e18ff */
[----:B------:R-:W1:Y:S01]  /*3330*/  @!P2 LDS R4, [R3+0x14] ;  /* 0x000014000304a984 */ /* 0x000e620000000800 */
        /* <DEDUP_REMOVED lines=10> */
[----:B------:R-:W-:Y:S01]  /*33e0*/  VIADD R0, R12, 0x7a0 ;  /* 0x000007a00c007836 */ /* 0x000fe20000000000 */
[----:B0-----:R-:W0:Y:S01]  /*33f0*/  LDC.64 R4, c[0x0][0x3d8] ;  /* 0x0000f600ff047b82 */ /* 0x001e220000000a00 */
[----:B------:R-:W-:-:S03]  /*3400*/  USHF.L.U32 UR4, UR5, 0x1, URZ ;  /* 0x0000000105047899 */ /* 0x000fc600080006ff */
[----:B------:R-:W-:-:S03]  /*3410*/  LEA R0, R13, R0, 0x18 ;  /* 0x000000000d007211 */ /* 0x000fc600078ec0ff */
[----:B------:R-:W-:Y:S01]  /*3420*/  IMAD R3, R11, UR4, R11 ;  /* 0x000000040b037c24 */ /* 0x000fe2000f8e020b */
[----:B------:R-:W-:-:S03]  /*3430*/  LEA R0, R9, R0, 0x3 ;  /* 0x0000000009007211 */ /* 0x000fc600078e18ff */
[----:B------:R-:W-:Y:S02]  /*3440*/  IMAD.IADD R9, R2, 0x1, R3 ;  /* 0x0000000102097824 */ /* 0x000fe400078e0203 */
[----:B------:R-:W1:Y:S01]  /*3450*/  LDS.64 R6, [R0] ;  /* 0x0000000000067984 */ /* 0x000e620000000a00 */
[----:B------:R-:W-:-:S04]  /*3460*/  IMAD R3, R11, UR4, R2 ;  /* 0x000000040b037c24 */ /* 0x000fc8000f8e0202 */
[----:B0-----:R-:W-:-:S04]  /*3470*/  IMAD.WIDE R2, R3, 0x4, R4 ;  /* 0x0000000403027825 */ /* 0x001fc800078e0204 */
[----:B------:R-:W-:Y:S01]  /*3480*/  IMAD.WIDE R4, R9, 0x4, R4 ;  /* 0x0000000409047825 */ /* 0x000fe200078e0204 */
[----:B-1----:R1:W-:Y:S04]  /*3490*/  REDG.E.ADD.F32.FTZ.RN.STRONG.GPU desc[UR6][R2.64], R6 ;  /* 0x00000006020079a6 */ /* 0x0023e8000c12f306 */
[----:B------:R1:W-:Y:S02]  /*34a0*/  REDG.E.ADD.F32.FTZ.RN.STRONG.GPU desc[UR6][R4.64], R7 ;  /* 0x00000007040079a6 */ /* 0x0003e4000c12f306 */
.L_x_2172:
[----:B------:R-:W-:Y:S05]  /*34b0*/  BSYNC.RECONVERGENT B0 ;  /* 0x0000000000007941 */ /* 0x000fea0003800200 */
.L_x_2171:
        /* <DEDUP_REMOVED lines=23> */
.L_x_2170:
[----:B------:R-:W-:Y:S01]  /*3630*/  MOV R32, R28 ;  /* 0x0000001c00207202 */ /* 0x000fe20000000f00 */
        /* <DEDUP_REMOVED lines=8> */
.L_x_2173:
[----:B------:R-:W-:Y:S01]  /*36c0*/  IMAD.MOV.U32 R32, RZ, RZ, R24 ;  /* 0x000000ffff207224 */ /* 0x000fe200078e0018 */
[----:B------:R-:W-:-:S07]  /*36d0*/  MOV R26, R29 ;  /* 0x0000001d001a7202 */ /* 0x000fce0000000f00 */
[----:B------:R-:W-:Y:S05]  /*36e0*/  WARPSYNC.COLLECTIVE R31, `(.L_x_2174) ;  /* 0x000000001f087348 */ /* 0x000fea0003c00000 */
[----:B------:R0:W1:Y:S02]  /*36f0*/  SHFL.UP P0, R29, R32, R33, R34 ;  /* 0x04000021201d7389 */ /* 0x0000640000000022 */
[----:B01----:R-:W-:Y:S05]  /*3700*/  ENDCOLLECTIVE ;  /* 0x000000000000791b */ /* 0x003fea0003800000 */
.L_x_2174:
[----:B------:R-:W-:-:S04]  /*3710*/  SEL R27, R26, RZ, P6 ;  /* 0x000000ff1a1b7207 */ /* 0x000fc80003000000 */
[----:B------:R-:W-:Y:S02]  /*3720*/  IADD3 R26, PT, PT, R28, R27, RZ ;  /* 0x0000001b1c1a7210 */ /* 0x000fe40007ffe0ff */
[----:B------:R-:W-:Y:S02]  /*3730*/  MOV R32, R25 ;  /* 0x0000001900207202 */ /* 0x000fe40000000f00 */
[----:B------:R-:W-:-:S07]  /*3740*/  MOV R27, R29 ;  /* 0x0000001d001b7202 */ /* 0x000fce0000000f00 */
[----:B------:R-:W-:Y:S05]  /*3750*/  WARPSYNC.COLLECTIVE R31, `(.L_x_2175) ;  /* 0x000000001f087348 */ /* 0x000fea0003c00000 */
[----:B------:R0:W1:Y:S02]  /*3760*/  SHFL.UP P0, R29, R32, R33, R34 ;  /* 0x04000021201d7389 */ /* 0x0000640000000022 */
[----:B01----:R-:W-:Y:S05]  /*3770*/  ENDCOLLECTIVE ;  /* 0x000000000000791b */ /* 0x003fea0003800000 */
.L_x_2175:
        /* <DEDUP_REMOVED lines=8> */
.L_x_2176:
[----:B------:R-:W-:-:S05]  /*3800*/  FADD.FTZ R30, R25, R30 ;  /* 0x0000001e191e7221 */ /* 0x000fca0000010000 */
[----:B------:R-:W-:Y:S02]  /*3810*/  @P6 FSEL R25, R30, R25, !P5 ;  /* 0x000000191e196208 */ /* 0x000fe40006800000 */
[----:B------:R-:W-:Y:S02]  /*3820*/  ISETP.GE.AND P6, PT, R22, 0x2, PT ;  /* 0x000000021600780c */ /* 0x000fe40003fc6270 */
[----:B------:R-:W-:Y:S02]  /*3830*/  ISETP.NE.AND P5, PT, R26, RZ, PT ;  /* 0x000000ff1a00720c */ /* 0x000fe40003fa5270 */
[----:B------:R-:W-:Y:S01]  /*3840*/  MOV R32, R24 ;  /* 0x0000001800207202 */ /* 0x000fe20000000f00 */
[----:B------:R-:W-:-:S10]  /*3850*/  IMAD.MOV.U32 R27, RZ, RZ, R29 ;  /* 0x000000ffff1b7224 */ /* 0x000fd400078e001d */
[----:B------:R-:W-:Y:S05]  /*3860*/  WARPSYNC.COLLECTIVE R31, `(.L_x_2177) ;  /* 0x000000001f087348 */ /* 0x000fea0003c00000 */
[----:B------:R0:W1:Y:S02]  /*3870*/  SHFL.UP P0, R29, R32, R33, R34 ;  /* 0x04000021201d7389 */ /* 0x0000640000000022 */
[----:B01----:R-:W-:Y:S05]  /*3880*/  ENDCOLLECTIVE ;  /* 0x000000000000791b */ /* 0x003fea0003800000 */
.L_x_2177:
        /* <DEDUP_REMOVED lines=8> */
.L_x_2178:
[----:B------:R-:W-:Y:S01]  /*3910*/  MOV R32, R27 ;  /* 0x0000001b00207202 */ /* 0x000fe20000000f00 */
[----:B------:R-:W-:Y:S01]  /*3920*/  IMAD.MOV.U32 R33, RZ, RZ, 0x4 ;  /* 0x00000004ff217424 */ /* 0x000fe200078e00ff */
[----:B------:R-:W-:-:S07]  /*3930*/  MOV R28, R29 ;  /* 0x0000001d001c7202 */ /* 0x000fce0000000f00 */
[----:B------:R-:W-:Y:S05]  /*3940*/  WARPSYNC.COLLECTIVE R31, `(.L_x_2179) ;  /* 0x000000001f087348 */ /* 0x000fea0003c00000 */
[----:B------:R0:W1:Y:S02]  /*3950*/  SHFL.UP P0, R29, R32, R33, R34 ;  /* 0x04000021201d7389 */ /* 0x0000640000000022 */
[----:B01----:R-:W-:Y:S05]  /*3960*/  ENDCOLLECTIVE ;  /* 0x000000000000791b */ /* 0x003fea0003800000 */
.L_x_2179:
        /* <DEDUP_REMOVED lines=9> */
.L_x_2180:
        /* <DEDUP_REMOVED lines=8> */
.L_x_2181:
[----:B------:R-:W-:Y:S02]  /*3a80*/  IMAD.MOV.U32 R32, RZ, RZ, R26 ;  /* 0x000000ffff207224 */ /* 0x000fe400078e001a */
[----:B------:R-:W-:Y:S01]  /*3a90*/  HFMA2 R33, -RZ, RZ, 0, 4.76837158203125e-07 ;  /* 0x00000008ff217431 */ /* 0x000fe200000001ff */
[----:B------:R-:W-:-:S07]  /*3aa0*/  MOV R28, R29 ;  /* 0x0000001d001c7202 */ /* 0x000fce0000000f00 */
[----:B------:R-:W-:Y:S05]  /*3ab0*/  WARPSYNC.COLLECTIVE R31, `(.L_x_2182) ;  /* 0x000000001f087348 */ /* 0x000fea0003c00000 */
[----:B------:R0:W1:Y:S02]  /*3ac0*/  SHFL.UP P0, R29, R32, R33, R34 ;  /* 0x04000021201d7389 */ /* 0x0000640000000022 */
[----:B01----:R-:W-:Y:S05]  /*3ad0*/  ENDCOLLECTIVE ;  /* 0x000000000000791b */ /* 0x003fea0003800000 */
.L_x_2182:
[----:B------:R-:W-:-:S05]  /*3ae0*/  FADD.FTZ R28, R25, R28 ;  /* 0x0000001c191c7221 */ /* 0x000fca0000010000 */
[----:B------:R-:W-:Y:S02]  /*3af0*/  @P6 FSEL R25, R28, R25, !P5 ;  /* 0x000000191c196208 */ /* 0x000fe40006800000 */
[----:B------:R-:W-:Y:S02]  /*3b00*/  ISETP.NE.AND P5, PT, R26, RZ, PT ;  /* 0x000000ff1a00720c */ /* 0x000fe40003fa5270 */
[----:B------:R-:W-:Y:S02]  /*3b10*/  ISETP.GE.AND P6, PT, R22, 0x8, PT ;  /* 0x000000081600780c */ /* 0x000fe40003fc6270 */
[----:B------:R-:W-:Y:S02]  /*3b20*/  MOV R32, R24 ;  /* 0x0000001800207202 */ /* 0x000fe40000000f00 */
[----:B------:R-:W-:-:S09]  /*3b30*/  MOV R27, R29 ;  /* 0x0000001d001b7202 */ /* 0x000fd20000000f00 */
[----:B------:R-:W-:Y:S05]  /*3b40*/  WARPSYNC.COLLECTIVE R31, `(.L_x_2183) ;  /* 0x000000001f087348 */ /* 0x000fea0003c00000 */
[----:B------:R0:W1:Y:S02]  /*3b50*/  SHFL.UP P0, R29, R32, R33, R34 ;  /* 0x04000021201d7389 */ /* 0x0000640000000022 */
[----:B01----:R-:W-:Y:S05]  /*3b60*/  ENDCOLLECTIVE ;  /* 0x000000000000791b */ /* 0x003fea0003800000 */
.L_x_2183:
        /* <DEDUP_REMOVED lines=10> */
.L_x_2184:
[----:B------:R-:W-:Y:S01]  /*3c10*/  MOV R32, R27 ;  /* 0x0000001b00207202 */ /* 0x000fe20000000f00 */
[----:B------:R-:W-:Y:S01]  /*3c20*/  HFMA2 R33, -RZ, RZ, 0, 9.5367431640625e-07 ;  /* 0x00000010ff217431 */ /* 0x000fe200000001ff */
[----:B------:R-:W-:Y:S01]  /*3c30*/  ISETP.GE.AND P0, PT, R22, 0x8, PT ;  /* 0x000000081600780c */ /* 0x000fe20003f06270 */
[----:B------:R-:W-:-:S04]  /*3c40*/  IMAD.MOV.U32 R28, RZ, RZ, R29 ;  /* 0x000000ffff1c7224 */ /* 0x000fc800078e001d */
[----:B------:R-:W-:-:S08]  /*3c50*/  FADD.FTZ R28, R25, R28 ;  /* 0x0000001c191c7221 */ /* 0x000fd00000010000 */
[----:B------:R-:W-:-:S07]  /*3c60*/  @P0 FSEL R25, R28, R25, !P5 ;  /* 0x000000191c190208 */ /* 0x000fce0006800000 */
[----:B------:R-:W-:Y:S05]  /*3c70*/  WARPSYNC.COLLECTIVE R31, `(.L_x_2185) ;  /* 0x000000001f087348 */ /* 0x000fea0003c00000 */
[----:B------:R0:W1:Y:S02]  /*3c80*/  SHFL.UP P0, R29, R32, R33, R34 ;  /* 0x04000021201d7389 */ /* 0x0000640000000022 */
[----:B01----:R-:W-:Y:S05]  /*3c90*/  ENDCOLLECTIVE ;  /* 0x000000000000791b */ /* 0x003fea0003800000 */
.L_x_2185:
[----:B------:R-:W-:Y:S02]  /*3ca0*/  ISETP.NE.AND P5, PT, R27, RZ, PT ;  /* 0x000000ff1b00720c */ /* 0x000fe40003fa5270 */
[----:B------:R-:W-:Y:S01]  /*3cb0*/  MOV R32, R24 ;  /* 0x0000001800207202 */ /* 0x000fe20000000f00 */
[----:B------:R-:W-:-:S10]  /*3cc0*/  IMAD.MOV.U32 R22, RZ, RZ, R29 ;  /* 0x000000ffff167224 */ /* 0x000fd400078e001d */
[----:B------:R-:W-:Y:S05]  /*3cd0*/  WARPSYNC.COLLECTIVE R31, `(.L_x_2186) ;  /* 0x000000001f087348 */ /* 0x000fea0003c00000 */
[----:B------:R0:W1:Y:S02]  /*3ce0*/  SHFL.UP P0, R29, R32, R33, R34 ;  /* 0x04000021201d7389 */ /* 0x0000640000000022 */
[----:B01----:R-:W-:Y:S05]  /*3cf0*/  ENDCOLLECTIVE ;  /* 0x000000000000791b */ /* 0x003fea0003800000 */
.L_x_2186:
        /* <DEDUP_REMOVED lines=8> */
.L_x_2187:
[----:B------:R-:W-:Y:S01]  /*3d80*/  MOV R32, R26 ;  /* 0x0000001a00207202 */ /* 0x000fe20000000f00 */
[----:B------:R-:W-:Y:S01]  /*3d90*/  IMAD.MOV.U32 R33, RZ, RZ, 0x1 ;  /* 0x00000001ff217424 */ /* 0x000fe200078e00ff */
[----:B------:R-:W-:-:S07]  /*3da0*/  MOV R22, R29 ;  /* 0x0000001d00167202 */ /* 0x000fce0000000f00 */
[----:B------:R-:W-:Y:S05]  /*3db0*/  WARPSYNC.COLLECTIVE R31, `(.L_x_2188) ;  /* 0x000000001f087348 */ /* 0x000fea0003c00000 */
[----:B------:R0:W1:Y:S02]  /*3dc0*/  SHFL.UP P0, R29, R32, R33, R34 ;  /* 0x04000021201d7389 */ /* 0x0000640000000022 */
[----:B01----:R-:W-:Y:S05]  /*3dd0*/  ENDCOLLECTIVE ;  /* 0x000000000000791b */ /* 0x003fea0003800000 */
.L_x_2188:
[----:B------:R-:W-:-:S05]  /*3de0*/  FADD.FTZ R22, R25, R22 ;  /* 0x0000001619167221 */ /* 0x000fca0000010000 */
[----:B------:R-:W-:Y:S02]  /*3df0*/  @P6 FSEL R25, R22, R25, !P5 ;  /* 0x0000001916196208 */ /* 0x000fe40006800000 */
[----:B------:R-:W-:Y:S02]  /*3e00*/  MOV R32, R24 ;  /* 0x0000001800207202 */ /* 0x000fe40000000f00 */
[----:B------:R-:W-:-:S07]  /*3e10*/  MOV R26, R29 ;  /* 0x0000001d001a7202 */ /* 0x000fce0000000f00 */
[----:B------:R-:W-:Y:S05]  /*3e20*/  WARPSYNC.COLLECTIVE R31, `(.L_x_2189) ;  /* 0x000000001f087348 */ /* 0x000fea0003c00000 */
[----:B------:R0:W1:Y:S02]  /*3e30*/  SHFL.UP P0, R29, R32, R33, R34 ;  /* 0x04000021201d7389 */ /* 0x0000640000000022 */
[----:B01----:R-:W-:Y:S05]  /*3e40*/  ENDCOLLECTIVE ;  /* 0x000000000000791b */ /* 0x003fea0003800000 */
.L_x_2189:
[----:B------:R-:W-:Y:S01]  /*3e50*/  MOV R32, R25 ;  /* 0x0000001900207202 */ /* 0x000fe20000000f00 */
[----:B------:R-:W-:-:S07]  /*3e60*/  IMAD.MOV.U32 R22, RZ, RZ, R29 ;  /* 0x000000ffff167224 */ /* 0x000fce00078e001d */
[----:B------:R-:W-:Y:S05]  /*3e70*/  WARPSYNC.COLLECTIVE R31, `(.L_x_2190) ;  /* 0x000000001f087348 */ /* 0x000fea0003c00000 */
[----:B------:R0:W1:Y:S02]  /*3e80*/  SHFL.UP P0, R29, R32, R33, R34 ;  /* 0x04000021201d7389 */ /* 0x0000640000000022 */
[----:B01----:R-:W-:Y:S05]  /*3e90*/  ENDCOLLECTIVE ;  /* 0x000000000000791b */ /* 0x003fea0003800000 */
.L_x_2190:
[----:B------:R-:W-:Y:S01]  /*3ea0*/  MOV R28, R29 ;  /* 0x0000001d001c7202 */ /* 0x000fe20000000f00 */
[----:B------:R-:W-:Y:S06]  /*3eb0*/  BRA `(.L_x_2191) ;  /* 0xfffffff0003c7947 */ /* 0x000fec000383ffff */
.L_x_2192:
        /* <DEDUP_REMOVED lines=12> */
.L_x_3938:


//--------------------- .text._Z30group_norm_nhwc_bwd_sum_kernelI11Bf16IOBf16WLi196EEv26Group_norm_nhwc_bwd_params --------------------------
	.section	.text._Z30group_norm_nhwc_bwd_sum_kernelI11Bf16IOBf16WLi196EEv26Group_norm_nhwc_bwd_params,"ax",@progbits
	.align	128
        .global         _Z30group_norm_nhwc_bwd_sum_kernelI11Bf16IOBf16WLi196EEv26Group_norm_nhwc_bwd_params
        .type           _Z30group_norm_nhwc_bwd_sum_kernelI11Bf16IOBf16WLi196EEv26Group_norm_nhwc_bwd_params,@function
        .size           _Z30group_norm_nhwc_bwd_sum_kernelI11Bf16IOBf16WLi196EEv26Group_norm_nhwc_bwd_params,(.L_x_3939 - _Z30group_norm_nhwc_bwd_sum_kernelI11Bf16IOBf16WLi196EEv26Group_norm_nhwc_bwd_params)
        .other          _Z30group_norm_nhwc_bwd_sum_kernelI11Bf16IOBf16WLi196EEv26Group_norm_nhwc_bwd_params,@"STO_CUDA_ENTRY STV_DEFAULT"
_Z30group_norm_nhwc_bwd_sum_kernelI11Bf16IOBf16WLi196EEv26Group_norm_nhwc_bwd_params:
.text._Z30group_norm_nhwc_bwd_sum_kernelI11Bf16IOBf16WLi196EEv26Group_norm_nhwc_bwd_params:
        /* <DEDUP_REMOVED lines=20> */
[----:B------:R-:W-:Y:S01]  /*0140*/  IMAD.HI.U32 R3, R3, R9, R2 ;  /* 0x0000000903037227 */ /* 0x000fe200078e0002 */
[----:B------:R-:W-:-:S05]  /*0150*/  LOP3.LUT R9, RZ, R7, RZ, 0x33, !PT ;  /* 0x00000007ff097212 */ /* 0x000fca00078e33ff */
        /* <DEDUP_REMOVED lines=18> */
[----:B------:R-:W5:Y:S01]  /*0280*/  LDG.E.64 R16, desc[UR6][R16.64] ;  /* 0x0000000610107981 */ /* 0x000f62000c1e1b00 */
[----:B------:R-:W1:Y:S01]  /*0290*/  I2F.U32.RP R3, R7 ;  /* 0x0000000700037306 */ /* 0x000e620000209000 */
[----:B------:R-:W-:Y:S01]  /*02a0*/  SHF.R.S32.HI R15, RZ, 0x1f, R14 ;  /* 0x0000001fff0f7819 */ /* 0x000fe2000001140e */
[----:B------:R-:W-:Y:S01]  /*02b0*/  BSSY.RECONVERGENT B0, `(.L_x_2193) ;  /* 0x0000020000007945 */ /* 0x000fe20003800200 */
[----:B------:R-:W-:Y:S02]  /*02c0*/  CS2R R26, SRZ ;  /* 0x00000000001a7805 */ /* 0x000fe4000001ff00 */
[----:B------:R-:W-:-:S03]  /*02d0*/  ISETP.GE.AND.EX P0, PT, R15, UR11, PT, P0 ;  /* 0x0000000b0f007c0c */ /* 0x000fc6000bf06300 */
        /* <DEDUP_REMOVED lines=19> */
[----:B0-----:R-:W-:Y:S02]  /*0410*/  @P1 IADD3 R18, P3, PT, R19, R10, RZ ;  /* 0x0000000a13121210 */ /* 0x001fe40007f7e0ff */
[----:B------:R-:W2:Y:S02]  /*0420*/  LDG.E.U16 R10, desc[UR6][R4.64] ;  /* 0x00000006040a7981 */ /* 0x000ea4000c1e1500 */
[----:B------:R-:W-:Y:S02]  /*0430*/  @P1 IADD3.X R19, PT, PT, R8, R11, RZ, P3, !PT ;  /* 0x0000000b08131210 */ /* 0x000fe40001ffe4ff */
[----:B------:R-:W3:Y:S04]  /*0440*/  LDG.E.U16 R11, desc[UR6][R4.64+0x2] ;  /* 0x00000206040b7981 */ /* 0x000ee8000c1e1500 */
[----:B------:R-:W4:Y:S04]  /*0450*/  @P1 LDG.E.U16 R8, desc[UR6][R18.64] ;  /* 0x0000000612081981 */ /* 0x000f28000c1e1500 */
[----:B------:R-:W4:Y:S01]  /*0460*/  @P1 LDG.E.U16 R3, desc[UR6][R18.64+0x2] ;  /* 0x0000020612031981 */ /* 0x000f22000c1e1500 */
[----:B--2---:R-:W-:Y:S01]  /*0470*/  IMAD.U32 R10, R10, 0x10000, RZ ;  /* 0x000100000a0a7824 */ /* 0x004fe200078e00ff */
[----:B---3--:R-:W-:Y:S01]  /*0480*/  SHF.L.U32 R11, R11, 0x10, RZ ;  /* 0x000000100b0b7819 */ /* 0x008fe200000006ff */
[----:B----4-:R-:W-:Y:S01]  /*0490*/  @P1 IMAD.U32 R27, R8, 0x10000, RZ ;  /* 0x00010000081b1824 */ /* 0x010fe200078e00ff */
[----:B------:R-:W-:-:S07]  /*04a0*/  @P1 SHF.L.U32 R26, R3, 0x10, RZ ;  /* 0x00000010031a1819 */ /* 0x000fce00000006ff */
.L_x_2194:
[----:B------:R-:W-:Y:S05]  /*04b0*/  BSYNC.RECONVERGENT B0 ;  /* 0x0000000000007941 */ /* 0x000fea0003800200 */
.L_x_2193:
[----:B-----5:R-:W-:Y:S01]  /*04c0*/  FFMA.FTZ R8, -R16, R16, R17 ;  /* 0x0000001010087223 */ /* 0x020fe20000010111 */
[----:B------:R-:W0:Y:S01]  /*04d0*/  S2UR UR4, SR_CTAID.Y ;  /* 0x00000000000479c3 */ /* 0x000e220000002600 */
[C---:B------:R-:W-:Y:S01]  /*04e0*/  IMAD R4, R7.reuse, R13, R0 ;  /* 0x0000000d07047224 */ /* 0x040fe200078e0200 */
[----:B------:R-:W-:Y:S02]  /*04f0*/  ISETP.NE.U32.AND P4, PT, R7, RZ, PT ;  /* 0x000000ff0700720c */ /* 0x000fe40003f85070 */
[----:B------:R-:W-:Y:S02]  /*0500*/  FSETP.GTU.FTZ.AND P2, PT, R8, RZ, PT ;  /* 0x000000ff0800720b */ /* 0x000fe40003f5c000 */
[C---:B------:R-:W-:Y:S02]  /*0510*/  ISETP.GE.U32.AND P1, PT, R4.reuse, R7, PT ;  /* 0x000000070400720c */ /* 0x040fe40003f26070 */
[----:B------:R-:W1:Y:S09]  /*0520*/  LDC.64 R28, c[0x0][0x400] ;  /* 0x00010000ff1c7b82 */ /* 0x000e720000000a00 */
[----:B------:R-:W2:Y:S02]  /*0530*/  @P2 LDC R13, c[0x0][0x3c0] ;  /* 0x0000f000ff0d2b82 */ /* 0x000ea40000000800 */
[----:B------:R-:W-:Y:S01]  /*0540*/  @P1 IMAD.IADD R4, R4, 0x1, -R7 ;  /* 0x0000000104041824 */ /* 0x000fe200078e0a07 */
[----:B------:R-:W-:Y:S01]  /*0550*/  @P1 IADD3 R6, PT, PT, R6, 0x1, RZ ;  /* 0x0000000106061810 */ /* 0x000fe20007ffe0ff */
[----:B0-----:R-:W-:-:S03]  /*0560*/  IMAD R19, R2, UR4, RZ ;  /* 0x0000000402137c24 */ /* 0x001fc6000f8e02ff */
[----:B------:R-:W-:Y:S02]  /*0570*/  ISETP.GE.U32.AND P3, PT, R4, R7, PT ;  /* 0x000000070400720c */ /* 0x000fe40003f66070 */
[----:B------:R-:W-:Y:S02]  /*0580*/  CS2R R4, SRZ ;  /* 0x0000000000047805 */ /* 0x000fe4000001ff00 */
[----:B------:R-:W-:Y:S02]  /*0590*/  SHF.R.S32.HI R18, RZ, 0x1f, R19 ;  /* 0x0000001fff127819 */ /* 0x000fe40000011413 */
[----:B------:R-:W-:-:S04]  /*05a0*/  IADD3 R3, P5, PT, R19, R2, RZ ;  /* 0x0000000213037210 */ /* 0x000fc80007fbe0ff */
[----:B------:R-:W-:Y:S02]  /*05b0*/  LEA.HI.X.SX32 R2, R2, R18, 0x1, P5 ;  /* 0x0000001202027211 */ /* 0x000fe400028f0eff */
[----:B-1----:R-:W-:Y:S01]  /*05c0*/  ISETP.LT.U32.AND P1, PT, R3, R28, PT ;  /* 0x0000001c0300720c */ /* 0x002fe20003f21070 */
[----:B------:R-:W-:-:S03]  /*05d0*/  @P3 VIADD R6, R6, 0x1 ;  /* 0x0000000106063836 */ /* 0x000fc60000000000 */
[----:B------:R-:W-:Y:S01]  /*05e0*/  ISETP.LT.AND.EX P1, PT, R2, R29, PT, P1 ;  /* 0x0000001d0200720c */ /* 0x000fe20003f21310 */
[----:B--2---:R-:W-:Y:S01]  /*05f0*/  @P2 FADD.FTZ R13, R8, R13 ;  /* 0x0000000d080d2221 */ /* 0x004fe20000010000 */
[----:B------:R-:W-:Y:S01]  /*0600*/  HFMA2 R8, -RZ, RZ, 1.875, 0 ;  /* 0x3f800000ff087431 */ /* 0x000fe200000001ff */
[----:B------:R-:W-:Y:S02]  /*0610*/  SEL R9, R9, R6, !P4 ;  /* 0x0000000609097207 */ /* 0x000fe40006000000 */
[----:B------:R-:W-:Y:S02]  /*0620*/  SEL R28, R3, R28, P1 ;  /* 0x0000001c031c7207 */ /* 0x000fe40000800000 */
[----:B------:R-:W-:Y:S01]  /*0630*/  MOV R6, RZ ;  /* 0x000000ff00067202 */ /* 0x000fe20000000f00 */
[----:B------:R0:W1:Y:S01]  /*0640*/  @P2 MUFU.RSQ R8, R13 ;  /* 0x0000000d00082308 */ /* 0x0000620000001400 */
[----:B------:R-:W-:Y:S01]  /*0650*/  ISETP.GT.AND P1, PT, R28, R19, PT ;  /* 0x000000131c00720c */ /* 0x000fe20003f24270 */
[----:B------:R-:W-:-:S04]  /*0660*/  IMAD.MOV R2, RZ, RZ, -R9 ;  /* 0x000000ffff027224 */ /* 0x000fc800078e0a09 */
[----:B------:R-:W-:Y:S01]  /*0670*/  IMAD R7, R7, R2, R0 ;  /* 0x0000000207077224 */ /* 0x000fe200078e0200 */
[----:B------:R-:W-:Y:S01]  /*0680*/  CS2R R2, SRZ ;  /* 0x0000000000027805 */ /* 0x000fe2000001ff00 */
        /* <DEDUP_REMOVED lines=14> */
[----:B------:R-:W-:Y:S02]  /*0770*/  ISETP.GT.U32.AND P1, PT, R2, -0x4, PT ;  /* 0xfffffffc0200780c */ /* 0x000fe40003f24070 */
[----:B------:R-:W-:Y:S02]  /*0780*/  CS2R R2, SRZ ;  /* 0x0000000000027805 */ /* 0x000fe4000001ff00 */
[----:B------:R-:W-:-:S09]  /*0790*/  LOP3.LUT R28, R27, 0x3, RZ, 0xc0, !PT ;  /* 0x000000031b1c7812 */ /* 0x000fd200078ec0ff */
[----:B------:R-:W-:Y:S05]  /*07a0*/  @P1 BRA `(.L_x_2197) ;  /* 0x0000000800f01947 */ /* 0x000fea0003800000 */
[----:B------:R-:W-:Y:S01]  /*07b0*/  LOP3.LUT R18, R27, 0xfffffffc, RZ, 0xc0, !PT ;  /* 0xfffffffc1b127812 */ /* 0x000fe200078ec0ff */
[----:B------:R-:W-:Y:S01]  /*07c0*/  VIADD R26, R17, 0x1 ;  /* 0x00000001111a7836 */ /* 0x000fe20000000000 */
[----:B------:R-:W-:-:S03]  /*07d0*/  MOV R0, RZ ;  /* 0x000000ff00007202 */ /* 0x000fc60000000f00 */
[----:B------:R-:W-:-:S07]  /*07e0*/  IMAD.MOV R17, RZ, RZ, -R18 ;  /* 0x000000ffff117224 */ /* 0x000fce00078e0a12 */
.L_x_2198:
        /* <DEDUP_REMOVED lines=33> */
[----:B------:R0:W4:Y:S01]  /*0a00*/  @!P0 LDG.E R20, desc[UR6][R30.64] ;  /* 0x000000061e148981 */ /* 0x000122000c1e1900 */
[----:B--2---:R-:W-:-:S04]  /*0a10*/  @!P0 IADD3 R22, P1, PT, R19, R22, RZ ;  /* 0x0000001613168210 */ /* 0x004fc80007f3e0ff */
[----:B------:R-:W-:Y:S02]  /*0a20*/  @!P0 IADD3.X R23, PT, PT, R18, R23, RZ, P1, !PT ;  /* 0x0000001712178210 */ /* 0x000fe40000ffe4ff */
[----:B------:R-:W-:Y:S01]  /*0a30*/  PRMT R34, RZ, 0x7610, R34 ;  /* 0x00007610ff227816 */ /* 0x000fe20000000022 */
[----:B------:R-:W2:Y:S02]  /*0a40*/  @!P0 LDC.64 R18, c[0x0][0x3f8] ;  /* 0x0000fe00ff128b82 */ /* 0x000ea40000000a00 */
[----:B------:R1:W4:Y:S01]  /*0a50*/  @!P0 LDG.E R21, desc[UR6][R22.64] ;  /* 0x0000000616158981 */ /* 0x000322000c1e1900 */
[----:B------:R-:W-:Y:S02]  /*0a60*/  PRMT R35, RZ, 0x7610, R35 ;  /* 0x00007610ff237816 */ /* 0x000fe40000000023 */
[----:B-----5:R-:W-:Y:S02]  /*0a70*/  PRMT R33, RZ, 0x7610, R33 ;  /* 0x00007610ff217816 */ /* 0x020fe40000000021 */
[----:B---3--:R-:W-:-:S02]  /*0a80*/  @!P0 PRMT R34, R29, 0x7610, R34 ;  /* 0x000076101d228816 */ /* 0x008fc40000000022 */
[----:B------:R-:W-:Y:S02]  /*0a90*/  @!P0 PRMT R33, R29, 0x7632, R33 ;  /* 0x000076321d218816 */ /* 0x000fe40000000021 */
[----:B------:R-:W-:Y:S01]  /*0aa0*/  PRMT R29, RZ, 0x7610, R29 ;  /* 0x00007610ff1d7816 */ /* 0x000fe2000000001d */
[----:B------:R-:W-:Y:S01]  /*0ab0*/  IMAD.U32 R37, R34, 0x10000, RZ ;  /* 0x0001000022257824 */ /* 0x000fe200078e00ff */
[C---:B------:R-:W-:Y:S02]  /*0ac0*/  @!P0 PRMT R35, R32.reuse, 0x7610, R35 ;  /* 0x0000761020238816 */ /* 0x040fe40000000023 */
[----:B------:R-:W-:Y:S01]  /*0ad0*/  @!P0 PRMT R29, R32, 0x7632, R29 ;  /* 0x00007632201d8816 */ /* 0x000fe2000000001d */
[----:B------:R-:W-:Y:S01]  /*0ae0*/  FADD.FTZ R37, -R16, R37 ;  /* 0x0000002510257221 */ /* 0x000fe20000010100 */
[----:B0-----:R-:W-:Y:S01]  /*0af0*/  SHF.L.U32 R30, R35, 0x10, RZ ;  /* 0x00000010231e7819 */ /* 0x001fe200000006ff */
[----:B------:R-:W-:Y:S02]  /*0b00*/  @!P0 VIADD R35, R26, 0x1 ;  /* 0x000000011a238836 */ /* 0x000fe40000000000 */
[----:B-1----:R-:W-:-:S02]  /*0b10*/  FMUL.FTZ R37, R37, R8 ;  /* 0x0000000825257220 */ /* 0x002fc40000410000 */
[C---:B------:R-:W-:Y:S01]  /*0b20*/  FADD.FTZ R22, R30.reuse, R3 ;  /* 0x000000031e167221 */ /* 0x040fe20000010000 */
[----:B------:R-:W-:Y:S01]  /*0b30*/  SHF.L.U32 R3, R33, 0x10, RZ ;  /* 0x0000001021037819 */ /* 0x000fe200000006ff */
[C---:B------:R-:W-:Y:S01]  /*0b40*/  FFMA.FTZ R23, R30.reuse, R37, R5 ;  /* 0x000000251e177223 */ /* 0x040fe20000010005 */
[----:B------:R-:W-:Y:S01]  /*0b50*/  FMUL.FTZ R5, R30, R10 ;  /* 0x0000000a1e057220 */ /* 0x000fe20000410000 */
[----:B------:R-:W-:-:S03]  /*0b60*/  @!P0 SHF.R.S32.HI R31, RZ, 0x1f, R35 ;  /* 0x0000001fff1f8819 */ /* 0x000fc60000011423 */
[----:B------:R-:W-:Y:S01]  /*0b70*/  FFMA.FTZ R32, R37, R5, R2 ;  /* 0x0000000525207223 */ /* 0x000fe20000010002 */
[----:B------:R-:W-:Y:S01]  /*0b80*/  FADD.FTZ R37, -R16, R3 ;  /* 0x0000000310257221 */ /* 0x000fe20000010100 */
[----:B------:R-:W-:Y:S01]  /*0b90*/  FADD.FTZ R33, R5, R0 ;  /* 0x0000000005217221 */ /* 0x000fe20000010000 */
[----:B--2---:R-:W-:Y:S01]  /*0ba0*/  @!P0 IMAD R0, R31, R18, RZ ;  /* 0x000000121f008224 */ /* 0x004fe200078e02ff */
[----:B------:R-:W-:Y:S01]  /*0bb0*/  @!P0 MOV R3, R13 ;  /* 0x0000000d00038202 */ /* 0x000fe20000000f00 */
[----:B------:R-:W-:Y:S02]  /*0bc0*/  @!P0 IMAD.MOV.U32 R2, RZ, RZ, R24 ;  /* 0x000000ffff028224 */ /* 0x000fe400078e0018 */
[----:B------:R-:W-:Y:S01]  /*0bd0*/  FMUL.FTZ R37, R37, R8 ;  /* 0x0000000825257220 */ /* 0x000fe20000410000 */
[----:B------:R-:W-:Y:S02]  /*0be0*/  IMAD.U32 R5, R29, 0x10000, RZ ;  /* 0x000100001d057824 */ /* 0x000fe400078e00ff */
[----:B------:R-:W-:-:S02]  /*0bf0*/  @!P0 IMAD R19, R35, R19, R0 ;  /* 0x0000001323138224 */ /* 0x000fc400078e0200 */
[----:B------:R-:W-:Y:S01]  /*0c00*/  FFMA.FTZ R29, R5, R37, R6 ;  /* 0x00000025051d7223 */ /* 0x000fe20000010006 */
[----:B------:R-:W-:-:S04]  /*0c10*/  @!P0 IMAD.WIDE.U32 R30, R35, R18, R2 ;  /* 0x00000012231e8225 */ /* 0x000fc800078e0002 */
[C---:B------:R-:W-:Y:S01]  /*0c20*/  FADD.FTZ R0, R5.reuse, R4 ;  /* 0x0000000405007221 */ /* 0x040fe20000010000 */
[----:B------:R-:W-:Y:S01]  /*0c30*/  FMUL.FTZ R6, R5, R11 ;  /* 0x0000000b05067220 */ /* 0x000fe20000410000 */
[----:B------:R-:W0:Y:S01]  /*0c40*/  @!P0 LDC.64 R2, c[0x0][0x3a0] ;  /* 0x0000e800ff028b82 */ /* 0x000e220000000a00 */
[----:B------:R-:W-:Y:S02]  /*0c50*/  PRMT R35, RZ, 0x7610, R35 ;  /* 0x00007610ff237816 */ /* 0x000fe40000000023 */
[----:B------:R-:W-:Y:S01]  /*0c60*/  @!P0 IADD3 R19, PT, PT, R31, R19, RZ ;  /* 0x000000131f138210 */ /* 0x000fe20007ffe0ff */
[----:B------:R-:W-:Y:S01]  /*0c70*/  FFMA.FTZ R32, R37, R6, R32 ;  /* 0x0000000625207223 */ /* 0x000fe20000010020 */
[----:B------:R-:W-:Y:S01]  /*0c80*/  FADD.FTZ R6, R6, R33 ;  /* 0x0000002106067221 */ /* 0x000fe20000010000 */
[C---:B------:R-:W-:Y:S01]  /*0c90*/  @!P0 IMAD.SHL.U32 R33, R30.reuse, 0x2, RZ ;  /* 0x000000021e218824 */ /* 0x040fe200078e00ff */
[----:B------:R-:W-:Y:S01]  /*0ca0*/  @!P0 SHF.L.U64.HI R34, R30, 0x1, R19 ;  /* 0x000000011e228819 */ /* 0x000fe20000010213 */
        /* <DEDUP_REMOVED lines=8> */
[----:B------:R-:W-:Y:S02]  /*0d30*/  @!P0 PRMT R35, R21, 0x7632, R35 ;  /* 0x0000763215238816 */ /* 0x000fe40000000023 */
[----:B-1----:R-:W-:Y:S01]  /*0d40*/  @!P0 IADD3 R20, P2, PT, R33, R4, RZ ;  /* 0x0000000421148210 */ /* 0x002fe20007f5e0ff */
[----:B------:R-:W3:Y:S01]  /*0d50*/  @!P0 LDG.E R36, desc[UR6][R36.64] ;  /* 0x0000000624248981 */ /* 0x000ee2000c1e1900 */
[----:B------:R-:W-:-:S04]  /*0d60*/  PRMT R33, RZ, 0x7610, R33 ;  /* 0x00007610ff217816 */ /* 0x000fc80000000021 */
[----:B------:R-:W-:Y:S01]  /*0d70*/  @!P0 PRMT R33, R21, 0x7610, R33 ;  /* 0x0000761015218816 */ /* 0x000fe20000000021 */
[----:B------:R-:W-:Y:S01]  /*0d80*/  @!P0 IMAD.X R21, R34, 0x1, R5, P2 ;  /* 0x0000000122158824 */ /* 0x000fe200010e0605 */
[----:B------:R-:W-:-:S04]  /*0d90*/  @!P0 IADD3 R5, PT, PT, R26, 0x2, RZ ;  /* 0x000000021a058810 */ /* 0x000fc80007ffe0ff */
[----:B------:R-:W-:Y:S01]  /*0da0*/  @!P0 SHF.R.S32.HI R3, RZ, 0x1f, R5 ;  /* 0x0000001fff038819 */ /* 0x000fe20000011405 */
[----:B------:R-:W4:Y:S04]  /*0db0*/  @!P0 LDG.E R20, desc[UR6][R20.64] ;  /* 0x0000000614148981 */ /* 0x000f28000c1e1900 */
        /* <DEDUP_REMOVED lines=10> */
[----:B0-----:R-:W-:-:S05]  /*0e60*/  @!P0 IADD3 R2, P1, PT, R19, R2, RZ ;  /* 0x0000000213028210 */ /* 0x001fca0007f3e0ff */
[----:B------:R-:W-:Y:S01]  /*0e70*/  @!P0 IMAD.X R3, R18, 0x1, R3, P1 ;  /* 0x0000000112038824 */ /* 0x000fe200008e0603 */
[----:B-1----:R-:W-:-:S04]  /*0e80*/  @!P0 IADD3 R4, P1, PT, R19, R4, RZ ;  /* 0x0000000413048210 */ /* 0x002fc80007f3e0ff */
[----:B------:R0:W2:Y:S01]  /*0e90*/  @!P0 LDG.E R2, desc[UR6][R2.64] ;  /* 0x0000000602028981 */ /* 0x0000a2000c1e1900 */
[----:B------:R-:W-:-:S05]  /*0ea0*/  @!P0 IADD3.X R5, PT, PT, R18, R5, RZ, P1, !PT ;  /* 0x0000000512058210 */ /* 0x000fca0000ffe4ff */
[----:B------:R1:W5:Y:S01]  /*0eb0*/  @!P0 LDG.E R4, desc[UR6][R4.64] ;  /* 0x0000000604048981 */ /* 0x000362000c1e1900 */
[----:B------:R-:W-:Y:S01]  /*0ec0*/  IMAD.U32 R31, R31, 0x10000, RZ ;  /* 0x000100001f1f7824 */ /* 0x000fe200078e00ff */
[----:B------:R-:W-:-:S03]  /*0ed0*/  SHF.L.U32 R19, R30, 0x10, RZ ;  /* 0x000000101e137819 */ /* 0x000fc600000006ff */
[----:B------:R-:W-:Y:S01]  /*0ee0*/  FADD.FTZ R31, -R16, R31 ;  /* 0x0000001f101f7221 */ /* 0x000fe20000010100 */
[----:B------:R-:W-:-:S03]  /*0ef0*/  IMAD.U32 R18, R33, 0x10000, RZ ;  /* 0x0001000021127824 */ /* 0x000fc600078e00ff */
[----:B------:R-:W-:Y:S01]  /*0f00*/  FMUL.FTZ R31, R31, R8 ;  /* 0x000000081f1f7220 */ /* 0x000fe20000410000 */
[----:B------:R-:W-:Y:S01]  /*0f10*/  FADD.FTZ R19, -R16, R19 ;  /* 0x0000001310137221 */ /* 0x000fe20000010100 */
[----:B------:R-:W-:Y:S01]  /*0f20*/  FADD.FTZ R22, R22, R18 ;  /* 0x0000001216167221 */ /* 0x000fe20000010000 */
[C---:B0-----:R-:W-:Y:S01]  /*0f30*/  FMUL.FTZ R3, R18.reuse, R10 ;  /* 0x0000000a12037220 */ /* 0x041fe20000410000 */
[----:B------:R-:W-:Y:S01]  /*0f40*/  FFMA.FTZ R23, R18, R31, R23 ;  /* 0x0000001f12177223 */ /* 0x000fe20000010017 */
[----:B------:R-:W-:Y:S01]  /*0f50*/  SHF.L.U32 R18, R35, 0x10, RZ ;  /* 0x0000001023127819 */ /* 0x000fe200000006ff */
[----:B------:R-:W-:Y:S01]  /*0f60*/  FMUL.FTZ R30, R19, R8 ;  /* 0x00000008131e7220 */ /* 0x000fe20000410000 */
[----:B------:R-:W-:Y:S01]  /*0f70*/  PRMT R21, RZ, 0x7610, R21 ;  /* 0x00007610ff157816 */ /* 0x000fe20000000015 */
[----:B------:R-:W-:Y:S02]  /*0f80*/  FFMA.FTZ R31, R31, R3, R32 ;  /* 0x000000031f1f7223 */ /* 0x000fe40000010020 */
[----:B-1----:R-:W-:Y:S01]  /*0f90*/  FMUL.FTZ R5, R18, R11 ;  /* 0x0000000b12057220 */ /* 0x002fe20000410000 */
[----:B------:R-:W-:Y:S01]  /*0fa0*/  FADD.FTZ R0, R0, R18 ;  /* 0x0000001200007221 */ /* 0x000fe20000010000 */
[----:B------:R-:W-:Y:S01]  /*0fb0*/  FFMA.FTZ R29, R18, R30, R29 ;  /* 0x0000001e121d7223 */ /* 0x000fe2000001001d */
[----:B------:R-:W-:Y:S01]  /*0fc0*/  FADD.FTZ R18, R6, R3 ;  /* 0x0000000306127221 */ /* 0x000fe20000010000 */
[----:B------:R-:W-:Y:S01]  /*0fd0*/  FFMA.FTZ R3, R30, R5, R31 ;  /* 0x000000051e037223 */ /* 0x000fe2000001001f */
[----:B------:R-:W-:-:S02]  /*0fe0*/  PRMT R30, RZ, 0x7610, R30 ;  /* 0x00007610ff1e7816 */ /* 0x000fc4000000001e */
[----:B------:R-:W-:Y:S02]  /*0ff0*/  PRMT R19, RZ, 0x7610, R19 ;  /* 0x00007610ff137816 */ /* 0x000fe40000000013 */
[----:B------:R-:W-:Y:S01]  /*1000*/  PRMT R6, RZ, 0x7610, R6 ;  /* 0x00007610ff067816 */ /* 0x000fe20000000006 */
[----:B------:R-:W-:Y:S01]  /*1010*/  FADD.FTZ R31, R5, R18 ;  /* 0x00000012051f7221 */ /* 0x000fe20000010000 */
[----:B------:R-:W-:Y:S02]  /*1020*/  PRMT R5, RZ, 0x7610, R5 ;  /* 0x00007610ff057816 */ /* 0x000fe40000000005 */
[----:B------:R-:W-:-:S04]  /*1030*/  IADD3 R17, PT, PT, R17, 0x4, RZ ;  /* 0x0000000411117810 */ /* 0x000fc80007ffe0ff */
[----:B------:R-:W-:Y:S02]  /*1040*/  ISETP.NE.AND P1, PT, R17, RZ, PT ;  /* 0x000000ff1100720c */ /* 0x000fe40003f25270 */
[----:B------:R-:W-:Y:S02]  /*1050*/  IADD3 R26, PT, PT, R26, 0x4, RZ ;  /* 0x000000041a1a7810 */ /* 0x000fe40007ffe0ff */
[----:B---3--:R-:W-:-:S05]  /*1060*/  @!P0 PRMT R21, R36, 0x7610, R21 ;  /* 0x0000761024158816 */ /* 0x008fca0000000015 */
[----:B------:R-:W-:-:S04]  /*1070*/  IMAD.U32 R21, R21, 0x10000, RZ ;  /* 0x0001000015157824 */ /* 0x000fc800078e00ff */
[----:B------:R-:W-:Y:S01]  /*1080*/  FADD.FTZ R21, -R16, R21 ;  /* 0x0000001510157221 */ /* 0x000fe20000010100 */
[----:B----4-:R-:W-:-:S03]  /*1090*/  @!P0 PRMT R30, R20, 0x7610, R30 ;  /* 0x00007610141e8816 */ /* 0x010fc6000000001e */
[----:B------:R-:W-:Y:S01]  /*10a0*/  FMUL.FTZ R32, R21, R8 ;  /* 0x0000000815207220 */ /* 0x000fe20000410000 */
[----:B------:R-:W-:Y:S02]  /*10b0*/  @!P0 PRMT R19, R36, 0x7632, R19 ;  /* 0x0000763224138816 */ /* 0x000fe40000000013 */
[----:B------:R-:W-:Y:S02]  /*10c0*/  SHF.L.U32 R30, R30, 0x10, RZ ;  /* 0x000000101e1e7819 */ /* 0x000fe400000006ff */
[----:B------:R-:W-:Y:S01]  /*10d0*/  @!P0 PRMT R6, R20, 0x7632, R6 ;  /* 0x0000763214068816 */ /* 0x000fe20000000006 */
[----:B------:R-:W-:Y:S02]  /*10e0*/  IMAD.U32 R19, R19, 0x10000, RZ ;  /* 0x0001000013137824 */ /* 0x000fe400078e00ff */
[----:B------:R-:W-:Y:S01]  /*10f0*/  FADD.FTZ R22, R22, R30 ;  /* 0x0000001e16167221 */ /* 0x000fe20000010000 */
[C---:B------:R-:W-:Y:S01]  /*1100*/  FFMA.FTZ R23, R30.reuse, R32, R23 ;  /* 0x000000201e177223 */ /* 0x040fe20000010017 */
[----:B------:R-:W-:Y:S01]  /*1110*/  FMUL.FTZ R30, R30, R10 ;  /* 0x0000000a1e1e7220 */ /* 0x000fe20000410000 */
[----:B------:R-:W-:Y:S01]  /*1120*/  SHF.L.U32 R18, R6, 0x10, RZ ;  /* 0x0000001006127819 */ /* 0x000fe200000006ff */
[----:B------:R-:W-:-:S02]  /*1130*/  FADD.FTZ R19, -R16, R19 ;  /* 0x0000001310137221 */ /* 0x000fc40000010100 */
[----:B------:R-:W-:Y:S01]  /*1140*/  FADD.FTZ R6, R31, R30 ;  /* 0x0000001e1f067221 */ /* 0x000fe20000010000 */
[--C-:B------:R-:W-:Y:S01]  /*1150*/  FFMA.FTZ R30, R32, R30, R3.reuse ;  /* 0x0000001e201e7223 */ /* 0x100fe20000010003 */
[----:B------:R-:W-:Y:S02]  /*1160*/  PRMT R3, RZ, 0x7610, R3 ;  /* 0x00007610ff037816 */ /* 0x000fe40000000003 */
[----:B------:R-:W-:Y:S01]  /*1170*/  PRMT R20, RZ, 0x7610, R20 ;  /* 0x00007610ff147816 */ /* 0x000fe20000000014 */
[----:B------:R-:W-:Y:S01]  /*1180*/  FMUL.FTZ R19, R19, R8 ;  /* 0x0000000813137220 */ /* 0x000fe20000410000 */
[----:B------:R-:W-:-:S03]  /*1190*/  FADD.FTZ R0, R0, R18 ;  /* 0x0000001200007221 */ /* 0x000fc60000010000 */
[C---:B------:R-:W-:Y:S01]  /*11a0*/  FFMA.FTZ R29, R18.reuse, R19, R29 ;  /* 0x00000013121d7223 */ /* 0x040fe2000001001d */
[----:B------:R-:W-:-:S04]  /*11b0*/  FMUL.FTZ R18, R18, R11 ;  /* 0x0000000b12127220 */ /* 0x000fc80000410000 */
[----:B------:R-:W-:Y:S01]  /*11c0*/  FADD.FTZ R6, R18, R6 ;  /* 0x0000000612067221 */ /* 0x000fe20000010000 */
[----:B------:R-:W-:Y:S01]  /*11d0*/  FFMA.FTZ R18, R19, R18, R30 ;  /* 0x0000001213127223 */ /* 0x000fe2000001001e */
[----:B--2---:R-:W-:Y:S02]  /*11e0*/  @!P0 PRMT R5, R2, 0x7610, R5 ;  /* 0x0000761002058816 */ /* 0x004fe40000000005 */
        /* <DEDUP_REMOVED lines=11> */
[C---:B------:R-:W-:Y:S01]  /*12a0*/  FFMA.FTZ R5, R20.reuse, R21, R23 ;  /* 0x0000001514057223 */ /* 0x040fe20000010017 */
[----:B------:R-:W-:Y:S01]  /*12b0*/  FMUL.FTZ R23, R20, R10 ;  /* 0x0000000a14177220 */ /* 0x000fe20000410000 */
[----:B------:R-:W-:Y:S01]  /*12c0*/  FADD.FTZ R3, R22, R20 ;  /* 0x0000001416037221 */ /* 0x000fe20000010000 */
        /* <DEDUP_REMOVED lines=10> */
.L_x_2197:
        /* <DEDUP_REMOVED lines=12> */
[C---:B------:R-:W-:Y:S02]  /*1430*/  @!P0 VIADD R31, R17.reuse, 0x1 ;  /* 0x00000001111f8836 */ /* 0x040fe40000000000 */
        /* <DEDUP_REMOVED lines=9> */
[C---:B0-----:R-:W-:Y:S02]  /*14d0*/  @!P0 IADD3 R26, P2, PT, R27.reuse, R22, RZ ;  /* 0x000000161b1a8210 */ /* 0x041fe40007f5e0ff */
[----:B--2---:R-:W-:Y:S02]  /*14e0*/  @!P0 IADD3 R18, P3, PT, R27, R18, RZ ;  /* 0x000000121b128210 */ /* 0x004fe40007f7e0ff */
[C---:B------:R-:W-:Y:S02]  /*14f0*/  @!P0 IADD3.X R27, PT, PT, R28.reuse, R23, RZ, P2, !PT ;  /* 0x000000171c1b8210 */ /* 0x040fe400017fe4ff */
[----:B------:R-:W-:Y:S01]  /*1500*/  @!P0 IADD3.X R19, PT, PT, R28, R19, RZ, P3, !PT ;  /* 0x000000131c138210 */ /* 0x000fe20001ffe4ff */
[----:B------:R-:W0:Y:S01]  /*1510*/  @!P0 LDC.64 R22, c[0x0][0x398] ;  /* 0x0000e600ff168b82 */ /* 0x000e220000000a00 */
[----:B------:R-:W-:Y:S01]  /*1520*/  @!P0 SHF.R.S32.HI R28, RZ, 0x1f, R31 ;  /* 0x0000001fff1c8819 */ /* 0x000fe2000001141f */
[----:B------:R-:W2:Y:S04]  /*1530*/  @!P0 LDG.E R26, desc[UR6][R26.64] ;  /* 0x000000061a1a8981 */ /* 0x000ea8000c1e1900 */
[----:B------:R4:W5:Y:S01]  /*1540*/  @!P0 LDG.E R30, desc[UR6][R18.64] ;  /* 0x00000006121e8981 */ /* 0x000962000c1e1900 */
[----:B------:R-:W-:Y:S01]  /*1550*/  @!P0 IMAD R32, R28, UR10, RZ ;  /* 0x0000000a1c208c24 */ /* 0x000fe2000f8e02ff */
[----:B----4-:R-:W-:Y:S01]  /*1560*/  @!P0 MOV R19, R13 ;  /* 0x0000000d00138202 */ /* 0x010fe20000000f00 */
[----:B------:R-:W-:-:S04]  /*1570*/  @!P0 IMAD.MOV.U32 R18, RZ, RZ, R24 ;  /* 0x000000ffff128224 */ /* 0x000fc800078e0018 */
[----:B------:R-:W-:-:S04]  /*1580*/  @!P0 IMAD.WIDE.U32 R28, R31, UR10, R18 ;  /* 0x0000000a1f1c8c25 */ /* 0x000fc8000f8e0012 */
[----:B------:R-:W-:-:S04]  /*1590*/  @!P0 IMAD R31, R31, UR11, R32 ;  /* 0x0000000b1f1f8c24 */ /* 0x000fc8000f8e0220 */
[----:B------:R-:W-:Y:S01]  /*15a0*/  @!P0 IMAD.IADD R31, R29, 0x1, R31 ;  /* 0x000000011d1f8824 */ /* 0x000fe200078e021f */
[----:B------:R-:W-:-:S04]  /*15b0*/  @!P0 SHF.L.U32 R29, R28, 0x1, RZ ;  /* 0x000000011c1d8819 */ /* 0x000fc800000006ff */
[----:B------:R-:W-:Y:S02]  /*15c0*/  @!P0 SHF.L.U64.HI R28, R28, 0x1, R31 ;  /* 0x000000011c1c8819 */ /* 0x000fe4000001021f */
[C---:B---3--:R-:W-:Y:S02]  /*15d0*/  @!P0 IADD3 R20, P2, PT, R29.reuse, R20, RZ ;  /* 0x000000141d148210 */ /* 0x048fe40007f5e0ff */
[----:B0-----:R-:W-:-:S03]  /*15e0*/  @!P0 IADD3 R22, P3, PT, R29, R22, RZ ;  /* 0x000000161d168210 */ /* 0x001fc60007f7e0ff */
[C---:B------:R-:W-:Y:S01]  /*15f0*/  @!P0 IMAD.X R21, R28.reuse, 0x1, R21, P2 ;  /* 0x000000011c158824 */ /* 0x040fe200010e0615 */
[----:B------:R-:W-:-:S04]  /*1600*/  @!P0 IADD3.X R23, PT, PT, R28, R23, RZ, P3, !PT ;  /* 0x000000171c178210 */ /* 0x000fc80001ffe4ff */
[----:B------:R-:W3:Y:S04]  /*1610*/  @!P0 LDG.E R20, desc[UR6][R20.64] ;  /* 0x0000000614148981 */ /* 0x000ee8000c1e1900 */
[----:B------:R0:W4:Y:S01]  /*1620*/  @!P0 LDG.E R22, desc[UR6][R22.64] ;  /* 0x0000000616168981 */ /* 0x000122000c1e1900 */
[----:B------:R-:W-:Y:S01]  /*1630*/  PRMT R18, RZ, 0x7610, R18 ;  /* 0x00007610ff127816 */ /* 0x000fe20000000012 */
[----:B------:R-:W-:Y:S01]  /*1640*/  VIADD R17, R17, 0x2 ;  /* 0x0000000211117836 */ /* 0x000fe20000000000 */
[----:B------:R-:W-:Y:S02]  /*1650*/  PRMT R19, RZ, 0x7610, R19 ;  /* 0x00007610ff137816 */ /* 0x000fe40000000013 */
[----:B0-----:R-:W-:Y:S02]  /*1660*/  PRMT R23, RZ, 0x7610, R23 ;  /* 0x00007610ff177816 */ /* 0x001fe40000000017 */
[----:B--2---:R-:W-:-:S02]  /*1670*/  @!P0 PRMT R18, R26, 0x7610, R18 ;  /* 0x000076101a128816 */ /* 0x004fc40000000012 */
[----:B-----5:R-:W-:-:S03]  /*1680*/  @!P0 PRMT R19, R30, 0x7610, R19 ;  /* 0x000076101e138816 */ /* 0x020fc60000000013 */
[----:B------:R-:W-:Y:S01]  /*1690*/  IMAD.U32 R27, R18, 0x10000, RZ ;  /* 0x00010000121b7824 */ /* 0x000fe200078e00ff */
[----:B------:R-:W-:Y:S02]  /*16a0*/  PRMT R18, RZ, 0x7610, R18 ;  /* 0x00007610ff127816 */ /* 0x000fe40000000012 */
[----:B------:R-:W-:Y:S01]  /*16b0*/  SHF.L.U32 R28, R19, 0x10, RZ ;  /* 0x00000010131c7819 */ /* 0x000fe200000006ff */
[----:B------:R-:W-:Y:S01]  /*16c0*/  FADD.FTZ R27, -R16, R27 ;  /* 0x0000001b101b7221 */ /* 0x000fe20000010100 */
[----:B------:R-:W-:Y:S02]  /*16d0*/  @!P0 PRMT R18, R26, 0x7632, R18 ;  /* 0x000076321a128816 */ /* 0x000fe40000000012 */
[----:B------:R-:W-:Y:S01]  /*16e0*/  PRMT R19, RZ, 0x7610, R19 ;  /* 0x00007610ff137816 */ /* 0x000fe20000000013 */
[----:B-1----:R-:W-:Y:S01]  /*16f0*/  FMUL.FTZ R27, R27, R8 ;  /* 0x000000081b1b7220 */ /* 0x002fe20000410000 */
[----:B------:R-:W-:Y:S01]  /*1700*/  FMUL.FTZ R21, R28, R10 ;  /* 0x0000000a1c157220 */ /* 0x000fe20000410000 */
[----:B------:R-:W-:Y:S01]  /*1710*/  PRMT R26, RZ, 0x7610, R26 ;  /* 0x00007610ff1a7816 */ /* 0x000fe2000000001a */
[----:B------:R-:W-:Y:S01]  /*1720*/  FADD.FTZ R3, R3, R28 ;  /* 0x0000001c03037221 */ /* 0x000fe20000010000 */
[----:B------:R-:W-:Y:S01]  /*1730*/  @!P0 PRMT R19, R30, 0x7632, R19 ;  /* 0x000076321e138816 */ /* 0x000fe20000000013 */
[----:B------:R-:W-:Y:S01]  /*1740*/  FADD.FTZ R0, R0, R21 ;  /* 0x0000001500007221 */ /* 0x000fe20000010000 */
[----:B------:R-:W-:Y:S01]  /*1750*/  FFMA.FTZ R2, R27, R21, R2 ;  /* 0x000000151b027223 */ /* 0x000fe20000010002 */
[----:B------:R-:W-:-:S02]  /*1760*/  IMAD.U32 R21, R18, 0x10000, RZ ;  /* 0x0001000012157824 */ /* 0x000fc400078e00ff */
[----:B------:R-:W-:Y:S01]  /*1770*/  FFMA.FTZ R5, R28, R27, R5 ;  /* 0x0000001b1c057223 */ /* 0x000fe20000010005 */
[----:B------:R-:W-:Y:S01]  /*1780*/  PRMT R27, RZ, 0x7610, R27 ;  /* 0x00007610ff1b7816 */ /* 0x000fe2000000001b */
[----:B------:R-:W-:Y:S01]  /*1790*/  FADD.FTZ R21, -R16, R21 ;  /* 0x0000001510157221 */ /* 0x000fe20000010100 */
[----:B------:R-:W-:Y:S02]  /*17a0*/  SHF.L.U32 R19, R19, 0x10, RZ ;  /* 0x0000001013137819 */ /* 0x000fe400000006ff */
[----:B------:R-:W-:Y:S01]  /*17b0*/  PRMT R18, RZ, 0x7610, R18 ;  /* 0x00007610ff127816 */ /* 0x000fe20000000012 */
[----:B------:R-:W-:Y:S02]  /*17c0*/  FMUL.FTZ R21, R21, R8 ;  /* 0x0000000815157220 */ /* 0x000fe40000410000 */
[----:B------:R-:W-:Y:S02]  /*17d0*/  FADD.FTZ R4, R4, R19 ;  /* 0x0000001304047221 */ /* 0x000fe40000010000 */
[C---:B------:R-:W-:Y:S01]  /*17e0*/  FFMA.FTZ R6, R19.reuse, R21, R6 ;  /* 0x0000001513067223 */ /* 0x040fe20000010006 */
[----:B------:R-:W-:Y:S01]  /*17f0*/  FMUL.FTZ R19, R19, R11 ;  /* 0x0000000b13137220 */ /* 0x000fe20000410000 */
[----:B---3--:R-:W-:-:S02]  /*1800*/  @!P0 PRMT R26, R20, 0x7610, R26 ;  /* 0x00007610141a8816 */ /* 0x008fc4000000001a */
[----:B------:R-:W-:Y:S02]  /*1810*/  @!P0 PRMT R23, R20, 0x7632, R23 ;  /* 0x0000763214178816 */ /* 0x000fe40000000017 */
[----:B----4-:R-:W-:Y:S01]  /*1820*/  @!P0 PRMT R27, R22, 0x7610, R27 ;  /* 0x00007610161b8816 */ /* 0x010fe2000000001b */
[----:B------:R-:W-:Y:S01]  /*1830*/  IMAD.U32 R29, R26, 0x10000, RZ ;  /* 0x000100001a1d7824 */ /* 0x000fe200078e00ff */
[----:B------:R-:W-:Y:S01]  /*1840*/  @!P0 PRMT R18, R22, 0x7632, R18 ;  /* 0x0000763216128816 */ /* 0x000fe20000000012 */
[----:B------:R-:W-:Y:S01]  /*1850*/  FFMA.FTZ R22, R21, R19, R2 ;  /* 0x0000001315167223 */ /* 0x000fe20000010002 */
[----:B------:R-:W-:Y:S01]  /*1860*/  SHF.L.U32 R23, R23, 0x10, RZ ;  /* 0x0000001017177819 */ /* 0x000fe200000006ff */
[----:B------:R-:W-:Y:S02]  /*1870*/  IMAD.U32 R20, R27, 0x10000, RZ ;  /* 0x000100001b147824 */ /* 0x000fe400078e00ff */
[----:B------:R-:W-:Y:S01]  /*1880*/  FADD.FTZ R29, -R16, R29 ;  /* 0x0000001d101d7221 */ /* 0x000fe20000010100 */
[----:B------:R-:W-:Y:S01]  /*1890*/  FADD.FTZ R27, R19, R0 ;  /* 0x00000000131b7221 */ /* 0x000fe20000010000 */
[----:B------:R-:W-:Y:S01]  /*18a0*/  SHF.L.U32 R19, R18, 0x10, RZ ;  /* 0x0000001012137819 */ /* 0x000fe200000006ff */
[----:B------:R-:W-:Y:S01]  /*18b0*/  FMUL.FTZ R0, R20, R10 ;  /* 0x0000000a14007220 */ /* 0x000fe20000410000 */
[-C--:B------:R-:W-:Y:S01]  /*18c0*/  FMUL.FTZ R29, R29, R8.reuse ;  /* 0x000000081d1d7220 */ /* 0x080fe20000410000 */
[----:B------:R-:W-:Y:S01]  /*18d0*/  FADD.FTZ R23, -R16, R23 ;  /* 0x0000001710177221 */ /* 0x000fe20000010100 */
[----:B------:R-:W-:Y:S01]  /*18e0*/  FADD.FTZ R3, R3, R20 ;  /* 0x0000001403037221 */ /* 0x000fe20000010000 */
[----:B------:R-:W-:Y:S01]  /*18f0*/  FMUL.FTZ R2, R19, R11 ;  /* 0x0000000b13027220 */ /* 0x000fe20000410000 */
[----:B------:R-:W-:Y:S01]  /*1900*/  FADD.FTZ R21, R27, R0 ;  /* 0x000000001b157221 */ /* 0x000fe20000010000 */
[----:B------:R-:W-:Y:S01]  /*1910*/  FMUL.FTZ R23, R23, R8 ;  /* 0x0000000817177220 */ /* 0x000fe20000410000 */
[----:B------:R-:W-:Y:S01]  /*1920*/  FFMA.FTZ R18, R29, R0, R22 ;  /* 0x000000001d127223 */ /* 0x000fe20000010016 */
[----:B------:R-:W-:Y:S01]  /*1930*/  FFMA.FTZ R5, R20, R29, R5 ;  /* 0x0000001d14057223 */ /* 0x000fe20000010005 */
[----:B------:R-:W-:Y:S01]  /*1940*/  FADD.FTZ R0, R2, R21 ;  /* 0x0000001502007221 */ /* 0x000fe20000010000 */
[----:B------:R-:W-:Y:S01]  /*1950*/  FADD.FTZ R4, R4, R19 ;  /* 0x0000001304047221 */ /* 0x000fe20000010000 */
[----:B------:R-:W-:Y:S01]  /*1960*/  FFMA.FTZ R6, R19, R23, R6 ;  /* 0x0000001713067223 */ /* 0x000fe20000010006 */
[----:B------:R-:W-:-:S07]  /*1970*/  FFMA.FTZ R2, R23, R2, R18 ;  /* 0x0000000217027223 */ /* 0x000fce0000010012 */
.L_x_2199:
[----:B------:R-:W-:Y:S05]  /*1980*/  @P1 BRA `(.L_x_2195) ;  /* 0x0000000c00f01947 */ /* 0x000fea0003800000 */
[----:B------:R-:W0:Y:S01]  /*1990*/  LDCU.64 UR10, c[0x0][0x3f8] ;  /* 0x00007f00ff0a77ac */ /* 0x000e220008000a00 */
[----:B------:R-:W-:Y:S01]  /*19a0*/  SHF.R.S32.HI R18, RZ, 0x1f, R17 ;  /* 0x0000001fff127819 */ /* 0x000fe20000011411 */
[----:B------:R-:W-:Y:S01]  /*19b0*/  BSSY.RECONVERGENT B0, `(.L_x_2200) ;  /* 0x000001c000007945 */ /* 0x000fe20003800200 */
[----:B------:R-:W-:Y:S02]  /*19c0*/  PRMT R20, RZ, 0x7610, R20 ;  /* 0x00007610ff147816 */ /* 0x000fe40000000014 */
[----:B------:R-:W-:Y:S02]  /*19d0*/  PRMT R21, RZ, 0x7610, R21 ;  /* 0x00007610ff157816 */ /* 0x000fe40000000015 */
[----:B0-----:R-:W-:Y:S01]  /*19e0*/  ISETP.GE.U32.AND P0, PT, R14, UR10, PT ;  /* 0x0000000a0e007c0c */ /* 0x001fe2000bf06070 */
[----:B------:R-:W-:Y:S01]  /*19f0*/  IMAD R18, R18, UR10, RZ ;  /* 0x0000000a12127c24 */ /* 0x000fe2000f8e02ff */
[----:B------:R-:W-:Y:S02]  /*1a00*/  MOV R14, R24 ;  /* 0x00000018000e7202 */ /* 0x000fe40000000f00 */
[----:B------:R-:W-:Y:S01]  /*1a10*/  ISETP.GE.AND.EX P0, PT, R15, UR11, PT, P0 ;  /* 0x0000000b0f007c0c */ /* 0x000fe2000bf06300 */
[----:B------:R-:W-:Y:S01]  /*1a20*/  IMAD R19, R17, UR11, R18 ;  /* 0x0000000b11137c24 */ /* 0x000fe2000f8e0212 */
[----:B------:R-:W-:-:S02]  /*1a30*/  MOV R15, R13 ;  /* 0x0000000d000f7202 */ /* 0x000fc40000000f00 */
[----:B------:R-:W-:Y:S01]  /*1a40*/  PRMT R13, RZ, 0x7610, R13 ;  /* 0x00007610ff0d7816 */ /* 0x000fe2000000000d */
[----:B------:R-:W-:Y:S01]  /*1a50*/  IMAD.WIDE.U32 R14, R17, UR10, R14 ;  /* 0x0000000a110e7c25 */ /* 0x000fe2000f8e000e */
[----:B------:R-:W-:-:S07]  /*1a60*/  PRMT R17, RZ, 0x7610, R17 ;  /* 0x00007610ff117816 */ /* 0x000fce0000000011 */
        /* <DEDUP_REMOVED lines=16> */
.L_x_2201:
[----:B------:R-:W-:Y:S05]  /*1b70*/  BSYNC.RECONVERGENT B0 ;  /* 0x0000000000007941 */ /* 0x000fea0003800200 */
.L_x_2200:
[----:B------:R-:W-:Y:S01]  /*1b80*/  SHF.L.U32 R17, R17, 0x10, RZ ;  /* 0x0000001011117819 */ /* 0x000fe200000006ff */
[----:B------:R-:W-:Y:S01]  /*1b90*/  IMAD.U32 R13, R13, 0x10000, RZ ;  /* 0x000100000d0d7824 */ /* 0x000fe200078e00ff */
[----:B------:R-:W-:-:S03]  /*1ba0*/  SHF.L.U32 R14, R21, 0x10, RZ ;  /* 0x00000010150e7819 */ /* 0x000fc600000006ff */
[C---:B------:R-:W-:Y:S01]  /*1bb0*/  FADD.FTZ R17, -R16.reuse, R17 ;  /* 0x0000001110117221 */ /* 0x040fe20000010100 */
[----:B------:R-:W-:Y:S01]  /*1bc0*/  FADD.FTZ R15, -R16, R13 ;  /* 0x0000000d100f7221 */ /* 0x000fe20000010100 */
[----:B------:R-:W-:Y:S01]  /*1bd0*/  SHF.L.U32 R13, R20, 0x10, RZ ;  /* 0x00000010140d7819 */ /* 0x000fe200000006ff */
[----:B------:R-:W-:Y:S01]  /*1be0*/  FMUL.FTZ R19, R14, R10 ;  /* 0x0000000a0e137220 */ /* 0x000fe20000410000 */
[-C--:B-1----:R-:W-:Y:S01]  /*1bf0*/  FMUL.FTZ R17, R17, R8.reuse ;  /* 0x0000000811117220 */ /* 0x082fe20000410000 */
[----:B------:R-:W-:Y:S01]  /*1c00*/  FMUL.FTZ R15, R15, R8 ;  /* 0x000000080f0f7220 */ /* 0x000fe20000410000 */
[----:B------:R-:W-:Y:S01]  /*1c10*/  FADD.FTZ R3, R3, R14 ;  /* 0x0000000e03037221 */ /* 0x000fe20000010000 */
        /* <DEDUP_REMOVED lines=9> */
.L_x_2196:
[C---:B------:R-:W-:Y:S01]  /*1cb0*/  IMAD.IADD R0, R28.reuse, 0x1, -R17 ;  /* 0x000000011c007824 */ /* 0x040fe200078e0a11 */
[----:B------:R-:W-:Y:S02]  /*1cc0*/  IADD3 R2, PT, PT, R28, -0x1, RZ ;  /* 0xffffffff1c027810 */ /* 0x000fe40007ffe0ff */
[----:B------:R-:W-:Y:S01]  /*1cd0*/  CS2R R4, SRZ ;  /* 0x0000000000047805 */ /* 0x000fe2000001ff00 */
[----:B------:R-:W-:Y:S01]  /*1ce0*/  IMAD.MOV.U32 R6, RZ, RZ, RZ ;  /* 0x000000ffff067224 */ /* 0x000fe200078e00ff */
[----:B------:R-:W-:Y:S02]  /*1cf0*/  LOP3.LUT R0, R0, 0x1, RZ, 0xc0, !PT ;  /* 0x0000000100007812 */ /* 0x000fe400078ec0ff */
[----:B------:R-:W-:Y:S02]  /*1d00*/  ISETP.NE.AND P2, PT, R17, R2, PT ;  /* 0x000000021100720c */ /* 0x000fe40003f45270 */
[----:B------:R-:W-:Y:S02]  /*1d10*/  CS2R R2, SRZ ;  /* 0x0000000000027805 */ /* 0x000fe4000001ff00 */
[----:B------:R-:W-:Y:S01]  /*1d20*/  ISETP.NE.U32.AND P1, PT, R0, 0x1, PT ;  /* 0x000000010000780c */ /* 0x000fe20003f25070 */
[----:B------:R-:W-:-:S12]  /*1d30*/  HFMA2 R0, -RZ, RZ, 0, 0 ;  /* 0x00000000ff007431 */ /* 0x000fd800000001ff */
[----:B------:R-:W-:Y:S05]  /*1d40*/  @P1 BRA `(.L_x_2202) ;  /* 0x0000000000f41947 */ /* 0x000fea0003800000 */
[----:B------:R-:W0:Y:S01]  /*1d50*/  @!P0 LDC.64 R2, c[0x0][0x3a0] ;  /* 0x0000e800ff028b82 */ /* 0x000e220000000a00 */
[----:B------:R-:W-:Y:S01]  /*1d60*/  @!P0 MOV R4, R24 ;  /* 0x0000001800048202 */ /* 0x000fe20000000f00 */
[----:B------:R-:W-:Y:S01]  /*1d70*/  @!P0 IMAD R18, R18, UR10, RZ ;  /* 0x0000000a12128c24 */ /* 0x000fe2000f8e02ff */
[----:B------:R-:W-:-:S03]  /*1d80*/  @!P0 MOV R5, R13 ;  /* 0x0000000d00058202 */ /* 0x000fc60000000f00 */
        /* <DEDUP_REMOVED lines=18> */
[----:B------:R-:W-:Y:S02]  /*1eb0*/  SHF.L.U32 R19, R0, 0x10, RZ ;  /* 0x0000001000137819 */ /* 0x000fe400000006ff */
[----:B------:R-:W-:Y:S01]  /*1ec0*/  PRMT R2, RZ, 0x7610, R2 ;  /* 0x00007610ff027816 */ /* 0x000fe20000000002 */
[C---:B------:R-:W-:Y:S01]  /*1ed0*/  FADD.FTZ R5, -R16.reuse, R5 ;  /* 0x0000000510057221 */ /* 0x040fe20000010100 */
[----:B------:R-:W-:Y:S01]  /*1ee0*/  PRMT R0, RZ, 0x7610, R0 ;  /* 0x00007610ff007816 */ /* 0x000fe20000000000 */
[----:B------:R-:W-:Y:S01]  /*1ef0*/  FADD.FTZ R19, -R16, R19 ;  /* 0x0000001310137221 */ /* 0x000fe20000010100 */
[C---:B--2---:R-:W-:Y:S01]  /*1f00*/  @!P0 PRMT R2, R14.reuse, 0x7610, R2 ;  /* 0x000076100e028816 */ /* 0x044fe20000000002 */
[-C--:B-1----:R-:W-:Y:S01]  /*1f10*/  FMUL.FTZ R4, R5, R8.reuse ;  /* 0x0000000805047220 */ /* 0x082fe20000410000 */
[----:B------:R-:W-:Y:S01]  /*1f20*/  @!P0 PRMT R0, R14, 0x7632, R0 ;  /* 0x000076320e008816 */ /* 0x000fe20000000000 */
[----:B------:R-:W-:Y:S02]  /*1f30*/  FMUL.FTZ R15, R19, R8 ;  /* 0x00000008130f7220 */ /* 0x000fe40000410000 */
[----:B------:R-:W-:Y:S01]  /*1f40*/  FFMA.FTZ R3, R4, R10, R27 ;  /* 0x0000000a04037223 */ /* 0x000fe2000001001b */
[----:B------:R-:W-:-:S02]  /*1f50*/  IMAD.U32 R2, R2, 0x10000, RZ ;  /* 0x0001000002027824 */ /* 0x000fc400078e00ff */
[----:B------:R-:W-:Y:S01]  /*1f60*/  FFMA.FTZ R5, R15, R11, R26 ;  /* 0x0000000b0f057223 */ /* 0x000fe2000001001a */
[----:B------:R-:W-:Y:S01]  /*1f70*/  SHF.L.U32 R0, R0, 0x10, RZ ;  /* 0x0000001000007819 */ /* 0x000fe200000006ff */
[----:B------:R-:W-:Y:S02]  /*1f80*/  FMUL.FTZ R6, R3, -1.4426950216293334961 ;  /* 0xbfb8aa3b03067820 */ /* 0x000fe40000410000 */
[----:B------:R-:W-:-:S04]  /*1f90*/  FMUL.FTZ R20, R5, -1.4426950216293334961 ;  /* 0xbfb8aa3b05147820 */ /* 0x000fc80000410000 */
[----:B------:R-:W0:Y:S04]  /*1fa0*/  MUFU.EX2 R6, R6 ;  /* 0x0000000600067308 */ /* 0x000e280000000800 */
[----:B------:R-:W1:Y:S01]  /*1fb0*/  MUFU.EX2 R20, R20 ;  /* 0x0000001400147308 */ /* 0x000e620000000800 */
        /* <DEDUP_REMOVED lines=15> */
[----:B------:R-:W-:Y:S01]  /*20b0*/  FADD.FTZ R5, RZ, R5 ;  /* 0x00000005ff057221 */ /* 0x000fe20000010000 */
[C---:B------:R-:W-:Y:S02]  /*20c0*/  FFMA.FTZ R6, R15.reuse, R14, RZ ;  /* 0x0000000e0f067223 */ /* 0x040fe400000100ff */
[----:B------:R-:W-:Y:S01]  /*20d0*/  FFMA.FTZ R2, R15, R0, R2 ;  /* 0x000000000f027223 */ /* 0x000fe20000010002 */
[----:B------:R-:W-:Y:S01]  /*20e0*/  FADD.FTZ R0, R0, R5 ;  /* 0x0000000500007221 */ /* 0x000fe20000010000 */
[----:B------:R-:W-:Y:S01]  /*20f0*/  FFMA.FTZ R5, R4, R3, RZ ;  /* 0x0000000304057223 */ /* 0x000fe200000100ff */
[----:B------:R-:W-:Y:S01]  /*2100*/  FADD.FTZ R3, RZ, R3 ;  /* 0x00000003ff037221 */ /* 0x000fe20000010000 */
[----:B------:R-:W-:-:S07]  /*2110*/  FADD.FTZ R4, RZ, R14 ;  /* 0x0000000eff047221 */ /* 0x000fce0000010000 */
.L_x_2202:
[----:B------:R-:W-:Y:S05]  /*2120*/  @!P2 BRA `(.L_x_2195) ;  /* 0x000000080008a947 */ /* 0x000fea0003800000 */
[----:B------:R-:W-:-:S07]  /*2130*/  IMAD.IADD R28, R17, 0x1, -R28 ;  /* 0x00000001111c7824 */ /* 0x000fce00078e0a1c */
.L_x_2203:
        /* <DEDUP_REMOVED lines=29> */
[----:B-----5:R-:W-:Y:S02]  /*2310*/  @!P0 IADD3 R20, P1, PT, R23, R14, RZ ;  /* 0x0000000e17148210 */ /* 0x020fe40007f3e0ff */
[----:B------:R-:W2:Y:S03]  /*2320*/  @!P0 LDG.E R19, desc[UR6][R18.64] ;  /* 0x0000000612138981 */ /* 0x000ea6000c1e1900 */
[----:B------:R-:W-:-:S02]  /*2330*/  @!P0 IMAD.X R21, R22, 0x1, R15, P1 ;  /* 0x0000000116158824 */ /* 0x000fc400008e060f */
[----:B------:R-:W0:Y:S03]  /*2340*/  @!P0 LDC.64 R14, c[0x0][0x398] ;  /* 0x0000e600ff0e8b82 */ /* 0x000e260000000a00 */
[----:B------:R4:W5:Y:S01]  /*2350*/  @!P0 LDG.E R20, desc[UR6][R20.64] ;  /* 0x0000000614148981 */ /* 0x000962000c1e1900 */
        /* <DEDUP_REMOVED lines=8> */
[----:B---3--:R-:W-:-:S02]  /*23e0*/  @!P0 PRMT R23, R31, 0x7610, R23 ;  /* 0x000076101f178816 */ /* 0x008fc40000000017 */
[----:B------:R-:W-:Y:S02]  /*23f0*/  @!P0 PRMT R22, R31, 0x7632, R22 ;  /* 0x000076321f168816 */ /* 0x000fe40000000016 */
[----:B------:R-:W-:-:S03]  /*2400*/  SHF.L.U32 R23, R23, 0x10, RZ ;  /* 0x0000001017177819 */ /* 0x000fc600000006ff */
[----:B----4-:R-:W-:Y:S02]  /*2410*/  IMAD.U32 R21, R22, 0x10000, RZ ;  /* 0x0001000016157824 */ /* 0x010fe400078e00ff */
[C---:B------:R-:W-:Y:S02]  /*2420*/  FADD.FTZ R23, -R16.reuse, R23 ;  /* 0x0000001710177221 */ /* 0x040fe40000010100 */
[----:B------:R-:W-:Y:S02]  /*2430*/  FADD.FTZ R21, -R16, R21 ;  /* 0x0000001510157221 */ /* 0x000fe40000010100 */
[-C--:B-1----:R-:W-:Y:S01]  /*2440*/  FMUL.FTZ R18, R23, R8.reuse ;  /* 0x0000000817127220 */ /* 0x082fe20000410000 */
[----:B------:R-:W-:Y:S01]  /*2450*/  PRMT R23, RZ, 0x7610, R23 ;  /* 0x00007610ff177816 */ /* 0x000fe20000000017 */
        /* <DEDUP_REMOVED lines=8> */
[C---:B--2---:R-:W-:Y:S02]  /*24e0*/  @!P0 PRMT R21, R19.reuse, 0x7610, R21 ;  /* 0x0000761013158816 */ /* 0x044fe40000000015 */
[----:B------:R-:W-:Y:S02]  /*24f0*/  @!P0 PRMT R23, R19, 0x7632, R23 ;  /* 0x0000763213178816 */ /* 0x000fe40000000017 */
[----:B------:R-:W-:Y:S01]  /*2500*/  PRMT R19, RZ, 0x7610, R19 ;  /* 0x00007610ff137816 */ /* 0x000fe20000000013 */
[----:B0-----:R-:W-:Y:S01]  /*2510*/  FADD.FTZ R31, R29, 1 ;  /* 0x3f8000001d1f7421 */ /* 0x001fe20000010000 */
[----:B------:R-:W-:-:S02]  /*2520*/  SHF.L.U32 R34, R23, 0x10, RZ ;  /* 0x0000001017227819 */ /* 0x000fc400000006ff */
[----:B-----5:R-:W-:Y:S01]  /*2530*/  @!P0 PRMT R19, R20, 0x7610, R19 ;  /* 0x0000761014138816 */ /* 0x020fe20000000013 */
[----:B-1----:R-:W-:Y:S01]  /*2540*/  FADD.FTZ R33, R32, 1 ;  /* 0x3f80000020217421 */ /* 0x002fe20000010000 */
[----:B------:R-:W-:Y:S01]  /*2550*/  PRMT R20, RZ, 0x7610, R20 ;  /* 0x00007610ff147816 */ /* 0x000fe20000000014 */
[----:B------:R-:W0:Y:S01]  /*2560*/  MUFU.RCP R31, R31 ;  /* 0x0000001f001f7308 */ /* 0x000e220000001000 */
[----:B------:R-:W-:Y:S02]  /*2570*/  SHF.L.U32 R35, R19, 0x10, RZ ;  /* 0x0000001013237819 */ /* 0x000fe400000006ff */
[----:B------:R-:W-:Y:S02]  /*2580*/  @!P0 PRMT R20, R20, 0x7632, R20 ;  /* 0x0000763214148816 */ /* 0x000fe40000000014 */
[----:B------:R-:W-:Y:S01]  /*2590*/  SHF.L.U32 R32, R21, 0x10, RZ ;  /* 0x0000001015207819 */ /* 0x000fe200000006ff */
[----:B------:R-:W-:Y:S02]  /*25a0*/  FADD.FTZ R35, -R16, R35 ;  /* 0x0000002310237221 */ /* 0x000fe40000010100 */
[----:B------:R-:W1:Y:S01]  /*25b0*/  MUFU.RCP R29, R33 ;  /* 0x00000021001d7308 */ /* 0x000e620000001000 */
[----:B------:R-:W-:-:S02]  /*25c0*/  IMAD.U32 R21, R20, 0x10000, RZ ;  /* 0x0001000014157824 */ /* 0x000fc400078e00ff */
[----:B------:R-:W-:Y:S01]  /*25d0*/  FMUL.FTZ R20, R35, R8 ;  /* 0x0000000823147220 */ /* 0x000fe20000410000 */
[----:B0-----:R-:W-:Y:S01]  /*25e0*/  FADD.FTZ R19, -R31, 1 ;  /* 0x3f8000001f137421 */ /* 0x001fe20000010100 */
[----:B------:R-:W-:-:S03]  /*25f0*/  FMUL.FTZ R31, R32, R31 ;  /* 0x0000001f201f7220 */ /* 0x000fc60000410000 */
[----:B------:R-:W-:Y:S01]  /*2600*/  FFMA.FTZ R30, R30, R19, 1 ;  /* 0x3f8000001e1e7423 */ /* 0x000fe20000010013 */
[----:B------:R-:W-:Y:S01]  /*2610*/  FADD.FTZ R19, -R16, R21 ;  /* 0x0000001510137221 */ /* 0x000fe20000010100 */
[----:B------:R-:W-:Y:S01]  /*2620*/  FFMA.FTZ R21, R20, R10, R27 ;  /* 0x0000000a14157223 */ /* 0x000fe2000001001b */
[----:B-1----:R-:W-:Y:S02]  /*2630*/  FADD.FTZ R33, -R29, 1 ;  /* 0x3f8000001d217421 */ /* 0x002fe40000010100 */
[----:B------:R-:W-:Y:S01]  /*2640*/  FMUL.FTZ R19, R19, R8 ;  /* 0x0000000813137220 */ /* 0x000fe20000410000 */
[----:B------:R-:W-:Y:S01]  /*2650*/  FMUL.FTZ R35, R21, -1.4426950216293334961 ;  /* 0xbfb8aa3b15237820 */ /* 0x000fe20000410000 */
[----:B------:R-:W-:Y:S01]  /*2660*/  FMUL.FTZ R31, R31, R30 ;  /* 0x0000001e1f1f7220 */ /* 0x000fe20000410000 */
[----:B------:R-:W-:Y:S01]  /*2670*/  FFMA.FTZ R32, R22, R33, 1 ;  /* 0x3f80000016207423 */ /* 0x000fe20000010021 */
[----:B------:R-:W-:Y:S01]  /*2680*/  FFMA.FTZ R22, R19, R11, R26 ;  /* 0x0000000b13167223 */ /* 0x000fe2000001001a */
[----:B------:R-:W-:Y:S01]  /*2690*/  FMUL.FTZ R29, R34, R29 ;  /* 0x0000001d221d7220 */ /* 0x000fe20000410000 */
[----:B------:R-:W-:Y:S01]  /*26a0*/  FADD.FTZ R3, R31, R3 ;  /* 0x000000031f037221 */ /* 0x000fe20000010000 */
[----:B------:R-:W0:Y:S01]  /*26b0*/  MUFU.EX2 R35, R35 ;  /* 0x0000002300237308 */ /* 0x000e220000000800 */
[----:B------:R-:W-:Y:S01]  /*26c0*/  FMUL.FTZ R33, R22, -1.4426950216293334961 ;  /* 0xbfb8aa3b16217820 */ /* 0x000fe20000410000 */
[----:B------:R-:W-:Y:S01]  /*26d0*/  FMUL.FTZ R29, R29, R32 ;  /* 0x000000201d1d7220 */ /* 0x000fe20000410000 */
[C---:B------:R-:W-:Y:S01]  /*26e0*/  FFMA.FTZ R5, R18.reuse, R31, R5 ;  /* 0x0000001f12057223 */ /* 0x040fe20000010005 */
[----:B------:R-:W-:Y:S01]  /*26f0*/  FMUL.FTZ R31, R31, R10 ;  /* 0x0000000a1f1f7220 */ /* 0x000fe20000410000 */
[----:B------:R-:W-:Y:S01]  /*2700*/  PRMT R32, RZ, 0x7610, R32 ;  /* 0x00007610ff207816 */ /* 0x000fe20000000020 */
[----:B------:R-:W-:Y:S01]  /*2710*/  FADD.FTZ R4, R29, R4 ;  /* 0x000000041d047221 */ /* 0x000fe20000010000 */
[----:B------:R-:W1:Y:S01]  /*2720*/  MUFU.EX2 R33, R33 ;  /* 0x0000002100217308 */ /* 0x000e620000000800 */
[----:B------:R-:W-:Y:S01]  /*2730*/  FFMA.FTZ R2, R18, R31, R2 ;  /* 0x0000001f12027223 */ /* 0x000fe20000010002 */
[----:B------:R-:W-:Y:S01]  /*2740*/  @!P0 PRMT R32, R14, 0x7610, R32 ;  /* 0x000076100e208816 */ /* 0x000fe20000000020 */
[----:B------:R-:W-:Y:S01]  /*2750*/  FADD.FTZ R0, R31, R0 ;  /* 0x000000001f007221 */ /* 0x000fe20000010000 */
[----:B------:R-:W-:Y:S01]  /*2760*/  PRMT R18, RZ, 0x7610, R18 ;  /* 0x00007610ff127816 */ /* 0x000fe20000000012 */
[----:B------:R-:W-:Y:S01]  /*2770*/  FFMA.FTZ R6, R15, R29, R6 ;  /* 0x0000001d0f067223 */ /* 0x000fe20000010006 */
[----:B------:R-:W-:Y:S01]  /*2780*/  SHF.L.U32 R32, R32, 0x10, RZ ;  /* 0x0000001020207819 */ /* 0x000fe200000006ff */
[----:B0-----:R-:W-:Y:S01]  /*2790*/  FADD.FTZ R23, R35, 1 ;  /* 0x3f80000023177421 */ /* 0x001fe20000010000 */
[----:B------:R-:W-:Y:S01]  /*27a0*/  @!P0 PRMT R18, R14, 0x7632, R18 ;  /* 0x000076320e128816 */ /* 0x000fe20000000012 */
[----:B------:R-:W-:-:S04]  /*27b0*/  FMUL.FTZ R29, R29, R11 ;  /* 0x0000000b1d1d7220 */ /* 0x000fc80000410000 */
[----:B------:R-:W0:Y:S01]  /*27c0*/  MUFU.RCP R23, R23 ;  /* 0x0000001700177308 */ /* 0x000e220000001000 */
[----:B-1----:R-:W-:Y:S01]  /*27d0*/  FADD.FTZ R30, R33, 1 ;  /* 0x3f800000211e7421 */ /* 0x002fe20000010000 */
[----:B------:R-:W-:-:S06]  /*27e0*/  FFMA.FTZ R2, R15, R29, R2 ;  /* 0x0000001d0f027223 */ /* 0x000fcc0000010002 */
[----:B------:R-:W1:Y:S01]  /*27f0*/  MUFU.RCP R30, R30 ;  /* 0x0000001e001e7308 */ /* 0x000e620000001000 */
[----:B0-----:R-:W-:Y:S01]  /*2800*/  FADD.FTZ R14, -R23, 1 ;  /* 0x3f800000170e7421 */ /* 0x001fe20000010100 */
[----:B------:R-:W-:Y:S01]  /*2810*/  FMUL.FTZ R32, R32, R23 ;  /* 0x0000001720207220 */ /* 0x000fe20000410000 */
[----:B------:R-:W-:Y:S02]  /*2820*/  IMAD.U32 R23, R18, 0x10000, RZ ;  /* 0x0001000012177824 */ /* 0x000fe400078e00ff */
[----:B------:R-:W-:Y:S01]  /*2830*/  FFMA.FTZ R21, R21, R14, 1 ;  /* 0x3f80000015157423 */ /* 0x000fe2000001000e */
[----:B------:R-:W-:Y:S01]  /*2840*/  FADD.FTZ R14, R29, R0 ;  /* 0x000000001d0e7221 */ /* 0x000fe20000010000 */
[----:B-1----:R-:W-:Y:S01]  /*2850*/  FADD.FTZ R31, -R30, 1 ;  /* 0x3f8000001e1f7421 */ /* 0x002fe20000010100 */
[----:B------:R-:W-:Y:S01]  /*2860*/  FMUL.FTZ R23, R23, R30 ;  /* 0x0000001e17177220 */ /* 0x000fe20000410000 */
[----:B------:R-:W-:Y:S02]  /*2870*/  FMUL.FTZ R21, R32, R21 ;  /* 0x0000001520157220 */ /* 0x000fe40000410000 */
        /* <DEDUP_REMOVED lines=13> */
.L_x_2195:
[----:B------:R-:W0:Y:S01]  /*2950*/  S2R R33, SR_CgaCtaId ;  /* 0x0000000000217919 */ /* 0x000e220000008800 */
[----:B------:R-:W-:Y:S02]  /*2960*/  ISETP.NE.AND P0, PT, R7, RZ, PT ;  /* 0x000000ff0700720c */ /* 0x000fe40003f05270 */
[----:B------:R-:W-:Y:S02]  /*2970*/  MOV R18, 0x400 ;  /* 0x0000040000127802 */ /* 0x000fe40000000f00 */
[----:B-1----:R-:W-:Y:S02]  /*2980*/  SEL R8, RZ, 0x1, P0 ;  /* 0x00000001ff087807 */ /* 0x002fe40000000000 */
        /* <DEDUP_REMOVED lines=9> */
[----:B0-----:R-:W0:Y:S01]  /*2a20*/  S2R R8, SR_LANEID ;  /* 0x0000000000087919 */ /* 0x001e220000000000 */
[----:B------:R-:W-:Y:S02]  /*2a30*/  LEA R33, R33, R18, 0x18 ;  /* 0x0000001221217211 */ /* 0x000fe400078ec0ff */
[----:B------:R-:W-:Y:S01]  /*2a40*/  IADD3 R11, PT, PT, R11, 0x210, RZ ;  /* 0x000002100b0b7810 */ /* 0x000fe20007ffe0ff */
[----:B------:R-:W1:Y:S04]  /*2a50*/  LDS R22, [R32+0x21c] ;  /* 0x00021c0020167984 */ /* 0x000e680000000800 */
[----:B------:R-:W2:Y:S04]  /*2a60*/  LDS R25, [R32+0x228] ;  /* 0x0002280020197984 */ /* 0x000ea80000000800 */
[----:B------:R-:W3:Y:S04]  /*2a70*/  LDS R28, [R32+0x234] ;  /* 0x00023400201c7984 */ /* 0x000ee80000000800 */
[----:B------:R-:W4:Y:S04]  /*2a80*/  LDS R31, [R32+0x240] ;  /* 0x00024000201f7984 */ /* 0x000f280000000800 */
[----:B------:R-:W-:Y:S04]  /*2a90*/  LDS R20, [R32+0x214] ;  /* 0x0002140020147984 */ /* 0x000fe80000000800 */
[----:B------:R-:W5:Y:S04]  /*2aa0*/  LDS R23, [R32+0x220] ;  /* 0x0002200020177984 */ /* 0x000f680000000800 */
[----:B------:R-:W-:Y:S04]  /*2ab0*/  LDS R21, [R32+0x218] ;  /* 0x0002180020157984 */ /* 0x000fe80000000800 */
[----:B------:R-:W5:Y:S01]  /*2ac0*/  LDS R24, [R32+0x224] ;  /* 0x0002240020187984 */ /* 0x000f620000000800 */
[----:B0-----:R-:W-:-:S03]  /*2ad0*/  SHF.R.U32.HI R18, RZ, 0x2, R8 ;  /* 0x00000002ff127819 */ /* 0x001fc60000011608 */
[----:B------:R-:W0:Y:S04]  /*2ae0*/  LDS R10, [R32+0x24c] ;  /* 0x00024c00200a7984 */ /* 0x000e280000000800 */
[----:B------:R-:W0:Y:S04]  /*2af0*/  LDS R26, [R32+0x22c] ;  /* 0x00022c00201a7984 */ /* 0x000e280000000800 */
[----:B------:R-:W0:Y:S01]  /*2b00*/  LDS R27, [R32+0x230] ;  /* 0x00023000201b7984 */ /* 0x000e220000000800 */
[----:B-1----:R-:W-:-:S03]  /*2b10*/  ISETP.NE.AND P0, PT, R22, RZ, PT ;  /* 0x000000ff1600720c */ /* 0x002fc60003f05270 */
[----:B------:R-:W1:Y:S01]  /*2b20*/  LDS R17, [R32+0x258] ;  /* 0x0002580020117984 */ /* 0x000e620000000800 */
[----:B--2---:R-:W-:-:S03]  /*2b30*/  ISETP.NE.AND P1, PT, R25, RZ, PT ;  /* 0x000000ff1900720c */ /* 0x004fc60003f25270 */
[----:B------:R-:W2:Y:S01]  /*2b40*/  LDS R29, [R32+0x238] ;  /* 0x00023800201d7984 */ /* 0x000ea20000000800 */
[----:B---3--:R-:W-:-:S03]  /*2b50*/  ISETP.NE.AND P2, PT, R28, RZ, PT ;  /* 0x000000ff1c00720c */ /* 0x008fc60003f45270 */
[----:B------:R-:W3:Y:S01]  /*2b60*/  LDS R30, [R32+0x23c] ;  /* 0x00023c00201e7984 */ /* 0x000ee20000000800 */
[----:B----4-:R-:W-:-:S03]  /*2b70*/  ISETP.NE.AND P3, PT, R31, RZ, PT ;  /* 0x000000ff1f00720c */ /* 0x010fc60003f65270 */
[----:B------:R-:W4:Y:S04]  /*2b80*/  LDS R19, [R32+0x210] ;  /* 0x0002100020137984 */ /* 0x000f280000000800 */
[----:B------:R-:W4:Y:S01]  /*2b90*/  LDS R14, [R32+0x244] ;  /* 0x00024400200e7984 */ /* 0x000f220000000800 */
[----:B-----5:R-:W-:-:S03]  /*2ba0*/  @!P0 FADD.FTZ R23, R20, R23 ;  /* 0x0000001714178221 */ /* 0x020fc60000010000 */
[----:B------:R-:W5:Y:S04]  /*2bb0*/  LDS R16, [R32+0x248] ;  /* 0x0002480020107984 */ /* 0x000f680000000800 */
[----:B------:R-:W5:Y:S01]  /*2bc0*/  LDS R13, [R32+0x250] ;  /* 0x00025000200d7984 */ /* 0x000f620000000800 */
[----:B------:R-:W-:Y:S01]  /*2bd0*/  @!P0 FADD.FTZ R24, R21, R24 ;  /* 0x0000001815188221 */ /* 0x000fe20000010000 */
[----:B------:R-:W-:Y:S02]  /*2be0*/  IMAD.HI.U32 R21, R18, 0x24924925, RZ ;  /* 0x2492492512157827 */ /* 0x000fe400078e00ff */
[----:B------:R-:W5:Y:S01]  /*2bf0*/  LDS R15, [R32+0x254] ;  /* 0x00025400200f7984 */ /* 0x000f620000000800 */
[----:B0-----:R-:W-:Y:S01]  /*2c00*/  ISETP.NE.AND P0, PT, R10, RZ, PT ;  /* 0x000000ff0a00720c */ /* 0x001fe20003f05270 */
[----:B------:R-:W-:-:S02]  /*2c10*/  IMAD R8, R21, -0x1c, R8 ;  /* 0xffffffe415087824 */ /* 0x000fc400078e0208 */
[----:B------:R-:W0:Y:S01]  /*2c20*/  LDS R0, [R32+0x25c] ;  /* 0x00025c0020007984 */ /* 0x000e220000000800 */
[----:B------:R-:W-:-:S03]  /*2c30*/  @!P1 FADD.FTZ R26, R26, R23 ;  /* 0x000000171a1a9221 */ /* 0x000fc60000010000 */
[----:B------:R-:W0:Y:S01]  /*2c40*/  LDS R2, [R32+0x260] ;  /* 0x0002600020027984 */ /* 0x000e220000000800 */
[----:B------:R-:W-:Y:S01]  /*2c50*/  @!P1 FADD.FTZ R27, R27, R24 ;  /* 0x000000181b1b9221 */ /* 0x000fe20000010000 */
[----:B-1----:R-:W-:Y:S01]  /*2c60*/  ISETP.NE.AND P1, PT, R17, RZ, PT ;  /* 0x000000ff1100720c */ /* 0x002fe20003f25270 */
[----:B--2---:R-:W-:Y:S02]  /*2c70*/  @!P2 FADD.FTZ R29, R29, R26 ;  /* 0x0000001a1d1da221 */ /* 0x004fe40000010000 */
[----:B---3--:R-:W-:Y:S01]  /*2c80*/  @!P2 FADD.FTZ R30, R30, R27 ;  /* 0x0000001b1e1ea221 */ /* 0x008fe20000010000 */
[----:B----4-:R-:W-:Y:S01]  /*2c90*/  IADD3 R19, PT, PT, R25, R22, R19 ;  /* 0x0000001619137210 */ /* 0x010fe20007ffe013 */
[----:B------:R-:W-:-:S03]  /*2ca0*/  @!P3 FADD.FTZ R14, R14, R29 ;  /* 0x0000001d0e0eb221 */ /* 0x000fc60000010000 */
[----:B------:R-:W-:Y:S01]  /*2cb0*/  IADD3 R19, PT, PT, R31, R19, R28 ;  /* 0x000000131f137210 */ /* 0x000fe20007ffe01c */
[----:B-----5:R-:W-:Y:S01]  /*2cc0*/  @!P3 FADD.FTZ R16, R16, R30 ;  /* 0x0000001e1010b221 */ /* 0x020fe20000010000 */
[----:B------:R-:W-:Y:S02]  /*2cd0*/  @!P0 FADD.FTZ R13, R13, R14 ;  /* 0x0000000e0d0d8221 */ /* 0x000fe40000010000 */
[----:B------:R-:W-:Y:S01]  /*2ce0*/  IADD3 R14, PT, PT, R17, R19, R10 ;  /* 0x00000013110e7210 */ /* 0x000fe20007ffe00a */
[----:B------:R-:W-:Y:S02]  /*2cf0*/  IMAD R17, R8, 0xc, R33 ;  /* 0x0000000c08117824 */ /* 0x000fe400078e0221 */
[----:B------:R-:W-:Y:S01]  /*2d00*/  @!P0 FADD.FTZ R15, R15, R16 ;  /* 0x000000100f0f8221 */ /* 0x000fe20000010000 */
[----:B------:R-:W-:Y:S02]  /*2d10*/  IMAD R10, R12, 0x48, R11 ;  /* 0x000000480c0a7824 */ /* 0x000fe400078e020b */
[----:B------:R1:W-:Y:S01]  /*2d20*/  STS [R17+0xc0], R14 ;  /* 0x0000c00e11007388 */ /* 0x0003e20000000800 */
[----:B0-----:R-:W-:Y:S01]  /*2d30*/  @!P1 FADD.FTZ R0, R0, R13 ;  /* 0x0000000d00009221 */ /* 0x001fe20000010000 */
[----:B------:R-:W-:-:S02]  /*2d40*/  IMAD.MOV.U32 R13, RZ, RZ, 0xfffffff ;  /* 0x0fffffffff0d7424 */ /* 0x000fc400078e00ff */
        /* <DEDUP_REMOVED lines=86> */
.L_x_2219:
        /* <DEDUP_REMOVED lines=33> */
[----:B------:R-:W-:-:S03]  /*34c0*/  ISETP.NE.AND P2, PT, R22, RZ, PT ;  /* 0x000000ff1600720c */ /* 0x000fc60003f45270 */
        /* <DEDUP_REMOVED lines=17> */
[----:B--2---:R-:W-:Y:S01]  /*35e0*/  IADD3 R31, PT, PT, R24, R29, RZ ;  /* 0x0000001d181f7210 */ /* 0x004fe20007ffe0ff */
[----:B------:R-:W-:Y:S02]  /*35f0*/  @!P2 FADD.FTZ R23, R23, R20 ;  /* 0x000000141717a221 */ /* 0x000fe40000010000 */
[----:B------:R4:W-:Y:S01]  /*3600*/  STS [R10+0x30], R29 ;  /* 0x0000301d0a007388 */ /* 0x0009e20000000800 */
[----:B-----5:R-:W-:Y:S01]  /*3610*/  @!P2 FADD.FTZ R0, R0, R21 ;  /* 0x000000150000a221 */ /* 0x020fe20000010000 */
[----:B---3--:R-:W-:-:S02]  /*3620*/  IMAD.IADD R33, R26, 0x1, R31 ;  /* 0x000000011a217824 */ /* 0x008fc400078e021f */
        /* <DEDUP_REMOVED lines=20> */
.L_x_2204:
[----:B----4-:R-:W1:Y:S01]  /*3770*/  S2R R13, SR_CgaCtaId ;  /* 0x00000000000d7919 */ /* 0x010e620000008800 */
[----:B------:R-:W-:Y:S01]  /*3780*/  MOV R12, 0x400 ;  /* 0x00000400000c7802 */ /* 0x000fe20000000f00 */
[----:B------:R-:W-:Y:S05]  /*3790*/  WARPSYNC.ALL ;  /* 0x0000000000007948 */ /* 0x000fea0003800000 */
[----:B0-----:R-:W0:Y:S01]  /*37a0*/  S2R R8, SR_TID.X ;  /* 0x0000000000087919 */ /* 0x001e220000002100 */
[----:B-1----:R-:W-:-:S05]  /*37b0*/  LEA R11, R13, R12, 0x18 ;  /* 0x0000000c0d0b7211 */ /* 0x002fca00078ec0ff */
[----:B0-----:R-:W-:Y:S01]  /*37c0*/  IMAD R17, R8, 0xc, R11 ;  /* 0x0000000c08117824 */ /* 0x001fe200078e020b */
[----:B------:R-:W0:Y:S01]  /*37d0*/  LDCU UR4, c[0x0][0x424] ;  /* 0x00008480ff0477ac */ /* 0x000e220008000800 */
[----:B------:R-:W1:Y:S01]  /*37e0*/  LDC R15, c[0x0][0x410] ;  /* 0x00010400ff0f7b82 */ /* 0x000e620000000800 */
[----:B------:R-:W-:Y:S01]  /*37f0*/  BSSY.RECONVERGENT B0, `(.L_x_2206) ;  /* 0x0000023000007945 */ /* 0x000fe20003800200 */
[----:B------:R-:W2:Y:S06]  /*3800*/  LDCU.64 UR10, c[0x0][0x3f8] ;  /* 0x00007f00ff0a77ac */ /* 0x000eac0008000a00 */
[----:B------:R-:W3:Y:S01]  /*3810*/  LDC R14, c[0x0][0x428] ;  /* 0x00010a00ff0e7b82 */ /* 0x000ee20000000800 */
[----:B0-----:R-:W-:-:S07]  /*3820*/  UIADD3 UR4, UPT, UPT, UR4, -0x2, URZ ;  /* 0xfffffffe04047890 */ /* 0x001fce000fffe0ff */
[----:B------:R-:W-:Y:S01]  /*3830*/  BAR.SYNC.DEFER_BLOCKING 0x0 ;  /* 0x0000000000007b1d */ /* 0x000fe20000010000 */
[----:B------:R-:W-:-:S07]  /*3840*/  ISETP.NE.AND P2, PT, R7, UR4, PT ;  /* 0x0000000407007c0c */ /* 0x000fce000bf45270 */
[----:B------:R-:W0:Y:S01]  /*3850*/  LDC R7, c[0x0][0x420] ;  /* 0x00010800ff077b82 */ /* 0x000e220000000800 */
[----:B---3--:R-:W-:-:S05]  /*3860*/  IMAD R14, R14, UR8, R8 ;  /* 0x000000080e0e7c24 */ /* 0x008fca000f8e0208 */
[----:B------:R-:W-:Y:S02]  /*3870*/  @!P2 IADD3 R0, PT, PT, R12, 0xb50, RZ ;  /* 0x00000b500c00a810 */ /* 0x000fe40007ffe0ff */
[----:B--2---:R-:W-:Y:S02]  /*3880*/  ISETP.GE.U32.AND P1, PT, R14, UR10, PT ;  /* 0x0000000a0e007c0c */ /* 0x004fe4000bf26070 */
[----:B------:R-:W-:Y:S01]  /*3890*/  @!P2 LEA R0, R13, R0, 0x18 ;  /* 0x000000000d00a211 */ /* 0x000fe200078ec0ff */
[----:B------:R-:W-:Y:S01]  /*38a0*/  @!P2 LDS R11, [R17+0x218] ;  /* 0x00021800110ba984 */ /* 0x000fe20000000800 */
[----:B------:R-:W-:Y:S02]  /*38b0*/  SHF.R.S32.HI R16, RZ, 0x1f, R14 ;  /* 0x0000001fff107819 */ /* 0x000fe4000001140e */
[----:B------:R-:W-:Y:S01]  /*38c0*/  @!P2 LEA R0, R9, R0, 0x3 ;  /* 0x000000000900a211 */ /* 0x000fe200078e18ff */
[----:B------:R-:W2:Y:S01]  /*38d0*/  @!P2 LDS R10, [R17+0x214] ;  /* 0x00021400110aa984 */ /* 0x000ea20000000800 */
[----:B------:R-:W-:Y:S01]  /*38e0*/  ISETP.GE.AND.EX P1, PT, R16, UR11, PT, P1 ;  /* 0x0000000b10007c0c */ /* 0x000fe2000bf26310 */
[----:B0-----:R-:W-:-:S05]  /*38f0*/  IMAD R2, R7, UR8, R8 ;  /* 0x0000000807027c24 */ /* 0x001fca000f8e0208 */
[----:B-1----:R-:W-:-:S04]  /*3900*/  ISETP.GE.AND P0, PT, R2, R15, PT ;  /* 0x0000000f0200720c */ /* 0x002fc80003f06270 */
[----:B------:R-:W-:Y:S01]  /*3910*/  ISETP.GE.U32.OR P0, PT, R8, R7, P0 ;  /* 0x000000070800720c */ /* 0x000fe20000706470 */
[----:B--2---:R0:W-:Y:S01]  /*3920*/  @!P2 STS.64 [R0], R10 ;  /* 0x0000000a0000a388 */ /* 0x0041e20000000a00 */
[----:B------:R-:W-:Y:S11]  /*3930*/  BAR.SYNC.DEFER_BLOCKING 0x0 ;  /* 0x0000000000007b1d */ /* 0x000ff60000010000 */
[----:B------:R-:W-:Y:S05]  /*3940*/  @P0 BRA `(.L_x_2207) ;  /* 0x0000000000340947 */ /* 0x000fea0003800000 */
[----:B0-----:R-:W-:Y:S01]  /*3950*/  VIADD R0, R12, 0xb50 ;  /* 0x00000b500c007836 */ /* 0x001fe20000000000 */
[----:B------:R-:W0:Y:S01]  /*3960*/  LDC.64 R10, c[0x0][0x3d8] ;  /* 0x0000f600ff0a7b82 */ /* 0x000e220000000a00 */
[----:B------:R-:W-:-:S03]  /*3970*/  USHF.L.U32 UR4, UR5, 0x1, URZ ;  /* 0x0000000105047899 */ /* 0x000fc600080006ff */
[----:B------:R-:W-:-:S03]  /*3980*/  LEA R0, R13, R0, 0x18 ;  /* 0x000000000d007211 */ /* 0x000fc600078ec0ff */
[C---:B------:R-:W-:Y:S01]  /*3990*/  IMAD R7, R15.reuse, UR4, R15 ;  /* 0x000000040f077c24 */ /* 0x040fe2000f8e020f */
[----:B------:R-:W-:Y:S01]  /*39a0*/  LEA R0, R8, R0, 0x3 ;  /* 0x0000000008007211 */ /* 0x000fe200078e18ff */
[----:B------:R-:W-:-:S03]  /*39b0*/  IMAD R9, R15, UR4, R2 ;  /* 0x000000040f097c24 */ /* 0x000fc6000f8e0202 */
[----:B------:R-:W-:Y:S01]  /*39c0*/  IADD3 R7, PT, PT, R2, R7, RZ ;  /* 0x0000000702077210 */ /* 0x000fe20007ffe0ff */
[----:B------:R-:W1:Y:S01]  /*39d0*/  LDS.64 R12, [R0] ;  /* 0x00000000000c7984 */ /* 0x000e620000000a00 */
[----:B0-----:R-:W-:-:S04]  /*39e0*/  IMAD.WIDE R8, R9, 0x4, R10 ;  /* 0x0000000409087825 */ /* 0x001fc800078e020a */
[----:B------:R-:W-:Y:S01]  /*39f0*/  IMAD.WIDE R10, R7, 0x4, R10 ;  /* 0x00000004070a7825 */ /* 0x000fe200078e020a */
[----:B-1----:R1:W-:Y:S04]  /*3a00*/  REDG.E.ADD.F32.FTZ.RN.STRONG.GPU desc[UR6][R8.64], R12 ;  /* 0x0000000c080079a6 */ /* 0x0023e8000c12f306 */
[----:B------:R1:W-:Y:S02]  /*3a10*/  REDG.E.ADD.F32.FTZ.RN.STRONG.GPU desc[UR6][R10.64], R13 ;  /* 0x0000000d0a0079a6 */ /* 0x0003e4000c12f306 */
.L_x_2207:
[----:B------:R-:W-:Y:S05]  /*3a20*/  BSYNC.RECONVERGENT B0 ;  /* 0x0000000000007941 */ /* 0x000fea0003800200 */
.L_x_2206:
        /* <DEDUP_REMOVED lines=23> */
.L_x_2205:
[----:B------:R-:W-:Y:S05]  /*3ba0*/  WARPSYNC.COLLECTIVE R13, `(.L_x_2208) ;  /* 0x000000000d087348 */ /* 0x000fea0003c00000 */
[----:B------:R-:W-:Y:S01]  /*3bb0*/  NOP ;  /* 0x0000000000007918 */ /* 0x000fe20000000000 */
[----:B------:R-:W-:Y:S05]  /*3bc0*/  ENDCOLLECTIVE ;  /* 0x000000000000791b */ /* 0x000fea0003800000 */
.L_x_2208:
        /* <DEDUP_REMOVED lines=13> */
.L_x_2209:
        /* <DEDUP_REMOVED lines=9> */
.L_x_2210:
        /* <DEDUP_REMOVED lines=11> */
.L_x_2211:
        /* <DEDUP_REMOVED lines=9> */
.L_x_2212:
        /* <DEDUP_REMOVED lines=11> */
.L_x_2213:
        /* <DEDUP_REMOVED lines=9> */
.L_x_2214:
        /* <DEDUP_REMOVED lines=12> */
.L_x_2215:
        /* <DEDUP_REMOVED lines=10> */
.L_x_2216:
        /* <DEDUP_REMOVED lines=9> */
.L_x_2217:
[----:B------:R-:W-:Y:S01]  /*41a0*/  @!P0 FADD.FTZ R2, R2, R19 ;  /* 0x0000001302028221 */ /* 0x000fe20000010000 */
[----:B------:R0:W-:Y:S04]  /*41b0*/  STS [R17+0xc0], R14 ;  /* 0x0000c00e11007388 */ /* 0x0001e80000000800 */
[----:B------:R0:W-:Y:S04]  /*41c0*/  STS [R17+0xc4], R0 ;  /* 0x0000c40011007388 */ /* 0x0001e80000000800 */
[----:B------:R0:W-:Y:S02]  /*41d0*/  STS [R17+0xc8], R2 ;  /* 0x0000c80211007388 */ /* 0x0001e40000000800 */
[----:B0-----:R-:W-:Y:S05]  /*41e0*/  WARPSYNC.COLLECTIVE R13, `(.L_x_2218) ;  /* 0x000000000d087348 */ /* 0x001fea0003c00000 */
[----:B------:R-:W-:Y:S01]  /*41f0*/  NOP ;  /* 0x0000000000007918 */ /* 0x000fe20000000000 */
[----:B0-----:R-:W-:Y:S05]  /*4200*/  ENDCOLLECTIVE ;  /* 0x000000000000791b */ /* 0x001fea0003800000 */
.L_x_2218:
[----:B------:R-:W-:Y:S05]  /*4210*/  BRA `(.L_x_2219) ;  /* 0xfffffff000247947 */ /* 0x000fea000383ffff */
.L_x_2220:
        /* <DEDUP_REMOVED lines=14> */
.L_x_3939:


//--------------------- .text._Z30group_norm_nhwc_bwd_sum_kernelI11Bf16IOBf16WLi168EEv26Group_norm_nhwc_bwd_params --------------------------
	.section	.text._Z30group_norm_nhwc_bwd_sum_kernelI11Bf16IOBf16WLi168EEv26Group_norm_nhwc_bwd_params,"ax",@progbits
	.align	128
        .global         _Z30group_norm_nhwc_bwd_sum_kernelI11Bf16IOBf16WLi168EEv26Group_norm_nhwc_bwd_params
        .type           _Z30group_norm_nhwc_bwd_sum_kernelI11Bf16IOBf16WLi168EEv26Group_norm_nhwc_bwd_params,@function
        .size           _Z30group_norm_nhwc_bwd_sum_kernelI11Bf16IOBf16WLi168EEv26Group_norm_nhwc_bwd_params,(.L_x_3940 - _Z30group_norm_nhwc_bwd_sum_kernelI11Bf16IOBf16WLi168EEv26Group_norm_nhwc_bwd_params)
        .other          _Z30group_norm_nhwc_bwd_sum_kernelI11Bf16IOBf16WLi168EEv26Group_norm_nhwc_bwd_params,@"STO_CUDA_ENTRY STV_DEFAULT"
_Z30group_norm_nhwc_bwd_sum_kernelI11Bf16IOBf16WLi168EEv26Group_norm_nhwc_bwd_params:
.text._Z30group_norm_nhwc_bwd_sum_kernelI11Bf16IOBf16WLi168EEv26Group_norm_nhwc_bwd_params:
        /* <DEDUP_REMOVED lines=11> */
[----:B------:R-:W1:Y:S01]  /*00b0*/  LDC R10, c[0x0][0x41c] ;  /* 0x00010700ff0a7b82 */ /* 0x000e620000000800 */
        /* <DEDUP_REMOVED lines=8> */
[----:B------:R-:W-:Y:S02]  /*0140*/  IMAD.HI.U32 R3, R3, R7, R2 ;  /* 0x0000000703037227 */ /* 0x000fe400078e0002 */
[----:B------:R-:W0:Y:S04]  /*0150*/  LDC R7, c[0x0][0x410] ;  /* 0x00010400ff077b82 */ /* 0x000e280000000800 */
[----:B------:R-:W-:-:S05]  /*0160*/  IMAD.HI.U32 R3, R3, R0, RZ ;  /* 0x0000000003037227 */ /* 0x000fca00078e00ff */
[----:B------:R-:W-:-:S05]  /*0170*/  IADD3 R2, PT, PT, -R3, RZ, RZ ;  /* 0x000000ff03027210 */ /* 0x000fca0007ffe1ff */
[----:B------:R-:W-:-:S05]  /*0180*/  IMAD R0, R5, R2, R0 ;  /* 0x0000000205007224 */ /* 0x000fca00078e0200 */
[----:B------:R-:W-:-:S13]  /*0190*/  ISETP.GT.U32.AND P1, PT, R5, R0, PT ;  /* 0x000000000500720c */ /* 0x000fda0003f24070 */
[----:B------:R-:W-:Y:S01]  /*01a0*/  @!P1 IMAD.IADD R0, R0, 0x1, -R5 ;  /* 0x0000000100009824 */ /* 0x000fe200078e0a05 */
[----:B------:R-:W-:-:S04]  /*01b0*/  @!P1 IADD3 R3, PT, PT, R3, 0x1, RZ ;  /* 0x0000000103039810 */ /* 0x000fc80007ffe0ff */
[----:B------:R-:W-:Y:S02]  /*01c0*/  ISETP.GE.U32.AND P0, PT, R0, R5, PT ;  /* 0x000000050000720c */ /* 0x000fe40003f06070 */
[----:B------:R-:W-:Y:S01]  /*01d0*/  LOP3.LUT R0, R20, R9, RZ, 0x3c, !PT ;  /* 0x0000000914007212 */ /* 0x000fe200078e3cff */
[----:B------:R-:W2:Y:S03]  /*01e0*/  LDC.64 R4, c[0x0][0x3b8] ;  /* 0x0000ee00ff047b82 */ /* 0x000ea60000000a00 */
[----:B------:R-:W-:-:S07]  /*01f0*/  ISETP.GE.AND P2, PT, R0, RZ, PT ;  /* 0x000000ff0000720c */ /* 0x000fce0003f46270 */
[----:B------:R-:W-:Y:S01]  /*0200*/  @P0 VIADD R3, R3, 0x1 ;  /* 0x0000000103030836 */ /* 0x000fe20000000000 */
[----:B------:R-:W-:-:S04]  /*0210*/  ISETP.NE.AND P0, PT, R9, RZ, PT ;  /* 0x000000ff0900720c */ /* 0x000fc80003f05270 */
[----:B------:R-:W-:Y:S02]  /*0220*/  MOV R0, R3 ;  /* 0x0000000300007202 */ /* 0x000fe40000000f00 */
[----:B------:R-:W-:-:S03]  /*0230*/  LOP3.LUT R3, RZ, R9, RZ, 0x33, !PT ;  /* 0x00000009ff037212 */ /* 0x000fc600078e33ff */
[----:B------:R-:W-:-:S05]  /*0240*/  @!P2 IMAD.MOV R0, RZ, RZ, -R0 ;  /* 0x000000ffff00a224 */ /* 0x000fca00078e0a00 */
[----:B------:R-:W-:-:S05]  /*0250*/  SEL R0, R3, R0, !P0 ;  /* 0x0000000003007207 */ /* 0x000fca0004000000 */
[----:B0-----:R-:W-:-:S04]  /*0260*/  IMAD R7, R7, UR5, R0 ;  /* 0x0000000507077c24 */ /* 0x001fc8000f8e0200 */
[----:B--2---:R-:W-:-:S06]  /*0270*/  IMAD.WIDE R4, R7, 0x8, R4 ;  /* 0x0000000807047825 */ /* 0x004fcc00078e0204 */
[----:B------:R-:W5:Y:S01]  /*0280*/  LDG.E.64 R4, desc[UR6][R4.64] ;  /* 0x0000000604047981 */ /* 0x000f62000c1e1b00 */
[----:B------:R-:W0:Y:S01]  /*0290*/  I2F.U32.RP R0, R9 ;  /* 0x0000000900007306 */ /* 0x000e220000209000 */
[----:B---3--:R-:W-:Y:S01]  /*02a0*/  ISETP.GE.U32.AND P0, PT, R20, UR10, PT ;  /* 0x0000000a14007c0c */ /* 0x008fe2000bf06070 */
[----:B------:R-:W-:Y:S01]  /*02b0*/  BSSY.RECONVERGENT B0, `(.L_x_2221) ;  /* 0x0000022000007945 */ /* 0x000fe20003800200 */
[----:B------:R-:W-:Y:S02]  /*02c0*/  SHF.R.S32.HI R21, RZ, 0x1f, R20 ;  /* 0x0000001fff157819 */ /* 0x000fe40000011414 */
[----:B------:R-:W-:Y:S02]  /*02d0*/  CS2R R18, SRZ ;  /* 0x0000000000127805 */ /* 0x000fe4000001ff00 */
[----:B------:R-:W-:Y:S01]  /*02e0*/  ISETP.GE.AND.EX P0, PT, R21, UR11, PT, P0 ;  /* 0x0000000b15007c0c */ /* 0x000fe2000bf06300 */
[----:B0-----:R-:W0:Y:S02]  /*02f0*/  MUFU.RCP R0, R0 ;  /* 0x0000000000007308 */ /* 0x001e240000001000 */
[----:B0-----:R-:W-:Y:S01]  /*0300*/  IADD3 R6, PT, PT, R0, 0xffffffe, RZ ;  /* 0x0ffffffe00067810 */ /* 0x001fe20007ffe0ff */
[----:B------:R-:W-:-:S05]  /*0310*/  IMAD.MOV.U32 R0, RZ, RZ, RZ ;  /* 0x000000ffff007224 */ /* 0x000fca00078e00ff */
[----:B------:R0:W2:Y:S02]  /*0320*/  F2I.FTZ.U32.TRUNC.NTZ R7, R6 ;  /* 0x0000000600077305 */ /* 0x0000a4000021f000 */
[----:B0-----:R-:W-:Y:S02]  /*0330*/  HFMA2 R6, -RZ, RZ, 0, 0 ;  /* 0x00000000ff067431 */ /* 0x001fe400000001ff */
[----:B--2---:R-:W-:-:S04]  /*0340*/  IMAD.MOV R2, RZ, RZ, -R7 ;  /* 0x000000ffff027224 */ /* 0x004fc800078e0a07 */
[----:B------:R-:W-:Y:S02]  /*0350*/  IMAD R11, R2, R9, RZ ;  /* 0x00000009020b7224 */ /* 0x000fe400078e02ff */
[----:B------:R-:W-:Y:S02]  /*0360*/  IMAD.MOV.U32 R2, RZ, RZ, RZ ;  /* 0x000000ffff027224 */ /* 0x000fe400078e00ff */
[----:B------:R-:W-:-:S06]  /*0370*/  IMAD.HI.U32 R7, R7, R11, R6 ;  /* 0x0000000b07077227 */ /* 0x000fcc00078e0006 */
[----:B------:R-:W-:-:S05]  /*0380*/  IMAD.HI.U32 R12, R7, R8, RZ ;  /* 0x00000008070c7227 */ /* 0x000fca00078e00ff */
[----:B------:R-:W-:Y:S01]  /*0390*/  IADD3 R13, PT, PT, -R12, RZ, RZ ;  /* 0x000000ff0c0d7210 */ /* 0x000fe20007ffe1ff */
[----:B-1----:R-:W-:Y:S06]  /*03a0*/  @P0 BRA `(.L_x_2222) ;  /* 0x0000000000480947 */ /* 0x002fec0003800000 */
[----:B------:R-:W0:Y:S01]  /*03b0*/  LDCU.U8 UR4, c[0x0][0x414] ;  /* 0x00008280ff0477ac */ /* 0x000e220008000000 */
[C---:B------:R-:W-:Y:S02]  /*03c0*/  SHF.L.U32 R7, R20.reuse, 0x1, RZ ;  /* 0x0000000114077819 */ /* 0x040fe400000006ff */
[----:B------:R-:W-:Y:S01]  /*03d0*/  SHF.L.U64.HI R0, R20, 0x1, R21 ;  /* 0x0000000114007819 */ /* 0x000fe20000010215 */
[----:B------:R-:W1:Y:S01]  /*03e0*/  LDCU.64 UR12, c[0x0][0x3a8] ;  /* 0x00007500ff0c77ac */ /* 0x000e620008000a00 */
[----:B0-----:R-:W-:Y:S02]  /*03f0*/  ISETP.NE.AND P1, PT, RZ, UR4, PT ;  /* 0x00000004ff007c0c */ /* 0x001fe4000bf25270 */
[----:B-1----:R-:W-:-:S11]  /*0400*/  IADD3 R6, P2, PT, R7, UR12, RZ ;  /* 0x0000000c07067c10 */ /* 0x002fd6000ff5e0ff */
[----:B------:R-:W0:Y:S02]  /*0410*/  @P1 LDC.64 R14, c[0x0][0x3b0] ;  /* 0x0000ec00ff0e1b82 */ /* 0x000e240000000a00 */
[----:B0-----:R-:W-:Y:S02]  /*0420*/  @P1 IADD3 R14, P3, PT, R7, R14, RZ ;  /* 0x0000000e070e1210 */ /* 0x001fe40007f7e0ff */
[----:B------:R-:W-:-:S03]  /*0430*/  IADD3.X R7, PT, PT, R0, UR13, RZ, P2, !PT ;  /* 0x0000000d00077c10 */ /* 0x000fc600097fe4ff */
[----:B------:R-:W-:Y:S02]  /*0440*/  @P1 IMAD.X R15, R0, 0x1, R15, P3 ;  /* 0x00000001000f1824 */ /* 0x000fe400018e060f */
[----:B------:R-:W2:Y:S04]  /*0450*/  LDG.E.U16 R2, desc[UR6][R6.64] ;  /* 0x0000000606027981 */ /* 0x000ea8000c1e1500 */
[----:B------:R-:W3:Y:S04]  /*0460*/  @P1 LDG.E.U16 R16, desc[UR6][R14.64] ;  /* 0x000000060e101981 */ /* 0x000ee8000c1e1500 */
[----:B------:R-:W4:Y:S04]  /*0470*/  @P1 LDG.E.U16 R11, desc[UR6][R14.64+0x2] ;  /* 0x000002060e0b1981 */ /* 0x000f28000c1e1500 */
[----:B------:R-:W4:Y:S01]  /*0480*/  LDG.E.U16 R0, desc[UR6][R6.64+0x2] ;  /* 0x0000020606007981 */ /* 0x000f22000c1e1500 */
[----:B--2---:R-:W-:-:S02]  /*0490*/  SHF.L.U32 R2, R2, 0x10, RZ ;  /* 0x0000001002027819 */ /* 0x004fc400000006ff */
[----:B---3--:R-:W-:Y:S01]  /*04a0*/  @P1 SHF.L.U32 R18, R16, 0x10, RZ ;  /* 0x0000001010121819 */ /* 0x008fe200000006ff */
[----:B----4-:R-:W-:Y:S02]  /*04b0*/  @P1 IMAD.U32 R19, R11, 0x10000, RZ ;  /* 0x000100000b131824 */ /* 0x010fe400078e00ff */
[----:B------:R-:W-:-:S07]  /*04c0*/  IMAD.U32 R0, R0, 0x10000, RZ ;  /* 0x0001000000007824 */ /* 0x000fce00078e00ff */
.L_x_2222:
[----:B------:R-:W-:Y:S05]  /*04d0*/  BSYNC.RECONVERGENT B0 ;  /* 0x0000000000007941 */ /* 0x000fea0003800200 */
.L_x_2221:
[----:B------:R-:W0:Y:S01]  /*04e0*/  S2UR UR4, SR_CTAID.Y ;  /* 0x00000000000479c3 */ /* 0x000e220000002600 */
[----:B-----5:R-:W-:Y:S01]  /*04f0*/  FFMA.FTZ R16, -R4, R4, R5 ;  /* 0x0000000404107223 */ /* 0x020fe20000010105 */
[----:B------:R-:W-:Y:S02]  /*0500*/  IMAD R14, R9, R13, R8 ;  /* 0x0000000d090e7224 */ /* 0x000fe400078e0208 */
[----:B------:R-:W-:Y:S02]  /*0510*/  IMAD.MOV.U32 R5, RZ, RZ, 0x3f800000 ;  /* 0x3f800000ff057424 */ /* 0x000fe400078e00ff */
[----:B------:R-:W-:Y:S02]  /*0520*/  FSETP.GTU.FTZ.AND P2, PT, R16, RZ, PT ;  /* 0x000000ff1000720b */ /* 0x000fe40003f5c000 */
[----:B------:R-:W1:Y:S01]  /*0530*/  LDC.64 R6, c[0x0][0x400] ;  /* 0x00010000ff067b82 */ /* 0x000e620000000a00 */
[----:B------:R-:W-:-:S10]  /*0540*/  ISETP.GE.U32.AND P3, PT, R14, R9, PT ;  /* 0x000000090e00720c */ /* 0x000fd40003f66070 */
[----:B------:R-:W2:Y:S03]  /*0550*/  @P2 LDC R13, c[0x0][0x3c0] ;  /* 0x0000f000ff0d2b82 */ /* 0x000ea60000000800 */
[-C--:B------:R-:W-:Y:S01]  /*0560*/  @P3 IADD3 R14, PT, PT, R14, -R9.reuse, RZ ;  /* 0x800000090e0e3210 */ /* 0x080fe20007ffe0ff */
[----:B------:R-:W-:Y:S01]  /*0570*/  @P3 VIADD R12, R12, 0x1 ;  /* 0x000000010c0c3836 */ /* 0x000fe20000000000 */
[----:B------:R-:W-:Y:S01]  /*0580*/  ISETP.NE.U32.AND P3, PT, R9, RZ, PT ;  /* 0x000000ff0900720c */ /* 0x000fe20003f65070 */
[----:B0-----:R-:W-:Y:S01]  /*0590*/  IMAD R15, R10, UR4, RZ ;  /* 0x000000040a0f7c24 */ /* 0x001fe2000f8e02ff */
[----:B------:R-:W-:-:S04]  /*05a0*/  ISETP.GE.U32.AND P4, PT, R14, R9, PT ;  /* 0x000000090e00720c */ /* 0x000fc80003f86070 */
[----:B------:R-:W-:Y:S02]  /*05b0*/  SHF.R.S32.HI R14, RZ, 0x1f, R15 ;  /* 0x0000001fff0e7819 */ /* 0x000fe4000001140f */
[----:B------:R-:W-:-:S04]  /*05c0*/  IADD3 R17, P1, PT, R15, R10, RZ ;  /* 0x0000000a0f117210 */ /* 0x000fc80007f3e0ff */
[----:B------:R-:W-:Y:S02]  /*05d0*/  LEA.HI.X.SX32 R10, R10, R14, 0x1, P1 ;  /* 0x0000000e0a0a7211 */ /* 0x000fe400008f0eff */
[----:B-1----:R-:W-:Y:S02]  /*05e0*/  ISETP.LT.U32.AND P1, PT, R17, R6, PT ;  /* 0x000000061100720c */ /* 0x002fe40003f21070 */
[----:B------:R-:W-:Y:S02]  /*05f0*/  @P4 IADD3 R12, PT, PT, R12, 0x1, RZ ;  /* 0x000000010c0c4810 */ /* 0x000fe40007ffe0ff */
[----:B------:R-:W-:Y:S01]  /*0600*/  ISETP.LT.AND.EX P1, PT, R10, R7, PT, P1 ;  /* 0x000000070a00720c */ /* 0x000fe20003f21310 */
[----:B--2---:R-:W-:Y:S01]  /*0610*/  @P2 FADD.FTZ R13, R16, R13 ;  /* 0x0000000d100d2221 */ /* 0x004fe20000010000 */
[----:B------:R-:W-:Y:S01]  /*0620*/  SEL R3, R3, R12, !P3 ;  /* 0x0000000c03037207 */ /* 0x000fe20005800000 */
[----:B------:R-:W-:Y:S01]  /*0630*/  IMAD.MOV.U32 R7, RZ, RZ, RZ ;  /* 0x000000ffff077224 */ /* 0x000fe200078e00ff */
[----:B------:R-:W-:Y:S01]  /*0640*/  SEL R17, R17, R6, P1 ;  /* 0x0000000611117207 */ /* 0x000fe20000800000 */
[----:B------:R0:W1:Y:S01]  /*0650*/  @P2 MUFU.RSQ R5, R13 ;  /* 0x0000000d00052308 */ /* 0x0000620000001400 */
[----:B------:R-:W-:-:S02]  /*0660*/  IADD3 R6, PT, PT, -R3, RZ, RZ ;  /* 0x000000ff03067210 */ /* 0x000fc40007ffe1ff */
[----:B------:R-:W-:Y:S02]  /*0670*/  CS2R R10, SRZ ;  /* 0x00000000000a7805 */ /* 0x000fe4000001ff00 */
[----:B------:R-:W-:Y:S02]  /*0680*/  ISETP.GT.AND P1, PT, R17, R15, PT ;  /* 0x0000000f1100720c */ /* 0x000fe40003f24270 */
[----:B------:R-:W-:Y:S01]  /*0690*/  MOV R12, RZ ;  /* 0x000000ff000c7202 */ /* 0x000fe20000000f00 */
[----:B------:R-:W-:Y:S01]  /*06a0*/  IMAD R6, R9, R6, R8 ;  /* 0x0000000609067224 */ /* 0x000fe200078e0208 */
[----:B------:R-:W-:-:S09]  /*06b0*/  CS2R R8, SRZ ;  /* 0x0000000000087805 */ /* 0x000fd2000001ff00 */
        /* <DEDUP_REMOVED lines=20> */
.L_x_2226:
        /* <DEDUP_REMOVED lines=13> */
[----:B------:R-:W-:-:S05]  /*08d0*/  @!P0 IADD3.X R15, PT, PT, R26, R15, RZ, P1, !PT ;  /* 0x0000000f1a0f8210 */ /* 0x000fca0000ffe4ff */
[----:B------:R0:W2:Y:S02]  /*08e0*/  @!P0 LDG.E R19, desc[UR6][R14.64] ;  /* 0x000000060e138981 */ /* 0x0000a4000c1e1900 */
[----:B0-----:R-:W0:Y:S02]  /*08f0*/  @!P0 LDC.64 R14, c[0x0][0x398] ;  /* 0x0000e600ff0e8b82 */ /* 0x001e240000000a00 */
[----:B0-----:R-:W-:-:S05]  /*0900*/  @!P0 IADD3 R14, P1, PT, R27, R14, RZ ;  /* 0x0000000e1b0e8210 */ /* 0x001fca0007f3e0ff */
[----:B------:R-:W-:-:S05]  /*0910*/  @!P0 IMAD.X R15, R26, 0x1, R15, P1 ;  /* 0x000000011a0f8824 */ /* 0x000fca00008e060f */
[----:B------:R-:W3:Y:S01]  /*0920*/  @!P0 LDG.E R14, desc[UR6][R14.64] ;  /* 0x000000060e0e8981 */ /* 0x000ee2000c1e1900 */
[----:B------:R-:W-:Y:S02]  /*0930*/  PRMT R26, RZ, 0x7610, R26 ;  /* 0x00007610ff1a7816 */ /* 0x000fe4000000001a */
[----:B------:R-:W-:Y:S02]  /*0940*/  PRMT R29, RZ, 0x7610, R29 ;  /* 0x00007610ff1d7816 */ /* 0x000fe4000000001d */
[----:B------:R-:W-:Y:S02]  /*0950*/  @!P0 MOV R28, R24 ;  /* 0x00000018001c8202 */ /* 0x000fe40000000f00 */
[----:B--2---:R-:W-:-:S04]  /*0960*/  @!P0 PRMT R26, R19, 0x7610, R26 ;  /* 0x00007610131a8816 */ /* 0x004fc8000000001a */
[----:B------:R-:W-:-:S05]  /*0970*/  SHF.L.U32 R27, R26, 0x10, RZ ;  /* 0x000000101a1b7819 */ /* 0x000fca00000006ff */
[----:B------:R-:W-:-:S04]  /*0980*/  FADD.FTZ R26, -R4, R27 ;  /* 0x0000001b041a7221 */ /* 0x000fc80000010100 */
[----:B------:R-:W-:Y:S01]  /*0990*/  FMUL.FTZ R26, R26, R5 ;  /* 0x000000051a1a7220 */ /* 0x000fe20000410000 */
[----:B---3--:R-:W-:-:S05]  /*09a0*/  @!P0 PRMT R29, R14, 0x7610, R29 ;  /* 0x000076100e1d8816 */ /* 0x008fca000000001d */
[----:B------:R-:W-:-:S04]  /*09b0*/  IMAD.U32 R29, R29, 0x10000, RZ ;  /* 0x000100001d1d7824 */ /* 0x000fc800078e00ff */
[C---:B------:R-:W-:Y:S01]  /*09c0*/  FMUL.FTZ R27, R29.reuse, R2 ;  /* 0x000000021d1b7220 */ /* 0x040fe20000410000 */
[C---:B------:R-:W-:Y:S01]  /*09d0*/  FFMA.FTZ R8, R29.reuse, R26, R8 ;  /* 0x0000001a1d087223 */ /* 0x040fe20000010008 */
[----:B------:R-:W-:Y:S01]  /*09e0*/  FADD.FTZ R15, R29, R10 ;  /* 0x0000000a1d0f7221 */ /* 0x000fe20000010000 */
[----:B------:R-:W-:Y:S02]  /*09f0*/  @!P0 IMAD.MOV.U32 R29, RZ, RZ, R13 ;  /* 0x000000ffff1d8224 */ /* 0x000fe400078e000d */
[----:B------:R-:W-:Y:S01]  /*0a00*/  FFMA.FTZ R26, R26, R27, R11 ;  /* 0x0000001b1a1a7223 */ /* 0x000fe2000001000b */
[----:B------:R-:W-:Y:S01]  /*0a10*/  FADD.FTZ R12, R27, R12 ;  /* 0x0000000c1b0c7221 */ /* 0x000fe20000010000 */
[----:B------:R-:W0:Y:S01]  /*0a20*/  @!P0 LDC.64 R10, c[0x0][0x3f8] ;  /* 0x0000fe00ff0a8b82 */ /* 0x000e220000000a00 */
[----:B------:R-:W-:-:S05]  /*0a30*/  @!P0 SHF.R.S32.HI R27, RZ, 0x1f, R18 ;  /* 0x0000001fff1b8819 */ /* 0x000fca0000011412 */
[-C--:B0-----:R-:W-:Y:S02]  /*0a40*/  @!P0 IMAD R27, R27, R10.reuse, RZ ;  /* 0x0000000a1b1b8224 */ /* 0x081fe400078e02ff */
[----:B------:R-:W-:-:S04]  /*0a50*/  @!P0 IMAD.WIDE.U32 R28, R18, R10, R28 ;  /* 0x0000000a121c8225 */ /* 0x000fc800078e001c */
[----:B------:R-:W-:-:S05]  /*0a60*/  @!P0 IMAD R11, R18, R11, R27 ;  /* 0x0000000b120b8224 */ /* 0x000fca00078e021b */
[----:B------:R-:W-:-:S04]  /*0a70*/  @!P0 IADD3 R11, PT, PT, R29, R11, RZ ;  /* 0x0000000b1d0b8210 */ /* 0x000fc80007ffe0ff */
[C---:B------:R-:W-:Y:S01]  /*0a80*/  @!P0 SHF.L.U64.HI R27, R28.reuse, 0x1, R11 ;  /* 0x000000011c1b8819 */ /* 0x040fe2000001020b */
[----:B------:R-:W-:Y:S01]  /*0a90*/  @!P0 IMAD.SHL.U32 R28, R28, 0x2, RZ ;  /* 0x000000021c1c8824 */ /* 0x000fe200078e00ff */
[----:B------:R-:W0:Y:S04]  /*0aa0*/  @!P0 LDC.64 R10, c[0x0][0x3a0] ;  /* 0x0000e800ff0a8b82 */ /* 0x000e280000000a00 */
[----:B0-----:R-:W-:-:S04]  /*0ab0*/  @!P0 IADD3 R10, P1, PT, R28, R10, RZ ;  /* 0x0000000a1c0a8210 */ /* 0x001fc80007f3e0ff */
[----:B------:R-:W-:-:S05]  /*0ac0*/  @!P0 IADD3.X R11, PT, PT, R27, R11, RZ, P1, !PT ;  /* 0x0000000b1b0b8210 */ /* 0x000fca0000ffe4ff */
[----:B------:R0:W2:Y:S02]  /*0ad0*/  @!P0 LDG.E R29, desc[UR6][R10.64] ;  /* 0x000000060a1d8981 */ /* 0x0000a4000c1e1900 */
[----:B0-----:R-:W0:Y:S02]  /*0ae0*/  @!P0 LDC.64 R10, c[0x0][0x398] ;  /* 0x0000e600ff0a8b82 */ /* 0x001e240000000a00 */
[----:B0-----:R-:W-:-:S05]  /*0af0*/  @!P0 IADD3 R10, P1, PT, R28, R10, RZ ;  /* 0x0000000a1c0a8210 */ /* 0x001fca0007f3e0ff */
[----:B------:R-:W-:-:S06]  /*0b00*/  @!P0 IMAD.X R11, R27, 0x1, R11, P1 ;  /* 0x000000011b0b8824 */ /* 0x000fcc00008e060b */
[----:B------:R0:W3:Y:S01]  /*0b10*/  @!P0 LDG.E R11, desc[UR6][R10.64] ;  /* 0x000000060a0b8981 */ /* 0x0000e2000c1e1900 */
[----:B------:R-:W-:Y:S02]  /*0b20*/  PRMT R19, RZ, 0x7610, R19 ;  /* 0x00007610ff137816 */ /* 0x000fe40000000013 */
[----:B------:R-:W-:Y:S02]  /*0b30*/  PRMT R28, RZ, 0x7610, R28 ;  /* 0x00007610ff1c7816 */ /* 0x000fe4000000001c */
[----:B------:R-:W-:Y:S02]  /*0b40*/  PRMT R27, RZ, 0x7610, R27 ;  /* 0x00007610ff1b7816 */ /* 0x000fe4000000001b */
[----:B------:R-:W-:Y:S02]  /*0b50*/  @!P0 PRMT R28, R14, 0x7632, R28 ;  /* 0x000076320e1c8816 */ /* 0x000fe4000000001c */
[----:B------:R-:W-:Y:S02]  /*0b60*/  PRMT R14, RZ, 0x7610, R14 ;  /* 0x00007610ff0e7816 */ /* 0x000fe4000000000e */
[----:B0-----:R-:W-:Y:S01]  /*0b70*/  PRMT R10, RZ, 0x7610, R10 ;  /* 0x00007610ff0a7816 */ /* 0x001fe2000000000a */
[----:B------:R-:W-:Y:S01]  /*0b80*/  IMAD.U32 R28, R28, 0x10000, RZ ;  /* 0x000100001c1c7824 */ /* 0x000fe200078e00ff */
[----:B--2---:R-:W-:-:S02]  /*0b90*/  @!P0 PRMT R14, R29, 0x7610, R14 ;  /* 0x000076101d0e8816 */ /* 0x004fc4000000000e */
[----:B------:R-:W-:Y:S02]  /*0ba0*/  @!P0 PRMT R27, R29, 0x7632, R27 ;  /* 0x000076321d1b8816 */ /* 0x000fe4000000001b */
[----:B------:R-:W-:Y:S02]  /*0bb0*/  SHF.L.U32 R14, R14, 0x10, RZ ;  /* 0x000000100e0e7819 */ /* 0x000fe400000006ff */
[----:B------:R-:W-:Y:S02]  /*0bc0*/  SHF.L.U32 R27, R27, 0x10, RZ ;  /* 0x000000101b1b7819 */ /* 0x000fe400000006ff */
[C---:B---3--:R-:W-:Y:S02]  /*0bd0*/  @!P0 PRMT R19, R11.reuse, 0x7610, R19 ;  /* 0x000076100b138816 */ /* 0x048fe40000000013 */
[----:B------:R-:W-:Y:S02]  /*0be0*/  @!P0 PRMT R10, R11, 0x7632, R10 ;  /* 0x000076320b0a8816 */ /* 0x000fe4000000000a */
[----:B------:R-:W-:-:S03]  /*0bf0*/  PRMT R11, RZ, 0x7610, R11 ;  /* 0x00007610ff0b7816 */ /* 0x000fc6000000000b */
[----:B------:R-:W-:Y:S01]  /*0c00*/  IMAD.U32 R10, R10, 0x10000, RZ ;  /* 0x000100000a0a7824 */ /* 0x000fe200078e00ff */
[----:B------:R-:W-:-:S04]  /*0c10*/  @!P0 PRMT R11, R19, 0x7632, R11 ;  /* 0x00007632130b8816 */ /* 0x000fc8000000000b */
[----:B------:R-:W-:-:S05]  /*0c20*/  SHF.L.U32 R11, R11, 0x10, RZ ;  /* 0x000000100b0b7819 */ /* 0x000fca00000006ff */
[----:B------:R-:W-:-:S04]  /*0c30*/  FADD.FTZ R11, -R4, R11 ;  /* 0x0000000b040b7221 */ /* 0x000fc80000010100 */
        /* <DEDUP_REMOVED lines=8> */
[----:B------:R-:W-:Y:S01]  /*0cc0*/  FADD.FTZ R11, R11, R10 ;  /* 0x0000000a0b0b7221 */ /* 0x000fe20000010000 */
[----:B------:R-:W-:Y:S01]  /*0cd0*/  FFMA.FTZ R26, R29, R28, R26 ;  /* 0x0000001c1d1a7223 */ /* 0x000fe2000001001a */
[C---:B------:R-:W-:Y:S01]  /*0ce0*/  FFMA.FTZ R15, R14.reuse, R9, R8 ;  /* 0x000000090e0f7223 */ /* 0x040fe20000010008 */
[----:B------:R-:W-:Y:S01]  /*0cf0*/  FMUL.FTZ R14, R14, R2 ;  /* 0x000000020e0e7220 */ /* 0x000fe20000410000 */
[----:B------:R-:W-:Y:S01]  /*0d00*/  FADD.FTZ R12, R28, R12 ;  /* 0x0000000c1c0c7221 */ /* 0x000fe20000010000 */
[----:B------:R-:W-:Y:S01]  /*0d10*/  FADD.FTZ R28, -R4, R27 ;  /* 0x0000001b041c7221 */ /* 0x000fe20000010100 */
[----:B------:R-:W-:Y:S01]  /*0d20*/  @!P0 IADD3 R29, PT, PT, R18, 0x1, RZ ;  /* 0x00000001121d8810 */ /* 0x000fe20007ffe0ff */
[----:B------:R-:W-:Y:S01]  /*0d30*/  FFMA.FTZ R26, R9, R14, R26 ;  /* 0x0000000e091a7223 */ /* 0x000fe2000001001a */
[----:B------:R-:W-:Y:S01]  /*0d40*/  FADD.FTZ R14, R12, R14 ;  /* 0x0000000e0c0e7221 */ /* 0x000fe20000010000 */
[----:B------:R-:W0:Y:S01]  /*0d50*/  @!P0 LDC.64 R8, c[0x0][0x3f8] ;  /* 0x0000fe00ff088b82 */ /* 0x000e220000000a00 */
[----:B------:R-:W-:-:S04]  /*0d60*/  FMUL.FTZ R27, R28, R5 ;  /* 0x000000051c1b7220 */ /* 0x000fc80000410000 */
[C---:B------:R-:W-:Y:S01]  /*0d70*/  FFMA.FTZ R7, R10.reuse, R27, R7 ;  /* 0x0000001b0a077223 */ /* 0x040fe20000010007 */
[----:B------:R-:W-:-:S04]  /*0d80*/  FMUL.FTZ R10, R10, R0 ;  /* 0x000000000a0a7220 */ /* 0x000fc80000410000 */
[----:B------:R-:W-:Y:S01]  /*0d90*/  FFMA.FTZ R12, R27, R10, R26 ;  /* 0x0000000a1b0c7223 */ /* 0x000fe2000001001a */
[----:B------:R-:W-:Y:S01]  /*0da0*/  @!P0 SHF.R.S32.HI R27, RZ, 0x1f, R29 ;  /* 0x0000001fff1b8819 */ /* 0x000fe2000001141d */
[----:B------:R-:W-:-:S04]  /*0db0*/  FADD.FTZ R10, R10, R14 ;  /* 0x0000000e0a0a7221 */ /* 0x000fc80000010000 */
[----:B0-----:R-:W-:Y:S01]  /*0dc0*/  @!P0 IMAD R26, R27, R8, RZ ;  /* 0x000000081b1a8224 */ /* 0x001fe200078e02ff */
[----:B------:R-:W-:-:S03]  /*0dd0*/  @!P0 MOV R27, R13 ;  /* 0x0000000d001b8202 */ /* 0x000fc60000000f00 */
        /* <DEDUP_REMOVED lines=16> */
[C---:B--2---:R-:W-:Y:S02]  /*0ee0*/  @!P0 PRMT R28, R27.reuse, 0x7610, R28 ;  /* 0x000076101b1c8816 */ /* 0x044fe4000000001c */
[----:B------:R-:W-:Y:S02]  /*0ef0*/  @!P0 PRMT R26, R27, 0x7632, R26 ;  /* 0x000076321b1a8816 */ /* 0x000fe4000000001a */
[----:B------:R-:W-:Y:S01]  /*0f00*/  PRMT R27, RZ, 0x7610, R27 ;  /* 0x00007610ff1b7816 */ /* 0x000fe2000000001b */
[----:B------:R-:W-:-:S02]  /*0f10*/  IMAD.U32 R29, R28, 0x10000, RZ ;  /* 0x000100001c1d7824 */ /* 0x000fc400078e00ff */
[----:B0-----:R-:W-:Y:S02]  /*0f20*/  IMAD.U32 R9, R26, 0x10000, RZ ;  /* 0x000100001a097824 */ /* 0x001fe400078e00ff */
[C---:B------:R-:W-:Y:S02]  /*0f30*/  FADD.FTZ R29, -R4.reuse, R29 ;  /* 0x0000001d041d7221 */ /* 0x040fe40000010100 */
[----:B------:R-:W-:Y:S02]  /*0f40*/  FADD.FTZ R26, -R4, R9 ;  /* 0x00000009041a7221 */ /* 0x000fe40000010100 */
[----:B------:R-:W-:Y:S01]  /*0f50*/  FMUL.FTZ R29, R29, R5 ;  /* 0x000000051d1d7220 */ /* 0x000fe20000410000 */
[----:B------:R-:W0:Y:S01]  /*0f60*/  @!P0 LDC.64 R8, c[0x0][0x3f8] ;  /* 0x0000fe00ff088b82 */ /* 0x000e220000000a00 */
[----:B---3--:R-:W-:Y:S02]  /*0f70*/  @!P0 PRMT R27, R14, 0x7610, R27 ;  /* 0x000076100e1b8816 */ /* 0x008fe4000000001b */
[----:B------:R-:W-:-:S02]  /*0f80*/  PRMT R14, RZ, 0x7610, R14 ;  /* 0x00007610ff0e7816 */ /* 0x000fc4000000000e */
[----:B------:R-:W-:Y:S02]  /*0f90*/  SHF.L.U32 R28, R27, 0x10, RZ ;  /* 0x000000101b1c7819 */ /* 0x000fe400000006ff */
[----:B------:R-:W-:-:S03]  /*0fa0*/  @!P0 PRMT R14, R14, 0x7632, R14 ;  /* 0x000076320e0e8816 */ /* 0x000fc6000000000e */
[C---:B------:R-:W-:Y:S01]  /*0fb0*/  FMUL.FTZ R27, R28.reuse, R2 ;  /* 0x000000021c1b7220 */ /* 0x040fe20000410000 */
[----:B------:R-:W-:Y:S01]  /*0fc0*/  FFMA.FTZ R15, R28, R29, R15 ;  /* 0x0000001d1c0f7223 */ /* 0x000fe2000001000f */
[----:B------:R-:W-:Y:S01]  /*0fd0*/  SHF.L.U32 R14, R14, 0x10, RZ ;  /* 0x000000100e0e7819 */ /* 0x000fe200000006ff */
[----:B------:R-:W-:Y:S01]  /*0fe0*/  FADD.FTZ R19, R19, R28 ;  /* 0x0000001c13137221 */ /* 0x000fe20000010000 */
[----:B------:R-:W-:Y:S01]  /*0ff0*/  FFMA.FTZ R12, R29, R27, R12 ;  /* 0x0000001b1d0c7223 */ /* 0x000fe2000001000c */
[----:B------:R-:W-:Y:S01]  /*1000*/  FMUL.FTZ R29, R26, R5 ;  /* 0x000000051a1d7220 */ /* 0x000fe20000410000 */
[----:B------:R-:W-:Y:S01]  /*1010*/  FADD.FTZ R27, R10, R27 ;  /* 0x0000001b0a1b7221 */ /* 0x000fe20000010000 */
[----:B------:R-:W-:Y:S01]  /*1020*/  FADD.FTZ R11, R11, R14 ;  /* 0x0000000e0b0b7221 */ /* 0x000fe20000010000 */
[----:B------:R-:W-:Y:S01]  /*1030*/  @!P0 MOV R26, R24 ;  /* 0x00000018001a8202 */ /* 0x000fe20000000f00 */
[C---:B------:R-:W-:Y:S01]  /*1040*/  FFMA.FTZ R7, R14.reuse, R29, R7 ;  /* 0x0000001d0e077223 */ /* 0x040fe20000010007 */
[----:B------:R-:W-:-:S04]  /*1050*/  FMUL.FTZ R14, R14, R0 ;  /* 0x000000000e0e7220 */ /* 0x000fc80000410000 */
[----:B------:R-:W-:Y:S01]  /*1060*/  FFMA.FTZ R12, R29, R14, R12 ;  /* 0x0000000e1d0c7223 */ /* 0x000fe2000001000c */
[----:B------:R-:W-:Y:S02]  /*1070*/  @!P0 VIADD R29, R18, 0x2 ;  /* 0x00000002121d8836 */ /* 0x000fe40000000000 */
[----:B------:R-:W-:Y:S01]  /*1080*/  FADD.FTZ R14, R14, R27 ;  /* 0x0000001b0e0e7221 */ /* 0x000fe20000010000 */
[----:B------:R-:W-:Y:S02]  /*1090*/  @!P0 IMAD.MOV.U32 R27, RZ, RZ, R13 ;  /* 0x000000ffff1b8224 */ /* 0x000fe400078e000d */
[----:B------:R-:W-:Y:S01]  /*10a0*/  @!P0 SHF.R.S32.HI R10, RZ, 0x1f, R29 ;  /* 0x0000001fff0a8819 */ /* 0x000fe2000001141d */
[----:B0-----:R-:W-:-:S04]  /*10b0*/  @!P0 IMAD.WIDE.U32 R26, R29, R8, R26 ;  /* 0x000000081d1a8225 */ /* 0x001fc800078e001a */
[----:B------:R-:W-:-:S04]  /*10c0*/  @!P0 IMAD R10, R10, R8, RZ ;  /* 0x000000080a0a8224 */ /* 0x000fc800078e02ff */
[----:B------:R-:W-:Y:S02]  /*10d0*/  @!P0 IMAD R10, R29, R9, R10 ;  /* 0x000000091d0a8224 */ /* 0x000fe400078e020a */
[----:B------:R-:W0:Y:S03]  /*10e0*/  @!P0 LDC.64 R8, c[0x0][0x3a0] ;  /* 0x0000e800ff088b82 */ /* 0x000e260000000a00 */
[----:B------:R-:W-:-:S04]  /*10f0*/  @!P0 IADD3 R27, PT, PT, R27, R10, RZ ;  /* 0x0000000a1b1b8210 */ /* 0x000fc80007ffe0ff */
[C---:B------:R-:W-:Y:S01]  /*1100*/  @!P0 SHF.L.U64.HI R10, R26.reuse, 0x1, R27 ;  /* 0x000000011a0a8819 */ /* 0x040fe2000001021b */
[----:B------:R-:W-:-:S05]  /*1110*/  @!P0 IMAD.SHL.U32 R26, R26, 0x2, RZ ;  /* 0x000000021a1a8824 */ /* 0x000fca00078e00ff */
[----:B0-----:R-:W-:-:S04]  /*1120*/  @!P0 IADD3 R8, P1, PT, R26, R8, RZ ;  /* 0x000000081a088210 */ /* 0x001fc80007f3e0ff */
[----:B------:R-:W-:-:S05]  /*1130*/  @!P0 IADD3.X R9, PT, PT, R10, R9, RZ, P1, !PT ;  /* 0x000000090a098210 */ /* 0x000fca0000ffe4ff */
[----:B------:R0:W2:Y:S02]  /*1140*/  @!P0 LDG.E R27, desc[UR6][R8.64] ;  /* 0x00000006081b8981 */ /* 0x0000a4000c1e1900 */
[----:B0-----:R-:W0:Y:S02]  /*1150*/  @!P0 LDC.64 R8, c[0x0][0x398] ;  /* 0x0000e600ff088b82 */ /* 0x001e240000000a00 */
[----:B0-----:R-:W-:-:S05]  /*1160*/  @!P0 IADD3 R8, P1, PT, R26, R8, RZ ;  /* 0x000000081a088210 */ /* 0x001fca0007f3e0ff */
[----:B------:R-:W-:-:S05]  /*1170*/  @!P0 IMAD.X R9, R10, 0x1, R9, P1 ;  /* 0x000000010a098824 */ /* 0x000fca00008e0609 */
[----:B------:R0:W3:Y:S01]  /*1180*/  @!P0 LDG.E R28, desc[UR6][R8.64] ;  /* 0x00000006081c8981 */ /* 0x0000e2000c1e1900 */
        /* <DEDUP_REMOVED lines=10> */
[----:B------:R-:W-:-:S04]  /*1230*/  FADD.FTZ R29, -R4, R29 ;  /* 0x0000001d041d7221 */ /* 0x000fc80000010100 */
[----:B0-----:R-:W-:Y:S01]  /*1240*/  FMUL.FTZ R9, R29, R5 ;  /* 0x000000051d097220 */ /* 0x001fe20000410000 */
[----:B------:R-:W-:-:S05]  /*1250*/  SHF.L.U32 R29, R26, 0x10, RZ ;  /* 0x000000101a1d7819 */ /* 0x000fca00000006ff */
[----:B------:R-:W-:-:S04]  /*1260*/  FADD.FTZ R26, -R4, R29 ;  /* 0x0000001d041a7221 */ /* 0x000fc80000010100 */
[----:B------:R-:W-:Y:S01]  /*1270*/  FMUL.FTZ R26, R26, R5 ;  /* 0x000000051a1a7220 */ /* 0x000fe20000410000 */
[C---:B---3--:R-:W-:Y:S02]  /*1280*/  @!P0 PRMT R10, R28.reuse, 0x7610, R10 ;  /* 0x000076101c0a8816 */ /* 0x048fe4000000000a */
[----:B------:R-:W-:-:S03]  /*1290*/  @!P0 PRMT R27, R28, 0x7632, R27 ;  /* 0x000076321c1b8816 */ /* 0x000fc6000000001b */
[----:B------:R-:W-:-:S04]  /*12a0*/  IMAD.U32 R28, R10, 0x10000, RZ ;  /* 0x000100000a1c7824 */ /* 0x000fc800078e00ff */
[----:B------:R-:W-:Y:S01]  /*12b0*/  FADD.FTZ R10, R19, R28 ;  /* 0x0000001c130a7221 */ /* 0x000fe20000010000 */
[C---:B------:R-:W-:Y:S01]  /*12c0*/  FMUL.FTZ R19, R28.reuse, R2 ;  /* 0x000000021c137220 */ /* 0x040fe20000410000 */
[----:B------:R-:W-:-:S03]  /*12d0*/  FFMA.FTZ R8, R28, R9, R15 ;  /* 0x000000091c087223 */ /* 0x000fc6000001000f */
[----:B------:R-:W-:Y:S01]  /*12e0*/  FFMA.FTZ R15, R9, R19, R12 ;  /* 0x00000013090f7223 */ /* 0x000fe2000001000c */
[----:B------:R-:W-:Y:S01]  /*12f0*/  SHF.L.U32 R12, R27, 0x10, RZ ;  /* 0x000000101b0c7819 */ /* 0x000fe200000006ff */
[----:B------:R-:W-:-:S04]  /*1300*/  FADD.FTZ R19, R14, R19 ;  /* 0x000000130e137221 */ /* 0x000fc80000010000 */
[C---:B------:R-:W-:Y:S01]  /*1310*/  FMUL.FTZ R14, R12.reuse, R0 ;  /* 0x000000000c0e7220 */ /* 0x040fe20000410000 */
[----:B------:R-:W-:Y:S01]  /*1320*/  FADD.FTZ R9, R11, R12 ;  /* 0x0000000c0b097221 */ /* 0x000fe20000010000 */
[----:B------:R-:W-:Y:S02]  /*1330*/  FFMA.FTZ R7, R12, R26, R7 ;  /* 0x0000001a0c077223 */ /* 0x000fe40000010007 */
[----:B------:R-:W-:Y:S01]  /*1340*/  FADD.FTZ R12, R14, R19 ;  /* 0x000000130e0c7221 */ /* 0x000fe20000010000 */
[----:B------:R-:W-:Y:S01]  /*1350*/  FFMA.FTZ R11, R26, R14, R15 ;  /* 0x0000000e1a0b7223 */ /* 0x000fe2000001000f */
[----:B------:R-:W-:Y:S06]  /*1360*/  @P1 BRA `(.L_x_2226) ;  /* 0xfffffff400241947 */ /* 0x000fec000383ffff */
[----:B------:R-:W-:-:S07]  /*1370*/  IADD3 R26, PT, PT, R18, -0x1, RZ ;  /* 0xffffffff121a7810 */ /* 0x000fce0007ffe0ff */
.L_x_2225:
        /* <DEDUP_REMOVED lines=17> */
[----:B------:R-:W1:Y:S02]  /*1490*/  @!P0 LDC.64 R16, c[0x0][0x398] ;  /* 0x0000e600ff108b82 */ /* 0x000e640000000a00 */
[----:B------:R-:W-:Y:S01]  /*14a0*/  @!P0 IMAD.IADD R19, R29, 0x1, R19 ;  /* 0x000000011d138824 */ /* 0x000fe200078e0213 */
[----:B------:R-:W-:-:S04]  /*14b0*/  @!P0 SHF.L.U32 R29, R28, 0x1, RZ ;  /* 0x000000011c1d8819 */ /* 0x000fc800000006ff */
[----:B------:R-:W-:Y:S02]  /*14c0*/  @!P0 SHF.L.U64.HI R18, R28, 0x1, R19 ;  /* 0x000000011c128819 */ /* 0x000fe40000010213 */
[----:B0-----:R-:W-:-:S05]  /*14d0*/  @!P0 IADD3 R14, P2, PT, R29, R14, RZ ;  /* 0x0000000e1d0e8210 */ /* 0x001fca0007f5e0ff */
[----:B------:R-:W-:-:S05]  /*14e0*/  @!P0 IMAD.X R15, R18, 0x1, R15, P2 ;  /* 0x00000001120f8824 */ /* 0x000fca00010e060f */
[----:B------:R0:W2:Y:S01]  /*14f0*/  @!P0 LDG.E R14, desc[UR6][R14.64] ;  /* 0x000000060e0e8981 */ /* 0x0000a2000c1e1900 */
[----:B-1----:R-:W-:-:S04]  /*1500*/  @!P0 IADD3 R16, P2, PT, R29, R16, RZ ;  /* 0x000000101d108210 */ /* 0x002fc80007f5e0ff */
[----:B------:R-:W-:-:S05]  /*1510*/  @!P0 IADD3.X R17, PT, PT, R18, R17, RZ, P2, !PT ;  /* 0x0000001112118210 */ /* 0x000fca00017fe4ff */
[----:B------:R1:W3:Y:S01]  /*1520*/  @!P0 LDG.E R16, desc[UR6][R16.64] ;  /* 0x0000000610108981 */ /* 0x0002e2000c1e1900 */
[----:B------:R-:W-:Y:S02]  /*1530*/  PRMT R18, RZ, 0x7610, R18 ;  /* 0x00007610ff127816 */ /* 0x000fe40000000012 */
[----:B------:R-:W-:Y:S02]  /*1540*/  PRMT R19, RZ, 0x7610, R19 ;  /* 0x00007610ff137816 */ /* 0x000fe40000000013 */
[----:B0-----:R-:W-:Y:S02]  /*1550*/  PRMT R15, RZ, 0x7610, R15 ;  /* 0x00007610ff0f7816 */ /* 0x001fe4000000000f */
[----:B-1----:R-:W-:-:S04]  /*1560*/  @!P0 IADD3 R17, PT, PT, R26, 0x1, RZ ;  /* 0x000000011a118810 */ /* 0x002fc80007ffe0ff */
[----:B------:R-:W-:-:S05]  /*1570*/  @!P0 SHF.R.S32.HI R28, RZ, 0x1f, R17 ;  /* 0x0000001fff1c8819 */ /* 0x000fca0000011411 */
[----:B------:R-:W-:Y:S01]  /*1580*/  @!P0 IMAD R28, R28, UR10, RZ ;  /* 0x0000000a1c1c8c24 */ /* 0x000fe2000f8e02ff */
[----:B--2---:R-:W-:-:S05]  /*1590*/  @!P0 PRMT R18, R14, 0x7610, R18 ;  /* 0x000076100e128816 */ /* 0x004fca0000000012 */
[----:B------:R-:W-:Y:S01]  /*15a0*/  IMAD.U32 R27, R18, 0x10000, RZ ;  /* 0x00010000121b7824 */ /* 0x000fe200078e00ff */
[----:B---3--:R-:W-:-:S03]  /*15b0*/  @!P0 PRMT R19, R16, 0x7610, R19 ;  /* 0x0000761010138816 */ /* 0x008fc60000000013 */
[----:B------:R-:W-:Y:S01]  /*15c0*/  FADD.FTZ R18, -R4, R27 ;  /* 0x0000001b04127221 */ /* 0x000fe20000010100 */
[----:B------:R-:W-:Y:S01]  /*15d0*/  PRMT R14, RZ, 0x7610, R14 ;  /* 0x00007610ff0e7816 */ /* 0x000fe2000000000e */
[----:B------:R-:W-:Y:S02]  /*15e0*/  IMAD.U32 R19, R19, 0x10000, RZ ;  /* 0x0001000013137824 */ /* 0x000fe400078e00ff */
[----:B------:R-:W-:Y:S01]  /*15f0*/  FMUL.FTZ R18, R18, R5 ;  /* 0x0000000512127220 */ /* 0x000fe20000410000 */
[----:B------:R-:W-:Y:S01]  /*1600*/  @!P0 PRMT R15, R14, 0x7632, R15 ;  /* 0x000076320e0f8816 */ /* 0x000fe2000000000f */
[C---:B------:R-:W-:Y:S01]  /*1610*/  FMUL.FTZ R27, R19.reuse, R2 ;  /* 0x00000002131b7220 */ /* 0x040fe20000410000 */
[----:B------:R-:W-:Y:S01]  /*1620*/  @!P0 PRMT R14, R16, 0x7632, R14 ;  /* 0x00007632100e8816 */ /* 0x000fe2000000000e */
[----:B------:R-:W-:Y:S01]  /*1630*/  FADD.FTZ R16, R10, R19 ;  /* 0x000000130a107221 */ /* 0x000fe20000010000 */
[----:B------:R-:W-:Y:S01]  /*1640*/  FFMA.FTZ R8, R19, R18, R8 ;  /* 0x0000001213087223 */ /* 0x000fe20000010008 */
[----:B------:R-:W-:Y:S01]  /*1650*/  FFMA.FTZ R18, R18, R27, R11 ;  /* 0x0000001b12127223 */ /* 0x000fe2000001000b */
[----:B------:R-:W-:Y:S01]  /*1660*/  @!P0 MOV R10, R24 ;  /* 0x00000018000a8202 */ /* 0x000fe20000000f00 */
[----:B------:R-:W-:-:S02]  /*1670*/  @!P0 IMAD.MOV.U32 R11, RZ, RZ, R13 ;  /* 0x000000ffff0b8224 */ /* 0x000fc400078e000d */
[C---:B------:R-:W-:Y:S02]  /*1680*/  @!P0 IMAD R19, R17.reuse, UR11, R28 ;  /* 0x0000000b11138c24 */ /* 0x040fe4000f8e021c */
[----:B------:R-:W-:-:S05]  /*1690*/  @!P0 IMAD.WIDE.U32 R10, R17, UR10, R10 ;  /* 0x0000000a110a8c25 */ /* 0x000fca000f8e000a */
[----:B------:R-:W-:Y:S01]  /*16a0*/  @!P0 IADD3 R17, PT, PT, R11, R19, RZ ;  /* 0x000000130b118210 */ /* 0x000fe20007ffe0ff */
[----:B------:R-:W-:-:S03]  /*16b0*/  @!P0 IMAD.SHL.U32 R19, R10, 0x2, RZ ;  /* 0x000000020a138824 */ /* 0x000fc600078e00ff */
[----:B------:R-:W-:Y:S02]  /*16c0*/  @!P0 SHF.L.U64.HI R17, R10, 0x1, R17 ;  /* 0x000000010a118819 */ /* 0x000fe40000010211 */
[----:B------:R-:W0:Y:S01]  /*16d0*/  @!P0 LDC.64 R10, c[0x0][0x3a0] ;  /* 0x0000e800ff0a8b82 */ /* 0x000e220000000a00 */
[----:B------:R-:W-:Y:S01]  /*16e0*/  FADD.FTZ R12, R12, R27 ;  /* 0x0000001b0c0c7221 */ /* 0x000fe20000010000 */
[----:B0-----:R-:W-:-:S04]  /*16f0*/  @!P0 IADD3 R10, P2, PT, R19, R10, RZ ;  /* 0x0000000a130a8210 */ /* 0x001fc80007f5e0ff */
[----:B------:R-:W-:-:S05]  /*1700*/  @!P0 IADD3.X R11, PT, PT, R17, R11, RZ, P2, !PT ;  /* 0x0000000b110b8210 */ /* 0x000fca00017fe4ff */
[----:B------:R0:W2:Y:S02]  /*1710*/  @!P0 LDG.E R27, desc[UR6][R10.64] ;  /* 0x000000060a1b8981 */ /* 0x0000a4000c1e1900 */
[----:B0-----:R-:W0:Y:S02]  /*1720*/  @!P0 LDC.64 R10, c[0x0][0x398] ;  /* 0x0000e600ff0a8b82 */ /* 0x001e240000000a00 */
[----:B0-----:R-:W-:-:S05]  /*1730*/  @!P0 IADD3 R10, P2, PT, R19, R10, RZ ;  /* 0x0000000a130a8210 */ /* 0x001fca0007f5e0ff */
[----:B------:R-:W-:-:S05]  /*1740*/  @!P0 IMAD.X R11, R17, 0x1, R11, P2 ;  /* 0x00000001110b8824 */ /* 0x000fca00010e060b */
[----:B------:R0:W3:Y:S01]  /*1750*/  @!P0 LDG.E R17, desc[UR6][R10.64] ;  /* 0x000000060a118981 */ /* 0x0000e2000c1e1900 */
[----:B------:R-:W-:Y:S02]  /*1760*/  SHF.L.U32 R15, R15, 0x10, RZ ;  /* 0x000000100f0f7819 */ /* 0x000fe400000006ff */
[----:B------:R-:W-:-:S03]  /*1770*/  SHF.L.U32 R14, R14, 0x10, RZ ;  /* 0x000000100e0e7819 */ /* 0x000fc600000006ff */
[----:B------:R-:W-:Y:S02]  /*1780*/  FADD.FTZ R28, -R4, R15 ;  /* 0x0000000f041c7221 */ /* 0x000fe40000010100 */
[----:B------:R-:W-:Y:S02]  /*1790*/  FMUL.FTZ R15, R14, R0 ;  /* 0x000000000e0f7220 */ /* 0x000fe40000410000 */
[----:B------:R-:W-:Y:S01]  /*17a0*/  FMUL.FTZ R19, R28, R5 ;  /* 0x000000051c137220 */ /* 0x000fe20000410000 */
[----:B------:R-:W-:Y:S01]  /*17b0*/  PRMT R28, RZ, 0x7610, R28 ;  /* 0x00007610ff1c7816 */ /* 0x000fe2000000001c */
[----:B------:R-:W-:Y:S02]  /*17c0*/  FADD.FTZ R9, R9, R14 ;  /* 0x0000000e09097221 */ /* 0x000fe40000010000 */
[----:B------:R-:W-:Y:S01]  /*17d0*/  FFMA.FTZ R7, R14, R19, R7 ;  /* 0x000000130e077223 */ /* 0x000fe20000010007 */
[----:B------:R-:W-:Y:S01]  /*17e0*/  FFMA.FTZ R18, R19, R15, R18 ;  /* 0x0000000f13127223 */ /* 0x000fe20000010012 */
[----:B------:R-:W-:-:S02]  /*17f0*/  PRMT R14, RZ, 0x7610, R14 ;  /* 0x00007610ff0e7816 */ /* 0x000fc4000000000e */
[----:B------:R-:W-:Y:S02]  /*1800*/  PRMT R19, RZ, 0x7610, R19 ;  /* 0x00007610ff137816 */ /* 0x000fe40000000013 */
[----:B0-----:R-:W-:Y:S01]  /*1810*/  PRMT R10, RZ, 0x7610, R10 ;  /* 0x00007610ff0a7816 */ /* 0x001fe2000000000a */
[----:B------:R-:W-:Y:S01]  /*1820*/  FADD.FTZ R12, R15, R12 ;  /* 0x0000000c0f0c7221 */ /* 0x000fe20000010000 */
[----:B------:R-:W-:Y:S02]  /*1830*/  IADD3 R26, PT, PT, R26, 0x2, RZ ;  /* 0x000000021a1a7810 */ /* 0x000fe40007ffe0ff */
[C---:B--2---:R-:W-:Y:S02]  /*1840*/  @!P0 PRMT R28, R27.reuse, 0x7610, R28 ;  /* 0x000076101b1c8816 */ /* 0x044fe4000000001c */
[----:B------:R-:W-:-:S03]  /*1850*/  @!P0 PRMT R14, R27, 0x7632, R14 ;  /* 0x000076321b0e8816 */ /* 0x000fc6000000000e */
[----:B------:R-:W-:Y:S01]  /*1860*/  IMAD.U32 R27, R28, 0x10000, RZ ;  /* 0x000100001c1b7824 */ /* 0x000fe200078e00ff */
[----:B------:R-:W-:-:S03]  /*1870*/  SHF.L.U32 R11, R14, 0x10, RZ ;  /* 0x000000100e0b7819 */ /* 0x000fc600000006ff */
[----:B------:R-:W-:-:S04]  /*1880*/  FADD.FTZ R28, -R4, R27 ;  /* 0x0000001b041c7221 */ /* 0x000fc80000010100 */
[----:B------:R-:W-:Y:S01]  /*1890*/  FMUL.FTZ R15, R28, R5 ;  /* 0x000000051c0f7220 */ /* 0x000fe20000410000 */
[----:B------:R-:W-:Y:S01]  /*18a0*/  FADD.FTZ R28, -R4, R11 ;  /* 0x0000000b041c7221 */ /* 0x000fe20000010100 */
[C---:B---3--:R-:W-:Y:S02]  /*18b0*/  @!P0 PRMT R19, R17.reuse, 0x7610, R19 ;  /* 0x0000761011138816 */ /* 0x048fe40000000013 */
[----:B------:R-:W-:Y:S02]  /*18c0*/  @!P0 PRMT R10, R17, 0x7632, R10 ;  /* 0x00007632110a8816 */ /* 0x000fe4000000000a */
[----:B------:R-:W-:-:S03]  /*18d0*/  SHF.L.U32 R17, R19, 0x10, RZ ;  /* 0x0000001013117819 */ /* 0x000fc600000006ff */
[----:B------:R-:W-:Y:S02]  /*18e0*/  IMAD.U32 R14, R10, 0x10000, RZ ;  /* 0x000100000a0e7824 */ /* 0x000fe400078e00ff */
[C---:B------:R-:W-:Y:S01]  /*18f0*/  FMUL.FTZ R19, R17.reuse, R2 ;  /* 0x0000000211137220 */ /* 0x040fe20000410000 */
        /* <DEDUP_REMOVED lines=10> */
.L_x_2227:
        /* <DEDUP_REMOVED lines=9> */
[----:B------:R-:W-:Y:S01]  /*1a30*/  IMAD R15, R14, UR10, RZ ;  /* 0x0000000a0e0f7c24 */ /* 0x000fe2000f8e02ff */
[----:B------:R-:W-:Y:S01]  /*1a40*/  PRMT R20, RZ, 0x7610, R20 ;  /* 0x00007610ff147816 */ /* 0x000fe20000000014 */
[----:B------:R-:W-:Y:S01]  /*1a50*/  IMAD.WIDE.U32 R24, R26, UR10, R24 ;  /* 0x0000000a1a187c25 */ /* 0x000fe2000f8e0018 */
[----:B------:R-:W-:-:S03]  /*1a60*/  ISETP.GE.AND.EX P0, PT, R21, UR11, PT, P0 ;  /* 0x0000000b15007c0c */ /* 0x000fc6000bf06300 */
        /* <DEDUP_REMOVED lines=17> */
.L_x_2229:
[----:B------:R-:W-:Y:S05]  /*1b80*/  BSYNC.RECONVERGENT B0 ;  /* 0x0000000000007941 */ /* 0x000fea0003800200 */
.L_x_2228:
[----:B------:R-:W-:Y:S01]  /*1b90*/  SHF.L.U32 R15, R18, 0x10, RZ ;  /* 0x00000010120f7819 */ /* 0x000fe200000006ff */
[----:B------:R-:W-:Y:S01]  /*1ba0*/  IMAD.U32 R13, R13, 0x10000, RZ ;  /* 0x000100000d0d7824 */ /* 0x000fe200078e00ff */
[----:B------:R-:W-:-:S03]  /*1bb0*/  SHF.L.U32 R17, R20, 0x10, RZ ;  /* 0x0000001014117819 */ /* 0x000fc600000006ff */
[C---:B------:R-:W-:Y:S01]  /*1bc0*/  FADD.FTZ R14, -R4.reuse, R15 ;  /* 0x0000000f040e7221 */ /* 0x040fe20000010100 */
[----:B------:R-:W-:Y:S01]  /*1bd0*/  FADD.FTZ R16, -R4, R13 ;  /* 0x0000000d04107221 */ /* 0x000fe20000010100 */
[----:B------:R-:W-:Y:S01]  /*1be0*/  SHF.L.U32 R4, R19, 0x10, RZ ;  /* 0x0000001013047819 */ /* 0x000fe200000006ff */
[----:B------:R-:W-:Y:S01]  /*1bf0*/  FADD.FTZ R10, R10, R17 ;  /* 0x000000110a0a7221 */ /* 0x000fe20000010000 */
[-C--:B------:R-:W-:Y:S01]  /*1c00*/  FMUL.FTZ R14, R14, R5.reuse ;  /* 0x000000050e0e7220 */ /* 0x080fe20000410000 */
        /* <DEDUP_REMOVED lines=11> */
.L_x_2224:
[C-C-:B------:R-:W-:Y:S01]  /*1cc0*/  IMAD.IADD R7, R17.reuse, 0x1, -R26.reuse ;  /* 0x0000000111077824 */ /* 0x140fe200078e0a1a */
[----:B------:R-:W-:Y:S01]  /*1cd0*/  IADD3 R9, PT, PT, R17, -0x1, RZ ;  /* 0xffffffff11097810 */ /* 0x000fe20007ffe0ff */
[----:B------:R-:W-:Y:S02]  /*1ce0*/  HFMA2 R12, -RZ, RZ, 0, 0 ;  /* 0x00000000ff0c7431 */ /* 0x000fe400000001ff */
[----:B------:R-:W-:Y:S01]  /*1cf0*/  IMAD.MOV.U32 R20, RZ, RZ, R26 ;  /* 0x000000ffff147224 */ /* 0x000fe200078e001a */
[----:B------:R-:W-:Y:S02]  /*1d00*/  CS2R R10, SRZ ;  /* 0x00000000000a7805 */ /* 0x000fe4000001ff00 */
[----:B------:R-:W-:Y:S02]  /*1d10*/  LOP3.LUT R7, R7, 0x1, RZ, 0xc0, !PT ;  /* 0x0000000107077812 */ /* 0x000fe400078ec0ff */
[----:B------:R-:W-:Y:S02]  /*1d20*/  ISETP.NE.AND P2, PT, R26, R9, PT ;  /* 0x000000091a00720c */ /* 0x000fe40003f45270 */
[----:B------:R-:W-:-:S02]  /*1d30*/  CS2R R8, SRZ ;  /* 0x0000000000087805 */ /* 0x000fc4000001ff00 */
[----:B------:R-:W-:Y:S02]  /*1d40*/  ISETP.NE.U32.AND P1, PT, R7, 0x1, PT ;  /* 0x000000010700780c */ /* 0x000fe40003f25070 */
[----:B------:R-:W-:-:S11]  /*1d50*/  MOV R7, RZ ;  /* 0x000000ff00077202 */ /* 0x000fd60000000f00 */
[----:B------:R-:W-:Y:S05]  /*1d60*/  @P1 BRA `(.L_x_2230) ;  /* 0x0000000000f41947 */ /* 0x000fea0003800000 */
[----:B------:R-:W0:Y:S01]  /*1d70*/  @!P0 LDC.64 R8, c[0x0][0x3a0] ;  /* 0x0000e800ff088b82 */ /* 0x000e220000000a00 */
[----:B------:R-:W-:Y:S01]  /*1d80*/  @!P0 MOV R10, R24 ;  /* 0x00000018000a8202 */ /* 0x000fe20000000f00 */
        /* <DEDUP_REMOVED lines=22> */
[--C-:B------:R-:W-:Y:S01]  /*1ef0*/  FADD.FTZ R14, -R4, R15.reuse ;  /* 0x0000000f040e7221 */ /* 0x100fe20000010100 */
[----:B------:R-:W-:Y:S01]  /*1f00*/  PRMT R15, RZ, 0x7610, R15 ;  /* 0x00007610ff0f7816 */ /* 0x000fe2000000000f */
[-C--:B------:R-:W-:Y:S02]  /*1f10*/  FMUL.FTZ R7, R12, R5.reuse ;  /* 0x000000050c077220 */ /* 0x080fe40000410000 */
[----:B------:R-:W-:Y:S02]  /*1f20*/  FMUL.FTZ R14, R14, R5 ;  /* 0x000000050e0e7220 */ /* 0x000fe40000410000 */
[----:B------:R-:W-:-:S02]  /*1f30*/  FFMA.FTZ R11, R7, R2, R18 ;  /* 0x00000002070b7223 */ /* 0x000fc40000010012 */
[----:B0-----:R-:W-:Y:S02]  /*1f40*/  FFMA.FTZ R8, R14, R0, R19 ;  /* 0x000000000e087223 */ /* 0x001fe40000010013 */
[----:B------:R-:W-:Y:S02]  /*1f50*/  FMUL.FTZ R20, R11, -1.4426950216293334961 ;  /* 0xbfb8aa3b0b147820 */ /* 0x000fe40000410000 */
[----:B------:R-:W-:-:S04]  /*1f60*/  FMUL.FTZ R21, R8, -1.4426950216293334961 ;  /* 0xbfb8aa3b08157820 */ /* 0x000fc80000410000 */
[----:B------:R-:W0:Y:S04]  /*1f70*/  MUFU.EX2 R20, R20 ;  /* 0x0000001400147308 */ /* 0x000e280000000800 */
[----:B------:R-:W1:Y:S01]  /*1f80*/  MUFU.EX2 R21, R21 ;  /* 0x0000001500157308 */ /* 0x000e620000000800 */
[----:B0-----:R-:W-:Y:S01]  /*1f90*/  FADD.FTZ R9, R20, 1 ;  /* 0x3f80000014097421 */ /* 0x001fe20000010000 */
[----:B------:R-:W-:Y:S01]  /*1fa0*/  VIADD R20, R26, 0x1 ;  /* 0x000000011a147836 */ /* 0x000fe20000000000 */
[C---:B---3--:R-:W-:Y:S01]  /*1fb0*/  @!P0 PRMT R16, R10.reuse, 0x7610, R16 ;  /* 0x000076100a108816 */ /* 0x048fe20000000010 */
[----:B-1----:R-:W-:Y:S01]  /*1fc0*/  FADD.FTZ R12, R21, 1 ;  /* 0x3f800000150c7421 */ /* 0x002fe20000010000 */
[----:B------:R-:W-:Y:S02]  /*1fd0*/  @!P0 PRMT R15, R10, 0x7632, R15 ;  /* 0x000076320a0f8816 */ /* 0x000fe4000000000f */
[----:B------:R-:W0:Y:S01]  /*1fe0*/  MUFU.RCP R9, R9 ;  /* 0x0000000900097308 */ /* 0x000e220000001000 */
[----:B------:R-:W-:-:S02]  /*1ff0*/  SHF.L.U32 R16, R16, 0x10, RZ ;  /* 0x0000001010107819 */ /* 0x000fc400000006ff */
[----:B------:R-:W-:-:S05]  /*2000*/  SHF.L.U32 R15, R15, 0x10, RZ ;  /* 0x000000100f0f7819 */ /* 0x000fca00000006ff */
        /* <DEDUP_REMOVED lines=8> */
[----:B------:R-:W-:Y:S01]  /*2090*/  FADD.FTZ R10, RZ, R16 ;  /* 0x00000010ff0a7221 */ /* 0x000fe20000010000 */
        /* <DEDUP_REMOVED lines=8> */
[----:B------:R-:W-:Y:S01]  /*2120*/  FFMA.FTZ R7, R14, R15, RZ ;  /* 0x0000000f0e077223 */ /* 0x000fe200000100ff */
[----:B------:R-:W-:-:S07]  /*2130*/  FADD.FTZ R9, RZ, R15 ;  /* 0x0000000fff097221 */ /* 0x000fce0000010000 */
.L_x_2230:
[----:B------:R-:W-:Y:S05]  /*2140*/  @!P2 BRA `(.L_x_2223) ;  /* 0x000000080008a947 */ /* 0x000fea0003800000 */
[----:B------:R-:W-:-:S07]  /*2150*/  IADD3 R21, PT, PT, R20, -R17, RZ ;  /* 0x8000001114157210 */ /* 0x000fce0007ffe0ff */
.L_x_2231:
[----:B------:R-:W0:Y:S01]  /*2160*/  @!P0 LDC.64 R14, c[0x0][0x3f8] ;  /* 0x0000fe00ff0e8b82 */ /* 0x000e220000000a00 */
[----:B------:R-:W-:Y:S02]  /*2170*/  @!P0 SHF.R.S32.HI R27, RZ, 0x1f, R20 ;  /* 0x0000001fff1b8819 */ /* 0x000fe40000011414 */
[----:B------:R-:W-:-:S05]  /*2180*/  @!P0 MOV R26, R24 ;  /* 0x00000018001a8202 */ /* 0x000fca0000000f00 */
[----:B------:R-:W1:Y:S01]  /*2190*/  @!P0 LDC.64 R16, c[0x0][0x3a0] ;  /* 0x0000e800ff108b82 */ /* 0x000e620000000a00 */
[----:B0-----:R-:W-:-:S04]  /*21a0*/  @!P0 IMAD R27, R27, R14, RZ ;  /* 0x0000000e1b1b8224 */ /* 0x001fc800078e02ff */
[C---:B------:R-:W-:Y:S02]  /*21b0*/  @!P0 IMAD R29, R20.reuse, R15, R27 ;  /* 0x0000000f141d8224 */ /* 0x040fe400078e021b */
[----:B------:R-:W-:Y:S02]  /*21c0*/  @!P0 IMAD.MOV.U32 R27, RZ, RZ, R13 ;  /* 0x000000ffff1b8224 */ /* 0x000fe400078e000d */
[----:B------:R-:W-:-:S05]  /*21d0*/  @!P0 IMAD.WIDE.U32 R14, R20, R14, R26 ;  /* 0x0000000e140e8225 */ /* 0x000fca00078e001a */
[----:B------:R-:W-:Y:S02]  /*21e0*/  @!P0 IADD3 R15, PT, PT, R15, R29, RZ ;  /* 0x0000001d0f0f8210 */ /* 0x000fe40007ffe0ff */
[C---:B------:R-:W-:Y:S02]  /*21f0*/  @!P0 SHF.L.U32 R27, R14.reuse, 0x1, RZ ;  /* 0x000000010e1b8819 */ /* 0x040fe400000006ff */
[----:B------:R-:W-:Y:S02]  /*2200*/  @!P0 SHF.L.U64.HI R26, R14, 0x1, R15 ;  /* 0x000000010e1a8819 */ /* 0x000fe4000001020f */
[----:B-1----:R-:W-:Y:S01]  /*2210*/  @!P0 IADD3 R16, P1, PT, R27, R16, RZ ;  /* 0x000000101b108210 */ /* 0x002fe20007f3e0ff */
        /* <DEDUP_REMOVED lines=15> */
[----:B------:R-:W-:-:S04]  /*2310*/  @!P0 IADD3 R27, PT, PT, R29, R27, RZ ;  /* 0x0000001b1d1b8210 */ /* 0x000fc80007ffe0ff */
[C---:B------:R-:W-:Y:S01]  /*2320*/  @!P0 SHF.L.U64.HI R26, R28.reuse, 0x1, R27 ;  /* 0x000000011c1a8819 */ /* 0x040fe2000001021b */
[----:B------:R-:W-:-:S05]  /*2330*/  @!P0 IMAD.SHL.U32 R28, R28, 0x2, RZ ;  /* 0x000000021c1c8824 */ /* 0x000fca00078e00ff */
        /* <DEDUP_REMOVED lines=15> */
[----:B------:R-:W-:-:S04]  /*2430*/  FMUL.FTZ R29, R28, R5 ;  /* 0x000000051c1d7220 */ /* 0x000fc80000410000 */
        /* <DEDUP_REMOVED lines=10> */
[----:B------:R-:W-:-:S04]  /*24e0*/  FMUL.FTZ R15, R15, R14 ;  /* 0x0000000e0f0f7220 */ /* 0x000fc80000410000 */
[----:B------:R-:W-:Y:S01]  /*24f0*/  FADD.FTZ R10, R15, R10 ;  /* 0x0000000a0f0a7221 */ /* 0x000fe20000010000 */
[----:B------:R-:W-:Y:S01]  /*2500*/  FFMA.FTZ R8, R29, R15, R8 ;  /* 0x0000000f1d087223 */ /* 0x000fe20000010008 */
[----:B------:R-:W-:Y:S01]  /*2510*/  FMUL.FTZ R14, R15, R2 ;  /* 0x000000020f0e7220 */ /* 0x000fe20000410000 */
[----:B------:R-:W-:-:S03]  /*2520*/  PRMT R15, RZ, 0x7610, R15 ;  /* 0x00007610ff0f7816 */ /* 0x000fc6000000000f */
[----:B------:R-:W-:Y:S01]  /*2530*/  FFMA.FTZ R11, R29, R14, R11 ;  /* 0x0000000e1d0b7223 */ /* 0x000fe2000001000b */
[----:B------:R-:W-:Y:S01]  /*2540*/  @!P0 PRMT R15, R16, 0x7632, R15 ;  /* 0x00007632100f8816 */ /* 0x000fe2000000000f */
[----:B------:R-:W-:-:S03]  /*2550*/  FADD.FTZ R12, R14, R12 ;  /* 0x0000000c0e0c7221 */ /* 0x000fc60000010000 */
[----:B------:R-:W-:-:S05]  /*2560*/  SHF.L.U32 R15, R15, 0x10, RZ ;  /* 0x000000100f0f7819 */ /* 0x000fca00000006ff */
[--C-:B------:R-:W-:Y:S01]  /*2570*/  FADD.FTZ R16, -R4, R15.reuse ;  /* 0x0000000f04107221 */ /* 0x100fe20000010100 */
[----:B------:R-:W-:-:S03]  /*2580*/  PRMT R15, RZ, 0x7610, R15 ;  /* 0x00007610ff0f7816 */ /* 0x000fc6000000000f */
[----:B------:R-:W-:Y:S01]  /*2590*/  FMUL.FTZ R16, R16, R5 ;  /* 0x0000000510107220 */ /* 0x000fe20000410000 */
[----:B------:R-:W-:-:S03]  /*25a0*/  @!P0 PRMT R15, R17, 0x7632, R15 ;  /* 0x00007632110f8816 */ /* 0x000fc6000000000f */
[----:B------:R-:W-:Y:S02]  /*25b0*/  FFMA.FTZ R14, R16, R0, R19 ;  /* 0x00000000100e7223 */ /* 0x000fe40000010013 */
[----:B------:R-:W-:Y:S02]  /*25c0*/  IMAD.U32 R15, R15, 0x10000, RZ ;  /* 0x000100000f0f7824 */ /* 0x000fe400078e00ff */
        /* <DEDUP_REMOVED lines=10> */
[----:B------:R-:W-:Y:S01]  /*2670*/  FADD.FTZ R9, R15, R9 ;  /* 0x000000090f097221 */ /* 0x000fe20000010000 */
        /* <DEDUP_REMOVED lines=35> */
[----:B0-----:R-:W-:-:S06]  /*28b0*/  FADD.FTZ R28, R27, 1 ;  /* 0x3f8000001b1c7421 */ /* 0x001fcc0000010000 */
[----:B------:R-:W0:Y:S02]  /*28c0*/  MUFU.RCP R28, R28 ;  /* 0x0000001c001c7308 */ /* 0x000e240000001000 */
[----:B0-----:R-:W-:Y:S01]  /*28d0*/  FADD.FTZ R29, -R28, 1 ;  /* 0x3f8000001c1d7421 */ /* 0x001fe20000010100 */
        /* <DEDUP_REMOVED lines=9> */
.L_x_2223:
[----:B------:R-:W0:Y:S01]  /*2970*/  S2R R0, SR_CgaCtaId ;  /* 0x0000000000007919 */ /* 0x000e220000008800 */
[----:B------:R-:W-:Y:S01]  /*2980*/  MOV R5, 0x400 ;  /* 0x0000040000057802 */ /* 0x000fe20000000f00 */
[----:B------:R-:W-:Y:S01]  /*2990*/  HFMA2 R22, -RZ, RZ, 0, 0 ;  /* 0x00000000ff167431 */ /* 0x000fe200000001ff */
[----:B------:R-:W-:-:S04]  /*29a0*/  ISETP.NE.AND P0, PT, R6, RZ, PT ;  /* 0x000000ff0600720c */ /* 0x000fc80003f05270 */
        /* <DEDUP_REMOVED lines=15> */
[----:B------:R-:W4:Y:S04]  /*2aa0*/  LDS R16, [R11+0x234] ;  /* 0x000234000b107984 */ /* 0x000f280000000800 */
[----:B------:R-:W-:Y:S04]  /*2ab0*/  LDS R29, [R11+0x214] ;  /* 0x000214000b1d7984 */ /* 0x000fe80000000800 */
[----:B------:R-:W5:Y:S04]  /*2ac0*/  LDS R14, [R11+0x220] ;  /* 0x000220000b0e7984 */ /* 0x000f680000000800 */
[----:B------:R-:W0:Y:S04]  /*2ad0*/  LDS R19, [R11+0x240] ;  /* 0x000240000b137984 */ /* 0x000e280000000800 */
[----:B------:R-:W0:Y:S04]  /*2ae0*/  LDS R17, [R11+0x22c] ;  /* 0x00022c000b117984 */ /* 0x000e280000000800 */
[----:B------:R-:W-:Y:S04]  /*2af0*/  LDS R18, [R11+0x218] ;  /* 0x000218000b127984 */ /* 0x000fe80000000800 */
[----:B------:R-:W0:Y:S04]  /*2b00*/  LDS R21, [R11+0x224] ;  /* 0x000224000b157984 */ /* 0x000e280000000800 */
[----:B------:R-:W0:Y:S01]  /*2b10*/  LDS R12, [R11+0x24c] ;  /* 0x00024c000b0c7984 */ /* 0x000e220000000800 */
[----:B-1----:R-:W-:-:S03]  /*2b20*/  ISETP.NE.AND P0, PT, R2, RZ, PT ;  /* 0x000000ff0200720c */ /* 0x002fc60003f05270 */
[----:B------:R-:W1:Y:S01]  /*2b30*/  LDS R20, [R11+0x230] ;  /* 0x000230000b147984 */ /* 0x000e620000000800 */
[----:B--2---:R-:W-:-:S03]  /*2b40*/  ISETP.NE.AND P1, PT, R4, RZ, PT ;  /* 0x000000ff0400720c */ /* 0x004fc60003f25270 */
[----:B------:R-:W2:Y:S01]  /*2b50*/  LDS R24, [R11+0x238] ;  /* 0x000238000b187984 */ /* 0x000ea20000000800 */
[----:B---3--:R-:W-:-:S03]  /*2b60*/  IADD3 R27, PT, PT, R4, R2, R27 ;  /* 0x00000002041b7210 */ /* 0x008fc60007ffe01b */
[----:B------:R-:W3:Y:S01]  /*2b70*/  LDS R25, [R11+0x23c] ;  /* 0x00023c000b197984 */ /* 0x000ee20000000800 */
[----:B----4-:R-:W-:-:S03]  /*2b80*/  ISETP.NE.AND P2, PT, R16, RZ, PT ;  /* 0x000000ff1000720c */ /* 0x010fc60003f45270 */
[----:B------:R-:W4:Y:S04]  /*2b90*/  LDS R13, [R11+0x244] ;  /* 0x000244000b0d7984 */ /* 0x000f280000000800 */
[----:B------:R-:W4:Y:S01]  /*2ba0*/  LDS R15, [R11+0x248] ;  /* 0x000248000b0f7984 */ /* 0x000f220000000800 */
[----:B-----5:R-:W-:-:S03]  /*2bb0*/  @!P0 FADD.FTZ R14, R29, R14 ;  /* 0x0000000e1d0e8221 */ /* 0x020fc60000010000 */
[----:B------:R-:W5:Y:S01]  /*2bc0*/  LDS R4, [R11+0x250] ;  /* 0x000250000b047984 */ /* 0x000f620000000800 */
[C---:B0-----:R-:W-:Y:S02]  /*2bd0*/  ISETP.NE.AND P3, PT, R19.reuse, RZ, PT ;  /* 0x000000ff1300720c */ /* 0x041fe40003f65270 */
        /* <DEDUP_REMOVED lines=15> */
[----:B------:R-:W-:Y:S01]  /*2cd0*/  @!P3 FADD.FTZ R15, R15, R25 ;  /* 0x000000190f0fb221 */ /* 0x000fe20000010000 */
[----:B-----5:R-:W-:Y:S01]  /*2ce0*/  @!P0 FADD.FTZ R4, R4, R13 ;  /* 0x0000000d04048221 */ /* 0x020fe20000010000 */
[----:B------:R-:W-:Y:S02]  /*2cf0*/  IMAD.MOV.U32 R13, RZ, RZ, 0xfffffff ;  /* 0x0fffffffff0d7424 */ /* 0x000fe400078e00ff */
[----:B0-----:R-:W-:Y:S02]  /*2d00*/  @!P0 FADD.FTZ R2, R2, R15 ;  /* 0x0000000f02028221 */ /* 0x001fe40000010000 */
        /* <DEDUP_REMOVED lines=85> */
.L_x_2247:
[----:B------:R-:W1:Y:S01]  /*3260*/  LDS R20, [R11+0x210] ;  /* 0x000210000b147984 */ /* 0x000e620000000800 */
[----:B------:R-:W-:Y:S02]  /*3270*/  ISETP.NE.AND P1, PT, R23, RZ, PT ;  /* 0x000000ff1700720c */ /* 0x000fe40003f25270 */
[----:B------:R-:W-:Y:S01]  /*3280*/  PLOP3.LUT P0, PT, PT, PT, PT, 0x80, 0x8 ;  /* 0x000000000008781c */ /* 0x000fe20003f0f070 */
[----:B------:R-:W2:Y:S04]  /*3290*/  LDS R19, [R5+0xb4] ;  /* 0x0000b40005137984 */ /* 0x000ea80000000800 */
[----:B0-----:R-:W-:Y:S04]  /*32a0*/  LDS R4, [R11+0x214] ;  /* 0x000214000b047984 */ /* 0x001fe80000000800 */
[----:B------:R-:W0:Y:S04]  /*32b0*/  LDS R21, [R5+0xb8] ;  /* 0x0000b80005157984 */ /* 0x000e280000000800 */
[----:B------:R-:W-:Y:S04]  /*32c0*/  LDS R2, [R11+0x218] ;  /* 0x000218000b027984 */ /* 0x000fe80000000800 */
[----:B------:R-:W3:Y:S04]  /*32d0*/  LDS R25, [R5+0xbc] ;  /* 0x0000bc0005197984 */ /* 0x000ee80000000800 */
        /* <DEDUP_REMOVED lines=12> */
[----:B0-----:R-:W-:Y:S01]  /*33a0*/  @!P0 FADD.FTZ R4, R21, R4 ;  /* 0x0000000415048221 */ /* 0x001fe20000010000 */
[----:B---3--:R-:W-:-:S02]  /*33b0*/  @!P0 FADD.FTZ R2, R25, R2 ;  /* 0x0000000219028221 */ /* 0x008fc40000010000 */
        /* <DEDUP_REMOVED lines=44> */
.L_x_2232:
[----:B--2---:R-:W-:Y:S01]  /*3680*/  MOV R19, 0x400 ;  /* 0x0000040000137802 */ /* 0x004fe20000000f00 */
[----:B------:R-:W-:Y:S01]  /*3690*/  IMAD.MOV.U32 R5, RZ, RZ, R23 ;  /* 0x000000ffff057224 */ /* 0x000fe200078e0017 */
[----:B------:R-:W-:Y:S01]  /*36a0*/  MOV R4, RZ ;  /* 0x000000ff00047202 */ /* 0x000fe20000000f00 */
[----:B------:R-:W-:Y:S05]  /*36b0*/  WARPSYNC.ALL ;  /* 0x0000000000007948 */ /* 0x000fea0003800000 */
[----:B0-----:R-:W-:Y:S01]  /*36c0*/  LEA R11, R0, R19, 0x18 ;  /* 0x00000013000b7211 */ /* 0x001fe200078ec0ff */
[----:B------:R-:W-:-:S04]  /*36d0*/  IMAD.HI.U32 R4, R23, 0x2aaaaaab, R4 ;  /* 0x2aaaaaab17047827 */ /* 0x000fc800078e0004 */
[----:B------:R-:W-:Y:S01]  /*36e0*/  IMAD R14, R4, 0xc, R11 ;  /* 0x0000000c040e7824 */ /* 0x000fe200078e020b */
        /* <DEDUP_REMOVED lines=25> */
[----:B------:R-:W1:Y:S01]  /*3880*/  LDC.64 R14, c[0x0][0x3d8] ;  /* 0x0000f600ff0e7b82 */ /* 0x000e620000000a00 */
[----:B------:R-:W-:-:S03]  /*3890*/  USHF.L.U32 UR4, UR5, 0x1, URZ ;  /* 0x0000000105047899 */ /* 0x000fc600080006ff */
[----:B------:R-:W-:-:S03]  /*38a0*/  LEA R3, R0, R3, 0x18 ;  /* 0x0000000300037211 */ /* 0x000fc600078ec0ff */
[C---:B------:R-:W-:Y:S01]  /*38b0*/  IMAD R0, R12.reuse, UR4, R12 ;  /* 0x000000040c007c24 */ /* 0x040fe2000f8e020c */
[----:B0-----:R-:W-:Y:S01]  /*38c0*/  LEA R2, R23, R3, 0x3 ;  /* 0x0000000317027211 */ /* 0x001fe200078e18ff */
[----:B------:R-:W-:-:S03]  /*38d0*/  IMAD R5, R12, UR4, R17 ;  /* 0x000000040c057c24 */ /* 0x000fc6000f8e0211 */
[----:B------:R-:W-:Y:S02]  /*38e0*/  IADD3 R13, PT, PT, R17, R0, RZ ;  /* 0x00000000110d7210 */ /* 0x000fe40007ffe0ff */
[----:B------:R-:W0:Y:S01]  /*38f0*/  LDS.64 R2, [R2] ;  /* 0x0000000002027984 */ /* 0x000e220000000a00 */
[----:B-1----:R-:W-:-:S04]  /*3900*/  IMAD.WIDE R4, R5, 0x4, R14 ;  /* 0x0000000405047825 */ /* 0x002fc800078e020e */
[----:B------:R-:W-:Y:S01]  /*3910*/  IMAD.WIDE R14, R13, 0x4, R14 ;  /* 0x000000040d0e7825 */ /* 0x000fe200078e020e */
[----:B0-----:R1:W-:Y:S04]  /*3920*/  REDG.E.ADD.F32.FTZ.RN.STRONG.GPU desc[UR6][R4.64], R2 ;  /* 0x00000002040079a6 */ /* 0x0013e8000c12f306 */
[----:B------:R1:W-:Y:S02]  /*3930*/  REDG.E.ADD.F32.FTZ.RN.STRONG.GPU desc[UR6][R14.64], R3 ;  /* 0x000000030e0079a6 */ /* 0x0003e4000c12f306 */
.L_x_2235:
[----:B------:R-:W-:Y:S05]  /*3940*/  BSYNC.RECONVERGENT B0 ;  /* 0x0000000000007941 */ /* 0x000fea0003800200 */
.L_x_2234:
        /* <DEDUP_REMOVED lines=23> */
.L_x_2233:
[----:B------:R-:W-:Y:S05]  /*3ac0*/  WARPSYNC.COLLECTIVE R13, `(.L_x_2236) ;  /* 0x000000000d087348 */ /* 0x000fea0003c00000 */
[----:B------:R-:W-:Y:S01]  /*3ad0*/  NOP ;  /* 0x0000000000007918 */ /* 0x000fe20000000000 */
[----:B------:R-:W-:Y:S05]  /*3ae0*/  ENDCOLLECTIVE ;  /* 0x000000000000791b */ /* 0x000fea0003800000 */
.L_x_2236:
        /* <DEDUP_REMOVED lines=13> */
.L_x_2237:
        /* <DEDUP_REMOVED lines=9> */
.L_x_2238:
        /* <DEDUP_REMOVED lines=11> */
.L_x_2239:
        /* <DEDUP_REMOVED lines=9> */
.L_x_2240:
        /* <DEDUP_REMOVED lines=11> */
.L_x_2241:
        /* <DEDUP_REMOVED lines=9> */
.L_x_2242:
        /* <DEDUP_REMOVED lines=12> */
.L_x_2243:
        /* <DEDUP_REMOVED lines=10> */
.L_x_2244:
        /* <DEDUP_REMOVED lines=9> */
.L_x_2245:
[----:B------:R-:W-:Y:S01]  /*40c0*/  @!P0 FADD.FTZ R2, R2, R19 ;  /* 0x0000001302028221 */ /* 0x000fe20000010000 */
[----:B------:R0:W-:Y:S04]  /*40d0*/  STS [R5+0xc0], R12 ;  /* 0x0000c00c05007388 */ /* 0x0001e80000000800 */
[----:B------:R0:W-:Y:S04]  /*40e0*/  STS [R5+0xc4], R4 ;  /* 0x0000c40405007388 */ /* 0x0001e80000000800 */
[----:B------:R0:W-:Y:S02]  /*40f0*/  STS [R5+0xc8], R2 ;  /* 0x0000c80205007388 */ /* 0x0001e40000000800 */
[----:B0-----:R-:W-:Y:S05]  /*4100*/  WARPSYNC.COLLECTIVE R13, `(.L_x_2246) ;  /* 0x000000000d087348 */ /* 0x001fea0003c00000 */
[----:B------:R-:W-:Y:S01]  /*4110*/  NOP ;  /* 0x0000000000007918 */ /* 0x000fe20000000000 */
[----:B0-----:R-:W-:Y:S05]  /*4120*/  ENDCOLLECTIVE ;  /* 0x000000000000791b */ /* 0x001fea0003800000 */
.L_x_2246:
[----:B------:R-:W-:Y:S05]  /*4130*/  BRA `(.L_x_2247) ;  /* 0xfffffff000487947 */ /* 0x000fea000383ffff */
.L_x_2248:
        /* <DEDUP_REMOVED lines=12> */
.L_x_3940:


//--------------------- .text._Z30group_norm_nhwc_bwd_sum_kernelI11Bf16IOBf16WLi64EEv26Group_norm_nhwc_bwd_params --------------------------
	.section	.text._Z30group_norm_nhwc_bwd_sum_kernelI11Bf16IOBf16WLi64EEv26Group_norm_nhwc_bwd_params,"ax",@progbits
	.align	128
        .global         _Z30group_norm_nhwc_bwd_sum_kernelI11Bf16IOBf16WLi64EEv26Group_norm_nhwc_bwd_params
        .type           _Z30group_norm_nhwc_bwd_sum_kernelI11Bf16IOBf16WLi64EEv26Group_norm_nhwc_bwd_params,@function
        .size           _Z30group_norm_nhwc_bwd_sum_kernelI11Bf16IOBf16WLi64EEv26Group_norm_nhwc_bwd_params,(.L_x_3941 - _Z30group_norm_nhwc_bwd_sum_kernelI11Bf16IOBf16WLi64EEv26Group_norm_nhwc_bwd_params)
        .other          _Z30group_norm_nhwc_bwd_sum_kernelI11Bf16IOBf16WLi64EEv26Group_norm_nhwc_bwd_params,@"STO_CUDA_ENTRY STV_DEFAULT"
_Z30group_norm_nhwc_bwd_sum_kernelI11Bf16IOBf16WLi64EEv26Group_norm_nhwc_bwd_params:
.text._Z30group_norm_nhwc_bwd_sum_kernelI11Bf16IOBf16WLi64EEv26Group_norm_nhwc_bwd_params:
        /* <DEDUP_REMOVED lines=44> */
[----:B------:R-:W-:Y:S01]  /*02c0*/  SHF.R.S32.HI R25, RZ, 0x1f, R24 ;  /* 0x0000001fff197819 */ /* 0x000fe20000011418 */
[----:B------:R-:W-:Y:S01]  /*02d0*/  IMAD.MOV.U32 R19, RZ, RZ, RZ ;  /* 0x000000ffff137224 */ /* 0x000fe200078e00ff */
[----:B------:R-:W-:Y:S02]  /*02e0*/  MOV R21, RZ ;  /* 0x000000ff00157202 */ /* 0x000fe40000000f00 */
        /* <DEDUP_REMOVED lines=31> */
.L_x_2250:
[----:B------:R-:W-:Y:S05]  /*04e0*/  BSYNC.RECONVERGENT B0 ;  /* 0x0000000000007941 */ /* 0x000fea0003800200 */
.L_x_2249:
[----:B-----5:R-:W-:Y:S01]  /*04f0*/  FFMA.FTZ R18, -R4, R4, R5 ;  /* 0x0000000404127223 */ /* 0x020fe20000010105 */
[----:B------:R-:W0:Y:S01]  /*0500*/  S2UR UR4, SR_CTAID.Y ;  /* 0x00000000000479c3 */ /* 0x000e220000002600 */
[----:B------:R-:W-:-:S03]  /*0510*/  IMAD R12, R9, R15, R8 ;  /* 0x0000000f090c7224 */ /* 0x000fc600078e0208 */
[----:B------:R-:W-:Y:S02]  /*0520*/  FSETP.GTU.FTZ.AND P2, PT, R18, RZ, PT ;  /* 0x000000ff1200720b */ /* 0x000fe40003f5c000 */
[CC--:B------:R-:W-:Y:S02]  /*0530*/  ISETP.GE.U32.AND P3, PT, R12.reuse, R9.reuse, PT ;  /* 0x000000090c00720c */ /* 0x0c0fe40003f66070 */
[----:B------:R-:W1:Y:S09]  /*0540*/  LDC.64 R6, c[0x0][0x400] ;  /* 0x00010000ff067b82 */ /* 0x000e720000000a00 */
[----:B------:R-:W2:Y:S02]  /*0550*/  @P2 LDC R5, c[0x0][0x3c0] ;  /* 0x0000f000ff052b82 */ /* 0x000ea40000000800 */
[----:B------:R-:W-:Y:S01]  /*0560*/  @P3 IADD3 R12, PT, PT, R12, -R9, RZ ;  /* 0x800000090c0c3210 */ /* 0x000fe20007ffe0ff */
[----:B------:R-:W-:Y:S01]  /*0570*/  @P3 VIADD R10, R10, 0x1 ;  /* 0x000000010a0a3836 */ /* 0x000fe20000000000 */
[----:B------:R-:W-:-:S02]  /*0580*/  ISETP.NE.U32.AND P3, PT, R9, RZ, PT ;  /* 0x000000ff0900720c */ /* 0x000fc40003f65070 */
[----:B------:R-:W-:Y:S01]  /*0590*/  ISETP.GE.U32.AND P4, PT, R12, R9, PT ;  /* 0x000000090c00720c */ /* 0x000fe20003f86070 */
[----:B0-----:R-:W-:-:S05]  /*05a0*/  IMAD R14, R11, UR4, RZ ;  /* 0x000000040b0e7c24 */ /* 0x001fca000f8e02ff */
[----:B------:R-:W-:Y:S02]  /*05b0*/  SHF.R.S32.HI R16, RZ, 0x1f, R14 ;  /* 0x0000001fff107819 */ /* 0x000fe4000001140e */
[----:B------:R-:W-:-:S04]  /*05c0*/  IADD3 R15, P1, PT, R14, R11, RZ ;  /* 0x0000000b0e0f7210 */ /* 0x000fc80007f3e0ff */
[----:B------:R-:W-:Y:S02]  /*05d0*/  LEA.HI.X.SX32 R12, R11, R16, 0x1, P1 ;  /* 0x000000100b0c7211 */ /* 0x000fe400008f0eff */
[----:B-1----:R-:W-:Y:S02]  /*05e0*/  ISETP.LT.U32.AND P1, PT, R15, R6, PT ;  /* 0x000000060f00720c */ /* 0x002fe40003f21070 */
[----:B------:R-:W-:Y:S02]  /*05f0*/  @P4 IADD3 R10, PT, PT, R10, 0x1, RZ ;  /* 0x000000010a0a4810 */ /* 0x000fe40007ffe0ff */
[----:B------:R-:W-:Y:S01]  /*0600*/  ISETP.LT.AND.EX P1, PT, R12, R7, PT, P1 ;  /* 0x000000070c00720c */ /* 0x000fe20003f21310 */
[----:B--2---:R-:W-:Y:S01]  /*0610*/  @P2 FADD.FTZ R11, R18, R5 ;  /* 0x00000005120b2221 */ /* 0x004fe20000010000 */
[----:B------:R-:W-:Y:S01]  /*0620*/  IMAD.MOV.U32 R5, RZ, RZ, 0x3f800000 ;  /* 0x3f800000ff057424 */ /* 0x000fe200078e00ff */
[----:B------:R-:W-:Y:S01]  /*0630*/  SEL R3, R3, R10, !P3 ;  /* 0x0000000a03037207 */ /* 0x000fe20005800000 */
[----:B------:R-:W-:Y:S01]  /*0640*/  HFMA2 R7, -RZ, RZ, 0, 0 ;  /* 0x00000000ff077431 */ /* 0x000fe200000001ff */
[----:B------:R-:W-:Y:S01]  /*0650*/  SEL R15, R15, R6, P1 ;  /* 0x000000060f0f7207 */ /* 0x000fe20000800000 */
[----:B------:R-:W-:Y:S01]  /*0660*/  IMAD.MOV.U32 R10, RZ, RZ, RZ ;  /* 0x000000ffff0a7224 */ /* 0x000fe200078e00ff */
[----:B------:R-:W-:Y:S01]  /*0670*/  IADD3 R6, PT, PT, -R3, RZ, RZ ;  /* 0x000000ff03067210 */ /* 0x000fe20007ffe1ff */
[----:B------:R0:W1:Y:S01]  /*0680*/  @P2 MUFU.RSQ R5, R11 ;  /* 0x0000000b00052308 */ /* 0x0000620000001400 */
[----:B------:R-:W-:-:S02]  /*0690*/  ISETP.GT.AND P1, PT, R15, R14, PT ;  /* 0x0000000e0f00720c */ /* 0x000fc40003f24270 */
[----:B------:R-:W-:Y:S01]  /*06a0*/  CS2R R12, SRZ ;  /* 0x00000000000c7805 */ /* 0x000fe2000001ff00 */
[----:B------:R-:W-:Y:S01]  /*06b0*/  IMAD R6, R9, R6, R8 ;  /* 0x0000000609067224 */ /* 0x000fe200078e0208 */
        /* <DEDUP_REMOVED lines=9> */
[----:B------:R-:W-:Y:S01]  /*0750*/  IADD3 R7, PT, PT, R20, -R15, RZ ;  /* 0x8000000f14077210 */ /* 0x000fe20007ffe0ff */
[----:B------:R-:W-:Y:S01]  /*0760*/  IMAD.IADD R19, R15, 0x1, -R20 ;  /* 0x000000010f137824 */ /* 0x000fe200078e0a14 */
[----:B------:R-:W-:Y:S02]  /*0770*/  CS2R R12, SRZ ;  /* 0x00000000000c7805 */ /* 0x000fe4000001ff00 */
[----:B------:R-:W-:Y:S02]  /*0780*/  CS2R R8, SRZ ;  /* 0x0000000000087805 */ /* 0x000fe4000001ff00 */
[----:B------:R-:W-:Y:S01]  /*0790*/  ISETP.GT.U32.AND P1, PT, R7, -0x4, PT ;  /* 0xfffffffc0700780c */ /* 0x000fe20003f24070 */
[----:B------:R-:W-:Y:S01]  /*07a0*/  IMAD.MOV.U32 R10, RZ, RZ, RZ ;  /* 0x000000ffff0a7224 */ /* 0x000fe200078e00ff */
[----:B------:R-:W-:-:S11]  /*07b0*/  MOV R7, RZ ;  /* 0x000000ff00077202 */ /* 0x000fd60000000f00 */
[----:B------:R-:W-:Y:S05]  /*07c0*/  @P1 BRA `(.L_x_2253) ;  /* 0x0000000800f01947 */ /* 0x000fea0003800000 */
[----:B------:R-:W-:Y:S01]  /*07d0*/  LOP3.LUT R14, R19, 0xfffffffc, RZ, 0xc0, !PT ;  /* 0xfffffffc130e7812 */ /* 0x000fe200078ec0ff */
[----:B------:R-:W-:Y:S01]  /*07e0*/  IMAD.MOV.U32 R13, RZ, RZ, RZ ;  /* 0x000000ffff0d7224 */ /* 0x000fe200078e00ff */
[----:B------:R-:W-:Y:S02]  /*07f0*/  IADD3 R18, PT, PT, R20, 0x1, RZ ;  /* 0x0000000114127810 */ /* 0x000fe40007ffe0ff */
[----:B------:R-:W-:-:S07]  /*0800*/  IADD3 R20, PT, PT, -R14, RZ, RZ ;  /* 0x000000ff0e147210 */ /* 0x000fce0007ffe1ff */
.L_x_2254:
[----:B------:R-:W0:Y:S01]  /*0810*/  @!P0 LDC.64 R14, c[0x0][0x3f8] ;  /* 0x0000fe00ff0e8b82 */ /* 0x000e220000000a00 */
[----:B------:R-:W-:-:S05]  /*0820*/  @!P0 VIADD R21, R18, 0xffffffff ;  /* 0xffffffff12158836 */ /* 0x000fca0000000000 */
[----:B------:R-:W-:-:S05]  /*0830*/  @!P0 SHF.R.S32.HI R17, RZ, 0x1f, R21 ;  /* 0x0000001fff118819 */ /* 0x000fca0000011415 */
[----:B0-----:R-:W-:Y:S02]  /*0840*/  @!P0 IMAD R16, R17, R14, RZ ;  /* 0x0000000e11108224 */ /* 0x001fe400078e02ff */
[----:B------:R-:W-:Y:S02]  /*0850*/  @!P0 IMAD.MOV.U32 R17, RZ, RZ, R11 ;  /* 0x000000ffff118224 */ /* 0x000fe400078e000b */
[----:B------:R-:W-:Y:S01]  /*0860*/  @!P0 IMAD R27, R21, R15, R16 ;  /* 0x0000000f151b8224 */ /* 0x000fe200078e0210 */
[----:B------:R-:W-:-:S05]  /*0870*/  @!P0 MOV R16, R22 ;  /* 0x0000001600108202 */ /* 0x000fca0000000f00 */
[----:B------:R-:W-:Y:S02]  /*0880*/  @!P0 IMAD.WIDE.U32 R16, R21, R14, R16 ;  /* 0x0000000e15108225 */ /* 0x000fe400078e0010 */
[----:B------:R-:W0:Y:S03]  /*0890*/  @!P0 LDC.64 R14, c[0x0][0x3a0] ;  /* 0x0000e800ff0e8b82 */ /* 0x000e260000000a00 */
[----:B------:R-:W-:Y:S01]  /*08a0*/  @!P0 IADD3 R17, PT, PT, R17, R27, RZ ;  /* 0x0000001b11118210 */ /* 0x000fe20007ffe0ff */
[----:B------:R-:W-:-:S03]  /*08b0*/  @!P0 IMAD.SHL.U32 R27, R16, 0x2, RZ ;  /* 0x00000002101b8824 */ /* 0x000fc600078e00ff */
[----:B------:R-:W-:Y:S02]  /*08c0*/  @!P0 SHF.L.U64.HI R28, R16, 0x1, R17 ;  /* 0x00000001101c8819 */ /* 0x000fe40000010211 */
[----:B------:R-:W2:Y:S01]  /*08d0*/  @!P0 LDC.64 R16, c[0x0][0x398] ;  /* 0x0000e600ff108b82 */ /* 0x000ea20000000a00 */
[----:B0-----:R-:W-:-:S04]  /*08e0*/  @!P0 IADD3 R14, P1, PT, R27, R14, RZ ;  /* 0x0000000e1b0e8210 */ /* 0x001fc80007f3e0ff */
[----:B------:R-:W-:Y:S02]  /*08f0*/  @!P0 IADD3.X R15, PT, PT, R28, R15, RZ, P1, !PT ;  /* 0x0000000f1c0f8210 */ /* 0x000fe40000ffe4ff */
[----:B--2---:R-:W-:-:S03]  /*0900*/  @!P0 IADD3 R26, P1, PT, R27, R16, RZ ;  /* 0x000000101b1a8210 */ /* 0x004fc60007f3e0ff */
[----:B------:R0:W2:Y:S02]  /*0910*/  @!P0 LDG.E R16, desc[UR6][R14.64] ;  /* 0x000000060e108981 */ /* 0x0000a4000c1e1900 */
[----:B------:R-:W-:-:S05]  /*0920*/  @!P0 IMAD.X R27, R28, 0x1, R17, P1 ;  /* 0x000000011c1b8824 */ /* 0x000fca00008e0611 */
[----:B------:R3:W4:Y:S01]  /*0930*/  @!P0 LDG.E R17, desc[UR6][R26.64] ;  /* 0x000000061a118981 */ /* 0x000722000c1e1900 */
[----:B------:R-:W-:Y:S01]  /*0940*/  PRMT R21, RZ, 0x7610, R21 ;  /* 0x00007610ff157816 */ /* 0x000fe20000000015 */
[----:B0-----:R-:W0:Y:S01]  /*0950*/  @!P0 LDC.64 R14, c[0x0][0x3f8] ;  /* 0x0000fe00ff0e8b82 */ /* 0x001e220000000a00 */
[----:B---3--:R-:W-:-:S05]  /*0960*/  @!P0 SHF.R.S32.HI R27, RZ, 0x1f, R18 ;  /* 0x0000001fff1b8819 */ /* 0x008fca0000011412 */
[----:B0-----:R-:W-:-:S04]  /*0970*/  @!P0 IMAD R27, R27, R14, RZ ;  /* 0x0000000e1b1b8224 */ /* 0x001fc800078e02ff */
[----:B------:R-:W-:Y:S01]  /*0980*/  @!P0 IMAD R15, R18, R15, R27 ;  /* 0x0000000f120f8224 */ /* 0x000fe200078e021b */
[----:B--2---:R-:W-:Y:S02]  /*0990*/  @!P0 PRMT R21, R16, 0x7610, R21 ;  /* 0x0000761010158816 */ /* 0x004fe40000000015 */
[----:B------:R-:W-:Y:S02]  /*09a0*/  PRMT R16, RZ, 0x7610, R16 ;  /* 0x00007610ff107816 */ /* 0x000fe40000000010 */
[----:B------:R-:W-:Y:S02]  /*09b0*/  SHF.L.U32 R21, R21, 0x10, RZ ;  /* 0x0000001015157819 */ /* 0x000fe400000006ff */
[----:B----4-:R-:W-:-:S03]  /*09c0*/  @!P0 PRMT R16, R17, 0x7610, R16 ;  /* 0x0000761011108816 */ /* 0x010fc60000000010 */
[----:B------:R-:W-:Y:S02]  /*09d0*/  FADD.FTZ R28, -R4, R21 ;  /* 0x00000015041c7221 */ /* 0x000fe40000010100 */
[----:B------:R-:W-:Y:S02]  /*09e0*/  IMAD.U32 R29, R16, 0x10000, RZ ;  /* 0x00010000101d7824 */ /* 0x000fe400078e00ff */
[----:B-1----:R-:W-:Y:S02]  /*09f0*/  FMUL.FTZ R28, R28, R5 ;  /* 0x000000051c1c7220 */ /* 0x002fe40000410000 */
[C---:B------:R-:W-:Y:S02]  /*0a00*/  FADD.FTZ R21, R29.reuse, R12 ;  /* 0x0000000c1d157221 */ /* 0x040fe40000010000 */
[C---:B------:R-:W-:Y:S01]  /*0a10*/  FFMA.FTZ R10, R29.reuse, R28, R10 ;  /* 0x0000001c1d0a7223 */ /* 0x040fe2000001000a */
[----:B------:R-:W-:Y:S01]  /*0a20*/  FMUL.FTZ R29, R29, R2 ;  /* 0x000000021d1d7220 */ /* 0x000fe20000410000 */
[----:B------:R-:W-:-:S03]  /*0a30*/  @!P0 MOV R12, R22 ;  /* 0x00000016000c8202 */ /* 0x000fc60000000f00 */
[----:B------:R-:W-:Y:S01]  /*0a40*/  FADD.FTZ R26, R29, R13 ;  /* 0x0000000d1d1a7221 */ /* 0x000fe20000010000 */
[----:B------:R-:W-:Y:S02]  /*0a50*/  @!P0 IMAD.MOV.U32 R13, RZ, RZ, R11 ;  /* 0x000000ffff0d8224 */ /* 0x000fe400078e000b */
[----:B------:R-:W-:Y:S01]  /*0a60*/  FFMA.FTZ R8, R28, R29, R8 ;  /* 0x0000001d1c087223 */ /* 0x000fe20000010008 */
[----:B------:R-:W-:-:S05]  /*0a70*/  @!P0 IMAD.WIDE.U32 R12, R18, R14, R12 ;  /* 0x0000000e120c8225 */ /* 0x000fca00078e000c */
[----:B------:R-:W-:Y:S01]  /*0a80*/  @!P0 IADD3 R13, PT, PT, R13, R15, RZ ;  /* 0x0000000f0d0d8210 */ /* 0x000fe20007ffe0ff */
[----:B------:R-:W-:-:S03]  /*0a90*/  @!P0 IMAD.SHL.U32 R15, R12, 0x2, RZ ;  /* 0x000000020c0f8824 */ /* 0x000fc600078e00ff */
        /* <DEDUP_REMOVED lines=16> */
[----:B------:R-:W-:Y:S01]  /*0ba0*/  @!P0 PRMT R14, R28, 0x7632, R14 ;  /* 0x000076321c0e8816 */ /* 0x000fe2000000000e */
[----:B------:R-:W-:Y:S01]  /*0bb0*/  IMAD.U32 R28, R27, 0x10000, RZ ;  /* 0x000100001b1c7824 */ /* 0x000fe200078e00ff */
[----:B------:R-:W-:-:S03]  /*0bc0*/  SHF.L.U32 R17, R17, 0x10, RZ ;  /* 0x0000001011117819 */ /* 0x000fc600000006ff */
[----:B------:R-:W-:Y:S01]  /*0bd0*/  FADD.FTZ R7, R28, R7 ;  /* 0x000000071c077221 */ /* 0x000fe20000010000 */
[C---:B---3--:R-:W-:Y:S02]  /*0be0*/  @!P0 PRMT R16, R12.reuse, 0x7610, R16 ;  /* 0x000076100c108816 */ /* 0x048fe40000000010 */
[----:B------:R-:W-:Y:S02]  /*0bf0*/  @!P0 PRMT R15, R12, 0x7632, R15 ;  /* 0x000076320c0f8816 */ /* 0x000fe4000000000f */
[----:B------:R-:W-:Y:S01]  /*0c00*/  PRMT R12, RZ, 0x7610, R12 ;  /* 0x00007610ff0c7816 */ /* 0x000fe2000000000c */
[----:B------:R-:W-:-:S03]  /*0c10*/  IMAD.U32 R27, R16, 0x10000, RZ ;  /* 0x00010000101b7824 */ /* 0x000fc600078e00ff */
[----:B------:R-:W-:-:S04]  /*0c20*/  @!P0 PRMT R12, R16, 0x7632, R12 ;  /* 0x00007632100c8816 */ /* 0x000fc8000000000c */
[----:B------:R-:W-:-:S05]  /*0c30*/  SHF.L.U32 R13, R12, 0x10, RZ ;  /* 0x000000100c0d7819 */ /* 0x000fca00000006ff */
[----:B------:R-:W-:-:S04]  /*0c40*/  FADD.FTZ R12, -R4, R13 ;  /* 0x0000000d040c7221 */ /* 0x000fc80000010100 */
[----:B------:R-:W-:-:S04]  /*0c50*/  FMUL.FTZ R13, R12, R5 ;  /* 0x000000050c0d7220 */ /* 0x000fc80000410000 */
[C---:B------:R-:W-:Y:S01]  /*0c60*/  FFMA.FTZ R12, R28.reuse, R13, R9 ;  /* 0x0000000d1c0c7223 */ /* 0x040fe20000010009 */
[----:B------:R-:W-:-:S04]  /*0c70*/  FMUL.FTZ R9, R28, R0 ;  /* 0x000000001c097220 */ /* 0x000fc80000410000 */
[----:B------:R-:W-:Y:S01]  /*0c80*/  FFMA.FTZ R13, R13, R9, R8 ;  /* 0x000000090d0d7223 */ /* 0x000fe20000010008 */
[----:B------:R-:W-:Y:S01]  /*0c90*/  FADD.FTZ R8, -R4, R17 ;  /* 0x0000001104087221 */ /* 0x000fe20000010100 */
[----:B------:R-:W-:Y:S01]  /*0ca0*/  FADD.FTZ R26, R9, R26 ;  /* 0x0000001a091a7221 */ /* 0x000fe20000010000 */
[----:B------:R-:W-:Y:S01]  /*0cb0*/  FADD.FTZ R17, R21, R27 ;  /* 0x0000001b15117221 */ /* 0x000fe20000010000 */
[----:B------:R-:W-:Y:S01]  /*0cc0*/  SHF.L.U32 R21, R14, 0x10, RZ ;  /* 0x000000100e157819 */ /* 0x000fe200000006ff */
[----:B------:R-:W-:Y:S02]  /*0cd0*/  FMUL.FTZ R16, R8, R5 ;  /* 0x0000000508107220 */ /* 0x000fe40000410000 */
[----:B------:R-:W0:Y:S02]  /*0ce0*/  @!P0 LDC.64 R8, c[0x0][0x3f8] ;  /* 0x0000fe00ff088b82 */ /* 0x000e240000000a00 */
[C---:B------:R-:W-:Y:S01]  /*0cf0*/  FFMA.FTZ R10, R27.reuse, R16, R10 ;  /* 0x000000101b0a7223 */ /* 0x040fe2000001000a */
[----:B------:R-:W-:Y:S01]  /*0d00*/  FMUL.FTZ R27, R27, R2 ;  /* 0x000000021b1b7220 */ /* 0x000fe20000410000 */
[----:B------:R-:W-:Y:S01]  /*0d10*/  FADD.FTZ R14, -R4, R21 ;  /* 0x00000015040e7221 */ /* 0x000fe20000010100 */
[----:B------:R-:W-:-:S02]  /*0d20*/  @!P0 IADD3 R21, PT, PT, R18, 0x1, RZ ;  /* 0x0000000112158810 */ /* 0x000fc40007ffe0ff */
[----:B------:R-:W-:Y:S01]  /*0d30*/  FFMA.FTZ R16, R16, R27, R13 ;  /* 0x0000001b10107223 */ /* 0x000fe2000001000d */
[----:B------:R-:W-:Y:S01]  /*0d40*/  FADD.FTZ R26, R26, R27 ;  /* 0x0000001b1a1a7221 */ /* 0x000fe20000010000 */
[----:B------:R-:W-:Y:S02]  /*0d50*/  IMAD.U32 R13, R15, 0x10000, RZ ;  /* 0x000100000f0d7824 */ /* 0x000fe400078e00ff */
[----:B------:R-:W-:Y:S02]  /*0d60*/  FMUL.FTZ R27, R14, R5 ;  /* 0x000000050e1b7220 */ /* 0x000fe40000410000 */
[----:B------:R-:W-:Y:S02]  /*0d70*/  FADD.FTZ R15, R7, R13 ;  /* 0x0000000d070f7221 */ /* 0x000fe40000010000 */
[C---:B------:R-:W-:Y:S01]  /*0d80*/  FFMA.FTZ R14, R13.reuse, R27, R12 ;  /* 0x0000001b0d0e7223 */ /* 0x040fe2000001000c */
[----:B------:R-:W-:Y:S01]  /*0d90*/  FMUL.FTZ R7, R13, R0 ;  /* 0x000000000d077220 */ /* 0x000fe20000410000 */
[----:B------:R-:W-:-:S03]  /*0da0*/  @!P0 SHF.R.S32.HI R13, RZ, 0x1f, R21 ;  /* 0x0000001fff0d8819 */ /* 0x000fc60000011415 */
[----:B------:R-:W-:Y:S01]  /*0db0*/  FFMA.FTZ R16, R27, R7, R16 ;  /* 0x000000071b107223 */ /* 0x000fe20000010010 */
[----:B------:R-:W-:Y:S01]  /*0dc0*/  FADD.FTZ R7, R7, R26 ;  /* 0x0000001a07077221 */ /* 0x000fe20000010000 */
        /* <DEDUP_REMOVED lines=13> */
[----:B------:R-:W2:Y:S01]  /*0ea0*/  @!P0 LDG.E R8, desc[UR6][R8.64] ;  /* 0x0000000608088981 */ /* 0x000ea2000c1e1900 */
[----:B------:R-:W-:-:S05]  /*0eb0*/  @!P0 IADD3.X R13, PT, PT, R26, R13, RZ, P1, !PT ;  /* 0x0000000d1a0d8210 */ /* 0x000fca0000ffe4ff */
[----:B------:R-:W3:Y:S01]  /*0ec0*/  @!P0 LDG.E R12, desc[UR6][R12.64] ;  /* 0x000000060c0c8981 */ /* 0x000ee2000c1e1900 */
[----:B------:R-:W-:Y:S02]  /*0ed0*/  PRMT R21, RZ, 0x7610, R21 ;  /* 0x00007610ff157816 */ /* 0x000fe40000000015 */
[----:B------:R-:W-:Y:S02]  /*0ee0*/  PRMT R27, RZ, 0x7610, R27 ;  /* 0x00007610ff1b7816 */ /* 0x000fe4000000001b */
[----:B------:R-:W-:Y:S02]  /*0ef0*/  PRMT R26, RZ, 0x7610, R26 ;  /* 0x00007610ff1a7816 */ /* 0x000fe4000000001a */
[C---:B--2---:R-:W-:Y:S02]  /*0f00*/  @!P0 PRMT R21, R8.reuse, 0x7610, R21 ;  /* 0x0000761008158816 */ /* 0x044fe40000000015 */
[----:B------:R-:W-:Y:S02]  /*0f10*/  @!P0 PRMT R26, R8, 0x7632, R26 ;  /* 0x00007632081a8816 */ /* 0x000fe4000000001a */
[----:B------:R-:W0:Y:S01]  /*0f20*/  @!P0 LDC.64 R8, c[0x0][0x3f8] ;  /* 0x0000fe00ff088b82 */ /* 0x000e220000000a00 */
[----:B------:R-:W-:Y:S01]  /*0f30*/  IMAD.U32 R21, R21, 0x10000, RZ ;  /* 0x0001000015157824 */ /* 0x000fe200078e00ff */
[----:B---3--:R-:W-:-:S03]  /*0f40*/  @!P0 PRMT R27, R12, 0x7610, R27 ;  /* 0x000076100c1b8816 */ /* 0x008fc6000000001b */
[--C-:B------:R-:W-:Y:S01]  /*0f50*/  FADD.FTZ R28, -R4, R21.reuse ;  /* 0x00000015041c7221 */ /* 0x100fe20000010100 */
[----:B------:R-:W-:Y:S02]  /*0f60*/  PRMT R21, RZ, 0x7610, R21 ;  /* 0x00007610ff157816 */ /* 0x000fe40000000015 */
[----:B------:R-:W-:Y:S01]  /*0f70*/  SHF.L.U32 R27, R27, 0x10, RZ ;  /* 0x000000101b1b7819 */ /* 0x000fe200000006ff */
[----:B------:R-:W-:Y:S01]  /*0f80*/  FMUL.FTZ R13, R28, R5 ;  /* 0x000000051c0d7220 */ /* 0x000fe20000410000 */
[----:B------:R-:W-:-:S03]  /*0f90*/  @!P0 PRMT R21, R12, 0x7632, R21 ;  /* 0x000076320c158816 */ /* 0x000fc60000000015 */
[----:B------:R-:W-:Y:S01]  /*0fa0*/  FADD.FTZ R17, R17, R27 ;  /* 0x0000001b11117221 */ /* 0x000fe20000010000 */
[C---:B------:R-:W-:Y:S01]  /*0fb0*/  FFMA.FTZ R10, R27.reuse, R13, R10 ;  /* 0x0000000d1b0a7223 */ /* 0x040fe2000001000a */
[----:B------:R-:W-:Y:S01]  /*0fc0*/  FMUL.FTZ R12, R27, R2 ;  /* 0x000000021b0c7220 */ /* 0x000fe20000410000 */
[----:B------:R-:W-:-:S03]  /*0fd0*/  IMAD.U32 R27, R26, 0x10000, RZ ;  /* 0x000100001a1b7824 */ /* 0x000fc600078e00ff */
[----:B------:R-:W-:Y:S01]  /*0fe0*/  FFMA.FTZ R16, R13, R12, R16 ;  /* 0x0000000c0d107223 */ /* 0x000fe20000010010 */
[----:B------:R-:W-:Y:S01]  /*0ff0*/  FADD.FTZ R26, -R4, R27 ;  /* 0x0000001b041a7221 */ /* 0x000fe20000010100 */
[----:B------:R-:W-:Y:S01]  /*1000*/  SHF.L.U32 R13, R21, 0x10, RZ ;  /* 0x00000010150d7819 */ /* 0x000fe200000006ff */
[----:B------:R-:W-:Y:S02]  /*1010*/  @!P0 VIADD R21, R18, 0x2 ;  /* 0x0000000212158836 */ /* 0x000fe40000000000 */
[----:B------:R-:W-:Y:S01]  /*1020*/  FADD.FTZ R12, R7, R12 ;  /* 0x0000000c070c7221 */ /* 0x000fe20000010000 */
[----:B------:R-:W-:Y:S01]  /*1030*/  FMUL.FTZ R27, R26, R5 ;  /* 0x000000051a1b7220 */ /* 0x000fe20000410000 */
[----:B------:R-:W-:Y:S01]  /*1040*/  FADD.FTZ R7, R15, R13 ;  /* 0x0000000d0f077221 */ /* 0x000fe20000010000 */
[----:B------:R-:W-:Y:S02]  /*1050*/  @!P0 SHF.R.S32.HI R29, RZ, 0x1f, R21 ;  /* 0x0000001fff1d8819 */ /* 0x000fe40000011415 */
[C---:B------:R-:W-:Y:S01]  /*1060*/  FFMA.FTZ R14, R13.reuse, R27, R14 ;  /* 0x0000001b0d0e7223 */ /* 0x040fe2000001000e */
[----:B------:R-:W-:-:S02]  /*1070*/  FMUL.FTZ R13, R13, R0 ;  /* 0x000000000d0d7220 */ /* 0x000fc40000410000 */
[----:B0-----:R-:W-:Y:S02]  /*1080*/  @!P0 IMAD R26, R29, R8, RZ ;  /* 0x000000081d1a8224 */ /* 0x001fe400078e02ff */
[----:B------:R-:W-:Y:S01]  /*1090*/  FFMA.FTZ R15, R27, R13, R16 ;  /* 0x0000000d1b0f7223 */ /* 0x000fe20000010010 */
[----:B------:R-:W-:Y:S01]  /*10a0*/  FADD.FTZ R16, R13, R12 ;  /* 0x0000000c0d107221 */ /* 0x000fe20000010000 */
[----:B------:R-:W-:Y:S01]  /*10b0*/  @!P0 MOV R12, R22 ;  /* 0x00000016000c8202 */ /* 0x000fe20000000f00 */
[----:B------:R-:W-:Y:S02]  /*10c0*/  @!P0 IMAD.MOV.U32 R13, RZ, RZ, R11 ;  /* 0x000000ffff0d8224 */ /* 0x000fe400078e000b */
        /* <DEDUP_REMOVED lines=15> */
[----:B------:R-:W-:Y:S01]  /*11c0*/  PRMT R26, RZ, 0x7610, R26 ;  /* 0x00007610ff1a7816 */ /* 0x000fe2000000001a */
[----:B------:R-:W-:Y:S01]  /*11d0*/  VIADD R20, R20, 0x4 ;  /* 0x0000000414147836 */ /* 0x000fe20000000000 */
[----:B------:R-:W-:-:S04]  /*11e0*/  PRMT R21, RZ, 0x7610, R21 ;  /* 0x00007610ff157816 */ /* 0x000fc80000000015 */
[----:B------:R-:W-:Y:S01]  /*11f0*/  ISETP.NE.AND P1, PT, R20, RZ, PT ;  /* 0x000000ff1400720c */ /* 0x000fe20003f25270 */
[----:B------:R-:W-:Y:S01]  /*1200*/  VIADD R18, R18, 0x4 ;  /* 0x0000000412127836 */ /* 0x000fe20000000000 */
[C---:B--2---:R-:W-:Y:S02]  /*1210*/  @!P0 PRMT R27, R12.reuse, 0x7610, R27 ;  /* 0x000076100c1b8816 */ /* 0x044fe4000000001b */
[----:B------:R-:W-:Y:S02]  /*1220*/  @!P0 PRMT R26, R12, 0x7632, R26 ;  /* 0x000076320c1a8816 */ /* 0x000fe4000000001a */
[----:B------:R-:W-:Y:S02]  /*1230*/  SHF.L.U32 R27, R27, 0x10, RZ ;  /* 0x000000101b1b7819 */ /* 0x000fe400000006ff */
[C---:B---3--:R-:W-:Y:S02]  /*1240*/  @!P0 PRMT R28, R8.reuse, 0x7610, R28 ;  /* 0x00007610081c8816 */ /* 0x048fe4000000001c */
[----:B------:R-:W-:Y:S01]  /*1250*/  @!P0 PRMT R21, R8, 0x7632, R21 ;  /* 0x0000763208158816 */ /* 0x000fe20000000015 */
[----:B------:R-:W-:Y:S01]  /*1260*/  FADD.FTZ R8, -R4, R27 ;  /* 0x0000001b04087221 */ /* 0x000fe20000010100 */
[----:B------:R-:W-:Y:S01]  /*1270*/  SHF.L.U32 R27, R26, 0x10, RZ ;  /* 0x000000101a1b7819 */ /* 0x000fe200000006ff */
[----:B------:R-:W-:Y:S01]  /*1280*/  IMAD.U32 R13, R28, 0x10000, RZ ;  /* 0x000100001c0d7824 */ /* 0x000fe200078e00ff */
[----:B------:R-:W-:Y:S01]  /*1290*/  SHF.L.U32 R9, R21, 0x10, RZ ;  /* 0x0000001015097819 */ /* 0x000fe200000006ff */
[----:B------:R-:W-:-:S02]  /*12a0*/  FMUL.FTZ R12, R8, R5 ;  /* 0x00000005080c7220 */ /* 0x000fc40000410000 */
[----:B------:R-:W-:Y:S01]  /*12b0*/  FMUL.FTZ R29, R13, R2 ;  /* 0x000000020d1d7220 */ /* 0x000fe20000410000 */
[----:B------:R-:W-:-:S03]  /*12c0*/  FADD.FTZ R8, -R4, R27 ;  /* 0x0000001b04087221 */ /* 0x000fc60000010100 */
[----:B------:R-:W-:Y:S01]  /*12d0*/  FFMA.FTZ R15, R12, R29, R15 ;  /* 0x0000001d0c0f7223 */ /* 0x000fe2000001000f */
[----:B------:R-:W-:Y:S01]  /*12e0*/  FADD.FTZ R29, R16, R29 ;  /* 0x0000001d101d7221 */ /* 0x000fe20000010000 */
[----:B------:R-:W-:Y:S01]  /*12f0*/  FMUL.FTZ R8, R8, R5 ;  /* 0x0000000508087220 */ /* 0x000fe20000410000 */
[----:B------:R-:W-:Y:S01]  /*1300*/  FMUL.FTZ R16, R9, R0 ;  /* 0x0000000009107220 */ /* 0x000fe20000410000 */
[----:B------:R-:W-:Y:S01]  /*1310*/  FFMA.FTZ R10, R13, R12, R10 ;  /* 0x0000000c0d0a7223 */ /* 0x000fe2000001000a */
[----:B------:R-:W-:Y:S01]  /*1320*/  FADD.FTZ R7, R7, R9 ;  /* 0x0000000907077221 */ /* 0x000fe20000010000 */
[----:B------:R-:W-:Y:S01]  /*1330*/  FADD.FTZ R12, R17, R13 ;  /* 0x0000000d110c7221 */ /* 0x000fe20000010000 */
[----:B------:R-:W-:Y:S01]  /*1340*/  FFMA.FTZ R9, R9, R8, R14 ;  /* 0x0000000809097223 */ /* 0x000fe2000001000e */
[----:B------:R-:W-:Y:S01]  /*1350*/  FADD.FTZ R13, R16, R29 ;  /* 0x0000001d100d7221 */ /* 0x000fe20000010000 */
[----:B------:R-:W-:Y:S01]  /*1360*/  FFMA.FTZ R8, R8, R16, R15 ;  /* 0x0000001008087223 */ /* 0x000fe2000001000f */
[----:B------:R-:W-:Y:S06]  /*1370*/  @P1 BRA `(.L_x_2254) ;  /* 0xfffffff400241947 */ /* 0x000fec000383ffff */
[----:B------:R-:W-:-:S07]  /*1380*/  IADD3 R20, PT, PT, R18, -0x1, RZ ;  /* 0xffffffff12147810 */ /* 0x000fce0007ffe0ff */
.L_x_2253:
        /* <DEDUP_REMOVED lines=12> */
[----:B------:R-:W-:-:S03]  /*1450*/  @!P0 MOV R19, R11 ;  /* 0x0000000b00138202 */ /* 0x000fc60000000f00 */
[----:B------:R-:W-:Y:S02]  /*1460*/  @!P0 IMAD R21, R18, UR10, RZ ;  /* 0x0000000a12158c24 */ /* 0x000fe4000f8e02ff */
[----:B------:R-:W2:Y:S01]  /*1470*/  @!P0 LDC.64 R16, c[0x0][0x398] ;  /* 0x0000e600ff108b82 */ /* 0x000ea20000000a00 */
[----:B------:R-:W-:Y:S02]  /*1480*/  @!P0 IMAD.MOV.U32 R18, RZ, RZ, R22 ;  /* 0x000000ffff128224 */ /* 0x000fe400078e0016 */
[C---:B------:R-:W-:Y:S02]  /*1490*/  @!P0 IMAD R21, R20.reuse, UR11, R21 ;  /* 0x0000000b14158c24 */ /* 0x040fe4000f8e0215 */
[----:B------:R-:W-:-:S04]  /*14a0*/  @!P0 IMAD.WIDE.U32 R18, R20, UR10, R18 ;  /* 0x0000000a14128c25 */ /* 0x000fc8000f8e0012 */
[----:B------:R-:W-:Y:S01]  /*14b0*/  @!P0 IMAD.IADD R21, R19, 0x1, R21 ;  /* 0x0000000113158824 */ /* 0x000fe200078e0215 */
[----:B------:R-:W-:-:S04]  /*14c0*/  @!P0 SHF.L.U32 R19, R18, 0x1, RZ ;  /* 0x0000000112138819 */ /* 0x000fc800000006ff */
[----:B------:R-:W-:Y:S02]  /*14d0*/  @!P0 SHF.L.U64.HI R18, R18, 0x1, R21 ;  /* 0x0000000112128819 */ /* 0x000fe40000010215 */
[----:B0-----:R-:W-:-:S05]  /*14e0*/  @!P0 IADD3 R26, P2, PT, R19, R14, RZ ;  /* 0x0000000e131a8210 */ /* 0x001fca0007f5e0ff */
[----:B------:R-:W-:Y:S01]  /*14f0*/  @!P0 IMAD.X R27, R18, 0x1, R15, P2 ;  /* 0x00000001121b8824 */ /* 0x000fe200010e060f */
[----:B--2---:R-:W-:-:S04]  /*1500*/  @!P0 IADD3 R14, P3, PT, R19, R16, RZ ;  /* 0x00000010130e8210 */ /* 0x004fc80007f7e0ff */
[----:B------:R-:W2:Y:S01]  /*1510*/  @!P0 LDG.E R26, desc[UR6][R26.64] ;  /* 0x000000061a1a8981 */ /* 0x000ea2000c1e1900 */
[----:B------:R-:W-:-:S05]  /*1520*/  @!P0 IADD3.X R15, PT, PT, R18, R17, RZ, P3, !PT ;  /* 0x00000011120f8210 */ /* 0x000fca0001ffe4ff */
[----:B------:R0:W3:Y:S01]  /*1530*/  @!P0 LDG.E R14, desc[UR6][R14.64] ;  /* 0x000000060e0e8981 */ /* 0x0000e2000c1e1900 */
[----:B------:R-:W-:Y:S01]  /*1540*/  @!P0 VIADD R21, R20, 0x1 ;  /* 0x0000000114158836 */ /* 0x000fe20000000000 */
[----:B------:R-:W-:Y:S02]  /*1550*/  PRMT R17, RZ, 0x7610, R17 ;  /* 0x00007610ff117816 */ /* 0x000fe40000000011 */
[----:B------:R-:W-:Y:S02]  /*1560*/  PRMT R16, RZ, 0x7610, R16 ;  /* 0x00007610ff107816 */ /* 0x000fe40000000010 */
[----:B------:R-:W-:Y:S02]  /*1570*/  PRMT R19, RZ, 0x7610, R19 ;  /* 0x00007610ff137816 */ /* 0x000fe40000000013 */
[----:B------:R-:W-:Y:S01]  /*1580*/  @!P0 SHF.R.S32.HI R28, RZ, 0x1f, R21 ;  /* 0x0000001fff1c8819 */ /* 0x000fe20000011415 */
[----:B0-----:R-:W-:-:S04]  /*1590*/  @!P0 IMAD.MOV.U32 R15, RZ, RZ, R11 ;  /* 0x000000ffff0f8224 */ /* 0x001fc800078e000b */
[----:B------:R-:W-:-:S04]  /*15a0*/  @!P0 IMAD R28, R28, UR10, RZ ;  /* 0x0000000a1c1c8c24 */ /* 0x000fc8000f8e02ff */
[----:B------:R-:W-:Y:S01]  /*15b0*/  @!P0 IMAD R27, R21, UR11, R28 ;  /* 0x0000000b151b8c24 */ /* 0x000fe2000f8e021c */
[----:B------:R-:W-:Y:S02]  /*15c0*/  PRMT R18, RZ, 0x7610, R18 ;  /* 0x00007610ff127816 */ /* 0x000fe40000000012 */
[----:B--2---:R-:W-:-:S04]  /*15d0*/  @!P0 PRMT R17, R26, 0x7610, R17 ;  /* 0x000076101a118816 */ /* 0x004fc80000000011 */
[----:B------:R-:W-:Y:S02]  /*15e0*/  SHF.L.U32 R17, R17, 0x10, RZ ;  /* 0x0000001011117819 */ /* 0x000fe400000006ff */
[C---:B---3--:R-:W-:Y:S02]  /*15f0*/  @!P0 PRMT R16, R14.reuse, 0x7610, R16 ;  /* 0x000076100e108816 */ /* 0x048fe40000000010 */
[----:B------:R-:W-:Y:S02]  /*1600*/  @!P0 PRMT R19, R14, 0x7632, R19 ;  /* 0x000076320e138816 */ /* 0x000fe40000000013 */
[----:B------:R-:W-:Y:S01]  /*1610*/  @!P0 MOV R14, R22 ;  /* 0x00000016000e8202 */ /* 0x000fe20000000f00 */
[----:B------:R-:W-:-:S04]  /*1620*/  FADD.FTZ R28, -R4, R17 ;  /* 0x00000011041c7221 */ /* 0x000fc80000010100 */
[----:B------:R-:W-:-:S04]  /*1630*/  @!P0 IMAD.WIDE.U32 R14, R21, UR10, R14 ;  /* 0x0000000a150e8c25 */ /* 0x000fc8000f8e000e */
[----:B-1----:R-:W-:Y:S01]  /*1640*/  FMUL.FTZ R17, R28, R5 ;  /* 0x000000051c117220 */ /* 0x002fe20000410000 */
[----:B------:R-:W-:Y:S01]  /*1650*/  @!P0 IADD3 R15, PT, PT, R15, R27, RZ ;  /* 0x0000001b0f0f8210 */ /* 0x000fe20007ffe0ff */
[----:B------:R-:W-:Y:S01]  /*1660*/  IMAD.U32 R27, R16, 0x10000, RZ ;  /* 0x00010000101b7824 */ /* 0x000fe200078e00ff */
[----:B------:R-:W-:Y:S01]  /*1670*/  @!P0 PRMT R18, R26, 0x7632, R18 ;  /* 0x000076321a128816 */ /* 0x000fe20000000012 */
[C---:B------:R-:W-:Y:S01]  /*1680*/  @!P0 IMAD.SHL.U32 R21, R14.reuse, 0x2, RZ ;  /* 0x000000020e158824 */ /* 0x040fe200078e00ff */
[----:B------:R-:W-:Y:S01]  /*1690*/  @!P0 SHF.L.U64.HI R26, R14, 0x1, R15 ;  /* 0x000000010e1a8819 */ /* 0x000fe2000001020f */
[----:B------:R-:W-:Y:S01]  /*16a0*/  FADD.FTZ R12, R12, R27 ;  /* 0x0000001b0c0c7221 */ /* 0x000fe20000010000 */
[C---:B------:R-:W-:Y:S01]  /*16b0*/  FFMA.FTZ R10, R27.reuse, R17, R10 ;  /* 0x000000111b0a7223 */ /* 0x040fe2000001000a */
[----:B------:R-:W0:Y:S01]  /*16c0*/  @!P0 LDC.64 R14, c[0x0][0x3a0] ;  /* 0x0000e800ff0e8b82 */ /* 0x000e220000000a00 */
[----:B------:R-:W-:-:S04]  /*16d0*/  FMUL.FTZ R27, R27, R2 ;  /* 0x000000021b1b7220 */ /* 0x000fc80000410000 */
[----:B------:R-:W-:-:S03]  /*16e0*/  FFMA.FTZ R8, R17, R27, R8 ;  /* 0x0000001b11087223 */ /* 0x000fc60000010008 */
[----:B------:R-:W1:Y:S01]  /*16f0*/  @!P0 LDC.64 R16, c[0x0][0x398] ;  /* 0x0000e600ff108b82 */ /* 0x000e620000000a00 */
[----:B0-----:R-:W-:-:S04]  /*1700*/  @!P0 IADD3 R14, P2, PT, R21, R14, RZ ;  /* 0x0000000e150e8210 */ /* 0x001fc80007f5e0ff */
[----:B------:R-:W-:Y:S02]  /*1710*/  @!P0 IADD3.X R15, PT, PT, R26, R15, RZ, P2, !PT ;  /* 0x0000000f1a0f8210 */ /* 0x000fe400017fe4ff */
[----:B-1----:R-:W-:-:S03]  /*1720*/  @!P0 IADD3 R16, P2, PT, R21, R16, RZ ;  /* 0x0000001015108210 */ /* 0x002fc60007f5e0ff */
[----:B------:R0:W2:Y:S02]  /*1730*/  @!P0 LDG.E R14, desc[UR6][R14.64] ;  /* 0x000000060e0e8981 */ /* 0x0000a4000c1e1900 */
[----:B------:R-:W-:-:S05]  /*1740*/  @!P0 IMAD.X R17, R26, 0x1, R17, P2 ;  /* 0x000000011a118824 */ /* 0x000fca00010e0611 */
[----:B------:R1:W3:Y:S01]  /*1750*/  @!P0 LDG.E R16, desc[UR6][R16.64] ;  /* 0x0000000610108981 */ /* 0x0002e2000c1e1900 */
[----:B------:R-:W-:Y:S01]  /*1760*/  FADD.FTZ R13, R13, R27 ;  /* 0x0000001b0d0d7221 */ /* 0x000fe20000010000 */
[----:B------:R-:W-:Y:S02]  /*1770*/  SHF.L.U32 R27, R18, 0x10, RZ ;  /* 0x00000010121b7819 */ /* 0x000fe400000006ff */
[----:B------:R-:W-:Y:S02]  /*1780*/  PRMT R26, RZ, 0x7610, R26 ;  /* 0x00007610ff1a7816 */ /* 0x000fe4000000001a */
[----:B------:R-:W-:Y:S01]  /*1790*/  PRMT R21, RZ, 0x7610, R21 ;  /* 0x00007610ff157816 */ /* 0x000fe20000000015 */
[----:B------:R-:W-:Y:S01]  /*17a0*/  FADD.FTZ R28, -R4, R27 ;  /* 0x0000001b041c7221 */ /* 0x000fe20000010100 */
[----:B0-----:R-:W-:Y:S01]  /*17b0*/  PRMT R15, RZ, 0x7610, R15 ;  /* 0x00007610ff0f7816 */ /* 0x001fe2000000000f */
[----:B------:R-:W-:Y:S02]  /*17c0*/  IMAD.U32 R18, R19, 0x10000, RZ ;  /* 0x0001000013127824 */ /* 0x000fe400078e00ff */
[----:B-1----:R-:W-:-:S02]  /*17d0*/  FMUL.FTZ R17, R28, R5 ;  /* 0x000000051c117220 */ /* 0x002fc40000410000 */
[----:B------:R-:W-:Y:S02]  /*17e0*/  FADD.FTZ R7, R7, R18 ;  /* 0x0000001207077221 */ /* 0x000fe40000010000 */
[C---:B------:R-:W-:Y:S01]  /*17f0*/  FFMA.FTZ R9, R18.reuse, R17, R9 ;  /* 0x0000001112097223 */ /* 0x040fe20000010009 */
[----:B------:R-:W-:-:S04]  /*1800*/  FMUL.FTZ R18, R18, R0 ;  /* 0x0000000012127220 */ /* 0x000fc80000410000 */
[----:B------:R-:W-:Y:S01]  /*1810*/  FFMA.FTZ R8, R17, R18, R8 ;  /* 0x0000001211087223 */ /* 0x000fe20000010008 */
[----:B------:R-:W-:Y:S01]  /*1820*/  FADD.FTZ R13, R18, R13 ;  /* 0x0000000d120d7221 */ /* 0x000fe20000010000 */
[----:B------:R-:W-:Y:S02]  /*1830*/  IADD3 R20, PT, PT, R20, 0x2, RZ ;  /* 0x0000000214147810 */ /* 0x000fe40007ffe0ff */
[C---:B--2---:R-:W-:Y:S02]  /*1840*/  @!P0 PRMT R26, R14.reuse, 0x7610, R26 ;  /* 0x000076100e1a8816 */ /* 0x044fe4000000001a */
[----:B------:R-:W-:Y:S02]  /*1850*/  @!P0 PRMT R21, R14, 0x7632, R21 ;  /* 0x000076320e158816 */ /* 0x000fe40000000015 */
[----:B------:R-:W-:Y:S02]  /*1860*/  PRMT R14, RZ, 0x7610, R14 ;  /* 0x00007610ff0e7816 */ /* 0x000fe4000000000e */
[----:B------:R-:W-:-:S02]  /*1870*/  SHF.L.U32 R19, R26, 0x10, RZ ;  /* 0x000000101a137819 */ /* 0x000fc400000006ff */
[C---:B---3--:R-:W-:Y:S02]  /*1880*/  @!P0 PRMT R15, R16.reuse, 0x7610, R15 ;  /* 0x00007610100f8816 */ /* 0x048fe4000000000f */
[----:B------:R-:W-:Y:S01]  /*1890*/  @!P0 PRMT R14, R16, 0x7632, R14 ;  /* 0x00007632100e8816 */ /* 0x000fe2000000000e */
[----:B------:R-:W-:Y:S01]  /*18a0*/  FADD.FTZ R16, -R4, R19 ;  /* 0x0000001304107221 */ /* 0x000fe20000010100 */
[----:B------:R-:W-:Y:S01]  /*18b0*/  SHF.L.U32 R15, R15, 0x10, RZ ;  /* 0x000000100f0f7819 */ /* 0x000fe200000006ff */
[----:B------:R-:W-:Y:S02]  /*18c0*/  IMAD.U32 R21, R21, 0x10000, RZ ;  /* 0x0001000015157824 */ /* 0x000fe400078e00ff */
        /* <DEDUP_REMOVED lines=14> */
.L_x_2255:
        /* <DEDUP_REMOVED lines=31> */
.L_x_2257:
[----:B------:R-:W-:Y:S05]  /*1ba0*/  BSYNC.RECONVERGENT B0 ;  /* 0x0000000000007941 */ /* 0x000fea0003800200 */
.L_x_2256:
[----:B------:R-:W-:Y:S01]  /*1bb0*/  IMAD.U32 R15, R18, 0x10000, RZ ;  /* 0x00010000120f7824 */ /* 0x000fe200078e00ff */
[----:B------:R-:W-:Y:S01]  /*1bc0*/  SHF.L.U32 R11, R11, 0x10, RZ ;  /* 0x000000100b0b7819 */ /* 0x000fe200000006ff */
[----:B------:R-:W-:Y:S02]  /*1bd0*/  IMAD.U32 R17, R20, 0x10000, RZ ;  /* 0x0001000014117824 */ /* 0x000fe400078e00ff */
[C---:B------:R-:W-:Y:S02]  /*1be0*/  FADD.FTZ R14, -R4.reuse, R15 ;  /* 0x0000000f040e7221 */ /* 0x040fe40000010100 */
[----:B------:R-:W-:Y:S01]  /*1bf0*/  FADD.FTZ R16, -R4, R11 ;  /* 0x0000000b04107221 */ /* 0x000fe20000010100 */
[----:B------:R-:W-:Y:S01]  /*1c00*/  SHF.L.U32 R4, R19, 0x10, RZ ;  /* 0x0000001013047819 */ /* 0x000fe200000006ff */
[-C--:B-1----:R-:W-:Y:S01]  /*1c10*/  FMUL.FTZ R11, R14, R5.reuse ;  /* 0x000000050e0b7220 */ /* 0x082fe20000410000 */
[C---:B------:R-:W-:Y:S01]  /*1c20*/  FMUL.FTZ R2, R17.reuse, R2 ;  /* 0x0000000211027220 */ /* 0x040fe20000410000 */
[----:B------:R-:W-:Y:S01]  /*1c30*/  FMUL.FTZ R16, R16, R5 ;  /* 0x0000000510107220 */ /* 0x000fe20000410000 */
[----:B------:R-:W-:Y:S01]  /*1c40*/  FADD.FTZ R12, R12, R17 ;  /* 0x000000110c0c7221 */ /* 0x000fe20000010000 */
[----:B------:R-:W-:Y:S01]  /*1c50*/  FFMA.FTZ R10, R17, R11, R10 ;  /* 0x0000000b110a7223 */ /* 0x000fe2000001000a */
[C---:B------:R-:W-:Y:S01]  /*1c60*/  FMUL.FTZ R5, R4.reuse, R0 ;  /* 0x0000000004057220 */ /* 0x040fe20000410000 */
[----:B------:R-:W-:Y:S01]  /*1c70*/  FADD.FTZ R0, R13, R2 ;  /* 0x000000020d007221 */ /* 0x000fe20000010000 */
[----:B------:R-:W-:Y:S01]  /*1c80*/  FFMA.FTZ R11, R11, R2, R8 ;  /* 0x000000020b0b7223 */ /* 0x000fe20000010008 */
[----:B------:R-:W-:Y:S01]  /*1c90*/  FADD.FTZ R7, R7, R4 ;  /* 0x0000000407077221 */ /* 0x000fe20000010000 */
[----:B------:R-:W-:Y:S01]  /*1ca0*/  FFMA.FTZ R9, R4, R16, R9 ;  /* 0x0000001004097223 */ /* 0x000fe20000010009 */
[----:B------:R-:W-:Y:S01]  /*1cb0*/  FADD.FTZ R13, R5, R0 ;  /* 0x00000000050d7221 */ /* 0x000fe20000010000 */
[----:B------:R-:W-:Y:S01]  /*1cc0*/  FFMA.FTZ R8, R16, R5, R11 ;  /* 0x0000000510087223 */ /* 0x000fe2000001000b */
[----:B------:R-:W-:Y:S06]  /*1cd0*/  BRA `(.L_x_2251) ;  /* 0x0000000c00247947 */ /* 0x000fec0003800000 */
.L_x_2252:
[C---:B------:R-:W-:Y:S01]  /*1ce0*/  IMAD.IADD R7, R15.reuse, 0x1, -R20 ;  /* 0x000000010f077824 */ /* 0x040fe200078e0a14 */
[----:B------:R-:W-:Y:S01]  /*1cf0*/  IADD3 R9, PT, PT, R15, -0x1, RZ ;  /* 0xffffffff0f097810 */ /* 0x000fe20007ffe0ff */
[----:B------:R-:W-:Y:S01]  /*1d00*/  HFMA2 R10, -RZ, RZ, 0, 0 ;  /* 0x00000000ff0a7431 */ /* 0x000fe200000001ff */
[----:B------:R-:W-:Y:S02]  /*1d10*/  CS2R R12, SRZ ;  /* 0x00000000000c7805 */ /* 0x000fe4000001ff00 */
[----:B------:R-:W-:Y:S02]  /*1d20*/  LOP3.LUT R7, R7, 0x1, RZ, 0xc0, !PT ;  /* 0x0000000107077812 */ /* 0x000fe400078ec0ff */
[----:B------:R-:W-:Y:S02]  /*1d30*/  ISETP.NE.AND P2, PT, R20, R9, PT ;  /* 0x000000091400720c */ /* 0x000fe40003f45270 */
[----:B------:R-:W-:Y:S02]  /*1d40*/  CS2R R8, SRZ ;  /* 0x0000000000087805 */ /* 0x000fe4000001ff00 */
[----:B------:R-:W-:Y:S01]  /*1d50*/  ISETP.NE.U32.AND P1, PT, R7, 0x1, PT ;  /* 0x000000010700780c */ /* 0x000fe20003f25070 */
[----:B------:R-:W-:-:S12]  /*1d60*/  IMAD.MOV.U32 R7, RZ, RZ, RZ ;  /* 0x000000ffff077224 */ /* 0x000fd800078e00ff */
[----:B------:R-:W-:Y:S05]  /*1d70*/  @P1 BRA `(.L_x_2258) ;  /* 0x0000000000f01947 */ /* 0x000fea0003800000 */
[----:B------:R-:W0:Y:S01]  /*1d80*/  @!P0 LDC.64 R8, c[0x0][0x3a0] ;  /* 0x0000e800ff088b82 */ /* 0x000e220000000a00 */
[----:B------:R-:W-:Y:S02]  /*1d90*/  @!P0 IMAD R7, R16, UR10, RZ ;  /* 0x0000000a10078c24 */ /* 0x000fe4000f8e02ff */
        /* <DEDUP_REMOVED lines=8> */
[----:B------:R-:W0:Y:S03]  /*1e20*/  @!P0 LDC.64 R8, c[0x0][0x398] ;  /* 0x0000e600ff088b82 */ /* 0x000e260000000a00 */
[----:B------:R2:W3:Y:S01]  /*1e30*/  @!P0 LDG.E R12, desc[UR6][R12.64] ;  /* 0x000000060c0c8981 */ /* 0x0004e2000c1e1900 */
[----:B0-----:R-:W-:-:S05]  /*1e40*/  @!P0 IADD3 R8, P1, PT, R7, R8, RZ ;  /* 0x0000000807088210 */ /* 0x001fca0007f3e0ff */
[----:B------:R-:W-:-:S05]  /*1e50*/  @!P0 IMAD.X R9, R10, 0x1, R9, P1 ;  /* 0x000000010a098824 */ /* 0x000fca00008e0609 */
[----:B------:R0:W4:Y:S01]  /*1e60*/  @!P0 LDG.E R8, desc[UR6][R8.64] ;  /* 0x0000000608088981 */ /* 0x000122000c1e1900 */
[----:B------:R-:W-:Y:S02]  /*1e70*/  PRMT R10, RZ, 0x7610, R10 ;  /* 0x00007610ff0a7816 */ /* 0x000fe4000000000a */
[----:B------:R-:W-:Y:S02]  /*1e80*/  PRMT R7, RZ, 0x7610, R7 ;  /* 0x00007610ff077816 */ /* 0x000fe40000000007 */
[----:B--2---:R-:W-:Y:S02]  /*1e90*/  PRMT R13, RZ, 0x7610, R13 ;  /* 0x00007610ff0d7816 */ /* 0x004fe4000000000d */
[----:B------:R-:W-:Y:S02]  /*1ea0*/  IADD3 R20, PT, PT, R20, 0x1, RZ ;  /* 0x0000000114147810 */ /* 0x000fe40007ffe0ff */
[C---:B---3--:R-:W-:Y:S02]  /*1eb0*/  @!P0 PRMT R10, R12.reuse, 0x7610, R10 ;  /* 0x000076100c0a8816 */ /* 0x048fe4000000000a */
[----:B------:R-:W-:-:S02]  /*1ec0*/  @!P0 PRMT R7, R12, 0x7632, R7 ;  /* 0x000076320c078816 */ /* 0x000fc40000000007 */
[----:B------:R-:W-:Y:S02]  /*1ed0*/  SHF.L.U32 R17, R10, 0x10, RZ ;  /* 0x000000100a117819 */ /* 0x000fe400000006ff */
[----:B------:R-:W-:Y:S01]  /*1ee0*/  PRMT R12, RZ, 0x7610, R12 ;  /* 0x00007610ff0c7816 */ /* 0x000fe2000000000c */
[----:B------:R-:W-:Y:S02]  /*1ef0*/  IMAD.U32 R7, R7, 0x10000, RZ ;  /* 0x0001000007077824 */ /* 0x000fe400078e00ff */
[C---:B------:R-:W-:Y:S02]  /*1f00*/  FADD.FTZ R10, -R4.reuse, R17 ;  /* 0x00000011040a7221 */ /* 0x040fe40000010100 */
[----:B------:R-:W-:Y:S02]  /*1f10*/  FADD.FTZ R14, -R4, R7 ;  /* 0x00000007040e7221 */ /* 0x000fe40000010100 */
[-C--:B-1----:R-:W-:Y:S02]  /*1f20*/  FMUL.FTZ R10, R10, R5.reuse ;  /* 0x000000050a0a7220 */ /* 0x082fe40000410000 */
[----:B------:R-:W-:-:S02]  /*1f30*/  FMUL.FTZ R14, R14, R5 ;  /* 0x000000050e0e7220 */ /* 0x000fc40000410000 */
[----:B------:R-:W-:Y:S02]  /*1f40*/  FFMA.FTZ R7, R10, R2, R19 ;  /* 0x000000020a077223 */ /* 0x000fe40000010013 */
[----:B0-----:R-:W-:Y:S02]  /*1f50*/  FFMA.FTZ R9, R14, R0, R21 ;  /* 0x000000000e097223 */ /* 0x001fe40000010015 */
[----:B------:R-:W-:Y:S02]  /*1f60*/  FMUL.FTZ R16, R7, -1.4426950216293334961 ;  /* 0xbfb8aa3b07107820 */ /* 0x000fe40000410000 */
[----:B------:R-:W-:-:S04]  /*1f70*/  FMUL.FTZ R24, R9, -1.4426950216293334961 ;  /* 0xbfb8aa3b09187820 */ /* 0x000fc80000410000 */
[----:B------:R-:W0:Y:S04]  /*1f80*/  MUFU.EX2 R16, R16 ;  /* 0x0000001000107308 */ /* 0x000e280000000800 */
[----:B------:R-:W1:Y:S01]  /*1f90*/  MUFU.EX2 R24, R24 ;  /* 0x0000001800187308 */ /* 0x000e620000000800 */
[C---:B----4-:R-:W-:Y:S02]  /*1fa0*/  @!P0 PRMT R13, R8.reuse, 0x7610, R13 ;  /* 0x00007610080d8816 */ /* 0x050fe4000000000d */
[----:B------:R-:W-:Y:S02]  /*1fb0*/  @!P0 PRMT R12, R8, 0x7632, R12 ;  /* 0x00007632080c8816 */ /* 0x000fe4000000000c */
[----:B------:R-:W-:-:S03]  /*1fc0*/  SHF.L.U32 R13, R13, 0x10, RZ ;  /* 0x000000100d0d7819 */ /* 0x000fc600000006ff */
[----:B------:R-:W-:Y:S02]  /*1fd0*/  IMAD.U32 R12, R12, 0x10000, RZ ;  /* 0x000100000c0c7824 */ /* 0x000fe400078e00ff */
        /* <DEDUP_REMOVED lines=14> */
[C---:B------:R-:W-:Y:S01]  /*20c0*/  FFMA.FTZ R25, R10.reuse, R9, RZ ;  /* 0x000000090a197223 */ /* 0x040fe200000100ff */
[----:B------:R-:W-:Y:S01]  /*20d0*/  FADD.FTZ R12, RZ, R9 ;  /* 0x00000009ff0c7221 */ /* 0x000fe20000010000 */
[----:B------:R-:W-:Y:S01]  /*20e0*/  FFMA.FTZ R10, R10, R7, RZ ;  /* 0x000000070a0a7223 */ /* 0x000fe200000100ff */
[C---:B------:R-:W-:Y:S01]  /*20f0*/  FFMA.FTZ R9, R14.reuse, R17, RZ ;  /* 0x000000110e097223 */ /* 0x040fe200000100ff */
[----:B------:R-:W-:Y:S01]  /*2100*/  FFMA.FTZ R8, R14, R13, R25 ;  /* 0x0000000d0e087223 */ /* 0x000fe20000010019 */
[----:B------:R-:W-:Y:S01]  /*2110*/  FADD.FTZ R13, R13, R12 ;  /* 0x0000000c0d0d7221 */ /* 0x000fe20000010000 */
[----:B------:R-:W-:Y:S01]  /*2120*/  FADD.FTZ R12, RZ, R7 ;  /* 0x00000007ff0c7221 */ /* 0x000fe20000010000 */
[----:B------:R-:W-:-:S07]  /*2130*/  FADD.FTZ R7, RZ, R17 ;  /* 0x00000011ff077221 */ /* 0x000fce0000010000 */
.L_x_2258:
[----:B------:R-:W-:Y:S05]  /*2140*/  @!P2 BRA `(.L_x_2251) ;  /* 0x000000080008a947 */ /* 0x000fea0003800000 */
[----:B------:R-:W-:-:S07]  /*2150*/  IMAD.IADD R18, R20, 0x1, -R15 ;  /* 0x0000000114127824 */ /* 0x000fce00078e0a0f */
.L_x_2259:
[----:B------:R-:W0:Y:S01]  /*2160*/  @!P0 LDC.64 R14, c[0x0][0x3f8] ;  /* 0x0000fe00ff0e8b82 */ /* 0x000e220000000a00 */
[----:B------:R-:W-:Y:S02]  /*2170*/  @!P0 SHF.R.S32.HI R25, RZ, 0x1f, R20 ;  /* 0x0000001fff198819 */ /* 0x000fe40000011414 */
[----:B------:R-:W-:-:S05]  /*2180*/  @!P0 MOV R24, R22 ;  /* 0x0000001600188202 */ /* 0x000fca0000000f00 */
[----:B------:R-:W2:Y:S01]  /*2190*/  @!P0 LDC.64 R16, c[0x0][0x3a0] ;  /* 0x0000e800ff108b82 */ /* 0x000ea20000000a00 */
[----:B0-----:R-:W-:-:S04]  /*21a0*/  @!P0 IMAD R25, R25, R14, RZ ;  /* 0x0000000e19198224 */ /* 0x001fc800078e02ff */
[C---:B------:R-:W-:Y:S02]  /*21b0*/  @!P0 IMAD R27, R20.reuse, R15, R25 ;  /* 0x0000000f141b8224 */ /* 0x040fe400078e0219 */
[----:B------:R-:W-:Y:S02]  /*21c0*/  @!P0 IMAD.MOV.U32 R25, RZ, RZ, R11 ;  /* 0x000000ffff198224 */ /* 0x000fe400078e000b */
[----:B------:R-:W-:-:S04]  /*21d0*/  @!P0 IMAD.WIDE.U32 R14, R20, R14, R24 ;  /* 0x0000000e140e8225 */ /* 0x000fc800078e0018 */
[----:B------:R-:W-:Y:S01]  /*21e0*/  @!P0 IMAD.SHL.U32 R29, R14, 0x2, RZ ;  /* 0x000000020e1d8824 */ /* 0x000fe200078e00ff */
[----:B------:R-:W-:-:S04]  /*21f0*/  @!P0 IADD3 R15, PT, PT, R15, R27, RZ ;  /* 0x0000001b0f0f8210 */ /* 0x000fc80007ffe0ff */
[----:B------:R-:W-:Y:S02]  /*2200*/  @!P0 SHF.L.U64.HI R26, R14, 0x1, R15 ;  /* 0x000000010e1a8819 */ /* 0x000fe4000001020f */
[----:B--2---:R-:W-:Y:S01]  /*2210*/  @!P0 IADD3 R24, P1, PT, R29, R16, RZ ;  /* 0x000000101d188210 */ /* 0x004fe20007f3e0ff */
[----:B------:R-:W0:Y:S03]  /*2220*/  @!P0 LDC.64 R14, c[0x0][0x398] ;  /* 0x0000e600ff0e8b82 */ /* 0x000e260000000a00 */
[----:B------:R-:W-:-:S05]  /*2230*/  @!P0 IADD3.X R25, PT, PT, R26, R17, RZ, P1, !PT ;  /* 0x000000111a198210 */ /* 0x000fca0000ffe4ff */
[----:B------:R2:W3:Y:S01]  /*2240*/  @!P0 LDG.E R16, desc[UR6][R24.64] ;  /* 0x0000000618108981 */ /* 0x0004e2000c1e1900 */
[----:B0-----:R-:W-:-:S05]  /*2250*/  @!P0 IADD3 R28, P1, PT, R29, R14, RZ ;  /* 0x0000000e1d1c8210 */ /* 0x001fca0007f3e0ff */
[----:B------:R-:W-:Y:S02]  /*2260*/  @!P0 IMAD.X R29, R26, 0x1, R15, P1 ;  /* 0x000000011a1d8824 */ /* 0x000fe400008e060f */
[----:B------:R-:W0:Y:S03]  /*2270*/  @!P0 LDC.64 R14, c[0x0][0x3f8] ;  /* 0x0000fe00ff0e8b82 */ /* 0x000e260000000a00 */
[----:B------:R4:W5:Y:S01]  /*2280*/  @!P0 LDG.E R17, desc[UR6][R28.64] ;  /* 0x000000061c118981 */ /* 0x000962000c1e1900 */
[----:B------:R-:W-:Y:S01]  /*2290*/  @!P0 IADD3 R27, PT, PT, R20, 0x1, RZ ;  /* 0x00000001141b8810 */ /* 0x000fe20007ffe0ff */
[----:B--2---:R-:W-:Y:S01]  /*22a0*/  @!P0 IMAD.MOV.U32 R24, RZ, RZ, R22 ;  /* 0x000000ffff188224 */ /* 0x004fe200078e0016 */
[----:B------:R-:W-:Y:S02]  /*22b0*/  @!P0 MOV R25, R11 ;  /* 0x0000000b00198202 */ /* 0x000fe40000000f00 */
[----:B------:R-:W-:-:S05]  /*22c0*/  @!P0 SHF.R.S32.HI R26, RZ, 0x1f, R27 ;  /* 0x0000001fff1a8819 */ /* 0x000fca000001141b */
[----:B0-----:R-:W-:-:S04]  /*22d0*/  @!P0 IMAD R26, R26, R14, RZ ;  /* 0x0000000e1a1a8224 */ /* 0x001fc800078e02ff */
[C---:B----4-:R-:W-:Y:S02]  /*22e0*/  @!P0 IMAD R29, R27.reuse, R15, R26 ;  /* 0x0000000f1b1d8224 */ /* 0x050fe400078e021a */
        /* <DEDUP_REMOVED lines=11> */
[----:B------:R0:W4:Y:S01]  /*23a0*/  @!P0 LDG.E R14, desc[UR6][R14.64] ;  /* 0x000000060e0e8981 */ /* 0x000122000c1e1900 */
[----:B------:R-:W-:Y:S01]  /*23b0*/  PRMT R24, RZ, 0x7610, R24 ;  /* 0x00007610ff187816 */ /* 0x000fe20000000018 */
[----:B------:R-:W-:Y:S01]  /*23c0*/  VIADD R18, R18, 0x2 ;  /* 0x0000000212127836 */ /* 0x000fe20000000000 */
[----:B------:R-:W-:-:S04]  /*23d0*/  IADD3 R20, PT, PT, R20, 0x2, RZ ;  /* 0x0000000214147810 */ /* 0x000fc80007ffe0ff */
[----:B------:R-:W-:Y:S02]  /*23e0*/  ISETP.NE.AND P1, PT, R18, RZ, PT ;  /* 0x000000ff1200720c */ /* 0x000fe40003f25270 */
[----:B0-----:R-:W-:Y:S02]  /*23f0*/  PRMT R15, RZ, 0x7610, R15 ;  /* 0x00007610ff0f7816 */ /* 0x001fe4000000000f */
[----:B---3--:R-:W-:-:S05]  /*2400*/  @!P0 PRMT R24, R16, 0x7610, R24 ;  /* 0x0000761010188816 */ /* 0x008fca0000000018 */
[----:B------:R-:W-:-:S04]  /*2410*/  IMAD.U32 R25, R24, 0x10000, RZ ;  /* 0x0001000018197824 */ /* 0x000fc800078e00ff */
[----:B------:R-:W-:-:S04]  /*2420*/  FADD.FTZ R24, -R4, R25 ;  /* 0x0000001904187221 */ /* 0x000fc80000010100 */
[----:B-1----:R-:W-:-:S04]  /*2430*/  FMUL.FTZ R25, R24, R5 ;  /* 0x0000000518197220 */ /* 0x002fc80000410000 */
[----:B------:R-:W-:-:S04]  /*2440*/  FFMA.FTZ R24, R25, R2, R19 ;  /* 0x0000000219187223 */ /* 0x000fc80000010013 */
[----:B------:R-:W-:Y:S01]  /*2450*/  FMUL.FTZ R28, R24, -1.4426950216293334961 ;  /* 0xbfb8aa3b181c7820 */ /* 0x000fe20000410000 */
[----:B-----5:R-:W-:-:S05]  /*2460*/  @!P0 PRMT R15, R17, 0x7610, R15 ;  /* 0x00007610110f8816 */ /* 0x020fca000000000f */
[----:B------:R-:W0:Y:S01]  /*2470*/  MUFU.EX2 R28, R28 ;  /* 0x0000001c001c7308 */ /* 0x000e220000000800 */
[----:B------:R-:W-:Y:S01]  /*2480*/  SHF.L.U32 R15, R15, 0x10, RZ ;  /* 0x000000100f0f7819 */ /* 0x000fe200000006ff */
[----:B0-----:R-:W-:-:S04]  /*2490*/  FADD.FTZ R28, R28, 1 ;  /* 0x3f8000001c1c7421 */ /* 0x001fc80000010000 */
[----:B------:R-:W0:Y:S02]  /*24a0*/  MUFU.RCP R27, R28 ;  /* 0x0000001c001b7308 */ /* 0x000e240000001000 */
[----:B0-----:R-:W-:Y:S01]  /*24b0*/  FMUL.FTZ R15, R15, R27 ;  /* 0x0000001b0f0f7220 */ /* 0x001fe20000410000 */
[----:B------:R-:W-:-:S04]  /*24c0*/  FADD.FTZ R27, -R27, 1 ;  /* 0x3f8000001b1b7421 */ /* 0x000fc80000010100 */
[----:B------:R-:W-:-:S04]  /*24d0*/  FFMA.FTZ R24, R24, R27, 1 ;  /* 0x3f80000018187423 */ /* 0x000fc8000001001b */
[----:B------:R-:W-:Y:S01]  /*24e0*/  FMUL.FTZ R27, R15, R24 ;  /* 0x000000180f1b7220 */ /* 0x000fe20000410000 */
[----:B------:R-:W-:-:S03]  /*24f0*/  PRMT R15, RZ, 0x7610, R15 ;  /* 0x00007610ff0f7816 */ /* 0x000fc6000000000f */
[----:B------:R-:W-:Y:S01]  /*2500*/  FADD.FTZ R12, R27, R12 ;  /* 0x0000000c1b0c7221 */ /* 0x000fe20000010000 */
[----:B------:R-:W-:Y:S01]  /*2510*/  @!P0 PRMT R15, R16, 0x7632, R15 ;  /* 0x00007632100f8816 */ /* 0x000fe2000000000f */
[----:B------:R-:W-:Y:S01]  /*2520*/  FFMA.FTZ R10, R25, R27, R10 ;  /* 0x0000001b190a7223 */ /* 0x000fe2000001000a */
[----:B------:R-:W-:-:S03]  /*2530*/  FMUL.FTZ R27, R27, R2 ;  /* 0x000000021b1b7220 */ /* 0x000fc60000410000 */
[----:B------:R-:W-:Y:S01]  /*2540*/  IMAD.U32 R29, R15, 0x10000, RZ ;  /* 0x000100000f1d7824 */ /* 0x000fe200078e00ff */
[----:B------:R-:W-:Y:S01]  /*2550*/  PRMT R15, RZ, 0x7610, R15 ;  /* 0x00007610ff0f7816 */ /* 0x000fe2000000000f */
[----:B------:R-:W-:Y:S02]  /*2560*/  FADD.FTZ R13, R27, R13 ;  /* 0x0000000d1b0d7221 */ /* 0x000fe40000010000 */
[----:B------:R-:W-:Y:S01]  /*2570*/  FADD.FTZ R16, -R4, R29 ;  /* 0x0000001d04107221 */ /* 0x000fe20000010100 */
[----:B------:R-:W-:Y:S01]  /*2580*/  @!P0 PRMT R15, R17, 0x7632, R15 ;  /* 0x00007632110f8816 */ /* 0x000fe2000000000f */
[----:B------:R-:W-:Y:S02]  /*2590*/  FFMA.FTZ R17, R25, R27, R8 ;  /* 0x0000001b19117223 */ /* 0x000fe40000010008 */
[----:B------:R-:W-:Y:S01]  /*25a0*/  FMUL.FTZ R16, R16, R5 ;  /* 0x0000000510107220 */ /* 0x000fe20000410000 */
[----:B------:R-:W-:-:S03]  /*25b0*/  SHF.L.U32 R15, R15, 0x10, RZ ;  /* 0x000000100f0f7819 */ /* 0x000fc600000006ff */
        /* <DEDUP_REMOVED lines=10> */
[----:B------:R-:W-:Y:S02]  /*2660*/  FMUL.FTZ R8, R15, R8 ;  /* 0x000000080f087220 */ /* 0x000fe40000410000 */
[----:B------:R-:W-:Y:S02]  /*2670*/  IMAD.U32 R29, R28, 0x10000, RZ ;  /* 0x000100001c1d7824 */ /* 0x000fe400078e00ff */
        /* <DEDUP_REMOVED lines=12> */
[----:B------:R-:W-:-:S02]  /*2740*/  SHF.L.U32 R28, R17, 0x10, RZ ;  /* 0x00000010111c7819 */ /* 0x000fc400000006ff */
[----:B------:R-:W-:Y:S01]  /*2750*/  @!P0 PRMT R14, R26, 0x7632, R14 ;  /* 0x000076321a0e8816 */ /* 0x000fe2000000000e */
[----:B------:R-:W0:Y:S02]  /*2760*/  MUFU.EX2 R27, R27 ;  /* 0x0000001b001b7308 */ /* 0x000e240000000800 */
[----:B0-----:R-:W-:-:S06]  /*2770*/  FADD.FTZ R25, R27, 1 ;  /* 0x3f8000001b197421 */ /* 0x001fcc0000010000 */
[----:B------:R-:W0:Y:S02]  /*2780*/  MUFU.RCP R25, R25 ;  /* 0x0000001900197308 */ /* 0x000e240000001000 */
[----:B0-----:R-:W-:Y:S01]  /*2790*/  FMUL.FTZ R17, R28, R25 ;  /* 0x000000191c117220 */ /* 0x001fe20000410000 */
[----:B------:R-:W-:Y:S01]  /*27a0*/  FADD.FTZ R27, -R25, 1 ;  /* 0x3f800000191b7421 */ /* 0x000fe20000010100 */
[----:B------:R-:W-:-:S03]  /*27b0*/  IMAD.U32 R25, R14, 0x10000, RZ ;  /* 0x000100000e197824 */ /* 0x000fc600078e00ff */
[----:B------:R-:W-:Y:S01]  /*27c0*/  FFMA.FTZ R24, R24, R27, 1 ;  /* 0x3f80000018187423 */ /* 0x000fe2000001001b */
[--C-:B------:R-:W-:Y:S01]  /*27d0*/  FADD.FTZ R26, -R4, R25.reuse ;  /* 0x00000019041a7221 */ /* 0x100fe20000010100 */
[----:B------:R-:W-:Y:S02]  /*27e0*/  PRMT R25, RZ, 0x7610, R25 ;  /* 0x00007610ff197816 */ /* 0x000fe40000000019 */
[----:B------:R-:W-:Y:S02]  /*27f0*/  FMUL.FTZ R17, R17, R24 ;  /* 0x0000001811117220 */ /* 0x000fe40000410000 */
[----:B------:R-:W-:Y:S01]  /*2800*/  @!P0 PRMT R25, R14, 0x7632, R25 ;  /* 0x000076320e198816 */ /* 0x000fe20000000019 */
[----:B------:R-:W-:Y:S01]  /*2810*/  FMUL.FTZ R14, R26, R5 ;  /* 0x000000051a0e7220 */ /* 0x000fe20000410000 */
[----:B------:R-:W-:Y:S01]  /*2820*/  FFMA.FTZ R10, R15, R17, R10 ;  /* 0x000000110f0a7223 */ /* 0x000fe2000001000a */
[----:B------:R-:W-:Y:S01]  /*2830*/  FADD.FTZ R12, R12, R17 ;  /* 0x000000110c0c7221 */ /* 0x000fe20000010000 */
[----:B------:R-:W-:Y:S01]  /*2840*/  SHF.L.U32 R25, R25, 0x10, RZ ;  /* 0x0000001019197819 */ /* 0x000fe200000006ff */
[----:B------:R-:W-:-:S04]  /*2850*/  FFMA.FTZ R24, R14, R0, R21 ;  /* 0x000000000e187223 */ /* 0x000fc80000010015 */
[----:B------:R-:W-:-:S06]  /*2860*/  FMUL.FTZ R26, R24, -1.4426950216293334961 ;  /* 0xbfb8aa3b181a7820 */ /* 0x000fcc0000410000 */
[----:B------:R-:W0:Y:S02]  /*2870*/  MUFU.EX2 R26, R26 ;  /* 0x0000001a001a7308 */ /* 0x000e240000000800 */
[----:B0-----:R-:W-:-:S04]  /*2880*/  FADD.FTZ R27, R26, 1 ;  /* 0x3f8000001a1b7421 */ /* 0x001fc80000010000 */
[----:B------:R-:W0:Y:S02]  /*2890*/  MUFU.RCP R28, R27 ;  /* 0x0000001b001c7308 */ /* 0x000e240000001000 */
[----:B0-----:R-:W-:Y:S01]  /*28a0*/  FADD.FTZ R29, -R28, 1 ;  /* 0x3f8000001c1d7421 */ /* 0x001fe20000010100 */
[----:B------:R-:W-:-:S03]  /*28b0*/  FMUL.FTZ R25, R25, R28 ;  /* 0x0000001c19197220 */ /* 0x000fc60000410000 */
[----:B------:R-:W-:-:S04]  /*28c0*/  FFMA.FTZ R24, R24, R29, 1 ;  /* 0x3f80000018187423 */ /* 0x000fc8000001001d */
        /* <DEDUP_REMOVED lines=9> */
[----:B------:R-:W-:Y:S06]  /*2960*/  @P1 BRA `(.L_x_2259) ;  /* 0xfffffff400fc1947 */ /* 0x000fec000383ffff */
.L_x_2251:
[----:B------:R-:W0:Y:S01]  /*2970*/  S2R R11, SR_TID.X ;  /* 0x00000000000b7919 */ /* 0x000e220000002100 */
[----:B------:R-:W-:Y:S02]  /*2980*/  ISETP.NE.AND P0, PT, R6, RZ, PT ;  /* 0x000000ff0600720c */ /* 0x000fe40003f05270 */
[----:B------:R-:W-:Y:S01]  /*2990*/  MOV R2, 0x400 ;  /* 0x0000040000027802 */ /* 0x000fe20000000f00 */
[----:B------:R-:W2:Y:S01]  /*29a0*/  S2R R19, SR_CgaCtaId ;  /* 0x0000000000137919 */ /* 0x000ea20000008800 */
[----:B-1----:R-:W-:Y:S02]  /*29b0*/  SEL R5, RZ, 0x1, P0 ;  /* 0x00000001ff057807 */ /* 0x002fe40000000000 */
[----:B0-----:R-:W-:Y:S02]  /*29c0*/  ISETP.GT.U32.AND P0, PT, R11, 0x1f, PT ;  /* 0x0000001f0b00780c */ /* 0x001fe40003f04070 */
[----:B--2---:R-:W-:-:S05]  /*29d0*/  LEA R0, R19, R2, 0x18 ;  /* 0x0000000213007211 */ /* 0x004fca00078ec0ff */
        /* <DEDUP_REMOVED lines=8> */
[----:B------:R-:W-:Y:S01]  /*2a60*/  UMOV UR4, 0xffffffff ;  /* 0xffffffff00047882 */ /* 0x000fe20000000000 */
[----:B0-----:R-:W-:Y:S02]  /*2a70*/  VIADD R8, R0, 0x10 ;  /* 0x0000001000087836 */ /* 0x001fe40000000000 */
[----:B------:R-:W0:Y:S02]  /*2a80*/  LDS.64 R14, [R20+0x18] ;  /* 0x00001800140e7984 */ /* 0x000e240000000a00 */
[----:B------:R-:W-:Y:S02]  /*2a90*/  IMAD R8, R11, 0xc, R8 ;  /* 0x0000000c0b087824 */ /* 0x000fe400078e0208 */
[----:B------:R-:W2:Y:S04]  /*2aa0*/  LDS.64 R16, [R20+0x10] ;  /* 0x0000100014107984 */ /* 0x000ea80000000a00 */
[----:B------:R-:W3:Y:S01]  /*2ab0*/  LDS.64 R4, [R20+0x20] ;  /* 0x0000200014047984 */ /* 0x000ee20000000a00 */
[----:B0-----:R-:W-:-:S02]  /*2ac0*/  ISETP.NE.AND P1, PT, R15, RZ, PT ;  /* 0x000000ff0f00720c */ /* 0x001fc40003f25270 */
[----:B--2---:R-:W-:Y:S01]  /*2ad0*/  IADD3 R23, PT, PT, R16, R15, RZ ;  /* 0x0000000f10177210 */ /* 0x004fe20007ffe0ff */
        /* <DEDUP_REMOVED lines=62> */
[----:B------:R2:W3:Y:S02]  /*2ec0*/  SHFL.UP PT, R25, R24, 0x1, RZ ;  /* 0x0420000018197989 */ /* 0x0004e400000e00ff */
.L_x_2282:
[----:B------:R-:W-:Y:S02]  /*2ed0*/  ISETP.NE.AND P2, PT, R11, RZ, PT ;  /* 0x000000ff0b00720c */ /* 0x000fe40003f45270 */
[----:B------:R-:W-:-:S11]  /*2ee0*/  PLOP3.LUT P0, PT, PT, PT, PT, 0x80, 0x8 ;  /* 0x000000000008781c */ /* 0x000fd60003f0f070 */
[----:B------:R-:W-:Y:S02]  /*2ef0*/  @P2 ISETP.NE.AND P3, PT, R16, RZ, PT ;  /* 0x000000ff1000220c */ /* 0x000fe40003f65270 */
[----:B---3--:R-:W-:Y:S02]  /*2f00*/  @P2 IADD3 R16, PT, PT, R25, R16, RZ ;  /* 0x0000001019102210 */ /* 0x008fe40007ffe0ff */
[----:B------:R-:W-:-:S03]  /*2f10*/  @P2 PLOP3.LUT P0, PT, P3, PT, PT, 0x80, 0x8 ;  /* 0x000000000008281c */ /* 0x000fc60001f0f070 */
[----:B------:R-:W-:-:S10]  /*2f20*/  IMAD.IADD R15, R15, 0x1, R16 ;  /* 0x000000010f0f7824 */ /* 0x000fd400078e0210 */
[----:B0-----:R-:W-:Y:S01]  /*2f30*/  @!P0 FADD.FTZ R17, R22, R17 ;  /* 0x0000001116118221 */ /* 0x001fe20000010000 */
[----:B-1----:R-:W-:-:S03]  /*2f40*/  @!P0 FADD.FTZ R14, R21, R14 ;  /* 0x0000000e150e8221 */ /* 0x002fc60000010000 */
[----:B------:R-:W-:Y:S01]  /*2f50*/  @!P1 FADD.FTZ R4, R4, R17 ;  /* 0x0000001104049221 */ /* 0x000fe20000010000 */
[----:B------:R-:W-:Y:S01]  /*2f60*/  @!P1 FADD.FTZ R5, R5, R14 ;  /* 0x0000000e05059221 */ /* 0x000fe20000010000 */
[----:B------:R1:W-:Y:S04]  /*2f70*/  STS.64 [R8], R16 ;  /* 0x0000001008007388 */ /* 0x0003e80000000a00 */
[----:B------:R1:W-:Y:S04]  /*2f80*/  STS.64 [R8+0x8], R14 ;  /* 0x0000080e08007388 */ /* 0x0003e80000000a00 */
[----:B------:R1:W-:Y:S02]  /*2f90*/  STS.64 [R8+0x10], R4 ;  /* 0x0000100408007388 */ /* 0x0003e40000000a00 */
.L_x_2260:
[----:B------:R-:W-:Y:S05]  /*2fa0*/  WARPSYNC.ALL ;  /* 0x0000000000007948 */ /* 0x000fea0003800000 */
[----:B------:R-:W3:Y:S01]  /*2fb0*/  LDCU UR4, c[0x0][0x424] ;  /* 0x00008480ff0477ac */ /* 0x000ee20008000800 */
[----:B------:R-:W4:Y:S01]  /*2fc0*/  LDC R18, c[0x0][0x420] ;  /* 0x00010800ff127b82 */ /* 0x000f220000000800 */
[----:B------:R-:W-:Y:S01]  /*2fd0*/  BSSY.RECONVERGENT B0, `(.L_x_2262) ;  /* 0x0000023000007945 */ /* 0x000fe20003800200 */
[----:B------:R-:W5:Y:S06]  /*2fe0*/  LDCU.64 UR10, c[0x0][0x3f8] ;  /* 0x00007f00ff0a77ac */ /* 0x000f6c0008000a00 */
[----:B0-----:R-:W0:Y:S08]  /*2ff0*/  LDC R13, c[0x0][0x410] ;  /* 0x00010400ff0d7b82 */ /* 0x001e300000000800 */
[----:B-1----:R-:W1:Y:S01]  /*3000*/  LDC R8, c[0x0][0x428] ;  /* 0x00010a00ff087b82 */ /* 0x002e620000000800 */
[----:B---3--:R-:W-:-:S07]  /*3010*/  UIADD3 UR4, UPT, UPT, UR4, -0x2, URZ ;  /* 0xfffffffe04047890 */ /* 0x008fce000fffe0ff */
[----:B------:R-:W-:Y:S01]  /*3020*/  BAR.SYNC.DEFER_BLOCKING 0x0 ;  /* 0x0000000000007b1d */ /* 0x000fe20000010000 */
[----:B------:R-:W-:Y:S01]  /*3030*/  ISETP.NE.AND P2, PT, R6, UR4, PT ;  /* 0x0000000406007c0c */ /* 0x000fe2000bf45270 */
[----:B----4-:R-:W-:-:S05]  /*3040*/  IMAD R16, R18, UR8, R11 ;  /* 0x0000000812107c24 */ /* 0x010fca000f8e020b */
[----:B0-----:R-:W-:-:S07]  /*3050*/  ISETP.GE.AND P0, PT, R16, R13, PT ;  /* 0x0000000d1000720c */ /* 0x001fce0003f06270 */
[----:B------:R-:W-:Y:S02]  /*3060*/  @!P2 IADD3 R14, PT, PT, R2, 0x320, RZ ;  /* 0x00000320020ea810 */ /* 0x000fe40007ffe0ff */
[----:B------:R-:W-:Y:S02]  /*3070*/  ISETP.GE.U32.OR P0, PT, R11, R18, P0 ;  /* 0x000000120b00720c */ /* 0x000fe40000706470 */
[----:B------:R-:W-:Y:S01]  /*3080*/  @!P2 LEA R14, R19, R14, 0x18 ;  /* 0x0000000e130ea211 */ /* 0x000fe200078ec0ff */
[----:B-1----:R-:W-:Y:S01]  /*3090*/  IMAD R8, R8, UR8, R11 ;  /* 0x0000000808087c24 */ /* 0x002fe2000f8e020b */
[----:B------:R-:W-:Y:S03]  /*30a0*/  @!P2 LDS R5, [R0+0x18] ;  /* 0x000018000005a984 */ /* 0x000fe60000000800 */
[----:B------:R-:W-:Y:S01]  /*30b0*/  @!P2 IMAD R14, R3, 0x8, R14 ;  /* 0x00000008030ea824 */ /* 0x000fe200078e020e */
[----:B------:R-:W0:Y:S01]  /*30c0*/  @!P2 LDS R4, [R0+0x14] ;  /* 0x000014000004a984 */ /* 0x000e220000000800 */
[----:B-----5:R-:W-:-:S02]  /*30d0*/  ISETP.GE.U32.AND P1, PT, R8, UR10, PT ;  /* 0x0000000a08007c0c */ /* 0x020fc4000bf26070 */
        /* <DEDUP_REMOVED lines=10> */
[----:B------:R-:W-:-:S03]  /*3180*/  IMAD R2, R11, 0x8, R2 ;  /* 0x000000080b027824 */ /* 0x000fc600078e0202 */
[----:B------:R-:W-:Y:S01]  /*3190*/  IADD3 R11, PT, PT, R16, R5, RZ ;  /* 0x00000005100b7210 */ /* 0x000fe20007ffe0ff */
[----:B------:R-:W-:Y:S02]  /*31a0*/  IMAD R5, R13, UR4, R16 ;  /* 0x000000040d057c24 */ /* 0x000fe4000f8e0210 */
[----:B------:R-:W1:Y:S02]  /*31b0*/  LDS.64 R2, [R2] ;  /* 0x0000000002027984 */ /* 0x000e640000000a00 */
[----:B0-----:R-:W-:-:S04]  /*31c0*/  IMAD.WIDE R4, R5, 0x4, R14 ;  /* 0x0000000405047825 */ /* 0x001fc800078e020e */
[----:B------:R-:W-:Y:S01]  /*31d0*/  IMAD.WIDE R14, R11, 0x4, R14 ;  /* 0x000000040b0e7825 */ /* 0x000fe200078e020e */
[----:B-1----:R1:W-:Y:S04]  /*31e0*/  REDG.E.ADD.F32.FTZ.RN.STRONG.GPU desc[UR6][R4.64], R2 ;  /* 0x00000002040079a6 */ /* 0x0023e8000c12f306 */
[----:B------:R1:W-:Y:S02]  /*31f0*/  REDG.E.ADD.F32.FTZ.RN.STRONG.GPU desc[UR6][R14.64], R3 ;  /* 0x000000030e0079a6 */ /* 0x0003e4000c12f306 */
.L_x_2263:
[----:B------:R-:W-:Y:S05]  /*3200*/  BSYNC.RECONVERGENT B0 ;  /* 0x0000000000007941 */ /* 0x000fea0003800200 */
.L_x_2262:
[----:B------:R-:W-:Y:S05]  /*3210*/  @P1 EXIT ;  /* 0x000000000000194d */ /* 0x000fea0003800000 */
[----:B------:R-:W3:Y:S01]  /*3220*/  LDCU UR4, c[0x0][0x3e0] ;  /* 0x00007c00ff0477ac */ /* 0x000ee20008000800 */
[----:B01----:R-:W0:Y:S01]  /*3230*/  LDC R5, c[0x0][0x360] ;  /* 0x0000d800ff057b82 */ /* 0x003e220000000800 */
[----:B------:R-:W1:Y:S01]  /*3240*/  LDCU.64 UR8, c[0x0][0x3d8] ;  /* 0x00007b00ff0877ac */ /* 0x000e620008000a00 */
[----:B------:R-:W-:Y:S01]  /*3250*/  USHF.L.U64.HI UR5, UR10, 0x2, UR11 ;  /* 0x000000020a057899 */ /* 0x000fe2000801020b */
[----:B---3--:R-:W-:Y:S01]  /*3260*/  IMAD R13, R13, UR4, RZ ;  /* 0x000000040d0d7c24 */ /* 0x008fe2000f8e02ff */
        /* <DEDUP_REMOVED lines=17> */
.L_x_2261:
        /* <DEDUP_REMOVED lines=8> */
.L_x_2264:
[----:B------:R-:W-:Y:S02]  /*3400*/  ISETP.GE.AND P4, PT, R24, 0x8, PT ;  /* 0x000000081800780c */ /* 0x000fe40003f86270 */
[----:B------:R-:W-:-:S04]  /*3410*/  MOV R25, R27 ;  /* 0x0000001b00197202 */ /* 0x000fc80000000f00 */
[----:B------:R-:W-:-:S05]  /*3420*/  SEL R26, R25, RZ, P3 ;  /* 0x000000ff191a7207 */ /* 0x000fca0001800000 */
[----:B------:R-:W-:Y:S01]  /*3430*/  IMAD.IADD R25, R23, 0x1, R26 ;  /* 0x0000000117197824 */ /* 0x000fe200078e021a */
[----:B------:R-:W-:-:S07]  /*3440*/  MOV R23, R22 ;  /* 0x0000001600177202 */ /* 0x000fce0000000f00 */
[----:B------:R-:W-:Y:S05]  /*3450*/  WARPSYNC.COLLECTIVE R13, `(.L_x_2265) ;  /* 0x000000000d087348 */ /* 0x000fea0003c00000 */
[----:B------:R0:W1:Y:S02]  /*3460*/  SHFL.UP P0, R27, R23, R20, R18 ;  /* 0x04000014171b7389 */ /* 0x0000640000000012 */
[----:B01----:R-:W-:Y:S05]  /*3470*/  ENDCOLLECTIVE ;  /* 0x000000000000791b */ /* 0x003fea0003800000 */
.L_x_2265:
[----:B------:R-:W-:Y:S01]  /*3480*/  MOV R23, R21 ;  /* 0x0000001500177202 */ /* 0x000fe20000000f00 */
[----:B------:R-:W-:-:S05]  /*3490*/  FADD.FTZ R27, R22, R27 ;  /* 0x0000001b161b7221 */ /* 0x000fca0000010000 */
[----:B------:R-:W-:-:S07]  /*34a0*/  @P3 FSEL R22, R27, R22, !P2 ;  /* 0x000000161b163208 */ /* 0x000fce0005000000 */
[----:B------:R-:W-:Y:S05]  /*34b0*/  WARPSYNC.COLLECTIVE R13, `(.L_x_2266) ;  /* 0x000000000d087348 */ /* 0x000fea0003c00000 */
[----:B------:R0:W1:Y:S02]  /*34c0*/  SHFL.UP P0, R27, R23, R20, R18 ;  /* 0x04000014171b7389 */ /* 0x0000640000000012 */
[----:B01----:R-:W-:Y:S05]  /*34d0*/  ENDCOLLECTIVE ;  /* 0x000000000000791b */ /* 0x003fea0003800000 */
.L_x_2266:
[----:B------:R-:W-:Y:S01]  /*34e0*/  MOV R23, R25 ;  /* 0x0000001900177202 */ /* 0x000fe20000000f00 */
[----:B------:R-:W-:Y:S02]  /*34f0*/  HFMA2 R20, -RZ, RZ, 0, 1.1920928955078125e-07 ;  /* 0x00000002ff147431 */ /* 0x000fe400000001ff */
[----:B------:R-:W-:-:S07]  /*3500*/  IMAD.MOV.U32 R26, RZ, RZ, R27 ;  /* 0x000000ffff1a7224 */ /* 0x000fce00078e001b */
[----:B------:R-:W-:Y:S05]  /*3510*/  WARPSYNC.COLLECTIVE R13, `(.L_x_2267) ;  /* 0x000000000d087348 */ /* 0x000fea0003c00000 */
[----:B------:R0:W1:Y:S02]  /*3520*/  SHFL.UP P0, R27, R23, R20, R18 ;  /* 0x04000014171b7389 */ /* 0x0000640000000012 */
[----:B01----:R-:W-:Y:S05]  /*3530*/  ENDCOLLECTIVE ;  /* 0x000000000000791b */ /* 0x003fea0003800000 */
.L_x_2267:
        /* <DEDUP_REMOVED lines=9> */
.L_x_2268:
        /* <DEDUP_REMOVED lines=8> */
.L_x_2269:
[----:B------:R-:W-:Y:S01]  /*3650*/  MOV R23, R26 ;  /* 0x0000001a00177202 */ /* 0x000fe20000000f00 */
[----:B------:R-:W-:Y:S01]  /*3660*/  IMAD.MOV.U32 R20, RZ, RZ, 0x4 ;  /* 0x00000004ff147424 */ /* 0x000fe200078e00ff */
[----:B------:R-:W-:-:S07]  /*3670*/  MOV R28, R27 ;  /* 0x0000001b001c7202 */ /* 0x000fce0000000f00 */
[----:B------:R-:W-:Y:S05]  /*3680*/  WARPSYNC.COLLECTIVE R13, `(.L_x_2270) ;  /* 0x000000000d087348 */ /* 0x000fea0003c00000 */
[----:B------:R0:W1:Y:S02]  /*3690*/  SHFL.UP P0, R27, R23, R20, R18 ;  /* 0x04000014171b7389 */ /* 0x0000640000000012 */
[----:B01----:R-:W-:Y:S05]  /*36a0*/  ENDCOLLECTIVE ;  /* 0x000000000000791b */ /* 0x003fea0003800000 */
.L_x_2270:
        /* <DEDUP_REMOVED lines=9> */
.L_x_2271:
        /* <DEDUP_REMOVED lines=8> */
.L_x_2272:
[----:B------:R-:W-:Y:S02]  /*37c0*/  IMAD.MOV.U32 R23, RZ, RZ, R25 ;  /* 0x000000ffff177224 */ /* 0x000fe400078e0019 */
[----:B------:R-:W-:Y:S01]  /*37d0*/  HFMA2 R20, -RZ, RZ, 0, 4.76837158203125e-07 ;  /* 0x00000008ff147431 */ /* 0x000fe200000001ff */
[----:B------:R-:W-:-:S07]  /*37e0*/  MOV R28, R27 ;  /* 0x0000001b001c7202 */ /* 0x000fce0000000f00 */
[----:B------:R-:W-:Y:S05]  /*37f0*/  WARPSYNC.COLLECTIVE R13, `(.L_x_2273) ;  /* 0x000000000d087348 */ /* 0x000fea0003c00000 */
[----:B------:R0:W1:Y:S02]  /*3800*/  SHFL.UP P0, R27, R23, R20, R18 ;  /* 0x04000014171b7389 */ /* 0x0000640000000012 */
[----:B01----:R-:W-:Y:S05]  /*3810*/  ENDCOLLECTIVE ;  /* 0x000000000000791b */ /* 0x003fea0003800000 */
.L_x_2273:
        /* <DEDUP_REMOVED lines=9> */
.L_x_2274:
        /* <DEDUP_REMOVED lines=8> */
.L_x_2275:
[----:B------:R-:W-:Y:S01]  /*3930*/  MOV R23, R26 ;  /* 0x0000001a00177202 */ /* 0x000fe20000000f00 */
[----:B------:R-:W-:Y:S02]  /*3940*/  HFMA2 R20, -RZ, RZ, 0, 9.5367431640625e-07 ;  /* 0x00000010ff147431 */ /* 0x000fe400000001ff */
[----:B------:R-:W-:-:S07]  /*3950*/  IMAD.MOV.U32 R28, RZ, RZ, R27 ;  /* 0x000000ffff1c7224 */ /* 0x000fce00078e001b */
[----:B------:R-:W-:Y:S05]  /*3960*/  WARPSYNC.COLLECTIVE R13, `(.L_x_2276) ;  /* 0x000000000d087348 */ /* 0x000fea0003c00000 */
[----:B------:R0:W1:Y:S02]  /*3970*/  SHFL.UP P0, R27, R23, R20, R18 ;  /* 0x04000014171b7389 */ /* 0x0000640000000012 */
[----:B01----:R-:W-:Y:S05]  /*3980*/  ENDCOLLECTIVE ;  /* 0x000000000000791b */ /* 0x003fea0003800000 */
.L_x_2276:
[----:B------:R-:W-:-:S05]  /*3990*/  FADD.FTZ R28, R21, R28 ;  /* 0x0000001c151c7221 */ /* 0x000fca0000010000 */
[----:B------:R-:W-:Y:S02]  /*39a0*/  @P4 FSEL R21, R28, R21, !P3 ;  /* 0x000000151c154208 */ /* 0x000fe40005800000 */
[----:B------:R-:W-:Y:S02]  /*39b0*/  ISETP.NE.AND P3, PT, R26, RZ, PT ;  /* 0x000000ff1a00720c */ /* 0x000fe40003f65270 */
[----:B------:R-:W-:Y:S01]  /*39c0*/  MOV R23, R22 ;  /* 0x0000001600177202 */ /* 0x000fe20000000f00 */
[----:B------:R-:W-:-:S10]  /*39d0*/  IMAD.MOV.U32 R25, RZ, RZ, R27 ;  /* 0x000000ffff197224 */ /* 0x000fd400078e001b */
[----:B------:R-:W-:Y:S05]  /*39e0*/  WARPSYNC.COLLECTIVE R13, `(.L_x_2277) ;  /* 0x000000000d087348 */ /* 0x000fea0003c00000 */
[----:B------:R0:W1:Y:S02]  /*39f0*/  SHFL.UP P0, R27, R23, R20, R18 ;  /* 0x04000014171b7389 */ /* 0x0000640000000012 */
[----:B01----:R-:W-:Y:S05]  /*3a00*/  ENDCOLLECTIVE ;  /* 0x000000000000791b */ /* 0x003fea0003800000 */
.L_x_2277:
        /* <DEDUP_REMOVED lines=8> */
.L_x_2278:
[----:B------:R-:W-:Y:S01]  /*3a90*/  MOV R23, R24 ;  /* 0x0000001800177202 */ /* 0x000fe20000000f00 */
[----:B------:R-:W-:Y:S01]  /*3aa0*/  IMAD.MOV.U32 R20, RZ, RZ, 0x1 ;  /* 0x00000001ff147424 */ /* 0x000fe200078e00ff */
[----:B------:R-:W-:-:S07]  /*3ab0*/  MOV R28, R27 ;  /* 0x0000001b001c7202 */ /* 0x000fce0000000f00 */
[----:B------:R-:W-:Y:S05]  /*3ac0*/  WARPSYNC.COLLECTIVE R13, `(.L_x_2279) ;  /* 0x000000000d087348 */ /* 0x000fea0003c00000 */
[----:B------:R0:W1:Y:S02]  /*3ad0*/  SHFL.UP P0, R27, R23, R20, R18 ;  /* 0x04000014171b7389 */ /* 0x0000640000000012 */
[----:B01----:R-:W-:Y:S05]  /*3ae0*/  ENDCOLLECTIVE ;  /* 0x000000000000791b */ /* 0x003fea0003800000 */
.L_x_2279:
[----:B------:R-:W-:-:S05]  /*3af0*/  FADD.FTZ R28, R21, R28 ;  /* 0x0000001c151c7221 */ /* 0x000fca0000010000 */
[----:B------:R-:W-:Y:S02]  /*3b00*/  @P2 FSEL R21, R28, R21, !P3 ;  /* 0x000000151c152208 */ /* 0x000fe40005800000 */
[----:B------:R-:W-:Y:S02]  /*3b10*/  MOV R23, R22 ;  /* 0x0000001600177202 */ /* 0x000fe40000000f00 */
[----:B------:R-:W-:-:S07]  /*3b20*/  MOV R25, R27 ;  /* 0x0000001b00197202 */ /* 0x000fce0000000f00 */
[----:B------:R-:W-:Y:S05]  /*3b30*/  WARPSYNC.COLLECTIVE R13, `(.L_x_2280) ;  /* 0x000000000d087348 */ /* 0x000fea0003c00000 */
[----:B------:R0:W1:Y:S02]  /*3b40*/  SHFL.UP P0, R27, R23, R20, R18 ;  /* 0x04000014171b7389 */ /* 0x0000640000000012 */
[----:B01----:R-:W-:Y:S05]  /*3b50*/  ENDCOLLECTIVE ;  /* 0x000000000000791b */ /* 0x003fea0003800000 */
.L_x_2280:
[----:B------:R-:W-:Y:S01]  /*3b60*/  MOV R23, R21 ;  /* 0x0000001500177202 */ /* 0x000fe20000000f00 */
[----:B------:R-:W-:-:S07]  /*3b70*/  IMAD.MOV.U32 R22, RZ, RZ, R27 ;  /* 0x000000ffff167224 */ /* 0x000fce00078e001b */
[----:B------:R-:W-:Y:S05]  /*3b80*/  WARPSYNC.COLLECTIVE R13, `(.L_x_2281) ;  /* 0x000000000d087348 */ /* 0x000fea0003c00000 */
[----:B------:R0:W1:Y:S02]  /*3b90*/  SHFL.UP P0, R27, R23, R20, R18 ;  /* 0x04000014171b7389 */ /* 0x0000640000000012 */
[----:B01----:R-:W-:Y:S05]  /*3ba0*/  ENDCOLLECTIVE ;  /* 0x000000000000791b */ /* 0x003fea0003800000 */
.L_x_2281:
[----:B------:R-:W-:Y:S01]  /*3bb0*/  MOV R21, R27 ;  /* 0x0000001b00157202 */ /* 0x000fe20000000f00 */
[----:B------:R-:W-:Y:S06]  /*3bc0*/  BRA `(.L_x_2282) ;  /* 0xfffffff000c07947 */ /* 0x000fec000383ffff */
.L_x_2283:
        /* <DEDUP_REMOVED lines=11> */
.L_x_3941:


//--------------------- .text._Z30group_norm_nhwc_bwd_sum_kernelI11Bf16IOBf16WLi128EEv26Group_norm_nhwc_bwd_params --------------------------
	.section	.text._Z30group_norm_nhwc_bwd_sum_kernelI11Bf16IOBf16WLi128EEv26Group_norm_nhwc_bwd_params,"ax",@progbits
	.align	128
        .global         _Z30group_norm_nhwc_bwd_sum_kernelI11Bf16IOBf16WLi128EEv26Group_norm_nhwc_bwd_params
        .type           _Z30group_norm_nhwc_bwd_sum_kernelI11Bf16IOBf16WLi128EEv26Group_norm_nhwc_bwd_params,@function
        .size           _Z30group_norm_nhwc_bwd_sum_kernelI11Bf16IOBf16WLi128EEv26Group_norm_nhwc_bwd_params,(.L_x_3942 - _Z30group_norm_nhwc_bwd_sum_kernelI11Bf16IOBf16WLi128EEv26Group_norm_nhwc_bwd_params)
        .other          _Z30group_norm_nhwc_bwd_sum_kernelI11Bf16IOBf16WLi128EEv26Group_norm_nhwc_bwd_params,@"STO_CUDA_ENTRY STV_DEFAULT"
_Z30group_norm_nhwc_bwd_sum_kernelI11Bf16IOBf16WLi128EEv26Group_norm_nhwc_bwd_params:
.text._Z30group_norm_nhwc_bwd_sum_kernelI11Bf16IOBf16WLi128EEv26Group_norm_nhwc_bwd_params:
        /* <DEDUP_REMOVED lines=10> */
[----:B------:R-:W2:Y:S01]  /*00a0*/  I2F.RP R4, R5 ;  /* 0x0000000500047306 */ /* 0x000ea20000209400 */
[----:B-1----:R-:W-:-:S05]  /*00b0*/  IMAD.SHL.U32 R8, R0, 0x2, RZ ;  /* 0x0000000200087824 */ /* 0x002fca00078e00ff */
        /* <DEDUP_REMOVED lines=19> */
[----:B------:R-:W0:Y:S08]  /*01f0*/  LDC R2, c[0x0][0x410] ;  /* 0x00010400ff027b82 */ /* 0x000e300000000800 */
[----:B------:R-:W2:Y:S03]  /*0200*/  LDC.64 R4, c[0x0][0x3b8] ;  /* 0x0000ee00ff047b82 */ /* 0x000ea60000000a00 */
[----:B------:R-:W-:Y:S01]  /*0210*/  @P0 VIADD R3, R3, 0x1 ;  /* 0x0000000103030836 */ /* 0x000fe20000000000 */
[----:B------:R-:W-:-:S04]  /*0220*/  ISETP.NE.AND P0, PT, R9, RZ, PT ;  /* 0x000000ff0900720c */ /* 0x000fc80003f05270 */
[----:B------:R-:W-:-:S04]  /*0230*/  @!P2 IADD3 R3, PT, PT, -R3, RZ, RZ ;  /* 0x000000ff0303a210 */ /* 0x000fc80007ffe1ff */
        /* <DEDUP_REMOVED lines=12> */
[----:B0-----:R-:W-:-:S06]  /*0300*/  VIADD R2, R6, 0xffffffe ;  /* 0x0ffffffe06027836 */ /* 0x001fcc0000000000 */
[----:B------:R0:W2:Y:S02]  /*0310*/  F2I.FTZ.U32.TRUNC.NTZ R3, R2 ;  /* 0x0000000200037305 */ /* 0x0000a4000021f000 */
[----:B0-----:R-:W-:Y:S01]  /*0320*/  IMAD.MOV.U32 R2, RZ, RZ, RZ ;  /* 0x000000ffff027224 */ /* 0x001fe200078e00ff */
[----:B--2---:R-:W-:-:S05]  /*0330*/  IADD3 R14, PT, PT, RZ, -R3, RZ ;  /* 0x80000003ff0e7210 */ /* 0x004fca0007ffe0ff */
[----:B------:R-:W-:-:S04]  /*0340*/  IMAD R7, R14, R9, RZ ;  /* 0x000000090e077224 */ /* 0x000fc800078e02ff */
[----:B------:R-:W-:-:S06]  /*0350*/  IMAD.HI.U32 R3, R3, R7, R2 ;  /* 0x0000000703037227 */ /* 0x000fcc00078e0002 */
[----:B------:R-:W-:Y:S01]  /*0360*/  IMAD.HI.U32 R11, R3, R8, RZ ;  /* 0x00000008030b7227 */ /* 0x000fe200078e00ff */
[----:B------:R-:W-:-:S04]  /*0370*/  CS2R R2, SRZ ;  /* 0x0000000000027805 */ /* 0x000fc8000001ff00 */
[----:B------:R-:W-:Y:S01]  /*0380*/  IADD3 R17, PT, PT, -R11, RZ, RZ ;  /* 0x000000ff0b117210 */ /* 0x000fe20007ffe1ff */
[----:B-1----:R-:W-:Y:S06]  /*0390*/  @P0 BRA `(.L_x_2285) ;  /* 0x0000000000480947 */ /* 0x002fec0003800000 */
        /* <DEDUP_REMOVED lines=14> */
[----:B--2---:R-:W-:Y:S01]  /*0480*/  SHF.L.U32 R2, R2, 0x10, RZ ;  /* 0x0000001002027819 */ /* 0x004fe200000006ff */
[----:B---3--:R-:W-:-:S02]  /*0490*/  IMAD.U32 R3, R3, 0x10000, RZ ;  /* 0x0001000003037824 */ /* 0x008fc400078e00ff */
[----:B----4-:R-:W-:Y:S01]  /*04a0*/  @P1 IMAD.U32 R20, R16, 0x10000, RZ ;  /* 0x0001000010141824 */ /* 0x010fe200078e00ff */
[----:B------:R-:W-:-:S07]  /*04b0*/  @P1 SHF.L.U32 R19, R13, 0x10, RZ ;  /* 0x000000100d131819 */ /* 0x000fce00000006ff */
.L_x_2285:
[----:B------:R-:W-:Y:S05]  /*04c0*/  BSYNC.RECONVERGENT B0 ;  /* 0x0000000000007941 */ /* 0x000fea0003800200 */
.L_x_2284:
[----:B------:R-:W0:Y:S01]  /*04d0*/  S2UR UR4, SR_CTAID.Y ;  /* 0x00000000000479c3 */ /* 0x000e220000002600 */
[----:B-----5:R-:W-:Y:S01]  /*04e0*/  FFMA.FTZ R25, -R4, R4, R5 ;  /* 0x0000000404197223 */ /* 0x020fe20000010105 */
[C---:B------:R-:W-:Y:S01]  /*04f0*/  IMAD R14, R9.reuse, R17, R8 ;  /* 0x00000011090e7224 */ /* 0x040fe200078e0208 */
[----:B------:R-:W-:Y:S02]  /*0500*/  ISETP.NE.U32.AND P4, PT, R9, RZ, PT ;  /* 0x000000ff0900720c */ /* 0x000fe40003f85070 */
[----:B------:R-:W-:Y:S02]  /*0510*/  MOV R18, 0x3f800000 ;  /* 0x3f80000000127802 */ /* 0x000fe40000000f00 */
        /* <DEDUP_REMOVED lines=11> */
[----:B-1----:R-:W-:-:S03]  /*05d0*/  ISETP.LT.U32.AND P1, PT, R13, R6, PT ;  /* 0x000000060d00720c */ /* 0x002fc60003f21070 */
[----:B------:R-:W-:Y:S01]  /*05e0*/  @P3 VIADD R11, R11, 0x1 ;  /* 0x000000010b0b3836 */ /* 0x000fe20000000000 */
[----:B------:R-:W-:Y:S01]  /*05f0*/  ISETP.LT.AND.EX P1, PT, R12, R7, PT, P1 ;  /* 0x000000070c00720c */ /* 0x000fe20003f21310 */
[----:B------:R-:W-:-:S03]  /*0600*/  IMAD.MOV.U32 R7, RZ, RZ, RZ ;  /* 0x000000ffff077224 */ /* 0x000fc600078e00ff */
[----:B------:R-:W-:Y:S02]  /*0610*/  SEL R14, R13, R6, P1 ;  /* 0x000000060d0e7207 */ /* 0x000fe40000800000 */
[----:B------:R-:W-:Y:S02]  /*0620*/  CS2R R12, SRZ ;  /* 0x00000000000c7805 */ /* 0x000fe4000001ff00 */
[----:B------:R-:W-:Y:S01]  /*0630*/  SEL R5, R10, R11, !P4 ;  /* 0x0000000b0a057207 */ /* 0x000fe20006000000 */
[----:B--2---:R-:W-:Y:S01]  /*0640*/  @P2 FADD.FTZ R11, R25, R16 ;  /* 0x00000010190b2221 */ /* 0x004fe20000010000 */
[----:B------:R-:W-:Y:S01]  /*0650*/  ISETP.GT.AND P1, PT, R14, R21, PT ;  /* 0x000000150e00720c */ /* 0x000fe20003f24270 */
[----:B------:R-:W-:Y:S02]  /*0660*/  HFMA2 R10, -RZ, RZ, 0, 0 ;  /* 0x00000000ff0a7431 */ /* 0x000fe400000001ff */
[----:B------:R0:W1:Y:S01]  /*0670*/  @P2 MUFU.RSQ R18, R11 ;  /* 0x0000000b00122308 */ /* 0x0000620000001400 */
[----:B------:R-:W-:-:S04]  /*0680*/  IMAD.MOV R6, RZ, RZ, -R5 ;  /* 0x000000ffff067224 */ /* 0x000fc800078e0a05 */
[----:B------:R-:W-:Y:S01]  /*0690*/  IMAD R6, R9, R6, R8 ;  /* 0x0000000609067224 */ /* 0x000fe200078e0208 */
[----:B------:R-:W-:-:S04]  /*06a0*/  CS2R R8, SRZ ;  /* 0x0000000000087805 */ /* 0x000fc8000001ff00 */
        /* <DEDUP_REMOVED lines=19> */
.L_x_2289:
        /* <DEDUP_REMOVED lines=21> */
[----:B0-----:R-:W-:Y:S02]  /*0930*/  @!P0 SHF.R.S32.HI R27, RZ, 0x1f, R19 ;  /* 0x0000001fff1b8819 */ /* 0x001fe40000011413 */
[----:B--2---:R-:W-:-:S04]  /*0940*/  @!P0 PRMT R15, R20, 0x7610, R15 ;  /* 0x00007610140f8816 */ /* 0x004fc8000000000f */
[----:B------:R-:W-:-:S05]  /*0950*/  SHF.L.U32 R15, R15, 0x10, RZ ;  /* 0x000000100f0f7819 */ /* 0x000fca00000006ff */
[----:B------:R-:W-:-:S04]  /*0960*/  FADD.FTZ R15, -R4, R15 ;  /* 0x0000000f040f7221 */ /* 0x000fc80000010100 */
[----:B-1----:R-:W-:Y:S01]  /*0970*/  FMUL.FTZ R21, R15, R18 ;  /* 0x000000120f157220 */ /* 0x002fe20000410000 */
[----:B---3--:R-:W-:-:S05]  /*0980*/  @!P0 PRMT R28, R14, 0x7610, R28 ;  /* 0x000076100e1c8816 */ /* 0x008fca000000001c */
[----:B------:R-:W-:-:S04]  /*0990*/  IMAD.U32 R28, R28, 0x10000, RZ ;  /* 0x000100001c1c7824 */ /* 0x000fc800078e00ff */
[C---:B------:R-:W-:Y:S01]  /*09a0*/  FMUL.FTZ R29, R28.reuse, R3 ;  /* 0x000000031c1d7220 */ /* 0x040fe20000410000 */
[C---:B------:R-:W-:Y:S01]  /*09b0*/  FFMA.FTZ R13, R28.reuse, R21, R13 ;  /* 0x000000151c0d7223 */ /* 0x040fe2000001000d */
[----:B------:R-:W-:Y:S02]  /*09c0*/  FADD.FTZ R15, R28, R9 ;  /* 0x000000091c0f7221 */ /* 0x000fe40000010000 */
[----:B------:R-:W-:Y:S01]  /*09d0*/  FFMA.FTZ R21, R21, R29, R8 ;  /* 0x0000001d15157223 */ /* 0x000fe20000010008 */
[----:B------:R-:W-:Y:S01]  /*09e0*/  FADD.FTZ R12, R29, R12 ;  /* 0x0000000c1d0c7221 */ /* 0x000fe20000010000 */
[----:B------:R-:W0:Y:S02]  /*09f0*/  @!P0 LDC.64 R8, c[0x0][0x3f8] ;  /* 0x0000fe00ff088b82 */ /* 0x000e240000000a00 */
[----:B0-----:R-:W-:Y:S02]  /*0a00*/  @!P0 IMAD R26, R27, R8, RZ ;  /* 0x000000081b1a8224 */ /* 0x001fe400078e02ff */
[----:B------:R-:W-:-:S02]  /*0a10*/  @!P0 IMAD.MOV.U32 R27, RZ, RZ, R11 ;  /* 0x000000ffff1b8224 */ /* 0x000fc400078e000b */
[----:B------:R-:W-:Y:S01]  /*0a20*/  @!P0 IMAD R29, R19, R9, R26 ;  /* 0x00000009131d8224 */ /* 0x000fe200078e021a */
[----:B------:R-:W-:-:S05]  /*0a30*/  @!P0 MOV R26, R24 ;  /* 0x00000018001a8202 */ /* 0x000fca0000000f00 */
        /* <DEDUP_REMOVED lines=14> */
[----:B------:R-:W-:Y:S02]  /*0b20*/  @!P0 PRMT R27, R14, 0x7632, R27 ;  /* 0x000076320e1b8816 */ /* 0x000fe4000000001b */
[----:B------:R-:W-:Y:S02]  /*0b30*/  PRMT R14, RZ, 0x7610, R14 ;  /* 0x00007610ff0e7816 */ /* 0x000fe4000000000e */
[----:B------:R-:W-:Y:S01]  /*0b40*/  PRMT R20, RZ, 0x7610, R20 ;  /* 0x00007610ff147816 */ /* 0x000fe20000000014 */
[----:B------:R-:W-:Y:S01]  /*0b50*/  IMAD.U32 R27, R27, 0x10000, RZ ;  /* 0x000100001b1b7824 */ /* 0x000fe200078e00ff */
[----:B0-----:R-:W-:-:S03]  /*0b60*/  PRMT R9, RZ, 0x7610, R9 ;  /* 0x00007610ff097816 */ /* 0x001fc60000000009 */
[----:B------:R-:W-:Y:S01]  /*0b70*/  FADD.FTZ R7, R27, R7 ;  /* 0x000000071b077221 */ /* 0x000fe20000010000 */
[C---:B--2---:R-:W-:Y:S02]  /*0b80*/  @!P0 PRMT R20, R28.reuse, 0x7632, R20 ;  /* 0x000076321c148816 */ /* 0x044fe40000000014 */
[----:B------:R-:W-:-:S04]  /*0b90*/  @!P0 PRMT R9, R28, 0x7610, R9 ;  /* 0x000076101c098816 */ /* 0x000fc80000000009 */
[----:B------:R-:W-:-:S05]  /*0ba0*/  SHF.L.U32 R9, R9, 0x10, RZ ;  /* 0x0000001009097819 */ /* 0x000fca00000006ff */
[----:B------:R-:W-:Y:S01]  /*0bb0*/  FADD.FTZ R9, -R4, R9 ;  /* 0x0000000904097221 */ /* 0x000fe20000010100 */
[C---:B---3--:R-:W-:Y:S02]  /*0bc0*/  @!P0 PRMT R26, R8.reuse, 0x7610, R26 ;  /* 0x00007610081a8816 */ /* 0x048fe4000000001a */
[----:B------:R-:W-:Y:S02]  /*0bd0*/  @!P0 PRMT R14, R8, 0x7632, R14 ;  /* 0x00007632080e8816 */ /* 0x000fe4000000000e */
[----:B------:R-:W-:-:S04]  /*0be0*/  PRMT R8, RZ, 0x7610, R8 ;  /* 0x00007610ff087816 */ /* 0x000fc80000000008 */
[----:B------:R-:W-:-:S04]  /*0bf0*/  @!P0 PRMT R8, R20, 0x7632, R8 ;  /* 0x0000763214088816 */ /* 0x000fc80000000008 */
[----:B------:R-:W-:Y:S01]  /*0c00*/  SHF.L.U32 R29, R8, 0x10, RZ ;  /* 0x00000010081d7819 */ /* 0x000fe200000006ff */
[----:B------:R-:W-:-:S04]  /*0c10*/  FMUL.FTZ R8, R27, R2 ;  /* 0x000000021b087220 */ /* 0x000fc80000410000 */
[----:B------:R-:W-:-:S04]  /*0c20*/  FADD.FTZ R29, -R4, R29 ;  /* 0x0000001d041d7221 */ /* 0x000fc80000010100 */
[----:B------:R-:W-:Y:S01]  /*0c30*/  FMUL.FTZ R28, R29, R18 ;  /* 0x000000121d1c7220 */ /* 0x000fe20000410000 */
[----:B------:R-:W-:-:S03]  /*0c40*/  IMAD.U32 R29, R14, 0x10000, RZ ;  /* 0x000100000e1d7824 */ /* 0x000fc600078e00ff */
[----:B------:R-:W-:Y:S01]  /*0c50*/  FFMA.FTZ R10, R27, R28, R10 ;  /* 0x0000001c1b0a7223 */ /* 0x000fe2000001000a */
[----:B------:R-:W-:Y:S01]  /*0c60*/  FFMA.FTZ R21, R28, R8, R21 ;  /* 0x000000081c157223 */ /* 0x000fe20000010015 */
[----:B------:R-:W-:Y:S02]  /*0c70*/  IMAD.U32 R28, R26, 0x10000, RZ ;  /* 0x000100001a1c7824 */ /* 0x000fe400078e00ff */
[----:B------:R-:W-:Y:S01]  /*0c80*/  FMUL.FTZ R26, R9, R18 ;  /* 0x00000012091a7220 */ /* 0x000fe20000410000 */
[----:B------:R-:W-:Y:S01]  /*0c90*/  SHF.L.U32 R9, R20, 0x10, RZ ;  /* 0x0000001014097819 */ /* 0x000fe200000006ff */
[----:B------:R-:W-:Y:S01]  /*0ca0*/  FADD.FTZ R27, R8, R12 ;  /* 0x0000000c081b7221 */ /* 0x000fe20000010000 */
[C---:B------:R-:W-:Y:S01]  /*0cb0*/  FMUL.FTZ R20, R28.reuse, R3 ;  /* 0x000000031c147220 */ /* 0x040fe20000410000 */
[----:B------:R-:W-:Y:S01]  /*0cc0*/  FADD.FTZ R7, R7, R29 ;  /* 0x0000001d07077221 */ /* 0x000fe20000010000 */
[----:B------:R-:W-:Y:S01]  /*0cd0*/  FFMA.FTZ R13, R28, R26, R13 ;  /* 0x0000001a1c0d7223 */ /* 0x000fe2000001000d */
[----:B------:R-:W-:Y:S01]  /*0ce0*/  FADD.FTZ R12, -R4, R9 ;  /* 0x00000009040c7221 */ /* 0x000fe20000010100 */
[----:B------:R-:W-:Y:S01]  /*0cf0*/  FFMA.FTZ R21, R26, R20, R21 ;  /* 0x000000141a157223 */ /* 0x000fe20000010015 */
[----:B------:R-:W0:Y:S01]  /*0d00*/  @!P0 LDC.64 R8, c[0x0][0x3f8] ;  /* 0x0000fe00ff088b82 */ /* 0x000e220000000a00 */
[----:B------:R-:W-:Y:S01]  /*0d10*/  FADD.FTZ R15, R15, R28 ;  /* 0x0000001c0f0f7221 */ /* 0x000fe20000010000 */
[----:B------:R-:W-:Y:S01]  /*0d20*/  FMUL.FTZ R14, R12, R18 ;  /* 0x000000120c0e7220 */ /* 0x000fe20000410000 */
[----:B------:R-:W-:-:S03]  /*0d30*/  FMUL.FTZ R12, R29, R2 ;  /* 0x000000021d0c7220 */ /* 0x000fc60000410000 */
[----:B------:R-:W-:Y:S01]  /*0d40*/  FFMA.FTZ R10, R29, R14, R10 ;  /* 0x0000000e1d0a7223 */ /* 0x000fe2000001000a */
[----:B------:R-:W-:Y:S01]  /*0d50*/  FADD.FTZ R29, R27, R20 ;  /* 0x000000141b1d7221 */ /* 0x000fe20000010000 */
[----:B------:R-:W-:Y:S01]  /*0d60*/  @!P0 IADD3 R27, PT, PT, R19, 0x1, RZ ;  /* 0x00000001131b8810 */ /* 0x000fe20007ffe0ff */
[----:B------:R-:W-:Y:S02]  /*0d70*/  FFMA.FTZ R14, R14, R12, R21 ;  /* 0x0000000c0e0e7223 */ /* 0x000fe40000010015 */
[----:B------:R-:W-:Y:S01]  /*0d80*/  FADD.FTZ R12, R12, R29 ;  /* 0x0000001d0c0c7221 */ /* 0x000fe20000010000 */
        /* <DEDUP_REMOVED lines=20> */
[C---:B--2---:R-:W-:Y:S02]  /*0ed0*/  @!P0 PRMT R21, R26.reuse, 0x7610, R21 ;  /* 0x000076101a158816 */ /* 0x044fe40000000015 */
[----:B------:R-:W-:-:S03]  /*0ee0*/  @!P0 PRMT R20, R26, 0x7632, R20 ;  /* 0x000076321a148816 */ /* 0x000fc60000000014 */
[----:B------:R-:W-:Y:S02]  /*0ef0*/  IMAD.U32 R21, R21, 0x10000, RZ ;  /* 0x0001000015157824 */ /* 0x000fe400078e00ff */
[----:B0-----:R-:W-:Y:S01]  /*0f00*/  IMAD.U32 R9, R20, 0x10000, RZ ;  /* 0x0001000014097824 */ /* 0x001fe200078e00ff */
[----:B------:R-:W-:Y:S01]  /*0f10*/  PRMT R20, RZ, 0x7610, R20 ;  /* 0x00007610ff147816 */ /* 0x000fe20000000014 */
[----:B------:R-:W-:-:S04]  /*0f20*/  FADD.FTZ R21, -R4, R21 ;  /* 0x0000001504157221 */ /* 0x000fc80000010100 */
[----:B------:R-:W-:Y:S01]  /*0f30*/  FMUL.FTZ R27, R21, R18 ;  /* 0x00000012151b7220 */ /* 0x000fe20000410000 */
[C---:B---3--:R-:W-:Y:S02]  /*0f40*/  @!P0 PRMT R28, R8.reuse, 0x7610, R28 ;  /* 0x00007610081c8816 */ /* 0x048fe4000000001c */
[----:B------:R-:W-:Y:S02]  /*0f50*/  @!P0 PRMT R20, R8, 0x7632, R20 ;  /* 0x0000763208148816 */ /* 0x000fe40000000014 */
[----:B------:R-:W-:Y:S02]  /*0f60*/  SHF.L.U32 R28, R28, 0x10, RZ ;  /* 0x000000101c1c7819 */ /* 0x000fe400000006ff */
[----:B------:R-:W-:-:S03]  /*0f70*/  SHF.L.U32 R29, R20, 0x10, RZ ;  /* 0x00000010141d7819 */ /* 0x000fc600000006ff */
[C---:B------:R-:W-:Y:S01]  /*0f80*/  FMUL.FTZ R21, R28.reuse, R3 ;  /* 0x000000031c157220 */ /* 0x040fe20000410000 */
[----:B------:R-:W-:Y:S01]  /*0f90*/  FFMA.FTZ R13, R28, R27, R13 ;  /* 0x0000001b1c0d7223 */ /* 0x000fe2000001000d */
[----:B------:R-:W-:Y:S01]  /*0fa0*/  FMUL.FTZ R20, R29, R2 ;  /* 0x000000021d147220 */ /* 0x000fe20000410000 */
[----:B------:R-:W-:Y:S01]  /*0fb0*/  FADD.FTZ R7, R7, R29 ;  /* 0x0000001d07077221 */ /* 0x000fe20000010000 */
[----:B------:R-:W-:Y:S01]  /*0fc0*/  FFMA.FTZ R14, R27, R21, R14 ;  /* 0x000000151b0e7223 */ /* 0x000fe2000001000e */
[----:B------:R-:W-:Y:S01]  /*0fd0*/  FADD.FTZ R27, -R4, R9 ;  /* 0x00000009041b7221 */ /* 0x000fe20000010100 */
[----:B------:R-:W-:Y:S01]  /*0fe0*/  FADD.FTZ R21, R12, R21 ;  /* 0x000000150c157221 */ /* 0x000fe20000010000 */
[----:B------:R-:W0:Y:S01]  /*0ff0*/  @!P0 LDC.64 R8, c[0x0][0x3f8] ;  /* 0x0000fe00ff088b82 */ /* 0x000e220000000a00 */
[----:B------:R-:W-:Y:S01]  /*1000*/  FADD.FTZ R15, R15, R28 ;  /* 0x0000001c0f0f7221 */ /* 0x000fe20000010000 */
[----:B------:R-:W-:-:S04]  /*1010*/  FMUL.FTZ R27, R27, R18 ;  /* 0x000000121b1b7220 */ /* 0x000fc80000410000 */
[----:B------:R-:W-:Y:S01]  /*1020*/  FFMA.FTZ R10, R29, R27, R10 ;  /* 0x0000001b1d0a7223 */ /* 0x000fe2000001000a */
[----:B------:R-:W-:Y:S01]  /*1030*/  FFMA.FTZ R12, R27, R20, R14 ;  /* 0x000000141b0c7223 */ /* 0x000fe2000001000e */
[----:B------:R-:W-:Y:S02]  /*1040*/  @!P0 VIADD R27, R19, 0x2 ;  /* 0x00000002131b8836 */ /* 0x000fe40000000000 */
[----:B------:R-:W-:Y:S01]  /*1050*/  FADD.FTZ R14, R20, R21 ;  /* 0x00000015140e7221 */ /* 0x000fe20000010000 */
[----:B------:R-:W-:Y:S01]  /*1060*/  @!P0 MOV R20, R24 ;  /* 0x0000001800148202 */ /* 0x000fe20000000f00 */
[----:B------:R-:W-:Y:S01]  /*1070*/  @!P0 IMAD.MOV.U32 R21, RZ, RZ, R11 ;  /* 0x000000ffff158224 */ /* 0x000fe200078e000b */
[----:B------:R-:W-:-:S05]  /*1080*/  @!P0 SHF.R.S32.HI R29, RZ, 0x1f, R27 ;  /* 0x0000001fff1d8819 */ /* 0x000fca000001141b */
[----:B0-----:R-:W-:-:S04]  /*1090*/  @!P0 IMAD R26, R29, R8, RZ ;  /* 0x000000081d1a8224 */ /* 0x001fc800078e02ff */
        /* <DEDUP_REMOVED lines=22> */
[----:B------:R-:W-:-:S03]  /*1200*/  PRMT R21, RZ, 0x7610, R21 ;  /* 0x00007610ff157816 */ /* 0x000fc60000000015 */
[----:B------:R-:W-:-:S04]  /*1210*/  FADD.FTZ R29, -R4, R29 ;  /* 0x0000001d041d7221 */ /* 0x000fc80000010100 */
[----:B------:R-:W-:Y:S01]  /*1220*/  FMUL.FTZ R29, R29, R18 ;  /* 0x000000121d1d7220 */ /* 0x000fe20000410000 */
[C---:B---3--:R-:W-:Y:S02]  /*1230*/  @!P0 PRMT R28, R8.reuse, 0x7610, R28 ;  /* 0x00007610081c8816 */ /* 0x048fe4000000001c */
[----:B------:R-:W-:-:S03]  /*1240*/  @!P0 PRMT R21, R8, 0x7632, R21 ;  /* 0x0000763208158816 */ /* 0x000fc60000000015 */
[----:B------:R-:W-:Y:S01]  /*1250*/  IMAD.U32 R28, R28, 0x10000, RZ ;  /* 0x000100001c1c7824 */ /* 0x000fe200078e00ff */
[----:B------:R-:W-:-:S03]  /*1260*/  SHF.L.U32 R21, R21, 0x10, RZ ;  /* 0x0000001015157819 */ /* 0x000fc600000006ff */
[----:B------:R-:W-:Y:S01]  /*1270*/  FADD.FTZ R9, R15, R28 ;  /* 0x0000001c0f097221 */ /* 0x000fe20000010000 */
[----:B------:R-:W-:Y:S01]  /*1280*/  SHF.L.U32 R15, R20, 0x10, RZ ;  /* 0x00000010140f7819 */ /* 0x000fe200000006ff */
[C---:B------:R-:W-:Y:S01]  /*1290*/  FMUL.FTZ R27, R28.reuse, R3 ;  /* 0x000000031c1b7220 */ /* 0x040fe20000410000 */
[----:B------:R-:W-:Y:S01]  /*12a0*/  FFMA.FTZ R13, R28, R29, R13 ;  /* 0x0000001d1c0d7223 */ /* 0x000fe2000001000d */
[----:B------:R-:W-:Y:S02]  /*12b0*/  FADD.FTZ R7, R7, R21 ;  /* 0x0000001507077221 */ /* 0x000fe40000010000 */
[----:B------:R-:W-:Y:S01]  /*12c0*/  FADD.FTZ R15, -R4, R15 ;  /* 0x0000000f040f7221 */ /* 0x000fe20000010100 */
[----:B------:R-:W-:Y:S01]  /*12d0*/  FFMA.FTZ R8, R29, R27, R12 ;  /* 0x0000001b1d087223 */ /* 0x000fe2000001000c */
[----:B------:R-:W-:Y:S01]  /*12e0*/  FADD.FTZ R27, R14, R27 ;  /* 0x0000001b0e1b7221 */ /* 0x000fe20000010000 */
[----:B------:R-:W-:Y:S01]  /*12f0*/  FMUL.FTZ R14, R21, R2 ;  /* 0x00000002150e7220 */ /* 0x000fe20000410000 */
[----:B------:R-:W-:-:S03]  /*1300*/  FMUL.FTZ R15, R15, R18 ;  /* 0x000000120f0f7220 */ /* 0x000fc60000410000 */
[----:B------:R-:W-:Y:S01]  /*1310*/  FADD.FTZ R12, R14, R27 ;  /* 0x0000001b0e0c7221 */ /* 0x000fe20000010000 */
[----:B------:R-:W-:Y:S01]  /*1320*/  FFMA.FTZ R10, R21, R15, R10 ;  /* 0x0000000f150a7223 */ /* 0x000fe2000001000a */
[----:B------:R-:W-:Y:S01]  /*1330*/  FFMA.FTZ R8, R15, R14, R8 ;  /* 0x0000000e0f087223 */ /* 0x000fe20000010008 */
[----:B------:R-:W-:Y:S06]  /*1340*/  @P1 BRA `(.L_x_2289) ;  /* 0xfffffff400241947 */ /* 0x000fec000383ffff */
[----:B------:R-:W-:-:S07]  /*1350*/  IADD3 R21, PT, PT, R19, -0x1, RZ ;  /* 0xffffffff13157810 */ /* 0x000fce0007ffe0ff */
.L_x_2288:
        /* <DEDUP_REMOVED lines=18> */
[----:B------:R-:W-:-:S05]  /*1480*/  @!P0 IMAD.IADD R19, R27, 0x1, R19 ;  /* 0x000000011b138824 */ /* 0x000fca00078e0213 */
[C---:B------:R-:W-:Y:S02]  /*1490*/  @!P0 SHF.L.U64.HI R20, R26.reuse, 0x1, R19 ;  /* 0x000000011a148819 */ /* 0x040fe40000010213 */
[----:B------:R-:W-:-:S04]  /*14a0*/  @!P0 SHF.L.U32 R19, R26, 0x1, RZ ;  /* 0x000000011a138819 */ /* 0x000fc800000006ff */
[----:B0-----:R-:W-:-:S05]  /*14b0*/  @!P0 IADD3 R26, P2, PT, R19, R14, RZ ;  /* 0x0000000e131a8210 */ /* 0x001fca0007f5e0ff */
[----:B------:R-:W-:-:S05]  /*14c0*/  @!P0 IMAD.X R27, R20, 0x1, R15, P2 ;  /* 0x00000001141b8824 */ /* 0x000fca00010e060f */
[----:B------:R0:W3:Y:S01]  /*14d0*/  @!P0 LDG.E R26, desc[UR6][R26.64] ;  /* 0x000000061a1a8981 */ /* 0x0000e2000c1e1900 */
[----:B--2---:R-:W-:-:S04]  /*14e0*/  @!P0 IADD3 R16, P2, PT, R19, R16, RZ ;  /* 0x0000001013108210 */ /* 0x004fc80007f5e0ff */
[----:B------:R-:W-:-:S05]  /*14f0*/  @!P0 IADD3.X R17, PT, PT, R20, R17, RZ, P2, !PT ;  /* 0x0000001114118210 */ /* 0x000fca00017fe4ff */
[----:B------:R-:W2:Y:S01]  /*1500*/  @!P0 LDG.E R16, desc[UR6][R16.64] ;  /* 0x0000000610108981 */ /* 0x000ea2000c1e1900 */
[----:B------:R-:W-:Y:S02]  /*1510*/  PRMT R14, RZ, 0x7610, R14 ;  /* 0x00007610ff0e7816 */ /* 0x000fe4000000000e */
[----:B------:R-:W-:Y:S02]  /*1520*/  PRMT R19, RZ, 0x7610, R19 ;  /* 0x00007610ff137816 */ /* 0x000fe40000000013 */
[----:B0-----:R-:W-:Y:S02]  /*1530*/  @!P0 IADD3 R27, PT, PT, R21, 0x1, RZ ;  /* 0x00000001151b8810 */ /* 0x001fe40007ffe0ff */
[----:B------:R-:W-:Y:S02]  /*1540*/  PRMT R15, RZ, 0x7610, R15 ;  /* 0x00007610ff0f7816 */ /* 0x000fe4000000000f */
[----:B---3--:R-:W-:-:S05]  /*1550*/  @!P0 PRMT R14, R26, 0x7610, R14 ;  /* 0x000076101a0e8816 */ /* 0x008fca000000000e */
[----:B------:R-:W-:Y:S01]  /*1560*/  IMAD.U32 R29, R14, 0x10000, RZ ;  /* 0x000100000e1d7824 */ /* 0x000fe200078e00ff */
[----:B------:R-:W-:-:S03]  /*1570*/  PRMT R14, RZ, 0x7610, R14 ;  /* 0x00007610ff0e7816 */ /* 0x000fc6000000000e */
[----:B------:R-:W-:Y:S01]  /*1580*/  FADD.FTZ R29, -R4, R29 ;  /* 0x0000001d041d7221 */ /* 0x000fe20000010100 */
[----:B--2---:R-:W-:-:S03]  /*1590*/  @!P0 PRMT R19, R16, 0x7610, R19 ;  /* 0x0000761010138816 */ /* 0x004fc60000000013 */
[----:B-1----:R-:W-:Y:S02]  /*15a0*/  FMUL.FTZ R29, R29, R18 ;  /* 0x000000121d1d7220 */ /* 0x002fe40000410000 */
[----:B------:R-:W-:Y:S01]  /*15b0*/  IMAD.U32 R20, R19, 0x10000, RZ ;  /* 0x0001000013147824 */ /* 0x000fe200078e00ff */
[----:B------:R-:W-:Y:S02]  /*15c0*/  @!P0 PRMT R14, R16, 0x7632, R14 ;  /* 0x00007632100e8816 */ /* 0x000fe4000000000e */
[----:B------:R-:W-:Y:S01]  /*15d0*/  @!P0 SHF.R.S32.HI R19, RZ, 0x1f, R27 ;  /* 0x0000001fff138819 */ /* 0x000fe2000001141b */
[C---:B------:R-:W-:Y:S01]  /*15e0*/  FFMA.FTZ R16, R20.reuse, R29, R13 ;  /* 0x0000001d14107223 */ /* 0x040fe2000001000d */
[----:B------:R-:W-:Y:S01]  /*15f0*/  FMUL.FTZ R13, R20, R3 ;  /* 0x00000003140d7220 */ /* 0x000fe20000410000 */
[----:B------:R-:W-:Y:S02]  /*1600*/  FADD.FTZ R17, R9, R20 ;  /* 0x0000001409117221 */ /* 0x000fe40000010000 */
[----:B------:R-:W-:-:S02]  /*1610*/  @!P0 IMAD R20, R19, UR10, RZ ;  /* 0x0000000a13148c24 */ /* 0x000fc4000f8e02ff */
[----:B------:R-:W-:Y:S01]  /*1620*/  FFMA.FTZ R19, R29, R13, R8 ;  /* 0x0000000d1d137223 */ /* 0x000fe20000010008 */
[----:B------:R-:W-:Y:S01]  /*1630*/  @!P0 MOV R8, R24 ;  /* 0x0000001800088202 */ /* 0x000fe20000000f00 */
[----:B------:R-:W-:Y:S02]  /*1640*/  @!P0 IMAD.MOV.U32 R9, RZ, RZ, R11 ;  /* 0x000000ffff098224 */ /* 0x000fe400078e000b */
[C---:B------:R-:W-:Y:S02]  /*1650*/  @!P0 IMAD R29, R27.reuse, UR11, R20 ;  /* 0x0000000b1b1d8c24 */ /* 0x040fe4000f8e0214 */
[----:B------:R-:W-:-:S05]  /*1660*/  @!P0 IMAD.WIDE.U32 R8, R27, UR10, R8 ;  /* 0x0000000a1b088c25 */ /* 0x000fca000f8e0008 */
[----:B------:R-:W-:Y:S01]  /*1670*/  @!P0 IADD3 R9, PT, PT, R9, R29, RZ ;  /* 0x0000001d09098210 */ /* 0x000fe20007ffe0ff */
[----:B------:R-:W-:-:S03]  /*1680*/  @!P0 IMAD.SHL.U32 R27, R8, 0x2, RZ ;  /* 0x00000002081b8824 */ /* 0x000fc600078e00ff */
[----:B------:R-:W-:Y:S02]  /*1690*/  @!P0 SHF.L.U64.HI R20, R8, 0x1, R9 ;  /* 0x0000000108148819 */ /* 0x000fe40000010209 */
[----:B------:R-:W0:Y:S01]  /*16a0*/  @!P0 LDC.64 R8, c[0x0][0x3a0] ;  /* 0x0000e800ff088b82 */ /* 0x000e220000000a00 */
[----:B------:R-:W-:Y:S01]  /*16b0*/  @!P0 PRMT R15, R26, 0x7632, R15 ;  /* 0x000076321a0f8816 */ /* 0x000fe2000000000f */
[----:B------:R-:W-:-:S06]  /*16c0*/  FADD.FTZ R26, R12, R13 ;  /* 0x0000000d0c1a7221 */ /* 0x000fcc0000010000 */
[----:B------:R-:W1:Y:S01]  /*16d0*/  @!P0 LDC.64 R12, c[0x0][0x398] ;  /* 0x0000e600ff0c8b82 */ /* 0x000e620000000a00 */
[----:B0-----:R-:W-:-:S04]  /*16e0*/  @!P0 IADD3 R8, P2, PT, R27, R8, RZ ;  /* 0x000000081b088210 */ /* 0x001fc80007f5e0ff */
[----:B------:R-:W-:Y:S02]  /*16f0*/  @!P0 IADD3.X R9, PT, PT, R20, R9, RZ, P2, !PT ;  /* 0x0000000914098210 */ /* 0x000fe400017fe4ff */
[----:B-1----:R-:W-:-:S03]  /*1700*/  @!P0 IADD3 R12, P2, PT, R27, R12, RZ ;  /* 0x0000000c1b0c8210 */ /* 0x002fc60007f5e0ff */
[----:B------:R0:W2:Y:S02]  /*1710*/  @!P0 LDG.E R8, desc[UR6][R8.64] ;  /* 0x0000000608088981 */ /* 0x0000a4000c1e1900 */
[----:B------:R-:W-:-:S05]  /*1720*/  @!P0 IMAD.X R13, R20, 0x1, R13, P2 ;  /* 0x00000001140d8824 */ /* 0x000fca00010e060d */
[----:B------:R1:W3:Y:S01]  /*1730*/  @!P0 LDG.E R12, desc[UR6][R12.64] ;  /* 0x000000060c0c8981 */ /* 0x0002e2000c1e1900 */
[----:B------:R-:W-:-:S05]  /*1740*/  SHF.L.U32 R15, R15, 0x10, RZ ;  /* 0x000000100f0f7819 */ /* 0x000fca00000006ff */
[----:B------:R-:W-:Y:S01]  /*1750*/  FADD.FTZ R27, -R4, R15 ;  /* 0x0000000f041b7221 */ /* 0x000fe20000010100 */
[----:B------:R-:W-:-:S03]  /*1760*/  IMAD.U32 R15, R14, 0x10000, RZ ;  /* 0x000100000e0f7824 */ /* 0x000fc600078e00ff */
[----:B------:R-:W-:Y:S01]  /*1770*/  FMUL.FTZ R14, R27, R18 ;  /* 0x000000121b0e7220 */ /* 0x000fe20000410000 */
[----:B------:R-:W-:Y:S01]  /*1780*/  PRMT R20, RZ, 0x7610, R20 ;  /* 0x00007610ff147816 */ /* 0x000fe20000000014 */
[--C-:B------:R-:W-:Y:S01]  /*1790*/  FADD.FTZ R7, R7, R15.reuse ;  /* 0x0000000f07077221 */ /* 0x100fe20000010000 */
[C---:B0-----:R-:W-:Y:S01]  /*17a0*/  FMUL.FTZ R9, R15.reuse, R2 ;  /* 0x000000020f097220 */ /* 0x041fe20000410000 */
        /* <DEDUP_REMOVED lines=8> */
[----:B------:R-:W-:Y:S02]  /*1830*/  PRMT R8, RZ, 0x7610, R8 ;  /* 0x00007610ff087816 */ /* 0x000fe40000000008 */
[----:B------:R-:W-:Y:S02]  /*1840*/  SHF.L.U32 R27, R20, 0x10, RZ ;  /* 0x00000010141b7819 */ /* 0x000fe400000006ff */
[C---:B---3--:R-:W-:Y:S02]  /*1850*/  @!P0 PRMT R13, R12.reuse, 0x7610, R13 ;  /* 0x000076100c0d8816 */ /* 0x048fe4000000000d */
[----:B------:R-:W-:-:S02]  /*1860*/  @!P0 PRMT R8, R12, 0x7632, R8 ;  /* 0x000076320c088816 */ /* 0x000fc40000000008 */
[----:B------:R-:W-:Y:S01]  /*1870*/  SHF.L.U32 R13, R13, 0x10, RZ ;  /* 0x000000100d0d7819 */ /* 0x000fe200000006ff */
[----:B------:R-:W-:Y:S02]  /*1880*/  IMAD.U32 R29, R15, 0x10000, RZ ;  /* 0x000100000f1d7824 */ /* 0x000fe400078e00ff */
[----:B------:R-:W-:Y:S01]  /*1890*/  FADD.FTZ R27, -R4, R27 ;  /* 0x0000001b041b7221 */ /* 0x000fe20000010100 */
[----:B------:R-:W-:Y:S02]  /*18a0*/  IMAD.U32 R15, R8, 0x10000, RZ ;  /* 0x00010000080f7824 */ /* 0x000fe400078e00ff */
[----:B------:R-:W-:Y:S01]  /*18b0*/  FADD.FTZ R9, R17, R13 ;  /* 0x0000000d11097221 */ /* 0x000fe20000010000 */
[----:B------:R-:W-:Y:S01]  /*18c0*/  FMUL.FTZ R17, R13, R3 ;  /* 0x000000030d117220 */ /* 0x000fe20000410000 */
[----:B------:R-:W-:Y:S01]  /*18d0*/  FMUL.FTZ R12, R27, R18 ;  /* 0x000000121b0c7220 */ /* 0x000fe20000410000 */
        /* <DEDUP_REMOVED lines=9> */
[----:B------:R-:W-:-:S07]  /*1970*/  FFMA.FTZ R8, R29, R8, R14 ;  /* 0x000000081d087223 */ /* 0x000fce000001000e */
.L_x_2290:
        /* <DEDUP_REMOVED lines=9> */
[----:B------:R-:W-:-:S02]  /*1a10*/  IMAD R14, R14, UR10, RZ ;  /* 0x0000000a0e0e7c24 */ /* 0x000fc4000f8e02ff */
[----:B------:R-:W-:Y:S01]  /*1a20*/  IMAD.WIDE.U32 R24, R21, UR10, R24 ;  /* 0x0000000a15187c25 */ /* 0x000fe2000f8e0018 */
[----:B------:R-:W-:-:S03]  /*1a30*/  ISETP.GE.AND.EX P0, PT, R23, UR11, PT, P0 ;  /* 0x0000000b17007c0c */ /* 0x000fc6000bf06300 */
[----:B------:R-:W-:Y:S01]  /*1a40*/  IMAD R15, R21, UR11, R14 ;  /* 0x0000000b150f7c24 */ /* 0x000fe2000f8e020e */
[----:B------:R-:W-:-:S09]  /*1a50*/  PRMT R21, RZ, 0x7610, R21 ;  /* 0x00007610ff157816 */ /* 0x000fd20000000015 */
[----:B------:R-:W-:Y:S05]  /*1a60*/  @P0 BRA `(.L_x_2292) ;  /* 0x00000000003c0947 */ /* 0x000fea0003800000 */
[----:B------:R-:W0:Y:S01]  /*1a70*/  LDCU.64 UR10, c[0x0][0x3a0] ;  /* 0x00007400ff0a77ac */ /* 0x000e220008000a00 */
[C---:B------:R-:W-:Y:S01]  /*1a80*/  IMAD.SHL.U32 R14, R24.reuse, 0x2, RZ ;  /* 0x00000002180e7824 */ /* 0x040fe200078e00ff */
[----:B------:R-:W-:Y:S01]  /*1a90*/  IADD3 R15, PT, PT, R25, R15, RZ ;  /* 0x0000000f190f7210 */ /* 0x000fe20007ffe0ff */
        /* <DEDUP_REMOVED lines=12> */
.L_x_2292:
[----:B------:R-:W-:Y:S05]  /*1b60*/  BSYNC.RECONVERGENT B0 ;  /* 0x0000000000007941 */ /* 0x000fea0003800200 */
.L_x_2291:
[----:B------:R-:W-:Y:S01]  /*1b70*/  SHF.L.U32 R19, R19, 0x10, RZ ;  /* 0x0000001013137819 */ /* 0x000fe200000006ff */
[----:B------:R-:W-:Y:S01]  /*1b80*/  IMAD.U32 R11, R11, 0x10000, RZ ;  /* 0x000100000b0b7824 */ /* 0x000fe200078e00ff */
[----:B------:R-:W-:-:S03]  /*1b90*/  SHF.L.U32 R14, R21, 0x10, RZ ;  /* 0x00000010150e7819 */ /* 0x000fc600000006ff */
[C---:B------:R-:W-:Y:S01]  /*1ba0*/  FADD.FTZ R19, -R4.reuse, R19 ;  /* 0x0000001304137221 */ /* 0x040fe20000010100 */
[----:B------:R-:W-:Y:S01]  /*1bb0*/  FADD.FTZ R15, -R4, R11 ;  /* 0x0000000b040f7221 */ /* 0x000fe20000010100 */
[----:B------:R-:W-:Y:S02]  /*1bc0*/  IMAD.U32 R11, R20, 0x10000, RZ ;  /* 0x00010000140b7824 */ /* 0x000fe400078e00ff */
[----:B------:R-:W-:Y:S01]  /*1bd0*/  FMUL.FTZ R3, R14, R3 ;  /* 0x000000030e037220 */ /* 0x000fe20000410000 */
[-C--:B-1----:R-:W-:Y:S01]  /*1be0*/  FMUL.FTZ R19, R19, R18.reuse ;  /* 0x0000001213137220 */ /* 0x082fe20000410000 */
        /* <DEDUP_REMOVED lines=11> */
.L_x_2287:
[----:B------:R-:W-:Y:S01]  /*1ca0*/  IADD3 R7, PT, PT, -R21, R14, RZ ;  /* 0x0000000e15077210 */ /* 0x000fe20007ffe1ff */
        /* <DEDUP_REMOVED lines=28> */
[----:B------:R-:W-:Y:S02]  /*1e70*/  PRMT R16, RZ, 0x7610, R16 ;  /* 0x00007610ff107816 */ /* 0x000fe40000000010 */
        /* <DEDUP_REMOVED lines=9> */
[----:B0-----:R-:W-:Y:S02]  /*1f10*/  FFMA.FTZ R9, R10, R2, R19 ;  /* 0x000000020a097223 */ /* 0x001fe40000010013 */
[----:B------:R-:W-:Y:S02]  /*1f20*/  FMUL.FTZ R22, R7, -1.4426950216293334961 ;  /* 0xbfb8aa3b07167820 */ /* 0x000fe40000410000 */
[----:B------:R-:W-:-:S04]  /*1f30*/  FMUL.FTZ R23, R9, -1.4426950216293334961 ;  /* 0xbfb8aa3b09177820 */ /* 0x000fc80000410000 */
[----:B------:R-:W0:Y:S04]  /*1f40*/  MUFU.EX2 R22, R22 ;  /* 0x0000001600167308 */ /* 0x000e280000000800 */
[----:B------:R-:W1:Y:S01]  /*1f50*/  MUFU.EX2 R23, R23 ;  /* 0x0000001700177308 */ /* 0x000e620000000800 */
[C---:B---3--:R-:W-:Y:S02]  /*1f60*/  @!P0 PRMT R17, R8.reuse, 0x7610, R17 ;  /* 0x0000761008118816 */ /* 0x048fe40000000011 */
[----:B------:R-:W-:Y:S02]  /*1f70*/  @!P0 PRMT R16, R8, 0x7632, R16 ;  /* 0x0000763208108816 */ /* 0x000fe40000000010 */
[----:B------:R-:W-:-:S03]  /*1f80*/  SHF.L.U32 R17, R17, 0x10, RZ ;  /* 0x0000001011117819 */ /* 0x000fc600000006ff */
[----:B------:R-:W-:Y:S02]  /*1f90*/  IMAD.U32 R16, R16, 0x10000, RZ ;  /* 0x0001000010107824 */ /* 0x000fe400078e00ff */
        /* <DEDUP_REMOVED lines=12> */
[----:B------:R-:W-:Y:S01]  /*2060*/  FMUL.FTZ R15, R15, R22 ;  /* 0x000000160f0f7220 */ /* 0x000fe20000410000 */
[----:B------:R-:W-:Y:S02]  /*2070*/  IADD3 R22, PT, PT, R21, 0x1, RZ ;  /* 0x0000000115167810 */ /* 0x000fe40007ffe0ff */
        /* <DEDUP_REMOVED lines=9> */
.L_x_2293:
[----:B------:R-:W-:Y:S05]  /*2110*/  @!P2 BRA `(.L_x_2286) ;  /* 0x000000080008a947 */ /* 0x000fea0003800000 */
[----:B------:R-:W-:-:S07]  /*2120*/  IMAD.IADD R21, R22, 0x1, -R14 ;  /* 0x0000000116157824 */ /* 0x000fce00078e0a0e */
.L_x_2294:
        /* <DEDUP_REMOVED lines=8> */
[----:B------:R-:W-:Y:S01]  /*21b0*/  @!P0 IADD3 R15, PT, PT, R15, R23, RZ ;  /* 0x000000170f0f8210 */ /* 0x000fe20007ffe0ff */
[----:B------:R-:W-:-:S03]  /*21c0*/  @!P0 IMAD.SHL.U32 R23, R14, 0x2, RZ ;  /* 0x000000020e178824 */ /* 0x000fc600078e00ff */
        /* <DEDUP_REMOVED lines=16> */
[----:B------:R-:W0:Y:S02]  /*22d0*/  @!P0 LDC.64 R14, c[0x0][0x3a0] ;  /* 0x0000e800ff0e8b82 */ /* 0x000e240000000a00 */
[----:B------:R-:W-:Y:S01]  /*22e0*/  @!P0 IMAD.IADD R23, R27, 0x1, R23 ;  /* 0x000000011b178824 */ /* 0x000fe200078e0217 */
[----:B------:R-:W-:-:S04]  /*22f0*/  @!P0 SHF.L.U32 R27, R26, 0x1, RZ ;  /* 0x000000011a1b8819 */ /* 0x000fc800000006ff */
        /* <DEDUP_REMOVED lines=11> */
[----:B------:R-:W-:Y:S02]  /*23b0*/  IADD3 R22, PT, PT, R22, 0x2, RZ ;  /* 0x0000000216167810 */ /* 0x000fe40007ffe0ff */
        /* <DEDUP_REMOVED lines=18> */
[----:B------:R-:W-:Y:S02]  /*24e0*/  FMUL.FTZ R27, R15, R27 ;  /* 0x0000001b0f1b7220 */ /* 0x000fe40000410000 */
[----:B------:R-:W-:Y:S01]  /*24f0*/  IMAD.U32 R15, R14, 0x10000, RZ ;  /* 0x000100000e0f7824 */ /* 0x000fe200078e00ff */
[----:B------:R-:W-:Y:S01]  /*2500*/  @!P0 PRMT R16, R17, 0x7632, R16 ;  /* 0x0000763211108816 */ /* 0x000fe20000000010 */
[C---:B------:R-:W-:Y:S01]  /*2510*/  FADD.FTZ R9, R27.reuse, R9 ;  /* 0x000000091b097221 */ /* 0x040fe20000010000 */
[----:B------:R-:W-:Y:S01]  /*2520*/  FFMA.FTZ R13, R28, R27, R13 ;  /* 0x0000001b1c0d7223 */ /* 0x000fe2000001000d */
[----:B------:R-:W-:Y:S01]  /*2530*/  FADD.FTZ R15, -R4, R15 ;  /* 0x0000000f040f7221 */ /* 0x000fe20000010100 */
[----:B------:R-:W-:Y:S01]  /*2540*/  FMUL.FTZ R27, R27, R3 ;  /* 0x000000031b1b7220 */ /* 0x000fe20000410000 */
[----:B------:R-:W-:-:S02]  /*2550*/  SHF.L.U32 R16, R16, 0x10, RZ ;  /* 0x0000001010107819 */ /* 0x000fc400000006ff */
[----:B------:R-:W-:Y:S01]  /*2560*/  FMUL.FTZ R15, R15, R18 ;  /* 0x000000120f0f7220 */ /* 0x000fe20000410000 */
[----:B------:R-:W-:Y:S01]  /*2570*/  FADD.FTZ R14, R27, R12 ;  /* 0x0000000c1b0e7221 */ /* 0x000fe20000010000 */
[----:B------:R-:W-:Y:S02]  /*2580*/  FFMA.FTZ R8, R28, R27, R8 ;  /* 0x0000001b1c087223 */ /* 0x000fe40000010008 */
        /* <DEDUP_REMOVED lines=12> */
[C---:B------:R-:W-:Y:S01]  /*2650*/  FFMA.FTZ R10, R15.reuse, R16, R10 ;  /* 0x000000100f0a7223 */ /* 0x040fe2000001000a */
        /* <DEDUP_REMOVED lines=20> */
[----:B------:R-:W-:Y:S01]  /*27a0*/  FADD.FTZ R9, R9, R8 ;  /* 0x0000000809097221 */ /* 0x000fe20000010000 */
[----:B------:R-:W-:Y:S01]  /*27b0*/  FFMA.FTZ R13, R12, R8, R13 ;  /* 0x000000080c0d7223 */ /* 0x000fe2000001000d */
[----:B------:R-:W-:Y:S01]  /*27c0*/  IMAD.U32 R17, R16, 0x10000, RZ ;  /* 0x0001000010117824 */ /* 0x000fe200078e00ff */
[----:B------:R-:W-:Y:S01]  /*27d0*/  PRMT R16, RZ, 0x7610, R16 ;  /* 0x00007610ff107816 */ /* 0x000fe20000000010 */
[----:B------:R-:W-:Y:S02]  /*27e0*/  FMUL.FTZ R8, R8, R3 ;  /* 0x0000000308087220 */ /* 0x000fe40000410000 */
        /* <DEDUP_REMOVED lines=8> */
[----:B0-----:R-:W-:-:S06]  /*2870*/  FADD.FTZ R27, R26, 1 ;  /* 0x3f8000001a1b7421 */ /* 0x001fcc0000010000 */
[----:B------:R-:W0:Y:S02]  /*2880*/  MUFU.RCP R27, R27 ;  /* 0x0000001b001b7308 */ /* 0x000e240000001000 */
[----:B0-----:R-:W-:Y:S01]  /*2890*/  FADD.FTZ R28, -R27, 1 ;  /* 0x3f8000001b1c7421 */ /* 0x001fe20000010100 */
[----:B------:R-:W-:-:S03]  /*28a0*/  FMUL.FTZ R16, R16, R27 ;  /* 0x0000001b10107220 */ /* 0x000fc60000410000 */
[----:B------:R-:W-:-:S04]  /*28b0*/  FFMA.FTZ R23, R23, R28, 1 ;  /* 0x3f80000017177423 */ /* 0x000fc8000001001c */
[----:B------:R-:W-:Y:S01]  /*28c0*/  FMUL.FTZ R16, R16, R23 ;  /* 0x0000001710107220 */ /* 0x000fe20000410000 */
[----:B------:R-:W-:-:S03]  /*28d0*/  FADD.FTZ R23, R14, R8 ;  /* 0x000000080e177221 */ /* 0x000fc60000010000 */
[----:B------:R-:W-:Y:S01]  /*28e0*/  FMUL.FTZ R12, R16, R2 ;  /* 0x00000002100c7220 */ /* 0x000fe20000410000 */
[----:B------:R-:W-:Y:S01]  /*28f0*/  FADD.FTZ R7, R7, R16 ;  /* 0x0000001007077221 */ /* 0x000fe20000010000 */
[C---:B------:R-:W-:Y:S02]  /*2900*/  FFMA.FTZ R10, R17.reuse, R16, R10 ;  /* 0x00000010110a7223 */ /* 0x040fe4000001000a */
[----:B------:R-:W-:Y:S01]  /*2910*/  FFMA.FTZ R8, R17, R12, R15 ;  /* 0x0000000c11087223 */ /* 0x000fe2000001000f */
[----:B------:R-:W-:Y:S01]  /*2920*/  FADD.FTZ R12, R12, R23 ;  /* 0x000000170c0c7221 */ /* 0x000fe20000010000 */
[----:B------:R-:W-:Y:S06]  /*2930*/  @P1 BRA `(.L_x_2294) ;  /* 0xfffffff400fc1947 */ /* 0x000fec000383ffff */
.L_x_2286:
        /* <DEDUP_REMOVED lines=69> */
[----:B------:R-:W-:-:S03]  /*2d90*/  ISETP.GE.AND P5, PT, R8, 0x8, PT ;  /* 0x000000080800780c */ /* 0x000fc60003fa6270 */
[----:B------:R-:W-:Y:S02]  /*2da0*/  IMAD.IADD R29, R29, 0x1, R28 ;  /* 0x000000011d1d7824 */ /* 0x000fe400078e021c */
[----:B-1----:R-:W-:-:S03]  /*2db0*/  FADD.FTZ R25, R4, R25 ;  /* 0x0000001904197221 */ /* 0x002fc60000010000 */
[----:B------:R-:W0:Y:S01]  /*2dc0*/  SHFL.UP PT, R28, R29, 0x4, RZ ;  /* 0x048000001d1c7989 */ /* 0x000e2200000e00ff */
[----:B------:R-:W-:-:S04]  /*2dd0*/  ISETP.NE.AND P0, PT, R29, RZ, PT ;  /* 0x000000ff1d00720c */ /* 0x000fc80003f05270 */
        /* <DEDUP_REMOVED lines=15> */
[----:B-1----:R-:W-:-:S04]  /*2ed0*/  FADD.FTZ R24, R3, R24 ;  /* 0x0000001803187221 */ /* 0x002fc80000010000 */
[----:B------:R-:W-:Y:S01]  /*2ee0*/  IMAD.IADD R29, R29, 0x1, R28 ;  /* 0x000000011d1d7824 */ /* 0x000fe200078e021c */
[----:B------:R-:W-:-:S04]  /*2ef0*/  @P5 FSEL R3, R24, R3, !P0 ;  /* 0x0000000318035208 */ /* 0x000fc80004000000 */
[----:B------:R-:W0:Y:S01]  /*2f00*/  SHFL.UP PT, R28, R29, 0x10, RZ ;  /* 0x060000001d1c7989 */ /* 0x000e2200000e00ff */
[----:B--2---:R-:W-:Y:S01]  /*2f10*/  FADD.FTZ R25, R4, R25 ;  /* 0x0000001904197221 */ /* 0x004fe20000010000 */
[----:B------:R-:W-:Y:S02]  /*2f20*/  ISETP.NE.AND P0, PT, R29, RZ, PT ;  /* 0x000000ff1d00720c */ /* 0x000fe40003f05270 */
[----:B------:R-:W1:Y:S02]  /*2f30*/  SHFL.UP PT, R24, R3, 0x10, RZ ;  /* 0x0600000003187989 */ /* 0x000e6400000e00ff */
[----:B------:R-:W-:-:S06]  /*2f40*/  @P4 FSEL R4, R25, R4, !P0 ;  /* 0x0000000419044208 */ /* 0x000fcc0004000000 */
[----:B------:R-:W2:Y:S01]  /*2f50*/  SHFL.UP PT, R4, R4, 0x1, RZ ;  /* 0x0420000004047989 */ /* 0x000ea200000e00ff */
[----:B0-----:R-:W-:Y:S01]  /*2f60*/  SEL R8, R28, RZ, P4 ;  /* 0x000000ff1c087207 */ /* 0x001fe20002000000 */
[----:B-1----:R-:W-:-:S03]  /*2f70*/  FADD.FTZ R24, R3, R24 ;  /* 0x0000001803187221 */ /* 0x002fc60000010000 */
[----:B------:R-:W-:Y:S02]  /*2f80*/  IADD3 R8, PT, PT, R29, R8, RZ ;  /* 0x000000081d087210 */ /* 0x000fe40007ffe0ff */
[----:B------:R-:W-:-:S04]  /*2f90*/  @P4 FSEL R3, R24, R3, !P0 ;  /* 0x0000000318034208 */ /* 0x000fc80004000000 */
[----:B------:R-:W0:Y:S04]  /*2fa0*/  SHFL.UP PT, R8, R8, 0x1, RZ ;  /* 0x0420000008087989 */ /* 0x000e2800000e00ff */
[----:B--2---:R1:W3:Y:S02]  /*2fb0*/  SHFL.UP PT, R28, R3, 0x1, RZ ;  /* 0x04200000031c7989 */ /* 0x0042e400000e00ff */
.L_x_2317:
[----:B------:R-:W-:Y:S02]  /*2fc0*/  ISETP.NE.AND P4, PT, R0, RZ, PT ;  /* 0x000000ff0000720c */ /* 0x000fe40003f85270 */
[----:B------:R-:W-:Y:S02]  /*2fd0*/  PLOP3.LUT P0, PT, PT, PT, PT, 0x80, 0x8 ;  /* 0x000000000008781c */ /* 0x000fe40003f0f070 */
[----:B-1----:R-:W-:-:S04]  /*2fe0*/  MOV R3, 0x400 ;  /* 0x0000040000037802 */ /* 0x002fc80000000f00 */
[----:B------:R-:W-:-:S05]  /*2ff0*/  LEA R3, R2, R3, 0x18 ;  /* 0x0000000302037211 */ /* 0x000fca00078ec0ff */
[----:B------:R-:W-:Y:S01]  /*3000*/  @P4 ISETP.NE.AND P5, PT, R14, RZ, PT ;  /* 0x000000ff0e00420c */ /* 0x000fe20003fa5270 */
[----:B0-----:R-:W-:Y:S02]  /*3010*/  @P4 IMAD.IADD R14, R8, 0x1, R14 ;  /* 0x00000001080e4824 */ /* 0x001fe400078e020e */
[----:B------:R-:W-:Y:S01]  /*3020*/  IMAD R3, R0, 0x3c, R3 ;  /* 0x0000003c00037824 */ /* 0x000fe200078e0203 */
[----:B------:R-:W-:Y:S02]  /*3030*/  @P4 PLOP3.LUT P0, PT, P5, PT, PT, 0x80, 0x8 ;  /* 0x000000000008481c */ /* 0x000fe40002f0f070 */
[----:B------:R-:W-:Y:S02]  /*3040*/  IADD3 R22, PT, PT, R22, R14, RZ ;  /* 0x0000000e16167210 */ /* 0x000fe40007ffe0ff */
[----:B------:R2:W-:Y:S04]  /*3050*/  STS [R3+0x10], R14 ;  /* 0x0000100e03007388 */ /* 0x0005e80000000800 */
[----:B------:R2:W-:Y:S05]  /*3060*/  STS [R3+0x1c], R22 ;  /* 0x00001c1603007388 */ /* 0x0005ea0000000800 */
[----:B------:R-:W-:Y:S01]  /*3070*/  @!P0 FADD.FTZ R23, R4, R23 ;  /* 0x0000001704178221 */ /* 0x000fe20000010000 */
[----:B---3--:R-:W-:Y:S01]  /*3080*/  @!P0 FADD.FTZ R18, R28, R18 ;  /* 0x000000121c128221 */ /* 0x008fe20000010000 */
        /* <DEDUP_REMOVED lines=18> */
.L_x_2295:
[----:B------:R-:W-:Y:S01]  /*31b0*/  MOV R19, 0x400 ;  /* 0x0000040000137802 */ /* 0x000fe20000000f00 */
[----:B------:R-:W-:Y:S05]  /*31c0*/  WARPSYNC.ALL ;  /* 0x0000000000007948 */ /* 0x000fea0003800000 */
[----:B0-2---:R-:W-:Y:S02]  /*31d0*/  LEA.HI R3, R0, R0, RZ, 0x1e ;  /* 0x0000000000037211 */ /* 0x005fe400078ff0ff */
        /* <DEDUP_REMOVED lines=13> */
[----:B------:R-:W-:Y:S01]  /*32b0*/  @!P2 VIADD R3, R19, 0x7a0 ;  /* 0x000007a01303a836 */ /* 0x000fe20000000000 */
[----:B---3--:R-:W-:Y:S02]  /*32c0*/  ISETP.GE.U32.AND P1, PT, R6, UR10, PT ;  /* 0x0000000a06007c0c */ /* 0x008fe4000bf26070 */
[----:B------:R-:W-:Y:S02]  /*32d0*/  SHF.R.S32.HI R4, RZ, 0x1f, R6 ;  /* 0x0000001fff047819 */ /* 0x000fe40000011406 */
[----:B-----5:R-:W-:Y:S01]  /*32e0*/  ISETP.GE.AND P0, PT, R11, R8, PT ;  /* 0x000000080b00720c */ /* 0x020fe20003f06270 */
[----:B------:R-:W-:Y:S01]  /*32f0*/  @!P2 LDS R15, [R16+0x18] ;  /* 0x00001800100fa984 */ /* 0x000fe20000000800 */
[----:B------:R-:W-:Y:S02]  /*3300*/  @!P2 LEA R12, R2, R3, 0x18 ;  /* 0x00000003020ca211 */ /* 0x000fe400078ec0ff */
[----:B------:R-:W-:Y:S01]  /*3310*/  ISETP.GE.U32.OR P0, PT, R0, R17, P0 ;  /* 0x000000110000720c */ /* 0x000fe20000706470 */
[----:B------:R-:W0:Y:S01]  /*3320*/  @!P2 LDS R14, [R16+0x14] ;  /* 0x00001400100ea984 */ /* 0x000e220000000800 */
[----:B------:R-:W-:-:S02]  /*3330*/  @!P2 LEA R12, R5, R12, 0x3 ;  /* 0x0000000c050ca211 */ /* 0x000fc400078e18ff */
[----:B------:R-:W-:-:S03]  /*3340*/  ISETP.GE.AND.EX P1, PT, R4, UR11, PT, P1 ;  /* 0x0000000b04007c0c */ /* 0x000fc6000bf26310 */
        /* <DEDUP_REMOVED lines=8> */
[----:B------:R-:W-:Y:S01]  /*33d0*/  LEA R2, R0, R3, 0x3 ;  /* 0x0000000300027211 */ /* 0x000fe200078e18ff */
[----:B------:R-:W-:-:S04]  /*33e0*/  IMAD R0, R8, UR4, R8 ;  /* 0x0000000408007c24 */ /* 0x000fc8000f8e0208 */
[----:B------:R-:W-:Y:S01]  /*33f0*/  IMAD.IADD R5, R11, 0x1, R0 ;  /* 0x000000010b057824 */ /* 0x000fe200078e0200 */
[----:B------:R-:W0:Y:S01]  /*3400*/  LDS.64 R2, [R2] ;  /* 0x0000000002027984 */ /* 0x000e220000000a00 */
[----:B--2---:R-:W-:-:S04]  /*3410*/  IMAD.WIDE R14, R15, 0x4, R16 ;  /* 0x000000040f0e7825 */ /* 0x004fc800078e0210 */
[----:B------:R-:W-:Y:S01]  /*3420*/  IMAD.WIDE R16, R5, 0x4, R16 ;  /* 0x0000000405107825 */ /* 0x000fe200078e0210 */
[----:B0-----:R2:W-:Y:S04]  /*3430*/  REDG.E.ADD.F32.FTZ.RN.STRONG.GPU desc[UR6][R14.64], R2 ;  /* 0x000000020e0079a6 */ /* 0x0015e8000c12f306 */
[----:B------:R2:W-:Y:S02]  /*3440*/  REDG.E.ADD.F32.FTZ.RN.STRONG.GPU desc[UR6][R16.64], R3 ;  /* 0x00000003100079a6 */ /* 0x0005e4000c12f306 */
.L_x_2298:
[----:B------:R-:W-:Y:S05]  /*3450*/  BSYNC.RECONVERGENT B0 ;  /* 0x0000000000007941 */ /* 0x000fea0003800200 */
.L_x_2297:
[----:B------:R-:W-:Y:S05]  /*3460*/  @P1 EXIT ;  /* 0x000000000000194d */ /* 0x000fea0003800000 */
[----:B------:R-:W3:Y:S01]  /*3470*/  LDCU UR4, c[0x0][0x3e0] ;  /* 0x00007c00ff0477ac */ /* 0x000ee20008000800 */
[----:B------:R-:W4:Y:S01]  /*3480*/  LDC R5, c[0x0][0x360] ;  /* 0x0000d800ff057b82 */ /* 0x000f220000000800 */
[----:B------:R-:W5:Y:S01]  /*3490*/  LDCU.64 UR8, c[0x0][0x3d8] ;  /* 0x00007b00ff0877ac */ /* 0x000f620008000a00 */
[----:B------:R-:W-:Y:S01]  /*34a0*/  USHF.L.U64.HI UR5, UR10, 0x2, UR11 ;  /* 0x000000020a057899 */ /* 0x000fe2000801020b */
[----:B---3--:R-:W-:Y:S01]  /*34b0*/  IMAD R8, R8, UR4, RZ ;  /* 0x0000000408087c24 */ /* 0x008fe2000f8e02ff */
[----:B------:R-:W-:-:S04]  /*34c0*/  USHF.L.U32 UR4, UR10, 0x2, URZ ;  /* 0x000000020a047899 */ /* 0x000fc800080006ff */
[----:B--2---:R-:W-:-:S04]  /*34d0*/  SHF.L.U32 R3, R8, 0x1, RZ ;  /* 0x0000000108037819 */ /* 0x004fc800000006ff */
[----:B------:R-:W-:-:S04]  /*34e0*/  IADD3 R6, P0, PT, R6, R3, RZ ;  /* 0x0000000306067210 */ /* 0x000fc80007f1e0ff */
[----:B------:R-:W-:Y:S02]  /*34f0*/  LEA.HI.X.SX32 R3, R3, R4, 0x1, P0 ;  /* 0x0000000403037211 */ /* 0x000fe400000f0eff */
[----:B-----5:R-:W-:-:S04]  /*3500*/  LEA R2, P0, R6, UR8, 0x2 ;  /* 0x0000000806027c11 */ /* 0x020fc8000f8010ff */
[----:B------:R-:W-:Y:S02]  /*3510*/  LEA.HI.X R3, R6, UR9, R3, 0x2, P0 ;  /* 0x0000000906037c11 */ /* 0x000fe400080f1403 */
[----:B----4-:R-:W-:Y:S02]  /*3520*/  LEA R4, P0, R5, R2, 0x2 ;  /* 0x0000000205047211 */ /* 0x010fe400078010ff */
[----:B0-----:R-:W-:Y:S01]  /*3530*/  IADD3 R14, P1, PT, R2, UR4, RZ ;  /* 0x00000004020e7c10 */ /* 0x001fe2000ff3e0ff */
        /* <DEDUP_REMOVED lines=9> */
.L_x_2296:
        /* <DEDUP_REMOVED lines=8> */
.L_x_2299:
[----:B------:R-:W-:Y:S02]  /*3650*/  ISETP.GE.AND P6, PT, R8, 0x8, PT ;  /* 0x000000080800780c */ /* 0x000fe40003fc6270 */
[----:B------:R-:W-:-:S05]  /*3660*/  SEL R28, R28, RZ, P5 ;  /* 0x000000ff1c1c7207 */ /* 0x000fca0002800000 */
[----:B------:R-:W-:Y:S01]  /*3670*/  IMAD.IADD R29, R27, 0x1, R28 ;  /* 0x000000011b1d7824 */ /* 0x000fe200078e021c */
[----:B------:R-:W-:-:S07]  /*3680*/  MOV R27, R4 ;  /* 0x00000004001b7202 */ /* 0x000fce0000000f00 */
[----:B------:R-:W-:Y:S05]  /*3690*/  WARPSYNC.COLLECTIVE R24, `(.L_x_2300) ;  /* 0x0000000018087348 */ /* 0x000fea0003c00000 */
[----:B------:R0:W1:Y:S02]  /*36a0*/  SHFL.UP P0, R28, R27, R26, R25 ;  /* 0x0400001a1b1c7389 */ /* 0x0000640000000019 */
[----:B01----:R-:W-:Y:S05]  /*36b0*/  ENDCOLLECTIVE ;  /* 0x000000000000791b */ /* 0x003fea0003800000 */
.L_x_2300:
[----:B------:R-:W-:Y:S01]  /*36c0*/  MOV R27, R3 ;  /* 0x00000003001b7202 */ /* 0x000fe20000000f00 */
[----:B------:R-:W-:-:S04]  /*36d0*/  IMAD.MOV.U32 R25, RZ, RZ, R28 ;  /* 0x000000ffff197224 */ /* 0x000fc800078e001c */
[----:B------:R-:W-:Y:S01]  /*36e0*/  FADD.FTZ R28, R4, R25 ;  /* 0x00000019041c7221 */ /* 0x000fe20000010000 */
[----:B------:R-:W-:-:S04]  /*36f0*/  IMAD.MOV.U32 R25, RZ, RZ, RZ ;  /* 0x000000ffff197224 */ /* 0x000fc800078e00ff */
[----:B------:R-:W-:-:S07]  /*3700*/  @P5 FSEL R4, R28, R4, !P4 ;  /* 0x000000041c045208 */ /* 0x000fce0006000000 */
[----:B------:R-:W-:Y:S05]  /*3710*/  WARPSYNC.COLLECTIVE R24, `(.L_x_2301) ;  /* 0x0000000018087348 */ /* 0x000fea0003c00000 */
[----:B------:R0:W1:Y:S02]  /*3720*/  SHFL.UP P0, R28, R27, R26, R25 ;  /* 0x0400001a1b1c7389 */ /* 0x0000640000000019 */
[----:B01----:R-:W-:Y:S05]  /*3730*/  ENDCOLLECTIVE ;  /* 0x000000000000791b */ /* 0x003fea0003800000 */
.L_x_2301:
[----:B------:R-:W-:Y:S02]  /*3740*/  IMAD.MOV.U32 R27, RZ, RZ, R29 ;  /* 0x000000ffff1b7224 */ /* 0x000fe400078e001d */
[----:B------:R-:W-:Y:S01]  /*3750*/  HFMA2 R26, -RZ, RZ, 0, 1.1920928955078125e-07 ;  /* 0x00000002ff1a7431 */ /* 0x000fe200000001ff */
[----:B------:R-:W-:-:S05]  /*3760*/  MOV R24, R28 ;  /* 0x0000001c00187202 */ /* 0x000fca0000000f00 */
[----:B------:R-:W-:Y:S01]  /*3770*/  FADD.FTZ R28, R3, R24 ;  /* 0x00000018031c7221 */ /* 0x000fe20000010000 */
[----:B------:R-:W-:-:S04]  /*3780*/  IMAD.MOV.U32 R24, RZ, RZ, -0x1 ;  /* 0xffffffffff187424 */ /* 0x000fc800078e00ff */
[----:B------:R-:W-:-:S07]  /*3790*/  @P5 FSEL R3, R28, R3, !P4 ;  /* 0x000000031c035208 */ /* 0x000fce0006000000 */
[----:B------:R-:W-:Y:S05]  /*37a0*/  WARPSYNC.COLLECTIVE R24, `(.L_x_2302) ;  /* 0x0000000018087348 */ /* 0x000fea0003c00000 */
[----:B------:R0:W1:Y:S02]  /*37b0*/  SHFL.UP P0, R28, R27, R26, R25 ;  /* 0x0400001a1b1c7389 */ /* 0x0000640000000019 */
[----:B01----:R-:W-:Y:S05]  /*37c0*/  ENDCOLLECTIVE ;  /* 0x000000000000791b */ /* 0x003fea0003800000 */
.L_x_2302:
        /* <DEDUP_REMOVED lines=8> */
.L_x_2303:
[----:B------:R-:W-:Y:S01]  /*3850*/  MOV R27, R3 ;  /* 0x00000003001b7202 */ /* 0x000fe20000000f00 */
[----:B------:R-:W-:-:S05]  /*3860*/  FADD.FTZ R28, R4, R28 ;  /* 0x0000001c041c7221 */ /* 0x000fca0000010000 */
[----:B------:R-:W-:-:S07]  /*3870*/  @P5 FSEL R4, R28, R4, !P4 ;  /* 0x000000041c045208 */ /* 0x000fce0006000000 */
[----:B------:R-:W-:Y:S05]  /*3880*/  WARPSYNC.COLLECTIVE R24, `(.L_x_2304) ;  /* 0x0000000018087348 */ /* 0x000fea0003c00000 */
[----:B------:R0:W1:Y:S02]  /*3890*/  SHFL.UP P0, R28, R27, R26, R25 ;  /* 0x0400001a1b1c7389 */ /* 0x0000640000000019 */
[----:B01----:R-:W-:Y:S05]  /*38a0*/  ENDCOLLECTIVE ;  /* 0x000000000000791b */ /* 0x003fea0003800000 */
.L_x_2304:
        /* <DEDUP_REMOVED lines=9> */
.L_x_2305:
        /* <DEDUP_REMOVED lines=8> */
.L_x_2306:
[----:B------:R-:W-:Y:S01]  /*39c0*/  MOV R27, R3 ;  /* 0x00000003001b7202 */ /* 0x000fe20000000f00 */
[----:B------:R-:W-:-:S04]  /*39d0*/  IMAD.MOV.U32 R25, RZ, RZ, R28 ;  /* 0x000000ffff197224 */ /* 0x000fc800078e001c */
[----:B------:R-:W-:Y:S01]  /*39e0*/  FADD.FTZ R28, R4, R25 ;  /* 0x00000019041c7221 */ /* 0x000fe20000010000 */
[----:B------:R-:W-:-:S04]  /*39f0*/  HFMA2 R25, -RZ, RZ, 0, 0 ;  /* 0x00000000ff197431 */ /* 0x000fc800000001ff */
[----:B------:R-:W-:-:S07]  /*3a00*/  @P5 FSEL R4, R28, R4, !P4 ;  /* 0x000000041c045208 */ /* 0x000fce0006000000 */
[----:B------:R-:W-:Y:S05]  /*3a10*/  WARPSYNC.COLLECTIVE R24, `(.L_x_2307) ;  /* 0x0000000018087348 */ /* 0x000fea0003c00000 */
[----:B------:R0:W1:Y:S02]  /*3a20*/  SHFL.UP P0, R28, R27, R26, R25 ;  /* 0x0400001a1b1c7389 */ /* 0x0000640000000019 */
[----:B01----:R-:W-:Y:S05]  /*3a30*/  ENDCOLLECTIVE ;  /* 0x000000000000791b */ /* 0x003fea0003800000 */
.L_x_2307:
[----:B------:R-:W-:Y:S01]  /*3a40*/  IMAD.MOV.U32 R27, RZ, RZ, R29 ;  /* 0x000000ffff1b7224 */ /* 0x000fe200078e001d */
[----:B------:R-:W-:Y:S01]  /*3a50*/  MOV R26, 0x8 ;  /* 0x00000008001a7802 */ /* 0x000fe20000000f00 */
[----:B------:R-:W-:-:S05]  /*3a60*/  FADD.FTZ R28, R3, R28 ;  /* 0x0000001c031c7221 */ /* 0x000fca0000010000 */
[----:B------:R-:W-:-:S07]  /*3a70*/  @P5 FSEL R3, R28, R3, !P4 ;  /* 0x000000031c035208 */ /* 0x000fce0006000000 */
[----:B------:R-:W-:Y:S05]  /*3a80*/  WARPSYNC.COLLECTIVE R24, `(.L_x_2308) ;  /* 0x0000000018087348 */ /* 0x000fea0003c00000 */
[----:B------:R0:W1:Y:S02]  /*3a90*/  SHFL.UP P0, R28, R27, R26, R25 ;  /* 0x0400001a1b1c7389 */ /* 0x0000640000000019 */
[----:B01----:R-:W-:Y:S05]  /*3aa0*/  ENDCOLLECTIVE ;  /* 0x000000000000791b */ /* 0x003fea0003800000 */
.L_x_2308:
        /* <DEDUP_REMOVED lines=8> */
.L_x_2309:
        /* <DEDUP_REMOVED lines=8> */
.L_x_2310:
        /* <DEDUP_REMOVED lines=9> */
.L_x_2311:
[----:B------:R-:W-:Y:S01]  /*3c40*/  ISETP.NE.AND P5, PT, R29, RZ, PT ;  /* 0x000000ff1d00720c */ /* 0x000fe20003fa5270 */
[----:B------:R-:W-:Y:S01]  /*3c50*/  IMAD.MOV.U32 R27, RZ, RZ, R4 ;  /* 0x000000ffff1b7224 */ /* 0x000fe200078e0004 */
[----:B------:R-:W-:-:S11]  /*3c60*/  SEL R8, R28, RZ, P4 ;  /* 0x000000ff1c087207 */ /* 0x000fd60002000000 */
[----:B------:R-:W-:Y:S05]  /*3c70*/  WARPSYNC.COLLECTIVE R24, `(.L_x_2312) ;  /* 0x0000000018087348 */ /* 0x000fea0003c00000 */
[----:B------:R0:W1:Y:S02]  /*3c80*/  SHFL.UP P0, R28, R27, R26, R25 ;  /* 0x0400001a1b1c7389 */ /* 0x0000640000000019 */
[----:B01----:R-:W-:Y:S05]  /*3c90*/  ENDCOLLECTIVE ;  /* 0x000000000000791b */ /* 0x003fea0003800000 */
.L_x_2312:
        /* <DEDUP_REMOVED lines=9> */
.L_x_2313:
        /* <DEDUP_REMOVED lines=9> */
.L_x_2314:
[----:B------:R-:W-:Y:S01]  /*3dc0*/  IMAD.MOV.U32 R27, RZ, RZ, R4 ;  /* 0x000000ffff1b7224 */ /* 0x000fe200078e0004 */
[----:B------:R-:W-:-:S07]  /*3dd0*/  MOV R8, R28 ;  /* 0x0000001c00087202 */ /* 0x000fce0000000f00 */
[----:B------:R-:W-:Y:S05]  /*3de0*/  WARPSYNC.COLLECTIVE R24, `(.L_x_2315) ;  /* 0x0000000018087348 */ /* 0x000fea0003c00000 */
[----:B------:R0:W1:Y:S02]  /*3df0*/  SHFL.UP P0, R28, R27, R26, R25 ;  /* 0x0400001a1b1c7389 */ /* 0x0000640000000019 */
[----:B01----:R-:W-:Y:S05]  /*3e00*/  ENDCOLLECTIVE ;  /* 0x000000000000791b */ /* 0x003fea0003800000 */
.L_x_2315:
[----:B------:R-:W-:Y:S02]  /*3e10*/  MOV R27, R3 ;  /* 0x00000003001b7202 */ /* 0x000fe40000000f00 */
[----:B------:R-:W-:-:S07]  /*3e20*/  MOV R4, R28 ;  /* 0x0000001c00047202 */ /* 0x000fce0000000f00 */
[----:B------:R-:W-:Y:S05]  /*3e30*/  WARPSYNC.COLLECTIVE R24, `(.L_x_2316) ;  /* 0x0000000018087348 */ /* 0x000fea0003c00000 */
[----:B------:R0:W1:Y:S02]  /*3e40*/  SHFL.UP P0, R28, R27, R26, R25 ;  /* 0x0400001a1b1c7389 */ /* 0x0000640000000019 */
[----:B01----:R-:W-:Y:S05]  /*3e50*/  ENDCOLLECTIVE ;  /* 0x000000000000791b */ /* 0x003fea0003800000 */
.L_x_2316:
[----:B------:R-:W-:Y:S05]  /*3e60*/  BRA `(.L_x_2317) ;  /* 0xfffffff000547947 */ /* 0x000fea000383ffff */
.L_x_2318:
        /* <DEDUP_REMOVED lines=9> */
.L_x_3942:


//--------------------- .text._Z30group_norm_nhwc_bwd_sum_kernelI11Bf16IOBf16WLi192EEv26Group_norm_nhwc_bwd_params --------------------------
	.section	.text._Z30group_norm_nhwc_bwd_sum_kernelI11Bf16IOBf16WLi192EEv26Group_norm_nhwc_bwd_params,"ax",@progbits
	.align	128
        .global         _Z30group_norm_nhwc_bwd_sum_kernelI11Bf16IOBf16WLi192EEv26Group_norm_nhwc_bwd_params
        .type           _Z30group_norm_nhwc_bwd_sum_kernelI11Bf16IOBf16WLi192EEv26Group_norm_nhwc_bwd_params,@function
        .size           _Z30group_norm_nhwc_bwd_sum_kernelI11Bf16IOBf16WLi192EEv26Group_norm_nhwc_bwd_params,(.L_x_3943 - _Z30group_norm_nhwc_bwd_sum_kernelI11Bf16IOBf16WLi192EEv26Group_norm_nhwc_bwd_params)
        .other          _Z30group_norm_nhwc_bwd_sum_kernelI11Bf16IOBf16WLi192EEv26Group_norm_nhwc_bwd_params,@"STO_CUDA_ENTRY STV_DEFAULT"
_Z30group_norm_nhwc_bwd_sum_kernelI11Bf16IOBf16WLi192EEv26Group_norm_nhwc_bwd_params:
.text._Z30group_norm_nhwc_bwd_sum_kernelI11Bf16IOBf16WLi192EEv26Group_norm_nhwc_bwd_params:
        /* <DEDUP_REMOVED lines=31> */
[----:B------:R-:W0:Y:S01]  /*01f0*/  LDC R2, c[0x0][0x410] ;  /* 0x00010400ff027b82 */ /* 0x000e220000000800 */
[----:B------:R-:W-:-:S07]  /*0200*/  SHF.R.S32.HI R17, RZ, 0x1f, R16 ;  /* 0x0000001fff117819 */ /* 0x000fce0000011410 */
[----:B------:R-:W4:Y:S03]  /*0210*/  LDC R7, c[0x0][0x41c] ;  /* 0x00010700ff077b82 */ /* 0x000f260000000800 */
[----:B------:R-:W-:Y:S01]  /*0220*/  @P0 VIADD R5, R5, 0x1 ;  /* 0x0000000105050836 */ /* 0x000fe20000000000 */
        /* <DEDUP_REMOVED lines=9> */
[----:B------:R-:W-:Y:S01]  /*02c0*/  CS2R R26, SRZ ;  /* 0x00000000001a7805 */ /* 0x000fe2000001ff00 */
[----:B------:R-:W-:Y:S01]  /*02d0*/  IMAD.MOV.U32 R11, RZ, RZ, RZ ;  /* 0x000000ffff0b7224 */ /* 0x000fe200078e00ff */
[----:B------:R-:W-:-:S03]  /*02e0*/  ISETP.GE.AND.EX P0, PT, R17, UR11, PT, P0 ;  /* 0x0000000b11007c0c */ /* 0x000fc6000bf06300 */
[----:B0-----:R-:W0:Y:S02]  /*02f0*/  MUFU.RCP R2, R2 ;  /* 0x0000000200027308 */ /* 0x001e240000001000 */
[----:B0-----:R-:W-:Y:S02]  /*0300*/  VIADD R4, R2, 0xffffffe ;  /* 0x0ffffffe02047836 */ /* 0x001fe40000000000 */
[----:B------:R-:W-:-:S04]  /*0310*/  HFMA2 R2, -RZ, RZ, 0, 0 ;  /* 0x00000000ff027431 */ /* 0x000fc800000001ff */
[----:B------:R0:W1:Y:S02]  /*0320*/  F2I.FTZ.U32.TRUNC.NTZ R5, R4 ;  /* 0x0000000400057305 */ /* 0x000064000021f000 */
[----:B0-----:R-:W-:Y:S01]  /*0330*/  IMAD.MOV.U32 R4, RZ, RZ, RZ ;  /* 0x000000ffff047224 */ /* 0x001fe200078e00ff */
[----:B-1----:R-:W-:-:S05]  /*0340*/  IADD3 R6, PT, PT, RZ, -R5, RZ ;  /* 0x80000005ff067210 */ /* 0x002fca0007ffe0ff */
[----:B------:R-:W-:-:S04]  /*0350*/  IMAD R21, R6, R3, RZ ;  /* 0x0000000306157224 */ /* 0x000fc800078e02ff */
        /* <DEDUP_REMOVED lines=10> */
[----:B------:R-:W0:Y:S02]  /*0400*/  @P1 LDC.64 R10, c[0x0][0x3b0] ;  /* 0x0000ec00ff0a1b82 */ /* 0x000e240000000a00 */
[----:B0-----:R-:W-:-:S05]  /*0410*/  @P1 IADD3 R18, P3, PT, R19, R10, RZ ;  /* 0x0000000a13121210 */ /* 0x001fca0007f7e0ff */
[----:B------:R-:W-:Y:S02]  /*0420*/  @P1 IMAD.X R19, R2, 0x1, R11, P3 ;  /* 0x0000000102131824 */ /* 0x000fe400018e060b */
[----:B------:R-:W2:Y:S04]  /*0430*/  LDG.E.U16 R11, desc[UR6][R4.64] ;  /* 0x00000006040b7981 */ /* 0x000ea8000c1e1500 */
[----:B------:R-:W3:Y:S04]  /*0440*/  @P1 LDG.E.U16 R8, desc[UR6][R18.64] ;  /* 0x0000000612081981 */ /* 0x000ee8000c1e1500 */
[----:B------:R-:W4:Y:S04]  /*0450*/  @P1 LDG.E.U16 R6, desc[UR6][R18.64+0x2] ;  /* 0x0000020612061981 */ /* 0x000f28000c1e1500 */
[----:B------:R-:W5:Y:S01]  /*0460*/  LDG.E.U16 R2, desc[UR6][R4.64+0x2] ;  /* 0x0000020604027981 */ /* 0x000f62000c1e1500 */
[----:B--2---:R-:W-:-:S02]  /*0470*/  SHF.L.U32 R11, R11, 0x10, RZ ;  /* 0x000000100b0b7819 */ /* 0x004fc400000006ff */
[----:B---3--:R-:W-:Y:S01]  /*0480*/  @P1 SHF.L.U32 R26, R8, 0x10, RZ ;  /* 0x00000010081a1819 */ /* 0x008fe200000006ff */
[----:B----4-:R-:W-:Y:S02]  /*0490*/  @P1 IMAD.U32 R27, R6, 0x10000, RZ ;  /* 0x00010000061b1824 */ /* 0x010fe400078e00ff */
[----:B-----5:R-:W-:-:S07]  /*04a0*/  IMAD.U32 R2, R2, 0x10000, RZ ;  /* 0x0001000002027824 */ /* 0x020fce00078e00ff */
.L_x_2320:
[----:B------:R-:W-:Y:S05]  /*04b0*/  BSYNC.RECONVERGENT B0 ;  /* 0x0000000000007941 */ /* 0x000fea0003800200 */
.L_x_2319:
[----:B------:R-:W-:Y:S01]  /*04c0*/  IMAD.HI.U32 R6, R21, R0, RZ ;  /* 0x0000000015067227 */ /* 0x000fe200078e00ff */
[----:B------:R-:W0:Y:S01]  /*04d0*/  S2UR UR4, SR_CTAID.Y ;  /* 0x00000000000479c3 */ /* 0x000e220000002600 */
[----:B------:R-:W-:Y:S02]  /*04e0*/  FSETP.GTU.FTZ.AND P2, PT, R20, RZ, PT ;  /* 0x000000ff1400720b */ /* 0x000fe40003f5c000 */
[----:B------:R-:W-:Y:S02]  /*04f0*/  MOV R10, 0x3f800000 ;  /* 0x3f800000000a7802 */ /* 0x000fe40000000f00 */
[----:B------:R-:W-:-:S03]  /*0500*/  IADD3 R8, PT, PT, -R6, RZ, RZ ;  /* 0x000000ff06087210 */ /* 0x000fc60007ffe1ff */
[----:B------:R-:W1:Y:S02]  /*0510*/  LDC.64 R4, c[0x0][0x400] ;  /* 0x00010000ff047b82 */ /* 0x000e640000000a00 */
[----:B------:R-:W-:-:S05]  /*0520*/  IMAD R8, R3, R8, R0 ;  /* 0x0000000803087224 */ /* 0x000fca00078e0200 */
[----:B------:R-:W-:Y:S01]  /*0530*/  ISETP.GE.U32.AND P4, PT, R8, R3, PT ;  /* 0x000000030800720c */ /* 0x000fe20003f86070 */
[----:B------:R-:W2:Y:S01]  /*0540*/  @P2 LDC R13, c[0x0][0x3c0] ;  /* 0x0000f000ff0d2b82 */ /* 0x000ea20000000800 */
[----:B0-----:R-:W-:-:S11]  /*0550*/  IMAD R30, R7, UR4, RZ ;  /* 0x00000004071e7c24 */ /* 0x001fd6000f8e02ff */
[----:B------:R-:W-:Y:S01]  /*0560*/  @P4 IMAD.IADD R8, R8, 0x1, -R3 ;  /* 0x0000000108084824 */ /* 0x000fe200078e0a03 */
[----:B------:R-:W-:Y:S01]  /*0570*/  SHF.R.S32.HI R18, RZ, 0x1f, R30 ;  /* 0x0000001fff127819 */ /* 0x000fe2000001141e */
[----:B------:R-:W-:Y:S01]  /*0580*/  @P4 VIADD R6, R6, 0x1 ;  /* 0x0000000106064836 */ /* 0x000fe20000000000 */
[----:B------:R-:W-:Y:S02]  /*0590*/  IADD3 R29, P1, PT, R30, R7, RZ ;  /* 0x000000071e1d7210 */ /* 0x000fe40007f3e0ff */
[----:B------:R-:W-:Y:S02]  /*05a0*/  ISETP.GE.U32.AND P3, PT, R8, R3, PT ;  /* 0x000000030800720c */ /* 0x000fe40003f66070 */
[----:B------:R-:W-:Y:S02]  /*05b0*/  LEA.HI.X.SX32 R8, R7, R18, 0x1, P1 ;  /* 0x0000001207087211 */ /* 0x000fe400008f0eff */
[----:B-1----:R-:W-:Y:S02]  /*05c0*/  ISETP.LT.U32.AND P1, PT, R29, R4, PT ;  /* 0x000000041d00720c */ /* 0x002fe40003f21070 */
[----:B------:R-:W-:Y:S01]  /*05d0*/  ISETP.NE.U32.AND P4, PT, R3, RZ, PT ;  /* 0x000000ff0300720c */ /* 0x000fe20003f85070 */
[----:B--2---:R-:W-:Y:S01]  /*05e0*/  @P2 FADD.FTZ R13, R20, R13 ;  /* 0x0000000d140d2221 */ /* 0x004fe20000010000 */
[----:B------:R-:W-:Y:S01]  /*05f0*/  ISETP.LT.AND.EX P1, PT, R8, R5, PT, P1 ;  /* 0x000000050800720c */ /* 0x000fe20003f21310 */
[----:B------:R-:W-:-:S02]  /*0600*/  HFMA2 R3, -RZ, RZ, 0, 0 ;  /* 0x00000000ff037431 */ /* 0x000fc400000001ff */
[----:B------:R-:W-:Y:S01]  /*0610*/  IMAD.MOV.U32 R8, RZ, RZ, RZ ;  /* 0x000000ffff087224 */ /* 0x000fe200078e00ff */
[----:B------:R0:W1:Y:S01]  /*0620*/  @P2 MUFU.RSQ R10, R13 ;  /* 0x0000000d000a2308 */ /* 0x0000620000001400 */
[----:B------:R-:W-:Y:S02]  /*0630*/  SEL R29, R29, R4, P1 ;  /* 0x000000041d1d7207 */ /* 0x000fe40000800000 */
[----:B------:R-:W-:Y:S02]  /*0640*/  CS2R R4, SRZ ;  /* 0x0000000000047805 */ /* 0x000fe4000001ff00 */
[----:B------:R-:W-:Y:S02]  /*0650*/  @P3 IADD3 R6, PT, PT, R6, 0x1, RZ ;  /* 0x0000000106063810 */ /* 0x000fe40007ffe0ff */
[----:B------:R-:W-:Y:S02]  /*0660*/  ISETP.GT.AND P1, PT, R29, R30, PT ;  /* 0x0000001e1d00720c */ /* 0x000fe40003f24270 */
[----:B------:R-:W-:-:S02]  /*0670*/  SEL R9, R9, R6, !P4 ;  /* 0x0000000609097207 */ /* 0x000fc40006000000 */
[----:B------:R-:W-:-:S09]  /*0680*/  CS2R R6, SRZ ;  /* 0x0000000000067805 */ /* 0x000fd2000001ff00 */
        /* <DEDUP_REMOVED lines=8> */
[----:B------:R-:W-:Y:S01]  /*0710*/  IADD3 R28, PT, PT, -R30, R29, RZ ;  /* 0x0000001d1e1c7210 */ /* 0x000fe20007ffe1ff */
[----:B------:R-:W-:Y:S01]  /*0720*/  IMAD.MOV.U32 R3, RZ, RZ, RZ ;  /* 0x000000ffff037224 */ /* 0x000fe200078e00ff */
[----:B------:R-:W-:Y:S02]  /*0730*/  CS2R R6, SRZ ;  /* 0x0000000000067805 */ /* 0x000fe4000001ff00 */
[----:B------:R-:W-:Y:S02]  /*0740*/  MOV R8, RZ ;  /* 0x000000ff00087202 */ /* 0x000fe40000000f00 */
[----:B------:R-:W-:Y:S02]  /*0750*/  ISETP.GT.U32.AND P1, PT, R4, -0x4, PT ;  /* 0xfffffffc0400780c */ /* 0x000fe40003f24070 */
[----:B------:R-:W-:Y:S02]  /*0760*/  CS2R R4, SRZ ;  /* 0x0000000000047805 */ /* 0x000fe4000001ff00 */
[----:B------:R-:W-:-:S09]  /*0770*/  LOP3.LUT R29, R28, 0x3, RZ, 0xc0, !PT ;  /* 0x000000031c1d7812 */ /* 0x000fd200078ec0ff */
[----:B------:R-:W-:Y:S05]  /*0780*/  @P1 BRA `(.L_x_2323) ;  /* 0x0000000800f01947 */ /* 0x000fea0003800000 */
[----:B------:R-:W-:Y:S01]  /*0790*/  LOP3.LUT R26, R28, 0xfffffffc, RZ, 0xc0, !PT ;  /* 0xfffffffc1c1a7812 */ /* 0x000fe200078ec0ff */
[----:B------:R-:W-:Y:S02]  /*07a0*/  HFMA2 R3, -RZ, RZ, 0, 0 ;  /* 0x00000000ff037431 */ /* 0x000fe400000001ff */
[----:B------:R-:W-:Y:S02]  /*07b0*/  VIADD R27, R30, 0x1 ;  /* 0x000000011e1b7836 */ /* 0x000fe40000000000 */
[----:B------:R-:W-:-:S07]  /*07c0*/  IMAD.MOV R26, RZ, RZ, -R26 ;  /* 0x000000ffff1a7224 */ /* 0x000fce00078e0a1a */
.L_x_2324:
[----:B------:R-:W0:Y:S01]  /*07d0*/  @!P0 LDC.64 R18, c[0x0][0x3f8] ;  /* 0x0000fe00ff128b82 */ /* 0x000e220000000a00 */
[----:B------:R-:W-:Y:S01]  /*07e0*/  @!P0 IADD3 R33, PT, PT, R27, -0x1, RZ ;  /* 0xffffffff1b218810 */ /* 0x000fe20007ffe0ff */
[----:B------:R-:W-:-:S03]  /*07f0*/  @!P0 IMAD.MOV.U32 R30, RZ, RZ, R24 ;  /* 0x000000ffff1e8224 */ /* 0x000fc600078e0018 */
[----:B------:R-:W-:-:S03]  /*0800*/  @!P0 SHF.R.S32.HI R31, RZ, 0x1f, R33 ;  /* 0x0000001fff1f8819 */ /* 0x000fc60000011421 */
[----:B------:R-:W1:Y:S08]  /*0810*/  @!P0 LDC.64 R20, c[0x0][0x3a0] ;  /* 0x0000e800ff148b82 */ /* 0x000e700000000a00 */
[----:B------:R-:W2:Y:S01]  /*0820*/  @!P0 LDC.64 R22, c[0x0][0x398] ;  /* 0x0000e600ff168b82 */ /* 0x000ea20000000a00 */
[----:B0-----:R-:W-:Y:S01]  /*0830*/  @!P0 IMAD R32, R31, R18, RZ ;  /* 0x000000121f208224 */ /* 0x001fe200078e02ff */
[----:B------:R-:W-:-:S03]  /*0840*/  @!P0 MOV R31, R13 ;  /* 0x0000000d001f8202 */ /* 0x000fc60000000f00 */
[----:B------:R-:W-:-:S04]  /*0850*/  @!P0 IMAD.WIDE.U32 R30, R33, R18, R30 ;  /* 0x00000012211e8225 */ /* 0x000fc800078e001e */
[----:B------:R-:W-:Y:S02]  /*0860*/  @!P0 IMAD R33, R33, R19, R32 ;  /* 0x0000001321218224 */ /* 0x000fe400078e0220 */
[----:B------:R-:W-:-:S03]  /*0870*/  @!P0 IMAD.SHL.U32 R19, R30, 0x2, RZ ;  /* 0x000000021e138824 */ /* 0x000fc600078e00ff */
[----:B------:R-:W-:Y:S02]  /*0880*/  @!P0 IADD3 R31, PT, PT, R31, R33, RZ ;  /* 0x000000211f1f8210 */ /* 0x000fe40007ffe0ff */
[----:B-1----:R-:W-:Y:S02]  /*0890*/  @!P0 IADD3 R34, P1, PT, R19, R20, RZ ;  /* 0x0000001413228210 */ /* 0x002fe40007f3e0ff */
[----:B------:R-:W-:-:S05]  /*08a0*/  @!P0 SHF.L.U64.HI R18, R30, 0x1, R31 ;  /* 0x000000011e128819 */ /* 0x000fca000001021f */
[C---:B------:R-:W-:Y:S01]  /*08b0*/  @!P0 IMAD.X R35, R18.reuse, 0x1, R21, P1 ;  /* 0x0000000112238824 */ /* 0x040fe200008e0615 */
[----:B--2---:R-:W-:Y:S01]  /*08c0*/  @!P0 IADD3 R30, P1, PT, R19, R22, RZ ;  /* 0x00000016131e8210 */ /* 0x004fe20007f3e0ff */
[----:B------:R-:W0:Y:S03]  /*08d0*/  @!P0 LDC.64 R20, c[0x0][0x3a0] ;  /* 0x0000e800ff148b82 */ /* 0x000e260000000a00 */
[----:B------:R-:W2:Y:S01]  /*08e0*/  @!P0 LDG.E R32, desc[UR6][R34.64] ;  /* 0x0000000622208981 */ /* 0x000ea2000c1e1900 */
[----:B------:R-:W-:-:S04]  /*08f0*/  @!P0 IADD3.X R31, PT, PT, R18, R23, RZ, P1, !PT ;  /* 0x00000017121f8210 */ /* 0x000fc80000ffe4ff */
        /* <DEDUP_REMOVED lines=8> */
[----:B------:R-:W-:-:S04]  /*0980*/  @!P0 IMAD.WIDE.U32 R18, R27, R18, R30 ;  /* 0x000000121b128225 */ /* 0x000fc800078e001e */
[----:B------:R-:W-:Y:S01]  /*0990*/  @!P0 IMAD.IADD R35, R19, 0x1, R37 ;  /* 0x0000000113238824 */ /* 0x000fe200078e0225 */
[----:B------:R-:W-:-:S04]  /*09a0*/  @!P0 SHF.L.U32 R19, R18, 0x1, RZ ;  /* 0x0000000112138819 */ /* 0x000fc800000006ff */
[----:B------:R-:W-:Y:S02]  /*09b0*/  @!P0 SHF.L.U64.HI R18, R18, 0x1, R35 ;  /* 0x0000000112128819 */ /* 0x000fe40000010223 */
[----:B0-----:R-:W-:-:S05]  /*09c0*/  @!P0 IADD3 R30, P1, PT, R19, R20, RZ ;  /* 0x00000014131e8210 */ /* 0x001fca0007f3e0ff */
[----:B------:R-:W-:-:S05]  /*09d0*/  @!P0 IMAD.X R31, R18, 0x1, R21, P1 ;  /* 0x00000001121f8824 */ /* 0x000fca00008e0615 */
[----:B------:R0:W3:Y:S01]  /*09e0*/  @!P0 LDG.E R20, desc[UR6][R30.64] ;  /* 0x000000061e148981 */ /* 0x0000e2000c1e1900 */
[----:B-1----:R-:W-:-:S04]  /*09f0*/  @!P0 IADD3 R22, P1, PT, R19, R22, RZ ;  /* 0x0000001613168210 */ /* 0x002fc80007f3e0ff */
[----:B------:R-:W-:Y:S02]  /*0a00*/  @!P0 IADD3.X R23, PT, PT, R18, R23, RZ, P1, !PT ;  /* 0x0000001712178210 */ /* 0x000fe40000ffe4ff */
[----:B------:R-:W-:Y:S01]  /*0a10*/  PRMT R34, RZ, 0x7610, R34 ;  /* 0x00007610ff227816 */ /* 0x000fe20000000022 */
[----:B------:R-:W1:Y:S02]  /*0a20*/  @!P0 LDC.64 R18, c[0x0][0x3f8] ;  /* 0x0000fe00ff128b82 */ /* 0x000e640000000a00 */
[----:B------:R5:W3:Y:S01]  /*0a30*/  @!P0 LDG.E R21, desc[UR6][R22.64] ;  /* 0x0000000616158981 */ /* 0x000ae2000c1e1900 */
[----:B------:R-:W-:Y:S02]  /*0a40*/  PRMT R35, RZ, 0x7610, R35 ;  /* 0x00007610ff237816 */ /* 0x000fe40000000023 */
[----:B0-----:R-:W-:Y:S02]  /*0a50*/  PRMT R30, RZ, 0x7610, R30 ;  /* 0x00007610ff1e7816 */ /* 0x001fe4000000001e */
[----:B--2---:R-:W-:-:S02]  /*0a60*/  @!P0 PRMT R34, R32, 0x7610, R34 ;  /* 0x0000761020228816 */ /* 0x004fc40000000022 */
[----:B------:R-:W-:-:S03]  /*0a70*/  PRMT R32, RZ, 0x7610, R32 ;  /* 0x00007610ff207816 */ /* 0x000fc60000000020 */
[----:B------:R-:W-:Y:S01]  /*0a80*/  IMAD.U32 R37, R34, 0x10000, RZ ;  /* 0x0001000022257824 */ /* 0x000fe200078e00ff */
[----:B----4-:R-:W-:Y:S02]  /*0a90*/  @!P0 PRMT R35, R33, 0x7610, R35 ;  /* 0x0000761021238816 */ /* 0x010fe40000000023 */
[----:B------:R-:W-:Y:S01]  /*0aa0*/  @!P0 PRMT R32, R32, 0x7632, R32 ;  /* 0x0000763220208816 */ /* 0x000fe20000000020 */
[----:B------:R-:W-:Y:S01]  /*0ab0*/  FADD.FTZ R31, -R12, R37 ;  /* 0x000000250c1f7221 */ /* 0x000fe20000010100 */
[----:B------:R-:W-:Y:S01]  /*0ac0*/  SHF.L.U32 R34, R35, 0x10, RZ ;  /* 0x0000001023227819 */ /* 0x000fe200000006ff */
[----:B------:R-:W-:Y:S01]  /*0ad0*/  @!P0 VIADD R35, R27, 0x1 ;  /* 0x000000011b238836 */ /* 0x000fe20000000000 */
[----:B------:R-:W-:Y:S01]  /*0ae0*/  @!P0 PRMT R30, R33, 0x7632, R30 ;  /* 0x00007632211e8816 */ /* 0x000fe2000000001e */
[----:B------:R-:W-:Y:S02]  /*0af0*/  FMUL.FTZ R31, R31, R10 ;  /* 0x0000000a1f1f7220 */ /* 0x000fe40000410000 */
[----:B-----5:R-:W-:Y:S01]  /*0b00*/  FADD.FTZ R22, R34, R5 ;  /* 0x0000000522167221 */ /* 0x020fe20000010000 */
[----:B------:R-:W-:Y:S01]  /*0b10*/  SHF.L.U32 R5, R32, 0x10, RZ ;  /* 0x0000001020057819 */ /* 0x000fe200000006ff */
[C---:B------:R-:W-:Y:S01]  /*0b20*/  FFMA.FTZ R23, R34.reuse, R31, R7 ;  /* 0x0000001f22177223 */ /* 0x040fe20000010007 */
[----:B------:R-:W-:Y:S01]  /*0b30*/  FMUL.FTZ R34, R34, R11 ;  /* 0x0000000b22227220 */ /* 0x000fe20000410000 */
[----:B------:R-:W-:-:S03]  /*0b40*/  @!P0 SHF.R.S32.HI R7, RZ, 0x1f, R35 ;  /* 0x0000001fff078819 */ /* 0x000fc60000011423 */
[----:B------:R-:W-:Y:S01]  /*0b50*/  FFMA.FTZ R31, R31, R34, R4 ;  /* 0x000000221f1f7223 */ /* 0x000fe20000010004 */
[----:B------:R-:W-:Y:S01]  /*0b60*/  FADD.FTZ R34, R34, R3 ;  /* 0x0000000322227221 */ /* 0x000fe20000010000 */
[----:B------:R-:W-:Y:S01]  /*0b70*/  FADD.FTZ R3, -R12, R5 ;  /* 0x000000050c037221 */ /* 0x000fe20000010100 */
[----:B------:R-:W-:Y:S01]  /*0b80*/  @!P0 MOV R5, R13 ;  /* 0x0000000d00058202 */ /* 0x000fe20000000f00 */
[----:B------:R-:W-:Y:S02]  /*0b90*/  @!P0 IMAD.MOV.U32 R4, RZ, RZ, R24 ;  /* 0x000000ffff048224 */ /* 0x000fe400078e0018 */
[-C--:B-1----:R-:W-:Y:S02]  /*0ba0*/  @!P0 IMAD R36, R7, R18.reuse, RZ ;  /* 0x0000001207248224 */ /* 0x082fe400078e02ff */
[----:B------:R-:W-:-:S04]  /*0bb0*/  @!P0 IMAD.WIDE.U32 R32, R35, R18, R4 ;  /* 0x0000001223208225 */ /* 0x000fc800078e0004 */
[----:B------:R-:W-:Y:S01]  /*0bc0*/  FMUL.FTZ R18, R3, R10 ;  /* 0x0000000a03127220 */ /* 0x000fe20000410000 */
[----:B------:R-:W0:Y:S01]  /*0bd0*/  @!P0 LDC.64 R4, c[0x0][0x3a0] ;  /* 0x0000e800ff048b82 */ /* 0x000e220000000a00 */
[----:B------:R-:W-:Y:S02]  /*0be0*/  IMAD.U32 R7, R30, 0x10000, RZ ;  /* 0x000100001e077824 */ /* 0x000fe400078e00ff */
[----:B------:R-:W-:Y:S02]  /*0bf0*/  @!P0 IMAD R19, R35, R19, R36 ;  /* 0x0000001323138224 */ /* 0x000fe400078e0224 */
[C---:B------:R-:W-:Y:S01]  /*0c00*/  FADD.FTZ R3, R7.reuse, R6 ;  /* 0x0000000607037221 */ /* 0x040fe20000010000 */
[C---:B------:R-:W-:Y:S01]  /*0c10*/  FFMA.FTZ R30, R7.reuse, R18, R8 ;  /* 0x00000012071e7223 */ /* 0x040fe20000010008 */
[----:B------:R-:W-:Y:S01]  /*0c20*/  FMUL.FTZ R35, R7, R2 ;  /* 0x0000000207237220 */ /* 0x000fe20000410000 */
[----:B------:R-:W-:Y:S01]  /*0c30*/  @!P0 IADD3 R19, PT, PT, R33, R19, RZ ;  /* 0x0000001321138210 */ /* 0x000fe20007ffe0ff */
[----:B------:R-:W1:Y:S01]  /*0c40*/  @!P0 LDC.64 R6, c[0x0][0x398] ;  /* 0x0000e600ff068b82 */ /* 0x000e620000000a00 */
[----:B------:R-:W-:-:S02]  /*0c50*/  @!P0 IMAD.SHL.U32 R37, R32, 0x2, RZ ;  /* 0x0000000220258824 */ /* 0x000fc400078e00ff */
[----:B------:R-:W-:Y:S01]  /*0c60*/  FADD.FTZ R8, R35, R34 ;  /* 0x0000002223087221 */ /* 0x000fe20000010000 */
[----:B------:R-:W-:Y:S01]  /*0c70*/  FFMA.FTZ R31, R18, R35, R31 ;  /* 0x00000023121f7223 */ /* 0x000fe2000001001f */
[----:B------:R-:W-:Y:S02]  /*0c80*/  @!P0 SHF.L.U64.HI R34, R32, 0x1, R19 ;  /* 0x0000000120228819 */ /* 0x000fe40000010213 */
[----:B------:R-:W-:Y:S01]  /*0c90*/  PRMT R32, RZ, 0x7610, R32 ;  /* 0x00007610ff207816 */ /* 0x000fe20000000020 */
[----:B------:R-:W2:Y:S01]  /*0ca0*/  @!P0 LDC.64 R18, c[0x0][0x3f8] ;  /* 0x0000fe00ff128b82 */ /* 0x000ea20000000a00 */
[----:B------:R-:W-:Y:S02]  /*0cb0*/  PRMT R33, RZ, 0x7610, R33 ;  /* 0x00007610ff217816 */ /* 0x000fe40000000021 */
[----:B------:R-:W-:Y:S02]  /*0cc0*/  PRMT R35, RZ, 0x7610, R35 ;  /* 0x00007610ff237816 */ /* 0x000fe40000000023 */
[----:B0-----:R-:W-:-:S02]  /*0cd0*/  @!P0 IADD3 R4, P1, PT, R37, R4, RZ ;  /* 0x0000000425048210 */ /* 0x001fc40007f3e0ff */
[C---:B---3--:R-:W-:Y:S02]  /*0ce0*/  @!P0 PRMT R32, R20.reuse, 0x7610, R32 ;  /* 0x0000761014208816 */ /* 0x048fe40000000020 */
[----:B------:R-:W-:Y:S02]  /*0cf0*/  @!P0 PRMT R33, R20, 0x7632, R33 ;  /* 0x0000763214218816 */ /* 0x000fe40000000021 */
[----:B------:R-:W-:Y:S02]  /*0d00*/  @!P0 IADD3.X R5, PT, PT, R34, R5, RZ, P1, !PT ;  /* 0x0000000522058210 */ /* 0x000fe40000ffe4ff */
[----:B------:R-:W-:Y:S02]  /*0d10*/  PRMT R20, RZ, 0x7610, R20 ;  /* 0x00007610ff147816 */ /* 0x000fe40000000014 */
[----:B-1----:R-:W-:Y:S02]  /*0d20*/  @!P0 IADD3 R36, P2, PT, R37, R6, RZ ;  /* 0x0000000625248210 */ /* 0x002fe40007f5e0ff */
[----:B------:R-:W-:-:S02]  /*0d30*/  @!P0 PRMT R20, R21, 0x7610, R20 ;  /* 0x0000761015148816 */ /* 0x000fc40000000014 */
[----:B------:R-:W-:Y:S01]  /*0d40*/  @!P0 PRMT R35, R21, 0x7632, R35 ;  /* 0x0000763215238816 */ /* 0x000fe20000000023 */
[----:B------:R-:W-:Y:S01]  /*0d50*/  @!P0 IMAD.X R37, R34, 0x1, R7, P2 ;  /* 0x0000000122258824 */ /* 0x000fe200010e0607 */
[----:B------:R-:W-:Y:S01]  /*0d60*/  @!P0 IADD3 R7, PT, PT, R27, 0x2, RZ ;  /* 0x000000021b078810 */ /* 0x000fe20007ffe0ff */
[----:B------:R0:W3:Y:S03]  /*0d70*/  @!P0 LDG.E R21, desc[UR6][R4.64] ;  /* 0x0000000604158981 */ /* 0x0000e6000c1e1900 */
[----:B------:R-:W-:Y:S01]  /*0d80*/  @!P0 SHF.R.S32.HI R6, RZ, 0x1f, R7 ;  /* 0x0000001fff068819 */ /* 0x000fe20000011407 */
[----:B------:R-:W4:Y:S04]  /*0d90*/  @!P0 LDG.E R36, desc[UR6][R36.64] ;  /* 0x0000000624248981 */ /* 0x000f28000c1e1900 */
[----:B--2---:R-:W-:Y:S01]  /*0da0*/  @!P0 IMAD R6, R6, R18, RZ ;  /* 0x0000001206068224 */ /* 0x004fe200078e02ff */
[----:B0-----:R-:W-:Y:S01]  /*0db0*/  @!P0 MOV R5, R13 ;  /* 0x0000000d00058202 */ /* 0x001fe20000000f00 */
[----:B------:R-:W-:-:S02]  /*0dc0*/  @!P0 IMAD.MOV.U32 R4, RZ, RZ, R24 ;  /* 0x000000ffff048224 */ /* 0x000fc400078e0018 */
[C---:B------:R-:W-:Y:S02]  /*0dd0*/  @!P0 IMAD R19, R7.reuse, R19, R6 ;  /* 0x0000001307138224 */ /* 0x040fe400078e0206 */
[----:B------:R-:W-:Y:S02]  /*0de0*/  @!P0 IMAD.WIDE.U32 R6, R7, R18, R4 ;  /* 0x0000001207068225 */ /* 0x000fe400078e0004 */
[----:B------:R-:W0:Y:S02]  /*0df0*/  @!P0 LDC.64 R4, c[0x0][0x3a0] ;  /* 0x0000e800ff048b82 */ /* 0x000e240000000a00 */
[----:B------:R-:W-:-:S05]  /*0e00*/  @!P0 IMAD.IADD R19, R7, 0x1, R19 ;  /* 0x0000000107138824 */ /* 0x000fca00078e0213 */
[C---:B------:R-:W-:Y:S02]  /*0e10*/  @!P0 SHF.L.U64.HI R18, R6.reuse, 0x1, R19 ;  /* 0x0000000106128819 */ /* 0x040fe40000010213 */
[----:B------:R-:W-:Y:S02]  /*0e20*/  @!P0 SHF.L.U32 R19, R6, 0x1, RZ ;  /* 0x0000000106138819 */ /* 0x000fe400000006ff */
[----:B------:R-:W1:Y:S02]  /*0e30*/  @!P0 LDC.64 R6, c[0x0][0x398] ;  /* 0x0000e600ff068b82 */ /* 0x000e640000000a00 */
[----:B0-----:R-:W-:-:S05]  /*0e40*/  @!P0 IADD3 R4, P1, PT, R19, R4, RZ ;  /* 0x0000000413048210 */ /* 0x001fca0007f3e0ff */
[----:B------:R-:W-:-:S05]  /*0e50*/  @!P0 IMAD.X R5, R18, 0x1, R5, P1 ;  /* 0x0000000112058824 */ /* 0x000fca00008e0605 */
[----:B------:R0:W2:Y:S01]  /*0e60*/  @!P0 LDG.E R4, desc[UR6][R4.64] ;  /* 0x0000000604048981 */ /* 0x0000a2000c1e1900 */
[----:B-1----:R-:W-:-:S04]  /*0e70*/  @!P0 IADD3 R6, P1, PT, R19, R6, RZ ;  /* 0x0000000613068210 */ /* 0x002fc80007f3e0ff */
[----:B------:R-:W-:-:S05]  /*0e80*/  @!P0 IADD3.X R7, PT, PT, R18, R7, RZ, P1, !PT ;  /* 0x0000000712078210 */ /* 0x000fca0000ffe4ff */
[----:B------:R1:W5:Y:S01]  /*0e90*/  @!P0 LDG.E R6, desc[UR6][R6.64] ;  /* 0x0000000606068981 */ /* 0x000362000c1e1900 */
[----:B------:R-:W-:Y:S01]  /*0ea0*/  IMAD.U32 R19, R32, 0x10000, RZ ;  /* 0x0001000020137824 */ /* 0x000fe200078e00ff */
[----:B------:R-:W-:Y:S01]  /*0eb0*/  SHF.L.U32 R33, R33, 0x10, RZ ;  /* 0x0000001021217819 */ /* 0x000fe200000006ff */
[----:B------:R-:W-:Y:S02]  /*0ec0*/  IMAD.U32 R20, R20, 0x10000, RZ ;  /* 0x0001000014147824 */ /* 0x000fe400078e00ff */
[----:B------:R-:W-:Y:S01]  /*0ed0*/  FADD.FTZ R19, -R12, R19 ;  /* 0x000000130c137221 */ /* 0x000fe20000010100 */
[----:B------:R-:W-:Y:S01]  /*0ee0*/  SHF.L.U32 R35, R35, 0x10, RZ ;  /* 0x0000001023237819 */ /* 0x000fe200000006ff */
[----:B0-----:R-:W-:Y:S02]  /*0ef0*/  FMUL.FTZ R5, R20, R11 ;  /* 0x0000000b14057220 */ /* 0x001fe40000410000 */
[----:B------:R-:W-:Y:S01]  /*0f00*/  FMUL.FTZ R18, R19, R10 ;  /* 0x0000000a13127220 */ /* 0x000fe20000410000 */
[----:B------:R-:W-:Y:S01]  /*0f10*/  FADD.FTZ R33, -R12, R33 ;  /* 0x000000210c217221 */ /* 0x000fe20000010100 */
[----:B-1----:R-:W-:Y:S01]  /*0f20*/  PRMT R7, RZ, 0x7610, R7 ;  /* 0x00007610ff077816 */ /* 0x002fe20000000007 */
[----:B------:R-:W-:Y:S01]  /*0f30*/  FADD.FTZ R22, R22, R20 ;  /* 0x0000001416167221 */ /* 0x000fe20000010000 */
[----:B------:R-:W-:Y:S01]  /*0f40*/  FFMA.FTZ R23, R20, R18, R23 ;  /* 0x0000001214177223 */ /* 0x000fe20000010017 */
[----:B------:R-:W-:Y:S01]  /*0f50*/  FFMA.FTZ R20, R18, R5, R31 ;  /* 0x0000000512147223 */ /* 0x000fe2000001001f */
[----:B------:R-:W-:Y:S01]  /*0f60*/  FMUL.FTZ R33, R33, R10 ;  /* 0x0000000a21217220 */ /* 0x000fe20000410000 */
[----:B------:R-:W-:Y:S01]  /*0f70*/  FMUL.FTZ R18, R35, R2 ;  /* 0x0000000223127220 */ /* 0x000fe20000410000 */
[----:B------:R-:W-:Y:S01]  /*0f80*/  FADD.FTZ R19, R8, R5 ;  /* 0x0000000508137221 */ /* 0x000fe20000010000 */
[----:B------:R-:W-:-:S02]  /*0f90*/  PRMT R8, RZ, 0x7610, R8 ;  /* 0x00007610ff087816 */ /* 0x000fc40000000008 */
[--C-:B------:R-:W-:Y:S01]  /*0fa0*/  FFMA.FTZ R5, R33, R18, R20.reuse ;  /* 0x0000001221057223 */ /* 0x100fe20000010014 */
[----:B------:R-:W-:Y:S01]  /*0fb0*/  PRMT R20, RZ, 0x7610, R20 ;  /* 0x00007610ff147816 */ /* 0x000fe20000000014 */
[--C-:B------:R-:W-:Y:S01]  /*0fc0*/  FADD.FTZ R18, R18, R19.reuse ;  /* 0x0000001312127221 */ /* 0x100fe20000010000 */
[----:B------:R-:W-:Y:S01]  /*0fd0*/  PRMT R19, RZ, 0x7610, R19 ;  /* 0x00007610ff137816 */ /* 0x000fe20000000013 */
[----:B------:R-:W-:Y:S01]  /*0fe0*/  FADD.FTZ R3, R3, R35 ;  /* 0x0000002303037221 */ /* 0x000fe20000010000 */
[----:B------:R-:W-:Y:S01]  /*0ff0*/  FFMA.FTZ R30, R35, R33, R30 ;  /* 0x00000021231e7223 */ /* 0x000fe2000001001e */
[----:B------:R-:W-:-:S04]  /*1000*/  IADD3 R26, PT, PT, R26, 0x4, RZ ;  /* 0x000000041a1a7810 */ /* 0x000fc80007ffe0ff */
[----:B------:R-:W-:Y:S02]  /*1010*/  ISETP.NE.AND P1, PT, R26, RZ, PT ;  /* 0x000000ff1a00720c */ /* 0x000fe40003f25270 */
[----:B------:R-:W-:Y:S02]  /*1020*/  IADD3 R27, PT, PT, R27, 0x4, RZ ;  /* 0x000000041b1b7810 */ /* 0x000fe40007ffe0ff */
[C---:B---3--:R-:W-:Y:S02]  /*1030*/  @!P0 PRMT R7, R21.reuse, 0x7610, R7 ;  /* 0x0000761015078816 */ /* 0x048fe40000000007 */
[----:B------:R-:W-:-:S03]  /*1040*/  @!P0 PRMT R20, R21, 0x7632, R20 ;  /* 0x0000763215148816 */ /* 0x000fc60000000014 */
[----:B------:R-:W-:Y:S01]  /*1050*/  IMAD.U32 R7, R7, 0x10000, RZ ;  /* 0x0001000007077824 */ /* 0x000fe200078e00ff */
[----:B----4-:R-:W-:-:S03]  /*1060*/  @!P0 PRMT R8, R36, 0x7610, R8 ;  /* 0x0000761024088816 */ /* 0x010fc60000000008 */
[--C-:B------:R-:W-:Y:S01]  /*1070*/  FADD.FTZ R21, -R12, R7.reuse ;  /* 0x000000070c157221 */ /* 0x100fe20000010100 */
[----:B------:R-:W-:Y:S02]  /*1080*/  SHF.L.U32 R32, R8, 0x10, RZ ;  /* 0x0000001008207819 */ /* 0x000fe400000006ff */
[----:B------:R-:W-:Y:S01]  /*1090*/  PRMT R7, RZ, 0x7610, R7 ;  /* 0x00007610ff077816 */ /* 0x000fe20000000007 */
[----:B------:R-:W-:Y:S01]  /*10a0*/  FMUL.FTZ R8, R21, R10 ;  /* 0x0000000a15087220 */ /* 0x000fe20000410000 */
[----:B------:R-:W-:Y:S02]  /*10b0*/  IMAD.U32 R21, R20, 0x10000, RZ ;  /* 0x0001000014157824 */ /* 0x000fe400078e00ff */
[----:B------:R-:W-:Y:S01]  /*10c0*/  FMUL.FTZ R31, R32, R11 ;  /* 0x0000000b201f7220 */ /* 0x000fe20000410000 */
[----:B------:R-:W-:Y:S01]  /*10d0*/  @!P0 PRMT R7, R36, 0x7632, R7 ;  /* 0x0000763224078816 */ /* 0x000fe20000000007 */
[----:B------:R-:W-:Y:S01]  /*10e0*/  FFMA.FTZ R23, R32, R8, R23 ;  /* 0x0000000820177223 */ /* 0x000fe20000010017 */
[----:B------:R-:W-:Y:S01]  /*10f0*/  FADD.FTZ R21, -R12, R21 ;  /* 0x000000150c157221 */ /* 0x000fe20000010100 */
[----:B------:R-:W-:Y:S01]  /*1100*/  PRMT R20, RZ, 0x7610, R20 ;  /* 0x00007610ff147816 */ /* 0x000fe20000000014 */
[--C-:B------:R-:W-:Y:S01]  /*1110*/  FFMA.FTZ R8, R8, R31, R5.reuse ;  /* 0x0000001f08087223 */ /* 0x100fe20000010005 */
[----:B------:R-:W-:Y:S01]  /*1120*/  SHF.L.U32 R7, R7, 0x10, RZ ;  /* 0x0000001007077819 */ /* 0x000fe200000006ff */
[----:B------:R-:W-:Y:S01]  /*1130*/  FMUL.FTZ R21, R21, R10 ;  /* 0x0000000a15157220 */ /* 0x000fe20000410000 */
[----:B------:R-:W-:Y:S01]  /*1140*/  PRMT R5, RZ, 0x7610, R5 ;  /* 0x00007610ff057816 */ /* 0x000fe20000000005 */
[----:B------:R-:W-:-:S02]  /*1150*/  FADD.FTZ R18, R18, R31 ;  /* 0x0000001f12127221 */ /* 0x000fc40000010000 */
[----:B------:R-:W-:Y:S01]  /*1160*/  FADD.FTZ R3, R3, R7 ;  /* 0x0000000703037221 */ /* 0x000fe20000010000 */
[C---:B------:R-:W-:Y:S01]  /*1170*/  FFMA.FTZ R30, R7.reuse, R21, R30 ;  /* 0x00000015071e7223 */ /* 0x040fe2000001001e */
[----:B------:R-:W-:-:S04]  /*1180*/  FMUL.FTZ R7, R7, R2 ;  /* 0x0000000207077220 */ /* 0x000fc80000410000 */
[----:B------:R-:W-:Y:S01]  /*1190*/  FADD.FTZ R18, R7, R18 ;  /* 0x0000001207127221 */ /* 0x000fe20000010000 */
[----:B------:R-:W-:Y:S01]  /*11a0*/  FFMA.FTZ R8, R21, R7, R8 ;  /* 0x0000000715087223 */ /* 0x000fe20000010008 */
[----:B--2---:R-:W-:Y:S02]  /*11b0*/  @!P0 PRMT R19, R4, 0x7610, R19 ;  /* 0x0000761004138816 */ /* 0x004fe40000000013 */
[----:B------:R-:W-:-:S03]  /*11c0*/  PRMT R4, RZ, 0x7610, R4 ;  /* 0x00007610ff047816 */ /* 0x000fc60000000004 */
[----:B------:R-:W-:Y:S01]  /*11d0*/  IMAD.U32 R19, R19, 0x10000, RZ ;  /* 0x0001000013137824 */ /* 0x000fe200078e00ff */
[----:B------:R-:W-:-:S03]  /*11e0*/  @!P0 PRMT R5, R4, 0x7632, R5 ;  /* 0x0000763204058816 */ /* 0x000fc60000000005 */
[----:B------:R-:W-:Y:S01]  /*11f0*/  FADD.FTZ R19, -R12, R19 ;  /* 0x000000130c137221 */ /* 0x000fe20000010100 */
[C---:B-----5:R-:W-:Y:S02]  /*1200*/  @!P0 PRMT R20, R6.reuse, 0x7610, R20 ;  /* 0x0000761006148816 */ /* 0x060fe40000000014 */
[----:B------:R-:W-:Y:S01]  /*1210*/  @!P0 PRMT R4, R6, 0x7632, R4 ;  /* 0x0000763206048816 */ /* 0x000fe20000000004 */
[----:B------:R-:W-:Y:S01]  /*1220*/  FMUL.FTZ R31, R19, R10 ;  /* 0x0000000a131f7220 */ /* 0x000fe20000410000 */
[----:B------:R-:W-:Y:S01]  /*1230*/  SHF.L.U32 R5, R5, 0x10, RZ ;  /* 0x0000001005057819 */ /* 0x000fe200000006ff */
[----:B------:R-:W-:Y:S02]  /*1240*/  IMAD.U32 R20, R20, 0x10000, RZ ;  /* 0x0001000014147824 */ /* 0x000fe400078e00ff */
[----:B------:R-:W-:Y:S02]  /*1250*/  IMAD.U32 R19, R4, 0x10000, RZ ;  /* 0x0001000004137824 */ /* 0x000fe400078e00ff */
[C---:B------:R-:W-:Y:S01]  /*1260*/  FFMA.FTZ R7, R20.reuse, R31, R23 ;  /* 0x0000001f14077223 */ /* 0x040fe20000010017 */
[----:B------:R-:W-:Y:S01]  /*1270*/  FMUL.FTZ R23, R20, R11 ;  /* 0x0000000b14177220 */ /* 0x000fe20000410000 */
[----:B------:R-:W-:Y:S01]  /*1280*/  FADD.FTZ R21, -R12, R5 ;  /* 0x000000050c157221 */ /* 0x000fe20000010100 */
[----:B------:R-:W-:Y:S01]  /*1290*/  FMUL.FTZ R4, R19, R2 ;  /* 0x0000000213047220 */ /* 0x000fe20000410000 */
[----:B------:R-:W-:Y:S01]  /*12a0*/  FADD.FTZ R22, R22, R32 ;  /* 0x0000002016167221 */ /* 0x000fe20000010000 */
[----:B------:R-:W-:Y:S01]  /*12b0*/  FADD.FTZ R33, R18, R23 ;  /* 0x0000001712217221 */ /* 0x000fe20000010000 */
[----:B------:R-:W-:Y:S01]  /*12c0*/  FMUL.FTZ R21, R21, R10 ;  /* 0x0000000a15157220 */ /* 0x000fe20000410000 */
[----:B------:R-:W-:Y:S01]  /*12d0*/  FFMA.FTZ R18, R31, R23, R8 ;  /* 0x000000171f127223 */ /* 0x000fe20000010008 */
[----:B------:R-:W-:Y:S01]  /*12e0*/  FADD.FTZ R6, R3, R19 ;  /* 0x0000001303067221 */ /* 0x000fe20000010000 */
[----:B------:R-:W-:Y:S01]  /*12f0*/  FADD.FTZ R3, R4, R33 ;  /* 0x0000002104037221 */ /* 0x000fe20000010000 */
[----:B------:R-:W-:Y:S01]  /*1300*/  FADD.FTZ R5, R22, R20 ;  /* 0x0000001416057221 */ /* 0x000fe20000010000 */
[----:B------:R-:W-:Y:S01]  /*1310*/  FFMA.FTZ R8, R19, R21, R30 ;  /* 0x0000001513087223 */ /* 0x000fe2000001001e */
[----:B------:R-:W-:Y:S01]  /*1320*/  FFMA.FTZ R4, R21, R4, R18 ;  /* 0x0000000415047223 */ /* 0x000fe20000010012 */
[----:B------:R-:W-:Y:S06]  /*1330*/  @P1 BRA `(.L_x_2324) ;  /* 0xfffffff400241947 */ /* 0x000fec000383ffff */
[----:B------:R-:W-:-:S07]  /*1340*/  VIADD R30, R27, 0xffffffff ;  /* 0xffffffff1b1e7836 */ /* 0x000fce0000000000 */
.L_x_2323:
        /* <DEDUP_REMOVED lines=15> */
[----:B------:R-:W1:Y:S02]  /*1440*/  @!P0 LDC.64 R18, c[0x0][0x398] ;  /* 0x0000e600ff128b82 */ /* 0x000e640000000a00 */
[----:B------:R-:W-:-:S02]  /*1450*/  @!P0 IMAD R29, R30, UR11, R27 ;  /* 0x0000000b1e1d8c24 */ /* 0x000fc4000f8e021b */
[----:B------:R-:W-:-:S04]  /*1460*/  @!P0 IMAD.WIDE.U32 R20, R30, UR10, R20 ;  /* 0x0000000a1e148c25 */ /* 0x000fc8000f8e0014 */
[----:B------:R-:W-:Y:S01]  /*1470*/  @!P0 IMAD.IADD R21, R21, 0x1, R29 ;  /* 0x0000000115158824 */ /* 0x000fe200078e021d */
[----:B------:R-:W-:-:S04]  /*1480*/  @!P0 SHF.L.U32 R27, R20, 0x1, RZ ;  /* 0x00000001141b8819 */ /* 0x000fc800000006ff */
[----:B------:R-:W-:Y:S02]  /*1490*/  @!P0 SHF.L.U64.HI R28, R20, 0x1, R21 ;  /* 0x00000001141c8819 */ /* 0x000fe40000010215 */
[----:B------:R-:W2:Y:S01]  /*14a0*/  @!P0 LDC.64 R20, c[0x0][0x3a0] ;  /* 0x0000e800ff148b82 */ /* 0x000ea20000000a00 */
[C---:B0-----:R-:W-:Y:S02]  /*14b0*/  @!P0 IADD3 R26, P2, PT, R27.reuse, R22, RZ ;  /* 0x000000161b1a8210 */ /* 0x041fe40007f5e0ff */
[----:B-1----:R-:W-:Y:S02]  /*14c0*/  @!P0 IADD3 R18, P3, PT, R27, R18, RZ ;  /* 0x000000121b128210 */ /* 0x002fe40007f7e0ff */
[C---:B------:R-:W-:Y:S02]  /*14d0*/  @!P0 IADD3.X R27, PT, PT, R28.reuse, R23, RZ, P2, !PT ;  /* 0x000000171c1b8210 */ /* 0x040fe400017fe4ff */
[----:B------:R-:W-:Y:S01]  /*14e0*/  @!P0 IADD3.X R19, PT, PT, R28, R19, RZ, P3, !PT ;  /* 0x000000131c138210 */ /* 0x000fe20001ffe4ff */
[----:B------:R-:W0:Y:S01]  /*14f0*/  @!P0 LDC.64 R22, c[0x0][0x398] ;  /* 0x0000e600ff168b82 */ /* 0x000e220000000a00 */
[----:B------:R-:W-:Y:S01]  /*1500*/  @!P0 SHF.R.S32.HI R28, RZ, 0x1f, R33 ;  /* 0x0000001fff1c8819 */ /* 0x000fe20000011421 */
[----:B------:R-:W3:Y:S04]  /*1510*/  @!P0 LDG.E R26, desc[UR6][R26.64] ;  /* 0x000000061a1a8981 */ /* 0x000ee8000c1e1900 */
[----:B------:R1:W4:Y:S01]  /*1520*/  @!P0 LDG.E R31, desc[UR6][R18.64] ;  /* 0x00000006121f8981 */ /* 0x000322000c1e1900 */
[----:B------:R-:W-:Y:S01]  /*1530*/  @!P0 IMAD R32, R28, UR10, RZ ;  /* 0x0000000a1c208c24 */ /* 0x000fe2000f8e02ff */
[----:B-1----:R-:W-:Y:S01]  /*1540*/  @!P0 MOV R19, R13 ;  /* 0x0000000d00138202 */ /* 0x002fe20000000f00 */
[----:B------:R-:W-:-:S04]  /*1550*/  @!P0 IMAD.MOV.U32 R18, RZ, RZ, R24 ;  /* 0x000000ffff128224 */ /* 0x000fc800078e0018 */
[----:B------:R-:W-:-:S04]  /*1560*/  @!P0 IMAD.WIDE.U32 R28, R33, UR10, R18 ;  /* 0x0000000a211c8c25 */ /* 0x000fc8000f8e0012 */
[----:B------:R-:W-:-:S04]  /*1570*/  @!P0 IMAD R33, R33, UR11, R32 ;  /* 0x0000000b21218c24 */ /* 0x000fc8000f8e0220 */
[----:B------:R-:W-:Y:S01]  /*1580*/  @!P0 IMAD.IADD R33, R29, 0x1, R33 ;  /* 0x000000011d218824 */ /* 0x000fe200078e0221 */
[----:B------:R-:W-:-:S04]  /*1590*/  @!P0 SHF.L.U32 R29, R28, 0x1, RZ ;  /* 0x000000011c1d8819 */ /* 0x000fc800000006ff */
[----:B------:R-:W-:Y:S02]  /*15a0*/  @!P0 SHF.L.U64.HI R28, R28, 0x1, R33 ;  /* 0x000000011c1c8819 */ /* 0x000fe40000010221 */
[C---:B--2---:R-:W-:Y:S02]  /*15b0*/  @!P0 IADD3 R20, P2, PT, R29.reuse, R20, RZ ;  /* 0x000000141d148210 */ /* 0x044fe40007f5e0ff */
[----:B0-----:R-:W-:-:S03]  /*15c0*/  @!P0 IADD3 R22, P3, PT, R29, R22, RZ ;  /* 0x000000161d168210 */ /* 0x001fc60007f7e0ff */
[C---:B------:R-:W-:Y:S01]  /*15d0*/  @!P0 IMAD.X R21, R28.reuse, 0x1, R21, P2 ;  /* 0x000000011c158824 */ /* 0x040fe200010e0615 */
[----:B------:R-:W-:-:S04]  /*15e0*/  @!P0 IADD3.X R23, PT, PT, R28, R23, RZ, P3, !PT ;  /* 0x000000171c178210 */ /* 0x000fc80001ffe4ff */
[----:B------:R-:W2:Y:S04]  /*15f0*/  @!P0 LDG.E R20, desc[UR6][R20.64] ;  /* 0x0000000614148981 */ /* 0x000ea8000c1e1900 */
[----:B------:R0:W5:Y:S01]  /*1600*/  @!P0 LDG.E R22, desc[UR6][R22.64] ;  /* 0x0000000616168981 */ /* 0x000162000c1e1900 */
[----:B------:R-:W-:Y:S01]  /*1610*/  PRMT R18, RZ, 0x7610, R18 ;  /* 0x00007610ff127816 */ /* 0x000fe20000000012 */
[----:B------:R-:W-:Y:S01]  /*1620*/  VIADD R30, R30, 0x2 ;  /* 0x000000021e1e7836 */ /* 0x000fe20000000000 */
[----:B------:R-:W-:Y:S02]  /*1630*/  PRMT R19, RZ, 0x7610, R19 ;  /* 0x00007610ff137816 */ /* 0x000fe40000000013 */
[----:B0-----:R-:W-:Y:S02]  /*1640*/  PRMT R23, RZ, 0x7610, R23 ;  /* 0x00007610ff177816 */ /* 0x001fe40000000017 */
[----:B---3--:R-:W-:-:S02]  /*1650*/  @!P0 PRMT R18, R26, 0x7610, R18 ;  /* 0x000076101a128816 */ /* 0x008fc40000000012 */
[----:B----4-:R-:W-:-:S03]  /*1660*/  @!P0 PRMT R19, R31, 0x7610, R19 ;  /* 0x000076101f138816 */ /* 0x010fc60000000013 */
[----:B------:R-:W-:Y:S01]  /*1670*/  IMAD.U32 R27, R18, 0x10000, RZ ;  /* 0x00010000121b7824 */ /* 0x000fe200078e00ff */
[----:B------:R-:W-:Y:S02]  /*1680*/  PRMT R18, RZ, 0x7610, R18 ;  /* 0x00007610ff127816 */ /* 0x000fe40000000012 */
[----:B------:R-:W-:Y:S01]  /*1690*/  SHF.L.U32 R28, R19, 0x10, RZ ;  /* 0x00000010131c7819 */ /* 0x000fe200000006ff */
[----:B------:R-:W-:Y:S01]  /*16a0*/  FADD.FTZ R27, -R12, R27 ;  /* 0x0000001b0c1b7221 */ /* 0x000fe20000010100 */
[----:B------:R-:W-:Y:S02]  /*16b0*/  @!P0 PRMT R18, R26, 0x7632, R18 ;  /* 0x000076321a128816 */ /* 0x000fe40000000012 */
[----:B------:R-:W-:Y:S01]  /*16c0*/  PRMT R19, RZ, 0x7610, R19 ;  /* 0x00007610ff137816 */ /* 0x000fe20000000013 */
[----:B------:R-:W-:Y:S01]  /*16d0*/  FMUL.FTZ R27, R27, R10 ;  /* 0x0000000a1b1b7220 */ /* 0x000fe20000410000 */
[----:B------:R-:W-:Y:S01]  /*16e0*/  FMUL.FTZ R26, R28, R11 ;  /* 0x0000000b1c1a7220 */ /* 0x000fe20000410000 */
[----:B------:R-:W-:Y:S01]  /*16f0*/  IMAD.U32 R21, R18, 0x10000, RZ ;  /* 0x0001000012157824 */ /* 0x000fe200078e00ff */
[----:B------:R-:W-:Y:S01]  /*1700*/  @!P0 PRMT R19, R31, 0x7632, R19 ;  /* 0x000076321f138816 */ /* 0x000fe20000000013 */
[----:B------:R-:W-:Y:S01]  /*1710*/  FFMA.FTZ R7, R28, R27, R7 ;  /* 0x0000001b1c077223 */ /* 0x000fe20000010007 */
[----:B------:R-:W-:Y:S01]  /*1720*/  FADD.FTZ R3, R3, R26 ;  /* 0x0000001a03037221 */ /* 0x000fe20000010000 */
[----:B------:R-:W-:Y:S01]  /*1730*/  FFMA.FTZ R4, R27, R26, R4 ;  /* 0x0000001a1b047223 */ /* 0x000fe20000010004 */
[----:B------:R-:W-:Y:S01]  /*1740*/  PRMT R26, RZ, 0x7610, R26 ;  /* 0x00007610ff1a7816 */ /* 0x000fe2000000001a */
[----:B------:R-:W-:Y:S01]  /*1750*/  FADD.FTZ R21, -R12, R21 ;  /* 0x000000150c157221 */ /* 0x000fe20000010100 */
[----:B------:R-:W-:Y:S01]  /*1760*/  PRMT R27, RZ, 0x7610, R27 ;  /* 0x00007610ff1b7816 */ /* 0x000fe2000000001b */
[----:B------:R-:W-:Y:S01]  /*1770*/  FADD.FTZ R5, R5, R28 ;  /* 0x0000001c05057221 */ /* 0x000fe20000010000 */
[----:B------:R-:W-:Y:S01]  /*1780*/  SHF.L.U32 R19, R19, 0x10, RZ ;  /* 0x0000001013137819 */ /* 0x000fe200000006ff */
[----:B------:R-:W-:Y:S01]  /*1790*/  FMUL.FTZ R21, R21, R10 ;  /* 0x0000000a15157220 */ /* 0x000fe20000410000 */
[----:B------:R-:W-:-:S03]  /*17a0*/  PRMT R18, RZ, 0x7610, R18 ;  /* 0x00007610ff127816 */ /* 0x000fc60000000012 */
[----:B------:R-:W-:Y:S01]  /*17b0*/  FADD.FTZ R6, R6, R19 ;  /* 0x0000001306067221 */ /* 0x000fe20000010000 */
[C---:B------:R-:W-:Y:S01]  /*17c0*/  FFMA.FTZ R8, R19.reuse, R21, R8 ;  /* 0x0000001513087223 */ /* 0x040fe20000010008 */
[C---:B--2---:R-:W-:Y:S02]  /*17d0*/  @!P0 PRMT R26, R20.reuse, 0x7610, R26 ;  /* 0x00007610141a8816 */ /* 0x044fe4000000001a */
[----:B------:R-:W-:Y:S01]  /*17e0*/  @!P0 PRMT R23, R20, 0x7632, R23 ;  /* 0x0000763214178816 */ /* 0x000fe20000000017 */
[----:B------:R-:W-:Y:S01]  /*17f0*/  FMUL.FTZ R20, R19, R2 ;  /* 0x0000000213147220 */ /* 0x000fe20000410000 */
[----:B-----5:R-:W-:Y:S01]  /*1800*/  @!P0 PRMT R27, R22, 0x7610, R27 ;  /* 0x00007610161b8816 */ /* 0x020fe2000000001b */
[----:B------:R-:W-:Y:S01]  /*1810*/  IMAD.U32 R29, R26, 0x10000, RZ ;  /* 0x000100001a1d7824 */ /* 0x000fe200078e00ff */
[----:B------:R-:W-:Y:S01]  /*1820*/  @!P0 PRMT R18, R22, 0x7632, R18 ;  /* 0x0000763216128816 */ /* 0x000fe20000000012 */
[----:B------:R-:W-:Y:S01]  /*1830*/  FADD.FTZ R19, R20, R3 ;  /* 0x0000000314137221 */ /* 0x000fe20000010000 */
[----:B------:R-:W-:Y:S01]  /*1840*/  SHF.L.U32 R23, R23, 0x10, RZ ;  /* 0x0000001017177819 */ /* 0x000fe200000006ff */
[----:B------:R-:W-:-:S02]  /*1850*/  IMAD.U32 R22, R27, 0x10000, RZ ;  /* 0x000100001b167824 */ /* 0x000fc400078e00ff */
[----:B------:R-:W-:Y:S01]  /*1860*/  FADD.FTZ R29, -R12, R29 ;  /* 0x0000001d0c1d7221 */ /* 0x000fe20000010100 */
[----:B------:R-:W-:Y:S01]  /*1870*/  FFMA.FTZ R20, R21, R20, R4 ;  /* 0x0000001415147223 */ /* 0x000fe20000010004 */
[----:B------:R-:W-:Y:S01]  /*1880*/  SHF.L.U32 R3, R18, 0x10, RZ ;  /* 0x0000001012037819 */ /* 0x000fe200000006ff */
[----:B------:R-:W-:Y:S01]  /*1890*/  FADD.FTZ R23, -R12, R23 ;  /* 0x000000170c177221 */ /* 0x000fe20000010100 */
[----:B------:R-:W-:Y:S01]  /*18a0*/  FMUL.FTZ R4, R22, R11 ;  /* 0x0000000b16047220 */ /* 0x000fe20000410000 */
[-C--:B------:R-:W-:Y:S01]  /*18b0*/  FMUL.FTZ R29, R29, R10.reuse ;  /* 0x0000000a1d1d7220 */ /* 0x080fe20000410000 */
[----:B------:R-:W-:Y:S01]  /*18c0*/  FADD.FTZ R5, R5, R22 ;  /* 0x0000001605057221 */ /* 0x000fe20000010000 */
[----:B------:R-:W-:Y:S01]  /*18d0*/  FMUL.FTZ R23, R23, R10 ;  /* 0x0000000a17177220 */ /* 0x000fe20000410000 */
[----:B------:R-:W-:Y:S01]  /*18e0*/  FADD.FTZ R19, R19, R4 ;  /* 0x0000000413137221 */ /* 0x000fe20000010000 */
[----:B------:R-:W-:Y:S01]  /*18f0*/  FMUL.FTZ R18, R3, R2 ;  /* 0x0000000203127220 */ /* 0x000fe20000410000 */
[----:B------:R-:W-:Y:S01]  /*1900*/  FFMA.FTZ R4, R29, R4, R20 ;  /* 0x000000041d047223 */ /* 0x000fe20000010014 */
[----:B------:R-:W-:Y:S01]  /*1910*/  FADD.FTZ R6, R6, R3 ;  /* 0x0000000306067221 */ /* 0x000fe20000010000 */
[----:B------:R-:W-:Y:S01]  /*1920*/  FFMA.FTZ R8, R3, R23, R8 ;  /* 0x0000001703087223 */ /* 0x000fe20000010008 */
[----:B------:R-:W-:Y:S01]  /*1930*/  FFMA.FTZ R7, R22, R29, R7 ;  /* 0x0000001d16077223 */ /* 0x000fe20000010007 */
[----:B------:R-:W-:Y:S01]  /*1940*/  FADD.FTZ R3, R18, R19 ;  /* 0x0000001312037221 */ /* 0x000fe20000010000 */
[----:B------:R-:W-:-:S07]  /*1950*/  FFMA.FTZ R4, R23, R18, R4 ;  /* 0x0000001217047223 */ /* 0x000fce0000010004 */
.L_x_2325:
[----:B------:R-:W-:Y:S05]  /*1960*/  @P1 BRA `(.L_x_2321) ;  /* 0x0000000c00f41947 */ /* 0x000fea0003800000 */
[----:B------:R-:W0:Y:S01]  /*1970*/  LDCU.64 UR10, c[0x0][0x3f8] ;  /* 0x00007f00ff0a77ac */ /* 0x000e220008000a00 */
[----:B------:R-:W-:Y:S01]  /*1980*/  SHF.R.S32.HI R18, RZ, 0x1f, R30 ;  /* 0x0000001fff127819 */ /* 0x000fe2000001141e */
        /* <DEDUP_REMOVED lines=8> */
[--C-:B------:R-:W-:Y:S01]  /*1a10*/  IMAD.MOV.U32 R17, RZ, RZ, R13.reuse ;  /* 0x000000ffff117224 */ /* 0x100fe200078e000d */
[----:B------:R-:W-:Y:S01]  /*1a20*/  PRMT R13, RZ, 0x7610, R13 ;  /* 0x00007610ff0d7816 */ /* 0x000fe2000000000d */
[C---:B------:R-:W-:Y:S02]  /*1a30*/  IMAD R19, R30.reuse, UR11, R19 ;  /* 0x0000000b1e137c24 */ /* 0x040fe4000f8e0213 */
[----:B------:R-:W-:-:S08]  /*1a40*/  IMAD.WIDE.U32 R16, R30, UR10, R16 ;  /* 0x0000000a1e107c25 */ /* 0x000fd0000f8e0010 */
[----:B------:R-:W-:Y:S05]  /*1a50*/  @P0 BRA `(.L_x_2327) ;  /* 0x00000000003c0947 */ /* 0x000fea0003800000 */
[----:B------:R-:W0:Y:S01]  /*1a60*/  LDCU.64 UR10, c[0x0][0x3a0] ;  /* 0x00007400ff0a77ac */ /* 0x000e220008000a00 */
[----:B------:R-:W-:Y:S01]  /*1a70*/  IADD3 R13, PT, PT, R17, R19, RZ ;  /* 0x00000013110d7210 */ /* 0x000fe20007ffe0ff */
[C---:B------:R-:W-:Y:S01]  /*1a80*/  IMAD.SHL.U32 R18, R16.reuse, 0x2, RZ ;  /* 0x0000000210127824 */ /* 0x040fe200078e00ff */
[----:B------:R-:W1:Y:S02]  /*1a90*/  LDCU.64 UR12, c[0x0][0x398] ;  /* 0x00007300ff0c77ac */ /* 0x000e640008000a00 */
[----:B------:R-:W-:Y:S02]  /*1aa0*/  SHF.L.U64.HI R13, R16, 0x1, R13 ;  /* 0x00000001100d7819 */ /* 0x000fe4000001020d */
[C---:B0-----:R-:W-:Y:S02]  /*1ab0*/  IADD3 R16, P0, PT, R18.reuse, UR10, RZ ;  /* 0x0000000a12107c10 */ /* 0x041fe4000ff1e0ff */
[----:B-1----:R-:W-:Y:S02]  /*1ac0*/  IADD3 R18, P1, PT, R18, UR12, RZ ;  /* 0x0000000c12127c10 */ /* 0x002fe4000ff3e0ff */
        /* <DEDUP_REMOVED lines=8> */
.L_x_2327:
[----:B------:R-:W-:Y:S05]  /*1b50*/  BSYNC.RECONVERGENT B0 ;  /* 0x0000000000007941 */ /* 0x000fea0003800200 */
.L_x_2326:
        /* <DEDUP_REMOVED lines=8> */
[-C--:B------:R-:W-:Y:S01]  /*1be0*/  FMUL.FTZ R17, R17, R10.reuse ;  /* 0x0000000a11117220 */ /* 0x080fe20000410000 */
[----:B------:R-:W-:Y:S01]  /*1bf0*/  FMUL.FTZ R13, R13, R10 ;  /* 0x0000000a0d0d7220 */ /* 0x000fe20000410000 */
[----:B------:R-:W-:Y:S01]  /*1c00*/  FMUL.FTZ R10, R22, R11 ;  /* 0x0000000b160a7220 */ /* 0x000fe20000410000 */
[----:B------:R-:W-:Y:S01]  /*1c10*/  FADD.FTZ R6, R6, R21 ;  /* 0x0000001506067221 */ /* 0x000fe20000010000 */
[----:B------:R-:W-:Y:S01]  /*1c20*/  FFMA.FTZ R7, R22, R17, R7 ;  /* 0x0000001116077223 */ /* 0x000fe20000010007 */
[----:B------:R-:W-:Y:S01]  /*1c30*/  FFMA.FTZ R8, R21, R13, R8 ;  /* 0x0000000d15087223 */ /* 0x000fe20000010008 */
[----:B------:R-:W-:Y:S01]  /*1c40*/  FADD.FTZ R3, R3, R10 ;  /* 0x0000000a03037221 */ /* 0x000fe20000010000 */
[----:B------:R-:W-:-:S03]  /*1c50*/  FFMA.FTZ R4, R17, R10, R4 ;  /* 0x0000000a11047223 */ /* 0x000fc60000010004 */
[----:B------:R-:W-:Y:S01]  /*1c60*/  FADD.FTZ R3, R2, R3 ;  /* 0x0000000302037221 */ /* 0x000fe20000010000 */
[----:B------:R-:W-:Y:S01]  /*1c70*/  FFMA.FTZ R4, R13, R2, R4 ;  /* 0x000000020d047223 */ /* 0x000fe20000010004 */
[----:B------:R-:W-:Y:S06]  /*1c80*/  BRA `(.L_x_2321) ;  /* 0x0000000c002c7947 */ /* 0x000fec0003800000 */
.L_x_2322:
[C---:B------:R-:W-:Y:S01]  /*1c90*/  IADD3 R3, PT, PT, -R30.reuse, R29, RZ ;  /* 0x0000001d1e037210 */ /* 0x040fe20007ffe1ff */
[----:B------:R-:W-:Y:S01]  /*1ca0*/  VIADD R5, R29, 0xffffffff ;  /* 0xffffffff1d057836 */ /* 0x000fe20000000000 */
[----:B------:R-:W-:Y:S01]  /*1cb0*/  CS2R R6, SRZ ;  /* 0x0000000000067805 */ /* 0x000fe2000001ff00 */
[----:B------:R-:W-:Y:S01]  /*1cc0*/  IMAD.MOV.U32 R28, RZ, RZ, R30 ;  /* 0x000000ffff1c7224 */ /* 0x000fe200078e001e */
[----:B------:R-:W-:Y:S02]  /*1cd0*/  LOP3.LUT R3, R3, 0x1, RZ, 0xc0, !PT ;  /* 0x0000000103037812 */ /* 0x000fe400078ec0ff */
[----:B------:R-:W-:Y:S02]  /*1ce0*/  ISETP.NE.AND P2, PT, R30, R5, PT ;  /* 0x000000051e00720c */ /* 0x000fe40003f45270 */
[----:B------:R-:W-:Y:S02]  /*1cf0*/  CS2R R4, SRZ ;  /* 0x0000000000047805 */ /* 0x000fe4000001ff00 */
[----:B------:R-:W-:Y:S01]  /*1d00*/  ISETP.NE.U32.AND P1, PT, R3, 0x1, PT ;  /* 0x000000010300780c */ /* 0x000fe20003f25070 */
[----:B------:R-:W-:Y:S01]  /*1d10*/  HFMA2 R3, -RZ, RZ, 0, 0 ;  /* 0x00000000ff037431 */ /* 0x000fe200000001ff */
[----:B------:R-:W-:-:S11]  /*1d20*/  MOV R8, RZ ;  /* 0x000000ff00087202 */ /* 0x000fd60000000f00 */
        /* <DEDUP_REMOVED lines=8> */
[----:B------:R-:W-:Y:S01]  /*1db0*/  @!P0 IMAD.IADD R3, R7, 0x1, R3 ;  /* 0x0000000107038824 */ /* 0x000fe200078e0203 */
[----:B------:R-:W-:-:S04]  /*1dc0*/  @!P0 SHF.L.U32 R17, R6, 0x1, RZ ;  /* 0x0000000106118819 */ /* 0x000fc800000006ff */
[----:B------:R-:W-:Y:S02]  /*1dd0*/  @!P0 SHF.L.U64.HI R6, R6, 0x1, R3 ;  /* 0x0000000106068819 */ /* 0x000fe40000010203 */
[----:B0-----:R-:W-:-:S05]  /*1de0*/  @!P0 IADD3 R4, P1, PT, R17, R4, RZ ;  /* 0x0000000411048210 */ /* 0x001fca0007f3e0ff */
[----:B------:R-:W-:-:S05]  /*1df0*/  @!P0 IMAD.X R5, R6, 0x1, R5, P1 ;  /* 0x0000000106058824 */ /* 0x000fca00008e0605 */
[----:B------:R-:W2:Y:S01]  /*1e00*/  @!P0 LDG.E R4, desc[UR6][R4.64] ;  /* 0x0000000604048981 */ /* 0x000ea2000c1e1900 */
[----:B-1----:R-:W-:-:S04]  /*1e10*/  @!P0 IADD3 R16, P1, PT, R17, R18, RZ ;  /* 0x0000001211108210 */ /* 0x002fc80007f3e0ff */
[----:B------:R-:W-:-:S05]  /*1e20*/  @!P0 IADD3.X R17, PT, PT, R6, R19, RZ, P1, !PT ;  /* 0x0000001306118210 */ /* 0x000fca0000ffe4ff */
[----:B------:R-:W3:Y:S01]  /*1e30*/  @!P0 LDG.E R16, desc[UR6][R16.64] ;  /* 0x0000000610108981 */ /* 0x000ee2000c1e1900 */
[----:B------:R-:W-:Y:S01]  /*1e40*/  PRMT R6, RZ, 0x7610, R6 ;  /* 0x00007610ff067816 */ /* 0x000fe20000000006 */
[----:B------:R-:W-:Y:S01]  /*1e50*/  VIADD R28, R30, 0x1 ;  /* 0x000000011e1c7836 */ /* 0x000fe20000000000 */
[----:B------:R-:W-:Y:S02]  /*1e60*/  PRMT R3, RZ, 0x7610, R3 ;  /* 0x00007610ff037816 */ /* 0x000fe40000000003 */
[C---:B--2---:R-:W-:Y:S02]  /*1e70*/  @!P0 PRMT R6, R4.reuse, 0x7610, R6 ;  /* 0x0000761004068816 */ /* 0x044fe40000000006 */
[----:B------:R-:W-:Y:S02]  /*1e80*/  @!P0 PRMT R3, R4, 0x7632, R3 ;  /* 0x0000763204038816 */ /* 0x000fe40000000003 */
[----:B------:R-:W-:Y:S01]  /*1e90*/  PRMT R4, RZ, 0x7610, R4 ;  /* 0x00007610ff047816 */ /* 0x000fe20000000004 */
[----:B------:R-:W-:Y:S01]  /*1ea0*/  IMAD.U32 R7, R6, 0x10000, RZ ;  /* 0x0001000006077824 */ /* 0x000fe200078e00ff */
[----:B------:R-:W-:-:S03]  /*1eb0*/  SHF.L.U32 R3, R3, 0x10, RZ ;  /* 0x0000001003037819 */ /* 0x000fc600000006ff */
[----:B------:R-:W-:Y:S01]  /*1ec0*/  FADD.FTZ R7, -R12, R7 ;  /* 0x000000070c077221 */ /* 0x000fe20000010100 */
[----:B---3--:R-:W-:Y:S01]  /*1ed0*/  @!P0 PRMT R4, R16, 0x7610, R4 ;  /* 0x0000761010048816 */ /* 0x008fe20000000004 */
[----:B------:R-:W-:Y:S02]  /*1ee0*/  FADD.FTZ R3, -R12, R3 ;  /* 0x000000030c037221 */ /* 0x000fe40000010100 */
[-C--:B------:R-:W-:Y:S02]  /*1ef0*/  FMUL.FTZ R7, R7, R10.reuse ;  /* 0x0000000a07077220 */ /* 0x080fe40000410000 */
[----:B------:R-:W-:Y:S01]  /*1f00*/  FMUL.FTZ R8, R3, R10 ;  /* 0x0000000a03087220 */ /* 0x000fe20000410000 */
[----:B------:R-:W-:Y:S01]  /*1f10*/  PRMT R3, RZ, 0x7610, R3 ;  /* 0x00007610ff037816 */ /* 0x000fe20000000003 */
[----:B------:R-:W-:Y:S01]  /*1f20*/  FFMA.FTZ R5, R7, R11, R26 ;  /* 0x0000000b07057223 */ /* 0x000fe2000001001a */
[----:B------:R-:W-:Y:S02]  /*1f30*/  IMAD.U32 R4, R4, 0x10000, RZ ;  /* 0x0001000004047824 */ /* 0x000fe400078e00ff */
[----:B------:R-:W-:Y:S01]  /*1f40*/  FFMA.FTZ R6, R8, R2, R27 ;  /* 0x0000000208067223 */ /* 0x000fe2000001001b */
[----:B------:R-:W-:Y:S01]  /*1f50*/  @!P0 PRMT R3, R16, 0x7632, R3 ;  /* 0x0000763210038816 */ /* 0x000fe20000000003 */
[----:B------:R-:W-:-:S02]  /*1f60*/  FMUL.FTZ R17, R5, -1.4426950216293334961 ;  /* 0xbfb8aa3b05117820 */ /* 0x000fc40000410000 */
[----:B------:R-:W-:Y:S01]  /*1f70*/  FMUL.FTZ R20, R6, -1.4426950216293334961 ;  /* 0xbfb8aa3b06147820 */ /* 0x000fe20000410000 */
[----:B------:R-:W-:-:S03]  /*1f80*/  SHF.L.U32 R3, R3, 0x10, RZ ;  /* 0x0000001003037819 */ /* 0x000fc600000006ff */
        /* <DEDUP_REMOVED lines=10> */
[----:B------:R-:W-:-:S03]  /*2030*/  FMUL.FTZ R3, R3, R22 ;  /* 0x0000001603037220 */ /* 0x000fc60000410000 */
[----:B------:R-:W-:Y:S01]  /*2040*/  FFMA.FTZ R16, R6, R17, 1 ;  /* 0x3f80000006107423 */ /* 0x000fe20000010011 */
[----:B------:R-:W-:-:S03]  /*2050*/  FMUL.FTZ R6, R4, R5 ;  /* 0x0000000504067220 */ /* 0x000fc60000410000 */
[----:B------:R-:W-:Y:S01]  /*2060*/  FMUL.FTZ R17, R3, R16 ;  /* 0x0000001003117220 */ /* 0x000fe20000410000 */
[----:B------:R-:W-:-:S03]  /*2070*/  FMUL.FTZ R4, R6, R11 ;  /* 0x0000000b06047220 */ /* 0x000fc60000410000 */
[----:B------:R-:W-:Y:S01]  /*2080*/  FMUL.FTZ R3, R17, R2 ;  /* 0x0000000211037220 */ /* 0x000fe20000410000 */
[C---:B------:R-:W-:Y:S01]  /*2090*/  FFMA.FTZ R5, R7.reuse, R4, RZ ;  /* 0x0000000407057223 */ /* 0x040fe200000100ff */
[----:B------:R-:W-:Y:S01]  /*20a0*/  FADD.FTZ R16, RZ, R4 ;  /* 0x00000004ff107221 */ /* 0x000fe20000010000 */
[----:B------:R-:W-:Y:S02]  /*20b0*/  FFMA.FTZ R7, R7, R6, RZ ;  /* 0x0000000607077223 */ /* 0x000fe400000100ff */
[C---:B------:R-:W-:Y:S01]  /*20c0*/  FFMA.FTZ R4, R8.reuse, R3, R5 ;  /* 0x0000000308047223 */ /* 0x040fe20000010005 */
[----:B------:R-:W-:Y:S01]  /*20d0*/  FADD.FTZ R5, RZ, R6 ;  /* 0x00000006ff057221 */ /* 0x000fe20000010000 */
[----:B------:R-:W-:Y:S01]  /*20e0*/  FADD.FTZ R3, R3, R16 ;  /* 0x0000001003037221 */ /* 0x000fe20000010000 */
[----:B------:R-:W-:Y:S01]  /*20f0*/  FFMA.FTZ R8, R8, R17, RZ ;  /* 0x0000001108087223 */ /* 0x000fe200000100ff */
[----:B------:R-:W-:-:S07]  /*2100*/  FADD.FTZ R6, RZ, R17 ;  /* 0x00000011ff067221 */ /* 0x000fce0000010000 */
.L_x_2328:
[----:B------:R-:W-:Y:S05]  /*2110*/  @!P2 BRA `(.L_x_2321) ;  /* 0x000000080008a947 */ /* 0x000fea0003800000 */
[----:B------:R-:W-:-:S07]  /*2120*/  IADD3 R29, PT, PT, R28, -R29, RZ ;  /* 0x8000001d1c1d7210 */ /* 0x000fce0007ffe0ff */
.L_x_2329:
[----:B------:R-:W0:Y:S01]  /*2130*/  @!P0 LDC.64 R16, c[0x0][0x3f8] ;  /* 0x0000fe00ff108b82 */ /* 0x000e220000000a00 */
[----:B------:R-:W-:Y:S01]  /*2140*/  @!P0 SHF.R.S32.HI R21, RZ, 0x1f, R28 ;  /* 0x0000001fff158819 */ /* 0x000fe2000001141c */
[----:B------:R-:W-:-:S06]  /*2150*/  @!P0 IMAD.MOV.U32 R20, RZ, RZ, R24 ;  /* 0x000000ffff148224 */ /* 0x000fcc00078e0018 */
[----:B------:R-:W1:Y:S01]  /*2160*/  @!P0 LDC.64 R18, c[0x0][0x3a0] ;  /* 0x0000e800ff128b82 */ /* 0x000e620000000a00 */
[----:B0-----:R-:W-:Y:S01]  /*2170*/  @!P0 IMAD R22, R21, R16, RZ ;  /* 0x0000001015168224 */ /* 0x001fe200078e02ff */
[----:B------:R-:W-:-:S03]  /*2180*/  @!P0 MOV R21, R13 ;  /* 0x0000000d00158202 */ /* 0x000fc60000000f00 */
[C---:B------:R-:W-:Y:S02]  /*2190*/  @!P0 IMAD R17, R28.reuse, R17, R22 ;  /* 0x000000111c118224 */ /* 0x040fe400078e0216 */
[----:B------:R-:W-:Y:S02]  /*21a0*/  @!P0 IMAD.WIDE.U32 R32, R28, R16, R20 ;  /* 0x000000101c208225 */ /* 0x000fe400078e0014 */
[----:B------:R-:W0:Y:S02]  /*21b0*/  @!P0 LDC.64 R20, c[0x0][0x3f8] ;  /* 0x0000fe00ff148b82 */ /* 0x000e240000000a00 */
[----:B------:R-:W-:Y:S01]  /*21c0*/  @!P0 IMAD.SHL.U32 R31, R32, 0x2, RZ ;  /* 0x00000002201f8824 */ /* 0x000fe200078e00ff */
[----:B------:R-:W-:-:S04]  /*21d0*/  @!P0 IADD3 R17, PT, PT, R33, R17, RZ ;  /* 0x0000001121118210 */ /* 0x000fc80007ffe0ff */
[----:B-1----:R-:W-:Y:S02]  /*21e0*/  @!P0 IADD3 R22, P1, PT, R31, R18, RZ ;  /* 0x000000121f168210 */ /* 0x002fe40007f3e0ff */
[----:B------:R-:W-:Y:S02]  /*21f0*/  @!P0 SHF.L.U64.HI R32, R32, 0x1, R17 ;  /* 0x0000000120208819 */ /* 0x000fe40000010211 */
[----:B------:R-:W-:Y:S01]  /*2200*/  @!P0 IADD3 R33, PT, PT, R28, 0x1, RZ ;  /* 0x000000011c218810 */ /* 0x000fe20007ffe0ff */
[----:B------:R-:W1:Y:S02]  /*2210*/  @!P0 LDC.64 R16, c[0x0][0x3a0] ;  /* 0x0000e800ff108b82 */ /* 0x000e640000000a00 */
[----:B------:R-:W-:-:S05]  /*2220*/  @!P0 IMAD.X R23, R32, 0x1, R19, P1 ;  /* 0x0000000120178824 */ /* 0x000fca00008e0613 */
[----:B------:R2:W3:Y:S01]  /*2230*/  @!P0 LDG.E R30, desc[UR6][R22.64] ;  /* 0x00000006161e8981 */ /* 0x0004e2000c1e1900 */
[----:B------:R-:W4:Y:S01]  /*2240*/  @!P0 LDC.64 R18, c[0x0][0x398] ;  /* 0x0000e600ff128b82 */ /* 0x000f220000000a00 */
[----:B------:R-:W-:-:S05]  /*2250*/  @!P0 SHF.R.S32.HI R35, RZ, 0x1f, R33 ;  /* 0x0000001fff238819 */ /* 0x000fca0000011421 */
[-C--:B0-----:R-:W-:Y:S01]  /*2260*/  @!P0 IMAD R34, R35, R20.reuse, RZ ;  /* 0x0000001423228224 */ /* 0x081fe200078e02ff */
[----:B--2---:R-:W-:Y:S01]  /*2270*/  @!P0 MOV R23, R13 ;  /* 0x0000000d00178202 */ /* 0x004fe20000000f00 */
[----:B------:R-:W-:Y:S02]  /*2280*/  @!P0 IMAD.MOV.U32 R22, RZ, RZ, R24 ;  /* 0x000000ffff168224 */ /* 0x000fe400078e0018 */
[C---:B------:R-:W-:Y:S02]  /*2290*/  @!P0 IMAD R35, R33.reuse, R21, R34 ;  /* 0x0000001521238224 */ /* 0x040fe400078e0222 */
[----:B------:R-:W-:-:S04]  /*22a0*/  @!P0 IMAD.WIDE.U32 R20, R33, R20, R22 ;  /* 0x0000001421148225 */ /* 0x000fc800078e0016 */
[----:B------:R-:W-:Y:S01]  /*22b0*/  @!P0 IMAD.IADD R21, R21, 0x1, R35 ;  /* 0x0000000115158824 */ /* 0x000fe200078e0223 */
[----:B------:R-:W-:-:S04]  /*22c0*/  @!P0 SHF.L.U32 R23, R20, 0x1, RZ ;  /* 0x0000000114178819 */ /* 0x000fc800000006ff */
[----:B------:R-:W-:Y:S02]  /*22d0*/  @!P0 SHF.L.U64.HI R22, R20, 0x1, R21 ;  /* 0x0000000114168819 */ /* 0x000fe40000010215 */
[----:B----4-:R-:W-:-:S05]  /*22e0*/  @!P0 IADD3 R18, P1, PT, R31, R18, RZ ;  /* 0x000000121f128210 */ /* 0x010fca0007f3e0ff */
[----:B------:R-:W-:Y:S01]  /*22f0*/  @!P0 IMAD.X R19, R32, 0x1, R19, P1 ;  /* 0x0000000120138824 */ /* 0x000fe200008e0613 */
[----:B-1----:R-:W-:-:S04]  /*2300*/  @!P0 IADD3 R20, P1, PT, R23, R16, RZ ;  /* 0x0000001017148210 */ /* 0x002fc80007f3e0ff */
[----:B------:R-:W-:Y:S01]  /*2310*/  @!P0 IADD3.X R21, PT, PT, R22, R17, RZ, P1, !PT ;  /* 0x0000001116158210 */ /* 0x000fe20000ffe4ff */
[----:B------:R-:W2:Y:S01]  /*2320*/  @!P0 LDG.E R19, desc[UR6][R18.64] ;  /* 0x0000000612138981 */ /* 0x000ea2000c1e1900 */
[----:B------:R-:W0:Y:S03]  /*2330*/  @!P0 LDC.64 R16, c[0x0][0x398] ;  /* 0x0000e600ff108b82 */ /* 0x000e260000000a00 */
[----:B------:R1:W4:Y:S01]  /*2340*/  @!P0 LDG.E R20, desc[UR6][R20.64] ;  /* 0x0000000614148981 */ /* 0x000322000c1e1900 */
[----:B0-----:R-:W-:-:S05]  /*2350*/  @!P0 IADD3 R16, P1, PT, R23, R16, RZ ;  /* 0x0000001017108210 */ /* 0x001fca0007f3e0ff */
[----:B------:R-:W-:-:S05]  /*2360*/  @!P0 IMAD.X R17, R22, 0x1, R17, P1 ;  /* 0x0000000116118824 */ /* 0x000fca00008e0611 */
[----:B------:R0:W5:Y:S01]  /*2370*/  @!P0 LDG.E R16, desc[UR6][R16.64] ;  /* 0x0000000610108981 */ /* 0x000162000c1e1900 */
[----:B------:R-:W-:Y:S01]  /*2380*/  PRMT R23, RZ, 0x7610, R23 ;  /* 0x00007610ff177816 */ /* 0x000fe20000000017 */
[----:B------:R-:W-:Y:S01]  /*2390*/  VIADD R28, R28, 0x2 ;  /* 0x000000021c1c7836 */ /* 0x000fe20000000000 */
[----:B------:R-:W-:Y:S02]  /*23a0*/  PRMT R22, RZ, 0x7610, R22 ;  /* 0x00007610ff167816 */ /* 0x000fe40000000016 */
[----:B------:R-:W-:Y:S02]  /*23b0*/  PRMT R32, RZ, 0x7610, R32 ;  /* 0x00007610ff207816 */ /* 0x000fe40000000020 */
[----:B------:R-:W-:Y:S02]  /*23c0*/  PRMT R35, RZ, 0x7610, R35 ;  /* 0x00007610ff237816 */ /* 0x000fe40000000023 */
[----:B------:R-:W-:-:S04]  /*23d0*/  IADD3 R29, PT, PT, R29, 0x2, RZ ;  /* 0x000000021d1d7810 */ /* 0x000fc80007ffe0ff */
[----:B------:R-:W-:Y:S02]  /*23e0*/  ISETP.NE.AND P1, PT, R29, RZ, PT ;  /* 0x000000ff1d00720c */ /* 0x000fe40003f25270 */
[C---:B---3--:R-:W-:Y:S02]  /*23f0*/  @!P0 PRMT R23, R30.reuse, 0x7610, R23 ;  /* 0x000076101e178816 */ /* 0x048fe40000000017 */
[----:B------:R-:W-:Y:S02]  /*2400*/  @!P0 PRMT R22, R30, 0x7632, R22 ;  /* 0x000076321e168816 */ /* 0x000fe40000000016 */
[----:B------:R-:W-:-:S03]  /*2410*/  SHF.L.U32 R23, R23, 0x10, RZ ;  /* 0x0000001017177819 */ /* 0x000fc600000006ff */
[----:B-1----:R-:W-:Y:S02]  /*2420*/  IMAD.U32 R21, R22, 0x10000, RZ ;  /* 0x0001000016157824 */ /* 0x002fe400078e00ff */
[C---:B------:R-:W-:Y:S02]  /*2430*/  FADD.FTZ R23, -R12.reuse, R23 ;  /* 0x000000170c177221 */ /* 0x040fe40000010100 */
[----:B------:R-:W-:Y:S02]  /*2440*/  FADD.FTZ R21, -R12, R21 ;  /* 0x000000150c157221 */ /* 0x000fe40000010100 */
[-C--:B------:R-:W-:Y:S01]  /*2450*/  FMUL.FTZ R18, R23, R10.reuse ;  /* 0x0000000a17127220 */ /* 0x080fe20000410000 */
[----:B------:R-:W-:Y:S01]  /*2460*/  PRMT R23, RZ, 0x7610, R23 ;  /* 0x00007610ff177816 */ /* 0x000fe20000000017 */
[----:B0-----:R-:W-:Y:S02]  /*2470*/  FMUL.FTZ R17, R21, R10 ;  /* 0x0000000a15117220 */ /* 0x001fe40000410000 */
[----:B------:R-:W-:-:S02]  /*2480*/  FFMA.FTZ R31, R18, R11, R26 ;  /* 0x0000000b121f7223 */ /* 0x000fc4000001001a */
[----:B------:R-:W-:Y:S02]  /*2490*/  FFMA.FTZ R22, R17, R2, R27 ;  /* 0x0000000211167223 */ /* 0x000fe4000001001b */
[----:B------:R-:W-:Y:S02]  /*24a0*/  FMUL.FTZ R30, R31, -1.4426950216293334961 ;  /* 0xbfb8aa3b1f1e7820 */ /* 0x000fe40000410000 */
[----:B------:R-:W-:-:S04]  /*24b0*/  FMUL.FTZ R33, R22, -1.4426950216293334961 ;  /* 0xbfb8aa3b16217820 */ /* 0x000fc80000410000 */
[----:B------:R-:W0:Y:S04]  /*24c0*/  MUFU.EX2 R30, R30 ;  /* 0x0000001e001e7308 */ /* 0x000e280000000800 */
[----:B------:R-:W1:Y:S01]  /*24d0*/  MUFU.EX2 R33, R33 ;  /* 0x0000002100217308 */ /* 0x000e620000000800 */
[C---:B--2---:R-:W-:Y:S02]  /*24e0*/  @!P0 PRMT R32, R19.reuse, 0x7610, R32 ;  /* 0x0000761013208816 */ /* 0x044fe40000000020 */
[----:B------:R-:W-:Y:S01]  /*24f0*/  @!P0 PRMT R23, R19, 0x7632, R23 ;  /* 0x0000763213178816 */ /* 0x000fe20000000017 */
[----:B0-----:R-:W-:Y:S01]  /*2500*/  FADD.FTZ R21, R30, 1 ;  /* 0x3f8000001e157421 */ /* 0x001fe20000010000 */
[----:B----4-:R-:W-:Y:S01]  /*2510*/  @!P0 PRMT R35, R20, 0x7610, R35 ;  /* 0x0000761014238816 */ /* 0x010fe20000000023 */
[----:B------:R-:W-:Y:S01]  /*2520*/  IMAD.U32 R32, R32, 0x10000, RZ ;  /* 0x0001000020207824 */ /* 0x000fe200078e00ff */
[----:B------:R-:W-:Y:S01]  /*2530*/  PRMT R19, RZ, 0x7610, R19 ;  /* 0x00007610ff137816 */ /* 0x000fe20000000013 */
[----:B-1----:R-:W-:Y:S01]  /*2540*/  FADD.FTZ R34, R33, 1 ;  /* 0x3f80000021227421 */ /* 0x002fe20000010000 */
[----:B------:R-:W-:Y:S01]  /*2550*/  SHF.L.U32 R35, R35, 0x10, RZ ;  /* 0x0000001023237819 */ /* 0x000fe200000006ff */
[----:B------:R-:W0:Y:S01]  /*2560*/  MUFU.RCP R21, R21 ;  /* 0x0000001500157308 */ /* 0x000e220000001000 */
[----:B------:R-:W-:Y:S01]  /*2570*/  @!P0 PRMT R19, R20, 0x7632, R19 ;  /* 0x0000763214138816 */ /* 0x000fe20000000013 */
[----:B------:R-:W-:-:S02]  /*2580*/  IMAD.U32 R23, R23, 0x10000, RZ ;  /* 0x0001000017177824 */ /* 0x000fc400078e00ff */
[----:B------:R-:W-:Y:S01]  /*2590*/  FADD.FTZ R35, -R12, R35 ;  /* 0x000000230c237221 */ /* 0x000fe20000010100 */
[----:B------:R-:W-:-:S03]  /*25a0*/  SHF.L.U32 R33, R19, 0x10, RZ ;  /* 0x0000001013217819 */ /* 0x000fc600000006ff */
[----:B------:R1:W2:Y:S01]  /*25b0*/  MUFU.RCP R30, R34 ;  /* 0x00000022001e7308 */ /* 0x0002a20000001000 */
[----:B------:R-:W-:Y:S01]  /*25c0*/  FMUL.FTZ R19, R35, R10 ;  /* 0x0000000a23137220 */ /* 0x000fe20000410000 */
[----:B------:R-:W-:Y:S01]  /*25d0*/  FADD.FTZ R35, -R12, R33 ;  /* 0x000000210c237221 */ /* 0x000fe20000010100 */
[----:B0-----:R-:W-:Y:S01]  /*25e0*/  FADD.FTZ R20, -R21, 1 ;  /* 0x3f80000015147421 */ /* 0x001fe20000010100 */
[----:B-1----:R-:W-:Y:S01]  /*25f0*/  FMUL.FTZ R34, R32, R21 ;  /* 0x0000001520227220 */ /* 0x002fe20000410000 */
[----:B------:R-:W-:Y:S02]  /*2600*/  FFMA.FTZ R21, R19, R11, R26 ;  /* 0x0000000b13157223 */ /* 0x000fe4000001001a */
[----:B------:R-:W-:Y:S01]  /*2610*/  FFMA.FTZ R31, R31, R20, 1 ;  /* 0x3f8000001f1f7423 */ /* 0x000fe20000010014 */
[----:B------:R-:W-:Y:S01]  /*2620*/  FMUL.FTZ R20, R35, R10 ;  /* 0x0000000a23147220 */ /* 0x000fe20000410000 */
[----:B------:R-:W-:Y:S01]  /*2630*/  FMUL.FTZ R36, R21, -1.4426950216293334961 ;  /* 0xbfb8aa3b15247820 */ /* 0x000fe20000410000 */
[----:B--2---:R-:W-:Y:S01]  /*2640*/  FADD.FTZ R33, -R30, 1 ;  /* 0x3f8000001e217421 */ /* 0x004fe20000010100 */
[----:B------:R-:W-:Y:S01]  /*2650*/  FMUL.FTZ R35, R23, R30 ;  /* 0x0000001e17237220 */ /* 0x000fe20000410000 */
[----:B------:R-:W-:-:S02]  /*2660*/  FMUL.FTZ R34, R34, R31 ;  /* 0x0000001f22227220 */ /* 0x000fc40000410000 */
[----:B------:R-:W-:Y:S01]  /*2670*/  FFMA.FTZ R32, R22, R33, 1 ;  /* 0x3f80000016207423 */ /* 0x000fe20000010021 */
[----:B------:R-:W-:Y:S01]  /*2680*/  FFMA.FTZ R22, R20, R2, R27 ;  /* 0x0000000214167223 */ /* 0x000fe2000001001b */
[----:B------:R-:W0:Y:S01]  /*2690*/  MUFU.EX2 R36, R36 ;  /* 0x0000002400247308 */ /* 0x000e220000000800 */
[----:B------:R-:W-:Y:S01]  /*26a0*/  FADD.FTZ R5, R34, R5 ;  /* 0x0000000522057221 */ /* 0x000fe20000010000 */
[----:B------:R-:W-:Y:S01]  /*26b0*/  FMUL.FTZ R31, R35, R32 ;  /* 0x00000020231f7220 */ /* 0x000fe20000410000 */
[----:B------:R-:W-:Y:S01]  /*26c0*/  FMUL.FTZ R33, R22, -1.4426950216293334961 ;  /* 0xbfb8aa3b16217820 */ /* 0x000fe20000410000 */
[--C-:B------:R-:W-:Y:S01]  /*26d0*/  FFMA.FTZ R32, R18, R34, R7.reuse ;  /* 0x0000002212207223 */ /* 0x100fe20000010007 */
[----:B------:R-:W-:Y:S01]  /*26e0*/  PRMT R7, RZ, 0x7610, R7 ;  /* 0x00007610ff077816 */ /* 0x000fe20000000007 */
[----:B------:R-:W-:-:S03]  /*26f0*/  FADD.FTZ R6, R31, R6 ;  /* 0x000000061f067221 */ /* 0x000fc60000010000 */
[----:B------:R-:W1:Y:S01]  /*2700*/  MUFU.EX2 R33, R33 ;  /* 0x0000002100217308 */ /* 0x000e620000000800 */
[----:B-----5:R-:W-:Y:S01]  /*2710*/  @!P0 PRMT R7, R16, 0x7632, R7 ;  /* 0x0000763210078816 */ /* 0x020fe20000000007 */
[----:B0-----:R-:W-:-:S04]  /*2720*/  FADD.FTZ R37, R36, 1 ;  /* 0x3f80000024257421 */ /* 0x001fc80000010000 */
[----:B------:R-:W-:Y:S01]  /*2730*/  IMAD.U32 R7, R7, 0x10000, RZ ;  /* 0x0001000007077824 */ /* 0x000fe200078e00ff */
[----:B------:R-:W0:Y:S01]  /*2740*/  MUFU.RCP R23, R37 ;  /* 0x0000002500177308 */ /* 0x000e220000001000 */
[----:B-1----:R-:W-:Y:S01]  /*2750*/  FADD.FTZ R30, R33, 1 ;  /* 0x3f800000211e7421 */ /* 0x002fe20000010000 */
[----:B------:R-:W-:Y:S01]  /*2760*/  FMUL.FTZ R33, R34, R11 ;  /* 0x0000000b22217220 */ /* 0x000fe20000410000 */
[----:B------:R-:W-:-:S03]  /*2770*/  PRMT R34, RZ, 0x7610, R34 ;  /* 0x00007610ff227816 */ /* 0x000fc60000000022 */
[----:B------:R-:W-:Y:S02]  /*2780*/  FFMA.FTZ R4, R18, R33, R4 ;  /* 0x0000002112047223 */ /* 0x000fe40000010004 */
[----:B------:R-:W1:Y:S01]  /*2790*/  MUFU.RCP R30, R30 ;  /* 0x0000001e001e7308 */ /* 0x000e620000001000 */
[----:B------:R-:W-:Y:S01]  /*27a0*/  @!P0 PRMT R34, R16, 0x7610, R34 ;  /* 0x0000761010228816 */ /* 0x000fe20000000022 */
[----:B------:R-:W-:-:S03]  /*27b0*/  FADD.FTZ R3, R33, R3 ;  /* 0x0000000321037221 */ /* 0x000fc60000010000 */
[----:B------:R-:W-:Y:S01]  /*27c0*/  SHF.L.U32 R34, R34, 0x10, RZ ;  /* 0x0000001022227819 */ /* 0x000fe200000006ff */
[----:B0-----:R-:W-:-:S04]  /*27d0*/  FADD.FTZ R16, -R23, 1 ;  /* 0x3f80000017107421 */ /* 0x001fc80000010100 */
[----:B------:R-:W-:Y:S01]  /*27e0*/  FMUL.FTZ R34, R34, R23 ;  /* 0x0000001722227220 */ /* 0x000fe20000410000 */
[----:B------:R-:W-:Y:S01]  /*27f0*/  FFMA.FTZ R21, R21, R16, 1 ;  /* 0x3f80000015157423 */ /* 0x000fe20000010010 */
[----:B------:R-:W-:Y:S01]  /*2800*/  FFMA.FTZ R23, R17, R31, R8 ;  /* 0x0000001f11177223 */ /* 0x000fe20000010008 */
[----:B------:R-:W-:Y:S02]  /*2810*/  FMUL.FTZ R8, R31, R2 ;  /* 0x000000021f087220 */ /* 0x000fe40000410000 */
[----:B------:R-:W-:Y:S02]  /*2820*/  FMUL.FTZ R34, R34, R21 ;  /* 0x0000001522227220 */ /* 0x000fe40000410000 */
[----:B------:R-:W-:Y:S01]  /*2830*/  FFMA.FTZ R17, R17, R8, R4 ;  /* 0x0000000811117223 */ /* 0x000fe20000010004 */
[----:B-1----:R-:W-:Y:S01]  /*2840*/  FADD.FTZ R33, -R30, 1 ;  /* 0x3f8000001e217421 */ /* 0x002fe20000010100 */
[----:B------:R-:W-:Y:S01]  /*2850*/  FMUL.FTZ R7, R7, R30 ;  /* 0x0000001e07077220 */ /* 0x000fe20000410000 */
[----:B------:R-:W-:Y:S01]  /*2860*/  FADD.FTZ R21, R8, R3 ;  /* 0x0000000308157221 */ /* 0x000fe20000010000 */
[----:B------:R-:W-:Y:S01]  /*2870*/  FMUL.FTZ R4, R34, R11 ;  /* 0x0000000b22047220 */ /* 0x000fe20000410000 */
[----:B------:R-:W-:Y:S01]  /*2880*/  FFMA.FTZ R22, R22, R33, 1 ;  /* 0x3f80000016167423 */ /* 0x000fe20000010021 */
[----:B------:R-:W-:-:S02]  /*2890*/  FADD.FTZ R5, R5, R34 ;  /* 0x0000002205057221 */ /* 0x000fc40000010000 */
[----:B------:R-:W-:Y:S01]  /*28a0*/  FFMA.FTZ R16, R19, R4, R17 ;  /* 0x0000000413107223 */ /* 0x000fe20000010011 */
[----:B------:R-:W-:Y:S01]  /*28b0*/  FMUL.FTZ R3, R7, R22 ;  /* 0x0000001607037220 */ /* 0x000fe20000410000 */
[----:B------:R-:W-:Y:S01]  /*28c0*/  FADD.FTZ R18, R21, R4 ;  /* 0x0000000415127221 */ /* 0x000fe20000010000 */
[----:B------:R-:W-:Y:S02]  /*28d0*/  FFMA.FTZ R7, R19, R34, R32 ;  /* 0x0000002213077223 */ /* 0x000fe40000010020 */
[----:B------:R-:W-:Y:S01]  /*28e0*/  FMUL.FTZ R17, R3, R2 ;  /* 0x0000000203117220 */ /* 0x000fe20000410000 */
[----:B------:R-:W-:Y:S01]  /*28f0*/  FADD.FTZ R6, R6, R3 ;  /* 0x0000000306067221 */ /* 0x000fe20000010000 */
[C---:B------:R-:W-:Y:S02]  /*2900*/  FFMA.FTZ R8, R20.reuse, R3, R23 ;  /* 0x0000000314087223 */ /* 0x040fe40000010017 */
[----:B------:R-:W-:Y:S01]  /*2910*/  FFMA.FTZ R4, R20, R17, R16 ;  /* 0x0000001114047223 */ /* 0x000fe20000010010 */
[----:B------:R-:W-:Y:S01]  /*2920*/  FADD.FTZ R3, R17, R18 ;  /* 0x0000001211037221 */ /* 0x000fe20000010000 */
[----:B------:R-:W-:Y:S06]  /*2930*/  @P1 BRA `(.L_x_2329) ;  /* 0xfffffff400fc1947 */ /* 0x000fec000383ffff */
.L_x_2321:
[----:B------:R-:W0:Y:S01]  /*2940*/  S2R R11, SR_CgaCtaId ;  /* 0x00000000000b7919 */ /* 0x000e220000008800 */
[----:B------:R-:W1:Y:S01]  /*2950*/  LDCU UR4, c[0x0][0x424] ;  /* 0x00008480ff0477ac */ /* 0x000e620008000800 */
[----:B------:R-:W-:Y:S01]  /*2960*/  IADD3 R13, PT, PT, -R9, RZ, RZ ;  /* 0x000000ff090d7210 */ /* 0x000fe20007ffe1ff */
[----:B------:R-:W-:Y:S01]  /*2970*/  IMAD.MOV.U32 R14, RZ, RZ, RZ ;  /* 0x000000ffff0e7224 */ /* 0x000fe200078e00ff */
[----:B------:R-:W-:Y:S01]  /*2980*/  MOV R2, 0x400 ;  /* 0x0000040000027802 */ /* 0x000fe20000000f00 */
[----:B------:R-:W-:Y:S02]  /*2990*/  BSSY B0, `(.L_x_2330) ;  /* 0x00000aa000007945 */ /* 0x000fe40003800000 */
        /* <DEDUP_REMOVED lines=38> */
[----:B-----5:R-:W-:-:S03]  /*2c00*/  ISETP.NE.AND P4, PT, R20, RZ, PT ;  /* 0x000000ff1400720c */ /* 0x020fc60003f85270 */
[----:B------:R5:W4:Y:S01]  /*2c10*/  LDS R10, [R0+0x4c] ;  /* 0x00004c00000a7984 */ /* 0x000b220000000800 */
[----:B0-----:R-:W-:Y:S01]  /*2c20*/  FADD.FTZ R29, R18, R27 ;  /* 0x0000001b121d7221 */ /* 0x001fe20000010000 */
[----:B------:R-:W-:Y:S01]  /*2c30*/  FSEL R27, R2, R19, !P4 ;  /* 0x00000013021b7208 */ /* 0x000fe20006000000 */
[----:B------:R-:W0:Y:S03]  /*2c40*/  S2R R33, SR_LANEID ;  /* 0x0000000000217919 */ /* 0x000e260000000000 */
[----:B------:R-:W-:Y:S01]  /*2c50*/  FSEL R2, R29, R18, !P4 ;  /* 0x000000121d027208 */ /* 0x000fe20006000000 */
[----:B------:R-:W-:Y:S01]  /*2c60*/  FADD.FTZ R27, R16, R27 ;  /* 0x0000001b101b7221 */ /* 0x000fe20000010000 */
[----:B------:R-:W-:-:S03]  /*2c70*/  ISETP.NE.AND P3, PT, R17, RZ, PT ;  /* 0x000000ff1100720c */ /* 0x000fc60003f65270 */
[----:B------:R-:W-:Y:S01]  /*2c80*/  FADD.FTZ R2, R15, R2 ;  /* 0x000000020f027221 */ /* 0x000fe20000010000 */
[----:B-----5:R-:W-:-:S04]  /*2c90*/  FSEL R0, R27, R16, !P3 ;  /* 0x000000101b007208 */ /* 0x020fc80005800000 */
[----:B------:R-:W-:Y:S01]  /*2ca0*/  FSEL R27, R2, R15, !P3 ;  /* 0x0000000f021b7208 */ /* 0x000fe20005800000 */
[----:B------:R-:W-:Y:S01]  /*2cb0*/  FADD.FTZ R2, R13, R0 ;  /* 0x000000000d027221 */ /* 0x000fe20000010000 */
[----:B-1----:R-:W-:-:S03]  /*2cc0*/  ISETP.NE.AND P2, PT, R14, RZ, PT ;  /* 0x000000ff0e00720c */ /* 0x002fc60003f45270 */
[----:B--2---:R-:W-:Y:S01]  /*2cd0*/  FADD.FTZ R29, R12, R27 ;  /* 0x0000001b0c1d7221 */ /* 0x004fe20000010000 */
[----:B------:R-:W-:Y:S02]  /*2ce0*/  FSEL R27, R2, R13, !P2 ;  /* 0x0000000d021b7208 */ /* 0x000fe40005000000 */
[----:B------:R-:W-:Y:S02]  /*2cf0*/  IADD3 R0, PT, PT, R20, R25, R11 ;  /* 0x0000001914007210 */ /* 0x000fe40007ffe00b */
[----:B------:R-:W-:Y:S01]  /*2d00*/  FSEL R2, R29, R12, !P2 ;  /* 0x0000000c1d027208 */ /* 0x000fe20005000000 */
[----:B---3--:R-:W-:Y:S01]  /*2d10*/  FADD.FTZ R27, R4, R27 ;  /* 0x0000001b041b7221 */ /* 0x008fe20000010000 */
[----:B------:R-:W-:-:S03]  /*2d20*/  IADD3 R29, PT, PT, R14, R0, R17 ;  /* 0x000000000e1d7210 */ /* 0x000fc60007ffe011 */
[----:B----4-:R-:W-:Y:S01]  /*2d30*/  FADD.FTZ R2, R3, R2 ;  /* 0x0000000203027221 */ /* 0x010fe20000010000 */
[C---:B------:R-:W-:Y:S02]  /*2d40*/  ISETP.NE.AND P1, PT, R10.reuse, RZ, PT ;  /* 0x000000ff0a00720c */ /* 0x040fe40003f25270 */
[----:B------:R-:W-:Y:S02]  /*2d50*/  IADD3 R29, PT, PT, R10, R29, RZ ;  /* 0x0000001d0a1d7210 */ /* 0x000fe40007ffe0ff */
[----:B------:R-:W-:Y:S02]  /*2d60*/  FSEL R28, R27, R4, !P1 ;  /* 0x000000041b1c7208 */ /* 0x000fe40004800000 */
        /* <DEDUP_REMOVED lines=12> */
[----:B------:R-:W0:Y:S01]  /*2e30*/  SHFL.UP PT, R35, R28, 0x2, RZ ;  /* 0x044000001c237989 */ /* 0x000e2200000e00ff */
[----:B------:R-:W-:Y:S01]  /*2e40*/  IMAD.IADD R30, R29, 0x1, R30 ;  /* 0x000000011d1e7824 */ /* 0x000fe200078e021e */
[----:B------:R-:W-:Y:S02]  /*2e50*/  ISETP.GE.AND P6, PT, R33, 0x2, PT ;  /* 0x000000022100780c */ /* 0x000fe40003fc6270 */
[----:B------:R-:W1:Y:S02]  /*2e60*/  SHFL.UP PT, R37, R2, 0x2, RZ ;  /* 0x0440000002257989 */ /* 0x000e6400000e00ff */
[----:B------:R-:W-:-:S02]  /*2e70*/  ISETP.NE.AND P0, PT, R30, RZ, PT ;  /* 0x000000ff1e00720c */ /* 0x000fc40003f05270 */
[----:B------:R-:W2:Y:S01]  /*2e80*/  SHFL.UP PT, R31, R30, 0x2, RZ ;  /* 0x044000001e1f7989 */ /* 0x000ea200000e00ff */
[----:B0-----:R-:W-:Y:S01]  /*2e90*/  FADD.FTZ R35, R28, R35 ;  /* 0x000000231c237221 */ /* 0x001fe20000010000 */
[----:B-1----:R-:W-:-:S05]  /*2ea0*/  FADD.FTZ R37, R2, R37 ;  /* 0x0000002502257221 */ /* 0x002fca0000010000 */
        /* <DEDUP_REMOVED lines=40> */
.L_x_2353:
        /* <DEDUP_REMOVED lines=13> */
[----:B---3--:R-:W-:Y:S01]  /*3200*/  LEA R27, R27, R0, 0x18 ;  /* 0x000000001b1b7211 */ /* 0x008fe200078ec0ff */
[----:B------:R-:W-:Y:S01]  /*3210*/  @!P5 FADD.FTZ R24, R24, R23 ;  /* 0x000000171818d221 */ /* 0x000fe20000010000 */
[----:B------:R-:W-:Y:S01]  /*3220*/  @!P5 FADD.FTZ R21, R21, R22 ;  /* 0x000000161515d221 */ /* 0x000fe20000010000 */
[----:B------:R-:W-:Y:S02]  /*3230*/  IMAD.IADD R25, R25, 0x1, R11 ;  /* 0x0000000119197824 */ /* 0x000fe400078e020b */
[----:B------:R-:W-:Y:S01]  /*3240*/  @!P4 FADD.FTZ R19, R19, R24 ;  /* 0x000000181313c221 */ /* 0x000fe20000010000 */
[----:B------:R-:W-:Y:S01]  /*3250*/  @!P4 FADD.FTZ R18, R18, R21 ;  /* 0x000000151212c221 */ /* 0x000fe20000010000 */
[----:B----4-:R-:W-:Y:S01]  /*3260*/  IMAD R26, R26, 0x54, R27 ;  /* 0x000000541a1a7824 */ /* 0x010fe200078e021b */
[----:B------:R-:W-:Y:S01]  /*3270*/  IADD3 R20, PT, PT, R20, R25, RZ ;  /* 0x0000001914147210 */ /* 0x000fe20007ffe0ff */
[----:B------:R-:W-:Y:S01]  /*3280*/  @!P3 FADD.FTZ R16, R16, R19 ;  /* 0x000000131010b221 */ /* 0x000fe20000010000 */
[----:B------:R-:W-:-:S02]  /*3290*/  @!P3 FADD.FTZ R15, R15, R18 ;  /* 0x000000120f0fb221 */ /* 0x000fc40000010000 */
[----:B------:R0:W-:Y:S01]  /*32a0*/  STS [R26+0x10], R11 ;  /* 0x0000100b1a007388 */ /* 0x0001e20000000800 */
[----:B------:R-:W-:Y:S02]  /*32b0*/  IMAD.IADD R17, R17, 0x1, R20 ;  /* 0x0000000111117824 */ /* 0x000fe400078e0214 */
[----:B------:R-:W-:Y:S01]  /*32c0*/  @!P2 FADD.FTZ R13, R13, R16 ;  /* 0x000000100d0da221 */ /* 0x000fe20000010000 */
[----:B------:R-:W-:Y:S01]  /*32d0*/  @!P2 FADD.FTZ R12, R12, R15 ;  /* 0x0000000f0c0ca221 */ /* 0x000fe20000010000 */
[----:B------:R1:W-:Y:S02]  /*32e0*/  STS [R26+0x1c], R25 ;  /* 0x00001c191a007388 */ /* 0x0003e40000000800 */
[----:B------:R-:W-:Y:S01]  /*32f0*/  @!P1 FADD.FTZ R4, R4, R13 ;  /* 0x0000000d04049221 */ /* 0x000fe20000010000 */
[----:B------:R-:W-:Y:S01]  /*3300*/  @!P1 FADD.FTZ R3, R3, R12 ;  /* 0x0000000c03039221 */ /* 0x000fe20000010000 */
[----:B------:R1:W-:Y:S01]  /*3310*/  STS [R26+0x14], R23 ;  /* 0x000014171a007388 */ /* 0x0003e20000000800 */
[----:B0-----:R-:W-:-:S03]  /*3320*/  IADD3 R11, PT, PT, R14, R17, RZ ;  /* 0x000000110e0b7210 */ /* 0x001fc60007ffe0ff */
[----:B------:R1:W-:Y:S02]  /*3330*/  STS [R26+0x18], R22 ;  /* 0x000018161a007388 */ /* 0x0003e40000000800 */
[----:B------:R-:W-:Y:S02]  /*3340*/  IMAD.IADD R10, R10, 0x1, R11 ;  /* 0x000000010a0a7824 */ /* 0x000fe400078e020b */
        /* <DEDUP_REMOVED lines=14> */
.L_x_2331:
[----:B------:R-:W-:Y:S05]  /*3430*/  BSYNC B0 ;  /* 0x0000000000007941 */ /* 0x000fea0003800000 */
.L_x_2330:
[----:B-1----:R-:W1:Y:S01]  /*3440*/  S2R R19, SR_CgaCtaId ;  /* 0x0000000000137919 */ /* 0x002e620000008800 */
[----:B0-----:R-:W0:Y:S01]  /*3450*/  LDC R0, c[0x0][0x424] ;  /* 0x00010900ff007b82 */ /* 0x001e220000000800 */
[----:B------:R-:W-:Y:S01]  /*3460*/  MOV R12, 0x400 ;  /* 0x00000400000c7802 */ /* 0x000fe20000000f00 */
[----:B------:R-:W-:Y:S01]  /*3470*/  HFMA2 R2, -RZ, RZ, 0, 0 ;  /* 0x00000000ff027431 */ /* 0x000fe200000001ff */
[----:B------:R-:W2:Y:S01]  /*3480*/  S2R R3, SR_TID.X ;  /* 0x0000000000037919 */ /* 0x000ea20000002100 */
[----:B------:R-:W-:Y:S01]  /*3490*/  IADD3 R4, PT, PT, -R9, RZ, RZ ;  /* 0x000000ff09047210 */ /* 0x000fe20007ffe1ff */
[----:B------:R-:W-:Y:S05]  /*34a0*/  WARPSYNC.ALL ;  /* 0x0000000000007948 */ /* 0x000fea0003800000 */
[----:B-1----:R-:W-:Y:S01]  /*34b0*/  LEA R13, R19, R12, 0x18 ;  /* 0x0000000c130d7211 */ /* 0x002fe200078ec0ff */
[----:B--2---:R-:W-:-:S02]  /*34c0*/  IMAD.SHL.U32 R11, R3, 0x2, RZ ;  /* 0x00000002030b7824 */ /* 0x004fc400078e00ff */
[----:B------:R-:W-:-:S04]  /*34d0*/  IMAD.HI.U32 R10, R3, 0x2aaaaaab, R2 ;  /* 0x2aaaaaab030a7827 */ /* 0x000fc800078e0002 */
[----:B0-----:R-:W-:Y:S02]  /*34e0*/  IMAD R11, R0, R4, R11 ;  /* 0x00000004000b7224 */ /* 0x001fe400078e020b */
[----:B------:R-:W-:Y:S01]  /*34f0*/  IMAD R18, R10, 0xc, R13 ;  /* 0x0000000c0a127824 */ /* 0x000fe200078e020d */
[----:B------:R-:W-:Y:S01]  /*3500*/  BAR.SYNC.DEFER_BLOCKING 0x0 ;  /* 0x0000000000007b1d */ /* 0x000fe20000010000 */
[----:B------:R-:W-:-:S05]  /*3510*/  VIADD R0, R0, 0xfffffffe ;  /* 0xfffffffe00007836 */ /* 0x000fca0000000000 */
[----:B------:R-:W-:Y:S02]  /*3520*/  ISETP.NE.AND P2, PT, R11, R0, PT ;  /* 0x000000000b00720c */ /* 0x000fe40003f45270 */
[----:B------:R-:W0:Y:S01]  /*3530*/  LDC R13, c[0x0][0x420] ;  /* 0x00010800ff0d7b82 */ /* 0x000e220000000800 */
[----:B------:R-:W1:Y:S01]  /*3540*/  LDCU.64 UR10, c[0x0][0x3f8] ;  /* 0x00007f00ff0a77ac */ /* 0x000e620008000a00 */
[----:B------:R-:W-:Y:S06]  /*3550*/  BSSY.RECONVERGENT B0, `(.L_x_2333) ;  /* 0x000001f000007945 */ /* 0x000fec0003800200 */
[----:B------:R-:W2:Y:S03]  /*3560*/  LDC R15, c[0x0][0x410] ;  /* 0x00010400ff0f7b82 */ /* 0x000ea60000000800 */
[----:B------:R-:W-:-:S05]  /*3570*/  @!P2 IADD3 R0, PT, PT, R12, 0xaa0, RZ ;  /* 0x00000aa00c00a810 */ /* 0x000fca0007ffe0ff */
[----:B------:R-:W3:Y:S01]  /*3580*/  LDC R17, c[0x0][0x428] ;  /* 0x00010a00ff117b82 */ /* 0x000ee20000000800 */
[----:B------:R-:W-:Y:S01]  /*3590*/  @!P2 LDS R11, [R18+0x18] ;  /* 0x00001800120ba984 */ /* 0x000fe20000000800 */
[----:B------:R-:W-:-:S03]  /*35a0*/  @!P2 LEA R0, R19, R0, 0x18 ;  /* 0x000000001300a211 */ /* 0x000fc600078ec0ff */
[----:B------:R-:W4:Y:S02]  /*35b0*/  @!P2 LDS R10, [R18+0x14] ;  /* 0x00001400120aa984 */ /* 0x000f240000000800 */
[----:B------:R-:W-:Y:S02]  /*35c0*/  @!P2 IMAD R0, R9, 0x8, R0 ;  /* 0x000000080900a824 */ /* 0x000fe400078e0200 */
        /* <DEDUP_REMOVED lines=10> */
[----:B0-----:R-:W-:Y:S01]  /*3670*/  IADD3 R0, PT, PT, R12, 0xaa0, RZ ;  /* 0x00000aa00c007810 */ /* 0x001fe20007ffe0ff */
[----:B------:R-:W0:Y:S01]  /*3680*/  LDC.64 R10, c[0x0][0x3d8] ;  /* 0x0000f600ff0a7b82 */ /* 0x000e220000000a00 */
[----:B------:R-:W-:Y:S02]  /*3690*/  USHF.L.U32 UR4, UR5, 0x1, URZ ;  /* 0x0000000105047899 */ /* 0x000fe400080006ff */
[----:B------:R-:W-:-:S05]  /*36a0*/  LEA R2, R19, R0, 0x18 ;  /* 0x0000000013027211 */ /* 0x000fca00078ec0ff */
[----:B------:R-:W-:Y:S02]  /*36b0*/  IMAD R0, R3, 0x8, R2 ;  /* 0x0000000803007824 */ /* 0x000fe400078e0202 */
[----:B------:R-:W-:-:S03]  /*36c0*/  IMAD R3, R15, UR4, R15 ;  /* 0x000000040f037c24 */ /* 0x000fc6000f8e020f */
[----:B------:R-:W1:Y:S02]  /*36d0*/  LDS.64 R12, [R0] ;  /* 0x00000000000c7984 */ /* 0x000e640000000a00 */
[----:B------:R-:W-:Y:S01]  /*36e0*/  IADD3 R9, PT, PT, R4, R3, RZ ;  /* 0x0000000304097210 */ /* 0x000fe20007ffe0ff */
[----:B------:R-:W-:-:S04]  /*36f0*/  IMAD R3, R15, UR4, R4 ;  /* 0x000000040f037c24 */ /* 0x000fc8000f8e0204 */
[----:B0-----:R-:W-:-:S04]  /*3700*/  IMAD.WIDE R2, R3, 0x4, R10 ;  /* 0x0000000403027825 */ /* 0x001fc800078e020a */
[----:B------:R-:W-:Y:S01]  /*3710*/  IMAD.WIDE R10, R9, 0x4, R10 ;  /* 0x00000004090a7825 */ /* 0x000fe200078e020a */
[----:B-1----:R1:W-:Y:S04]  /*3720*/  REDG.E.ADD.F32.FTZ.RN.STRONG.GPU desc[UR6][R2.64], R12 ;  /* 0x0000000c020079a6 */ /* 0x0023e8000c12f306 */
[----:B------:R1:W-:Y:S02]  /*3730*/  REDG.E.ADD.F32.FTZ.RN.STRONG.GPU desc[UR6][R10.64], R13 ;  /* 0x0000000d0a0079a6 */ /* 0x0003e4000c12f306 */
.L_x_2334:
[----:B------:R-:W-:Y:S05]  /*3740*/  BSYNC.RECONVERGENT B0 ;  /* 0x0000000000007941 */ /* 0x000fea0003800200 */
.L_x_2333:
        /* <DEDUP_REMOVED lines=23> */
.L_x_2332:
[----:B------:R-:W-:Y:S01]  /*38c0*/  IMAD.MOV.U32 R0, RZ, RZ, 0x1 ;  /* 0x00000001ff007424 */ /* 0x000fe200078e00ff */
[----:B------:R-:W-:Y:S01]  /*38d0*/  MOV R27, RZ ;  /* 0x000000ff001b7202 */ /* 0x000fe20000000f00 */
[----:B------:R-:W-:Y:S01]  /*38e0*/  IMAD.MOV.U32 R26, RZ, RZ, -0x1 ;  /* 0xffffffffff1a7424 */ /* 0x000fe200078e00ff */
[----:B------:R-:W-:-:S13]  /*38f0*/  ISETP.GE.AND P6, PT, R33, 0x1, PT ;  /* 0x000000012100780c */ /* 0x000fda0003fc6270 */
[----:B------:R-:W-:Y:S05]  /*3900*/  WARPSYNC.COLLECTIVE R26, `(.L_x_2335) ;  /* 0x000000001a087348 */ /* 0x000fea0003c00000 */
[----:B------:R0:W1:Y:S02]  /*3910*/  SHFL.UP P0, R35, R29, R0, R27 ;  /* 0x040000001d237389 */ /* 0x000064000000001b */
[----:B01----:R-:W-:Y:S05]  /*3920*/  ENDCOLLECTIVE ;  /* 0x000000000000791b */ /* 0x003fea0003800000 */
.L_x_2335:
        /* <DEDUP_REMOVED lines=8> */
.L_x_2336:
        /* <DEDUP_REMOVED lines=8> */
.L_x_2337:
[----:B------:R-:W-:Y:S02]  /*3a30*/  IMAD.MOV.U32 R29, RZ, RZ, R30 ;  /* 0x000000ffff1d7224 */ /* 0x000fe400078e001e */
[----:B------:R-:W-:Y:S01]  /*3a40*/  HFMA2 R0, -RZ, RZ, 0, 1.1920928955078125e-07 ;  /* 0x00000002ff007431 */ /* 0x000fe200000001ff */
[----:B------:R-:W-:Y:S01]  /*3a50*/  ISETP.GE.AND P0, PT, R33, 0x1, PT ;  /* 0x000000012100780c */ /* 0x000fe20003f06270 */
[----:B------:R-:W-:-:S12]  /*3a60*/  FADD.FTZ R35, R2, R35 ;  /* 0x0000002302237221 */ /* 0x000fd80000010000 */
[----:B------:R-:W-:-:S07]  /*3a70*/  @P0 FSEL R2, R35, R2, !P6 ;  /* 0x0000000223020208 */ /* 0x000fce0007000000 */
[----:B------:R-:W-:Y:S05]  /*3a80*/  WARPSYNC.COLLECTIVE R26, `(.L_x_2338) ;  /* 0x000000001a087348 */ /* 0x000fea0003c00000 */
[----:B------:R0:W1:Y:S02]  /*3a90*/  SHFL.UP P0, R35, R29, R0, R27 ;  /* 0x040000001d237389 */ /* 0x000064000000001b */
[----:B01----:R-:W-:Y:S05]  /*3aa0*/  ENDCOLLECTIVE ;  /* 0x000000000000791b */ /* 0x003fea0003800000 */
.L_x_2338:
[----:B------:R-:W-:Y:S01]  /*3ab0*/  ISETP.GE.AND P6, PT, R33, 0x2, PT ;  /* 0x000000022100780c */ /* 0x000fe20003fc6270 */
[----:B------:R-:W-:Y:S02]  /*3ac0*/  IMAD.MOV.U32 R29, RZ, RZ, R28 ;  /* 0x000000ffff1d7224 */ /* 0x000fe400078e001c */
[----:B------:R-:W-:-:S10]  /*3ad0*/  IMAD.MOV.U32 R31, RZ, RZ, R35 ;  /* 0x000000ffff1f7224 */ /* 0x000fd400078e0023 */
[----:B------:R-:W-:Y:S05]  /*3ae0*/  WARPSYNC.COLLECTIVE R26, `(.L_x_2339) ;  /* 0x000000001a087348 */ /* 0x000fea0003c00000 */
[----:B------:R0:W1:Y:S02]  /*3af0*/  SHFL.UP P0, R35, R29, R0, R27 ;  /* 0x040000001d237389 */ /* 0x000064000000001b */
[----:B01----:R-:W-:Y:S05]  /*3b00*/  ENDCOLLECTIVE ;  /* 0x000000000000791b */ /* 0x003fea0003800000 */
.L_x_2339:
        /* <DEDUP_REMOVED lines=10> */
.L_x_2340:
        /* <DEDUP_REMOVED lines=9> */
.L_x_2341:
[----:B------:R-:W-:Y:S02]  /*3c40*/  ISETP.GE.AND P6, PT, R33, 0x4, PT ;  /* 0x000000042100780c */ /* 0x000fe40003fc6270 */
[----:B------:R-:W-:Y:S02]  /*3c50*/  MOV R29, R28 ;  /* 0x0000001c001d7202 */ /* 0x000fe40000000f00 */
[----:B------:R-:W-:-:S09]  /*3c60*/  MOV R30, R35 ;  /* 0x00000023001e7202 */ /* 0x000fd20000000f00 */
[----:B------:R-:W-:Y:S05]  /*3c70*/  WARPSYNC.COLLECTIVE R26, `(.L_x_2342) ;  /* 0x000000001a087348 */ /* 0x000fea0003c00000 */
[----:B------:R0:W1:Y:S02]  /*3c80*/  SHFL.UP P0, R35, R29, R0, R27 ;  /* 0x040000001d237389 */ /* 0x000064000000001b */
[----:B01----:R-:W-:Y:S05]  /*3c90*/  ENDCOLLECTIVE ;  /* 0x000000000000791b */ /* 0x003fea0003800000 */
.L_x_2342:
        /* <DEDUP_REMOVED lines=10> */
.L_x_2343:
[----:B------:R-:W-:Y:S02]  /*3d40*/  IMAD.MOV.U32 R29, RZ, RZ, R30 ;  /* 0x000000ffff1d7224 */ /* 0x000fe400078e001e */
[----:B------:R-:W-:Y:S01]  /*3d50*/  HFMA2 R0, -RZ, RZ, 0, 4.76837158203125e-07 ;  /* 0x00000008ff007431 */ /* 0x000fe200000001ff */
[----:B------:R-:W-:Y:S02]  /*3d60*/  ISETP.GE.AND P0, PT, R33, 0x4, PT ;  /* 0x000000042100780c */ /* 0x000fe40003f06270 */
[----:B------:R-:W-:-:S05]  /*3d70*/  MOV R37, R35 ;  /* 0x0000002300257202 */ /* 0x000fca0000000f00 */
[----:B------:R-:W-:-:S06]  /*3d80*/  FADD.FTZ R37, R2, R37 ;  /* 0x0000002502257221 */ /* 0x000fcc0000010000 */
[----:B------:R-:W-:-:S07]  /*3d90*/  @P0 FSEL R2, R37, R2, !P6 ;  /* 0x0000000225020208 */ /* 0x000fce0007000000 */
[----:B------:R-:W-:Y:S05]  /*3da0*/  WARPSYNC.COLLECTIVE R26, `(.L_x_2344) ;  /* 0x000000001a087348 */ /* 0x000fea0003c00000 */
[----:B------:R0:W1:Y:S02]  /*3db0*/  SHFL.UP P0, R35, R29, R0, R27 ;  /* 0x040000001d237389 */ /* 0x000064000000001b */
[----:B01----:R-:W-:Y:S05]  /*3dc0*/  ENDCOLLECTIVE ;  /* 0x000000000000791b */ /* 0x003fea0003800000 */
.L_x_2344:
[----:B------:R-:W-:Y:S01]  /*3dd0*/  ISETP.GE.AND P6, PT, R33, 0x8, PT ;  /* 0x000000082100780c */ /* 0x000fe20003fc6270 */
[----:B------:R-:W-:Y:S02]  /*3de0*/  IMAD.MOV.U32 R29, RZ, RZ, R28 ;  /* 0x000000ffff1d7224 */ /* 0x000fe400078e001c */
[----:B------:R-:W-:-:S10]  /*3df0*/  IMAD.MOV.U32 R31, RZ, RZ, R35 ;  /* 0x000000ffff1f7224 */ /* 0x000fd400078e0023 */
[----:B------:R-:W-:Y:S05]  /*3e00*/  WARPSYNC.COLLECTIVE R26, `(.L_x_2345) ;  /* 0x000000001a087348 */ /* 0x000fea0003c00000 */
[----:B------:R0:W1:Y:S02]  /*3e10*/  SHFL.UP P0, R35, R29, R0, R27 ;  /* 0x040000001d237389 */ /* 0x000064000000001b */
[----:B01----:R-:W-:Y:S05]  /*3e20*/  ENDCOLLECTIVE ;  /* 0x000000000000791b */ /* 0x003fea0003800000 */
.L_x_2345:
        /* <DEDUP_REMOVED lines=10> */
.L_x_2346:
        /* <DEDUP_REMOVED lines=9> */
.L_x_2347:
[----:B------:R-:W-:Y:S02]  /*3f60*/  ISETP.GE.AND P6, PT, R33, 0x10, PT ;  /* 0x000000102100780c */ /* 0x000fe40003fc6270 */
[----:B------:R-:W-:Y:S02]  /*3f70*/  MOV R29, R28 ;  /* 0x0000001c001d7202 */ /* 0x000fe40000000f00 */
[----:B------:R-:W-:-:S09]  /*3f80*/  MOV R30, R35 ;  /* 0x00000023001e7202 */ /* 0x000fd20000000f00 */
[----:B------:R-:W-:Y:S05]  /*3f90*/  WARPSYNC.COLLECTIVE R26, `(.L_x_2348) ;  /* 0x000000001a087348 */ /* 0x000fea0003c00000 */
[----:B------:R0:W1:Y:S02]  /*3fa0*/  SHFL.UP P0, R35, R29, R0, R27 ;  /* 0x040000001d237389 */ /* 0x000064000000001b */
[----:B01----:R-:W-:Y:S05]  /*3fb0*/  ENDCOLLECTIVE ;  /* 0x000000000000791b */ /* 0x003fea0003800000 */
.L_x_2348:
        /* <DEDUP_REMOVED lines=10> */
.L_x_2349:
        /* <DEDUP_REMOVED lines=9> */
.L_x_2350:
[----:B------:R-:W-:Y:S01]  /*40f0*/  MOV R29, R28 ;  /* 0x0000001c001d7202 */ /* 0x000fe20000000f00 */
[----:B------:R-:W-:-:S07]  /*4100*/  IMAD.MOV.U32 R30, RZ, RZ, R35 ;  /* 0x000000ffff1e7224 */ /* 0x000fce00078e0023 */
[----:B------:R-:W-:Y:S05]  /*4110*/  WARPSYNC.COLLECTIVE R26, `(.L_x_2351) ;  /* 0x000000001a087348 */ /* 0x000fea0003c00000 */
[----:B------:R0:W1:Y:S02]  /*4120*/  SHFL.UP P0, R35, R29, R0, R27 ;  /* 0x040000001d237389 */ /* 0x000064000000001b */
[----:B01----:R-:W-:Y:S05]  /*4130*/  ENDCOLLECTIVE ;  /* 0x000000000000791b */ /* 0x003fea0003800000 */
.L_x_2351:
[----:B------:R-:W-:Y:S01]  /*4140*/  MOV R29, R2 ;  /* 0x00000002001d7202 */ /* 0x000fe20000000f00 */
[----:B------:R-:W-:-:S07]  /*4150*/  IMAD.MOV.U32 R28, RZ, RZ, R35 ;  /* 0x000000ffff1c7224 */ /* 0x000fce00078e0023 */
[----:B------:R-:W-:Y:S05]  /*4160*/  WARPSYNC.COLLECTIVE R26, `(.L_x_2352) ;  /* 0x000000001a087348 */ /* 0x000fea0003c00000 */
[----:B------:R0:W1:Y:S02]  /*4170*/  SHFL.UP P0, R35, R29, R0, R27 ;  /* 0x040000001d237389 */ /* 0x000064000000001b */
[----:B01----:R-:W-:Y:S05]  /*4180*/  ENDCOLLECTIVE ;  /* 0x000000000000791b */ /* 0x003fea0003800000 */
.L_x_2352:
[----:B------:R-:W-:Y:S01]  /*4190*/  MOV R2, R35 ;  /* 0x0000002300027202 */ /* 0x000fe20000000f00 */
[----:B------:R-:W-:Y:S06]  /*41a0*/  BRA `(.L_x_2353) ;  /* 0xffffffec00e07947 */ /* 0x000fec000383ffff */
.L_x_2354:
        /* <DEDUP_REMOVED lines=13> */
.L_x_3943:


//--------------------- .text._Z30group_norm_nhwc_bwd_sum_kernelI11Bf16IOBf16WLi448EEv26Group_norm_nhwc_bwd_params --------------------------
	.section	.text._Z30group_norm_nhwc_bwd_sum_kernelI11Bf16IOBf16WLi448EEv26Group_norm_nhwc_bwd_params,"ax",@progbits
	.align	128
        .global         _Z30group_norm_nhwc_bwd_sum_kernelI11Bf16IOBf16WLi448EEv26Group_norm_nhwc_bwd_params
        .type           _Z30group_norm_nhwc_bwd_sum_kernelI11Bf16IOBf16WLi448EEv26Group_norm_nhwc_bwd_params,@function
        .size           _Z30group_norm_nhwc_bwd_sum_kernelI11Bf16IOBf16WLi448EEv26Group_norm_nhwc_bwd_params,(.L_x_3944 - _Z30group_norm_nhwc_bwd_sum_kernelI11Bf16IOBf16WLi448EEv26Group_norm_nhwc_bwd_params)
        .other          _Z30group_norm_nhwc_bwd_sum_kernelI11Bf16IOBf16WLi448EEv26Group_norm_nhwc_bwd_params,@"STO_CUDA_ENTRY STV_DEFAULT"
_Z30group_norm_nhwc_bwd_sum_kernelI11Bf16IOBf16WLi448EEv26Group_norm_nhwc_bwd_params:
.text._Z30group_norm_nhwc_bwd_sum_kernelI11Bf16IOBf16WLi448EEv26Group_norm_nhwc_bwd_params:
        /* <DEDUP_REMOVED lines=20> */
[----:B------:R-:W-:-:S06]  /*0140*/  IMAD.HI.U32 R3, R3, R9, R2 ;  /* 0x0000000903037227 */ /* 0x000fcc00078e0002 */
[----:B------:R-:W-:-:S04]  /*0150*/  IMAD.HI.U32 R3, R3, R0, RZ ;  /* 0x0000000003037227 */ /* 0x000fc800078e00ff */
[----:B------:R-:W-:-:S04]  /*0160*/  IMAD.MOV R2, RZ, RZ, -R3 ;  /* 0x000000ffff027224 */ /* 0x000fc800078e0a03 */
[C---:B------:R-:W-:Y:S02]  /*0170*/  IMAD R0, R11.reuse, R2, R0 ;  /* 0x000000020b007224 */ /* 0x040fe400078e0200 */
[----:B------:R-:W1:Y:S03]  /*0180*/  LDC R2, c[0x0][0x410] ;  /* 0x00010400ff027b82 */ /* 0x000e660000000800 */
[----:B------:R-:W-:-:S13]  /*0190*/  ISETP.GT.U32.AND P1, PT, R11, R0, PT ;  /* 0x000000000b00720c */ /* 0x000fda0003f24070 */
[----:B------:R-:W-:Y:S01]  /*01a0*/  @!P1 IADD3 R0, PT, PT, R0, -R11, RZ ;  /* 0x8000000b00009210 */ /* 0x000fe20007ffe0ff */
[----:B------:R-:W-:-:S03]  /*01b0*/  @!P1 VIADD R3, R3, 0x1 ;  /* 0x0000000103039836 */ /* 0x000fc60000000000 */
        /* <DEDUP_REMOVED lines=15> */
[----:B------:R-:W-:Y:S01]  /*02b0*/  IMAD.MOV.U32 R15, RZ, RZ, RZ ;  /* 0x000000ffff0f7224 */ /* 0x000fe200078e00ff */
[----:B------:R-:W-:Y:S02]  /*02c0*/  CS2R R20, SRZ ;  /* 0x0000000000147805 */ /* 0x000fe4000001ff00 */
[----:B------:R-:W-:Y:S02]  /*02d0*/  MOV R17, RZ ;  /* 0x000000ff00117202 */ /* 0x000fe40000000f00 */
[----:B-1----:R-:W1:Y:S02]  /*02e0*/  MUFU.RCP R4, R4 ;  /* 0x0000000400047308 */ /* 0x002e640000001000 */
[----:B-1----:R-:W-:-:S06]  /*02f0*/  VIADD R2, R4, 0xffffffe ;  /* 0x0ffffffe04027836 */ /* 0x002fcc0000000000 */
[----:B------:R1:W2:Y:S02]  /*0300*/  F2I.FTZ.U32.TRUNC.NTZ R3, R2 ;  /* 0x0000000200037305 */ /* 0x0002a4000021f000 */
[----:B-1----:R-:W-:Y:S02]  /*0310*/  HFMA2 R2, -RZ, RZ, 0, 0 ;  /* 0x00000000ff027431 */ /* 0x002fe400000001ff */
[----:B--2---:R-:W-:-:S04]  /*0320*/  IMAD.MOV R12, RZ, RZ, -R3 ;  /* 0x000000ffff0c7224 */ /* 0x004fc800078e0a03 */
        /* <DEDUP_REMOVED lines=20> */
[----:B------:R-:W4:Y:S01]  /*0470*/  @P1 LDG.E.U16 R4, desc[UR8][R12.64+0x2] ;  /* 0x000002080c041981 */ /* 0x000f22000c1e1500 */
[----:B--2---:R-:W-:Y:S01]  /*0480*/  SHF.L.U32 R15, R15, 0x10, RZ ;  /* 0x000000100f0f7819 */ /* 0x004fe200000006ff */
[----:B---3--:R-:W-:Y:S01]  /*0490*/  IMAD.U32 R17, R17, 0x10000, RZ ;  /* 0x0001000011117824 */ /* 0x008fe200078e00ff */
[----:B----4-:R-:W-:Y:S01]  /*04a0*/  @P1 SHF.L.U32 R21, R16, 0x10, RZ ;  /* 0x0000001010151819 */ /* 0x010fe200000006ff */
[----:B------:R-:W-:-:S07]  /*04b0*/  @P1 IMAD.U32 R20, R4, 0x10000, RZ ;  /* 0x0001000004141824 */ /* 0x000fce00078e00ff */
.L_x_2356:
[----:B------:R-:W-:Y:S05]  /*04c0*/  BSYNC.RECONVERGENT B0 ;  /* 0x0000000000007941 */ /* 0x000fea0003800200 */
.L_x_2355:
[----:B-----5:R-:W-:Y:S01]  /*04d0*/  FFMA.FTZ R11, -R10, R10, R11 ;  /* 0x0000000a0a0b7223 */ /* 0x020fe2000001010b */
[----:B------:R-:W0:Y:S01]  /*04e0*/  S2UR UR5, SR_CTAID.Y ;  /* 0x00000000000579c3 */ /* 0x000e220000002600 */
[C---:B------:R-:W-:Y:S01]  /*04f0*/  IMAD R2, R5.reuse, R18, R14 ;  /* 0x0000001205027224 */ /* 0x040fe200078e020e */
[----:B------:R-:W-:Y:S01]  /*0500*/  ISETP.NE.U32.AND P4, PT, R5, RZ, PT ;  /* 0x000000ff0500720c */ /* 0x000fe20003f85070 */
[----:B------:R-:W-:Y:S01]  /*0510*/  IMAD.MOV.U32 R16, RZ, RZ, RZ ;  /* 0x000000ffff107224 */ /* 0x000fe200078e00ff */
[----:B------:R-:W-:Y:S02]  /*0520*/  FSETP.GTU.FTZ.AND P2, PT, R11, RZ, PT ;  /* 0x000000ff0b00720b */ /* 0x000fe40003f5c000 */
[----:B------:R-:W-:Y:S02]  /*0530*/  ISETP.GE.U32.AND P1, PT, R2, R5, PT ;  /* 0x000000050200720c */ /* 0x000fe40003f26070 */
[----:B------:R-:W1:Y:S01]  /*0540*/  LDC.64 R26, c[0x0][0x400] ;  /* 0x00010000ff1a7b82 */ /* 0x000e620000000a00 */
[----:B------:R-:W-:-:S08]  /*0550*/  MOV R18, RZ ;  /* 0x000000ff00127202 */ /* 0x000fd00000000f00 */
[----:B------:R-:W2:Y:S02]  /*0560*/  @P2 LDC R12, c[0x0][0x3c0] ;  /* 0x0000f000ff0c2b82 */ /* 0x000ea40000000800 */
[----:B------:R-:W-:Y:S02]  /*0570*/  @P1 IMAD.IADD R2, R2, 0x1, -R5 ;  /* 0x0000000102021824 */ /* 0x000fe400078e0a05 */
[----:B------:R-:W-:Y:S02]  /*0580*/  @P1 VIADD R19, R19, 0x1 ;  /* 0x0000000113131836 */ /* 0x000fe40000000000 */
[----:B0-----:R-:W-:Y:S01]  /*0590*/  IMAD R24, R22, UR5, RZ ;  /* 0x0000000516187c24 */ /* 0x001fe2000f8e02ff */
[----:B------:R-:W-:-:S04]  /*05a0*/  ISETP.GE.U32.AND P3, PT, R2, R5, PT ;  /* 0x000000050200720c */ /* 0x000fc80003f66070 */
[----:B------:R-:W-:Y:S02]  /*05b0*/  SHF.R.S32.HI R25, RZ, 0x1f, R24 ;  /* 0x0000001fff197819 */ /* 0x000fe40000011418 */
[----:B------:R-:W-:-:S04]  /*05c0*/  IADD3 R23, P5, PT, R24, R22, RZ ;  /* 0x0000001618177210 */ /* 0x000fc80007fbe0ff */
[----:B------:R-:W-:Y:S02]  /*05d0*/  LEA.HI.X.SX32 R2, R22, R25, 0x1, P5 ;  /* 0x0000001916027211 */ /* 0x000fe400028f0eff */
[-C--:B-1----:R-:W-:Y:S02]  /*05e0*/  ISETP.LT.U32.AND P1, PT, R23, R26.reuse, PT ;  /* 0x0000001a1700720c */ /* 0x082fe40003f21070 */
[----:B------:R-:W-:Y:S02]  /*05f0*/  @P3 IADD3 R19, PT, PT, R19, 0x1, RZ ;  /* 0x0000000113133810 */ /* 0x000fe40007ffe0ff */
[----:B------:R-:W-:Y:S01]  /*0600*/  ISETP.LT.AND.EX P1, PT, R2, R27, PT, P1 ;  /* 0x0000001b0200720c */ /* 0x000fe20003f21310 */
[----:B--2---:R-:W-:Y:S01]  /*0610*/  @P2 FADD.FTZ R12, R11, R12 ;  /* 0x0000000c0b0c2221 */ /* 0x004fe20000010000 */
[----:B------:R-:W-:Y:S01]  /*0620*/  IMAD.MOV.U32 R11, RZ, RZ, 0x3f800000 ;  /* 0x3f800000ff0b7424 */ /* 0x000fe200078e00ff */
[----:B------:R-:W-:Y:S01]  /*0630*/  SEL R3, R0, R19, !P4 ;  /* 0x0000001300037207 */ /* 0x000fe20006000000 */
[----:B------:R-:W-:Y:S01]  /*0640*/  HFMA2 R2, -RZ, RZ, 0, 0 ;  /* 0x00000000ff027431 */ /* 0x000fe200000001ff */
[----:B------:R-:W-:-:S03]  /*0650*/  SEL R23, R23, R26, P1 ;  /* 0x0000001a17177207 */ /* 0x000fc60000800000 */
        /* <DEDUP_REMOVED lines=17> */
[----:B------:R-:W-:Y:S01]  /*0770*/  CS2R R4, SRZ ;  /* 0x0000000000047805 */ /* 0x000fe2000001ff00 */
[----:B------:R-:W-:Y:S01]  /*0780*/  IMAD.MOV.U32 R16, RZ, RZ, RZ ;  /* 0x000000ffff107224 */ /* 0x000fe200078e00ff */
[----:B------:R-:W-:Y:S01]  /*0790*/  ISETP.GT.U32.AND P1, PT, R0, -0x4, PT ;  /* 0xfffffffc0000780c */ /* 0x000fe20003f24070 */
[----:B------:R-:W-:Y:S02]  /*07a0*/  HFMA2 R0, -RZ, RZ, 0, 0 ;  /* 0x00000000ff007431 */ /* 0x000fe400000001ff */
[----:B------:R-:W-:Y:S01]  /*07b0*/  IMAD.MOV.U32 R2, RZ, RZ, RZ ;  /* 0x000000ffff027224 */ /* 0x000fe200078e00ff */
[----:B------:R-:W-:-:S09]  /*07c0*/  LOP3.LUT R40, R20, 0x3, RZ, 0xc0, !PT ;  /* 0x0000000314287812 */ /* 0x000fd200078ec0ff */
[----:B------:R-:W-:Y:S05]  /*07d0*/  @P1 BRA `(.L_x_2359) ;  /* 0x0000000800f41947 */ /* 0x000fea0003800000 */
[----:B------:R-:W-:Y:S01]  /*07e0*/  LOP3.LUT R21, R20, 0xfffffffc, RZ, 0xc0, !PT ;  /* 0xfffffffc14157812 */ /* 0x000fe200078ec0ff */
[----:B------:R-:W-:Y:S01]  /*07f0*/  VIADD R22, R22, 0x1 ;  /* 0x0000000116167836 */ /* 0x000fe20000000000 */
[----:B------:R-:W-:Y:S01]  /*0800*/  MOV R18, RZ ;  /* 0x000000ff00127202 */ /* 0x000fe20000000f00 */
[----:B------:R-:W0:Y:S02]  /*0810*/  LDCU.64 UR6, c[0x0][0x3f8] ;  /* 0x00007f00ff0677ac */ /* 0x000e240008000a00 */
[----:B------:R-:W-:-:S07]  /*0820*/  IMAD.MOV R21, RZ, RZ, -R21 ;  /* 0x000000ffff157224 */ /* 0x000fce00078e0a15 */
.L_x_2360:
        /* <DEDUP_REMOVED lines=15> */
[----:B------:R-:W2:Y:S01]  /*0920*/  @!P0 LDG.E R30, desc[UR8][R30.64] ;  /* 0x000000081e1e8981 */ /* 0x000ea2000c1e1900 */
[----:B------:R-:W-:-:S05]  /*0930*/  @!P0 IMAD.X R25, R26, 0x1, R25, P1 ;  /* 0x000000011a198824 */ /* 0x000fca00008e0619 */
        /* <DEDUP_REMOVED lines=12> */
[----:B------:R-:W-:Y:S01]  /*0a00*/  @!P0 SHF.R.S32.HI R24, RZ, 0x1f, R22 ;  /* 0x0000001fff188819 */ /* 0x000fe20000011416 */
[----:B------:R-:W-:Y:S01]  /*0a10*/  @!P0 IMAD.MOV.U32 R25, RZ, RZ, R19 ;  /* 0x000000ffff198224 */ /* 0x000fe200078e0013 */
[----:B------:R-:W-:-:S03]  /*0a20*/  @!P0 IADD3 R39, PT, PT, R22, 0x1, RZ ;  /* 0x0000000116278810 */ /* 0x000fc60007ffe0ff */
[----:B------:R-:W-:Y:S01]  /*0a30*/  @!P0 IMAD R29, R24, UR6, RZ ;  /* 0x00000006181d8c24 */ /* 0x000fe2000f8e02ff */
[----:B------:R-:W-:Y:S01]  /*0a40*/  @!P0 MOV R24, R12 ;  /* 0x0000000c00188202 */ /* 0x000fe20000000f00 */
[----:B------:R-:W2:Y:S01]  /*0a50*/  @!P0 LDC.64 R30, c[0x0][0x398] ;  /* 0x0000e600ff1e8b82 */ /* 0x000ea20000000a00 */
[----:B------:R-:W-:Y:S01]  /*0a60*/  @!P0 SHF.R.S32.HI R34, RZ, 0x1f, R39 ;  /* 0x0000001fff228819 */ /* 0x000fe20000011427 */
[C---:B------:R-:W-:Y:S02]  /*0a70*/  @!P0 IMAD R35, R22.reuse, UR7, R29 ;  /* 0x0000000716238c24 */ /* 0x040fe4000f8e021d */
[----:B------:R-:W-:-:S04]  /*0a80*/  @!P0 IMAD.WIDE.U32 R24, R22, UR6, R24 ;  /* 0x0000000616188c25 */ /* 0x000fc8000f8e0018 */
[----:B------:R-:W-:Y:S01]  /*0a90*/  @!P0 IMAD.IADD R25, R25, 0x1, R35 ;  /* 0x0000000119198824 */ /* 0x000fe200078e0223 */
[----:B------:R-:W-:-:S04]  /*0aa0*/  @!P0 SHF.L.U32 R29, R24, 0x1, RZ ;  /* 0x00000001181d8819 */ /* 0x000fc800000006ff */
[----:B------:R-:W-:Y:S02]  /*0ab0*/  @!P0 SHF.L.U64.HI R42, R24, 0x1, R25 ;  /* 0x00000001182a8819 */ /* 0x000fe40000010219 */
[----:B------:R-:W3:Y:S01]  /*0ac0*/  @!P0 LDC.64 R24, c[0x0][0x3a0] ;  /* 0x0000e800ff188b82 */ /* 0x000ee20000000a00 */
[----:B0-----:R-:W-:-:S05]  /*0ad0*/  @!P0 IADD3 R36, P1, PT, R29, R32, RZ ;  /* 0x000000201d248210 */ /* 0x001fca0007f3e0ff */
[----:B------:R-:W-:Y:S02]  /*0ae0*/  @!P0 IMAD.X R37, R42, 0x1, R33, P1 ;  /* 0x000000012a258824 */ /* 0x000fe400008e0621 */
[----:B------:R-:W0:Y:S01]  /*0af0*/  @!P0 LDC.64 R32, c[0x0][0x398] ;  /* 0x0000e600ff208b82 */ /* 0x000e220000000a00 */
[----:B--2---:R-:W-:Y:S01]  /*0b00*/  @!P0 IADD3 R38, P1, PT, R29, R30, RZ ;  /* 0x0000001e1d268210 */ /* 0x004fe20007f3e0ff */
[----:B------:R-:W-:Y:S01]  /*0b10*/  @!P0 IMAD.MOV.U32 R30, RZ, RZ, R12 ;  /* 0x000000ffff1e8224 */ /* 0x000fe200078e000c */
[----:B------:R2:W4:Y:S01]  /*0b20*/  @!P0 LDG.E R29, desc[UR8][R36.64] ;  /* 0x00000008241d8981 */ /* 0x000522000c1e1900 */
[----:B------:R-:W-:Y:S01]  /*0b30*/  @!P0 IMAD R44, R34, UR6, RZ ;  /* 0x00000006222c8c24 */ /* 0x000fe2000f8e02ff */
[----:B------:R-:W-:Y:S02]  /*0b40*/  @!P0 IADD3.X R41, PT, PT, R42, R31, RZ, P1, !PT ;  /* 0x0000001f2a298210 */ /* 0x000fe40000ffe4ff */
[----:B------:R-:W-:-:S03]  /*0b50*/  @!P0 MOV R31, R19 ;  /* 0x00000013001f8202 */ /* 0x000fc60000000f00 */
[----:B------:R-:W-:Y:S01]  /*0b60*/  @!P0 IMAD.WIDE.U32 R34, R39, UR6, R30 ;  /* 0x0000000627228c25 */ /* 0x000fe2000f8e001e */
[----:B------:R-:W-:-:S03]  /*0b70*/  @!P0 MOV R31, R41 ;  /* 0x00000029001f8202 */ /* 0x000fc60000000f00 */
[----:B------:R-:W-:Y:S02]  /*0b80*/  @!P0 IMAD R39, R39, UR7, R44 ;  /* 0x0000000727278c24 */ /* 0x000fe4000f8e022c */
[----:B------:R-:W-:Y:S02]  /*0b90*/  @!P0 IMAD.MOV.U32 R30, RZ, RZ, R38 ;  /* 0x000000ffff1e8224 */ /* 0x000fe400078e0026 */
[----:B------:R-:W-:Y:S01]  /*0ba0*/  @!P0 IMAD.IADD R39, R35, 0x1, R39 ;  /* 0x0000000123278824 */ /* 0x000fe200078e0227 */
[----:B------:R-:W-:-:S03]  /*0bb0*/  @!P0 SHF.L.U32 R35, R34, 0x1, RZ ;  /* 0x0000000122238819 */ /* 0x000fc600000006ff */
[----:B------:R-:W5:Y:S01]  /*0bc0*/  @!P0 LDG.E R30, desc[UR8][R30.64] ;  /* 0x000000081e1e8981 */ /* 0x000f62000c1e1900 */
[----:B------:R-:W-:Y:S02]  /*0bd0*/  @!P0 SHF.L.U64.HI R34, R34, 0x1, R39 ;  /* 0x0000000122228819 */ /* 0x000fe40000010227 */
[C---:B---3--:R-:W-:Y:S02]  /*0be0*/  @!P0 IADD3 R38, P1, PT, R35.reuse, R24, RZ ;  /* 0x0000001823268210 */ /* 0x048fe40007f3e0ff */
[----:B0-----:R-:W-:Y:S02]  /*0bf0*/  @!P0 IADD3 R32, P2, PT, R35, R32, RZ ;  /* 0x0000002023208210 */ /* 0x001fe40007f5e0ff */
[----:B------:R-:W-:Y:S01]  /*0c00*/  @!P0 IADD3 R41, PT, PT, R22, 0x2, RZ ;  /* 0x0000000216298810 */ /* 0x000fe20007ffe0ff */
[C---:B------:R-:W-:Y:S02]  /*0c10*/  @!P0 IMAD.X R39, R34.reuse, 0x1, R25, P1 ;  /* 0x0000000122278824 */ /* 0x040fe400008e0619 */
[----:B------:R-:W0:Y:S01]  /*0c20*/  @!P0 LDC.64 R24, c[0x0][0x3a0] ;  /* 0x0000e800ff188b82 */ /* 0x000e220000000a00 */
[----:B------:R-:W-:Y:S01]  /*0c30*/  @!P0 IMAD.X R33, R34, 0x1, R33, P2 ;  /* 0x0000000122218824 */ /* 0x000fe200010e0621 */
[----:B------:R-:W-:Y:S01]  /*0c40*/  @!P0 SHF.R.S32.HI R34, RZ, 0x1f, R41 ;  /* 0x0000001fff228819 */ /* 0x000fe20000011429 */
[----:B--2---:R-:W-:Y:S01]  /*0c50*/  @!P0 IMAD.MOV.U32 R37, RZ, RZ, R19 ;  /* 0x000000ffff258224 */ /* 0x004fe200078e0013 */
[----:B------:R-:W-:Y:S01]  /*0c60*/  @!P0 MOV R36, R12 ;  /* 0x0000000c00248202 */ /* 0x000fe20000000f00 */
[----:B------:R2:W3:Y:S02]  /*0c70*/  @!P0 LDG.E R31, desc[UR8][R38.64] ;  /* 0x00000008261f8981 */ /* 0x0004e4000c1e1900 */
[----:B------:R-:W-:-:S02]  /*0c80*/  @!P0 IMAD R42, R34, UR6, RZ ;  /* 0x00000006222a8c24 */ /* 0x000fc4000f8e02ff */
[----:B------:R-:W1:Y:S01]  /*0c90*/  @!P0 LDC.64 R34, c[0x0][0x398] ;  /* 0x0000e600ff228b82 */ /* 0x000e620000000a00 */
[C---:B------:R-:W-:Y:S01]  /*0ca0*/  @!P0 IMAD.WIDE.U32 R36, R41.reuse, UR6, R36 ;  /* 0x0000000629248c25 */ /* 0x040fe2000f8e0024 */
[----:B------:R2:W3:Y:S03]  /*0cb0*/  @!P0 LDG.E R32, desc[UR8][R32.64] ;  /* 0x0000000820208981 */ /* 0x0004e6000c1e1900 */
[----:B------:R-:W-:-:S05]  /*0cc0*/  @!P0 IMAD R41, R41, UR7, R42 ;  /* 0x0000000729298c24 */ /* 0x000fca000f8e022a */
[----:B------:R-:W-:Y:S01]  /*0cd0*/  @!P0 IADD3 R37, PT, PT, R37, R41, RZ ;  /* 0x0000002925258210 */ /* 0x000fe20007ffe0ff */
[----:B------:R-:W-:-:S03]  /*0ce0*/  @!P0 IMAD.SHL.U32 R41, R36, 0x2, RZ ;  /* 0x0000000224298824 */ /* 0x000fc600078e00ff */
[----:B------:R-:W-:Y:S02]  /*0cf0*/  @!P0 SHF.L.U64.HI R42, R36, 0x1, R37 ;  /* 0x00000001242a8819 */ /* 0x000fe40000010225 */
[----:B0-----:R-:W-:-:S04]  /*0d00*/  @!P0 IADD3 R36, P1, PT, R41, R24, RZ ;  /* 0x0000001829248210 */ /* 0x001fc80007f3e0ff */
[----:B------:R-:W-:Y:S02]  /*0d10*/  @!P0 IADD3.X R37, PT, PT, R42, R25, RZ, P1, !PT ;  /* 0x000000192a258210 */ /* 0x000fe40000ffe4ff */
[----:B-1----:R-:W-:-:S03]  /*0d20*/  @!P0 IADD3 R34, P1, PT, R41, R34, RZ ;  /* 0x0000002229228210 */ /* 0x002fc60007f3e0ff */
[----:B------:R0:W3:Y:S02]  /*0d30*/  @!P0 LDG.E R24, desc[UR8][R36.64] ;  /* 0x0000000824188981 */ /* 0x0000e4000c1e1900 */
[----:B------:R-:W-:-:S05]  /*0d40*/  @!P0 IMAD.X R35, R42, 0x1, R35, P1 ;  /* 0x000000012a238824 */ /* 0x000fca00008e0623 */
[----:B------:R1:W3:Y:S01]  /*0d50*/  @!P0 LDG.E R25, desc[UR8][R34.64] ;  /* 0x0000000822198981 */ /* 0x0002e2000c1e1900 */
[----:B------:R-:W-:Y:S01]  /*0d60*/  SHF.L.U32 R23, R23, 0x10, RZ ;  /* 0x0000001017177819 */ /* 0x000fe200000006ff */
[----:B------:R-:W-:Y:S02]  /*0d70*/  IMAD.U32 R27, R27, 0x10000, RZ ;  /* 0x000100001b1b7824 */ /* 0x000fe400078e00ff */
[----:B------:R-:W-:Y:S02]  /*0d80*/  IMAD.U32 R28, R28, 0x10000, RZ ;  /* 0x000100001c1c7824 */ /* 0x000fe400078e00ff */
[----:B--2---:R-:W-:Y:S01]  /*0d90*/  FADD.FTZ R38, -R10, R23 ;  /* 0x000000170a267221 */ /* 0x004fe20000010100 */
[----:B------:R-:W-:Y:S01]  /*0da0*/  SHF.L.U32 R23, R26, 0x10, RZ ;  /* 0x000000101a177819 */ /* 0x000fe200000006ff */
[----:B------:R-:W-:Y:S01]  /*0db0*/  FADD.FTZ R39, R27, R0 ;  /* 0x000000001b277221 */ /* 0x000fe20000010000 */
[----:B------:R-:W-:Y:S02]  /*0dc0*/  VIADD R21, R21, 0x4 ;  /* 0x0000000415157836 */ /* 0x000fe40000000000 */
[----:B------:R-:W-:Y:S01]  /*0dd0*/  FMUL.FTZ R33, R38, R11 ;  /* 0x0000000b26217220 */ /* 0x000fe20000410000 */
[----:B------:R-:W-:-:S02]  /*0de0*/  VIADD R22, R22, 0x4 ;  /* 0x0000000416167836 */ /* 0x000fc40000000000 */
[----:B------:R-:W-:Y:S01]  /*0df0*/  FADD.FTZ R0, -R10, R23 ;  /* 0x000000170a007221 */ /* 0x000fe20000010100 */
[C-C-:B0-----:R-:W-:Y:S01]  /*0e00*/  FFMA.FTZ R37, R27.reuse, R33, R4.reuse ;  /* 0x000000211b257223 */ /* 0x141fe20000010004 */
[----:B------:R-:W-:Y:S01]  /*0e10*/  FMUL.FTZ R27, R27, R17 ;  /* 0x000000111b1b7220 */ /* 0x000fe20000410000 */
[----:B------:R-:W-:Y:S01]  /*0e20*/  PRMT R4, RZ, 0x7610, R4 ;  /* 0x00007610ff047816 */ /* 0x000fe20000000004 */
[----:B------:R-:W-:Y:S01]  /*0e30*/  FMUL.FTZ R0, R0, R11 ;  /* 0x0000000b00007220 */ /* 0x000fe20000410000 */
[----:B------:R-:W-:Y:S01]  /*0e40*/  ISETP.NE.AND P1, PT, R21, RZ, PT ;  /* 0x000000ff1500720c */ /* 0x000fe20003f25270 */
[----:B------:R-:W-:Y:S01]  /*0e50*/  FADD.FTZ R18, R27, R18 ;  /* 0x000000121b127221 */ /* 0x000fe20000010000 */
[--C-:B------:R-:W-:Y:S01]  /*0e60*/  FFMA.FTZ R27, R33, R27, R16.reuse ;  /* 0x0000001b211b7223 */ /* 0x100fe20000010010 */
[----:B------:R-:W-:Y:S01]  /*0e70*/  PRMT R16, RZ, 0x7610, R16 ;  /* 0x00007610ff107816 */ /* 0x000fe20000000010 */
[C---:B-1----:R-:W-:Y:S01]  /*0e80*/  FFMA.FTZ R35, R28.reuse, R0, R5 ;  /* 0x000000001c237223 */ /* 0x042fe20000010005 */
[C-C-:B------:R-:W-:Y:S01]  /*0e90*/  FADD.FTZ R33, R28.reuse, R2.reuse ;  /* 0x000000021c217221 */ /* 0x140fe20000010000 */
[----:B------:R-:W-:Y:S01]  /*0ea0*/  FMUL.FTZ R5, R28, R15 ;  /* 0x0000000f1c057220 */ /* 0x000fe20000410000 */
[----:B------:R-:W-:-:S03]  /*0eb0*/  PRMT R2, RZ, 0x7610, R2 ;  /* 0x00007610ff027816 */ /* 0x000fc60000000002 */
[----:B------:R-:W-:Y:S01]  /*0ec0*/  FADD.FTZ R41, R5, R18 ;  /* 0x0000001205297221 */ /* 0x000fe20000010000 */
[----:B------:R-:W-:Y:S01]  /*0ed0*/  FFMA.FTZ R26, R0, R5, R27 ;  /* 0x00000005001a7223 */ /* 0x000fe2000001001b */
[C---:B----4-:R-:W-:Y:S02]  /*0ee0*/  @!P0 PRMT R4, R29.reuse, 0x7610, R4 ;  /* 0x000076101d048816 */ /* 0x050fe40000000004 */
[----:B------:R-:W-:Y:S02]  /*0ef0*/  @!P0 PRMT R2, R29, 0x7632, R2 ;  /* 0x000076321d028816 */ /* 0x000fe40000000002 */
[----:B------:R-:W-:Y:S02]  /*0f00*/  SHF.L.U32 R23, R4, 0x10, RZ ;  /* 0x0000001004177819 */ /* 0x000fe400000006ff */
[----:B------:R-:W-:Y:S02]  /*0f10*/  PRMT R4, RZ, 0x7610, R4 ;  /* 0x00007610ff047816 */ /* 0x000fe40000000004 */
[----:B------:R-:W-:Y:S01]  /*0f20*/  SHF.L.U32 R5, R2, 0x10, RZ ;  /* 0x0000001002057819 */ /* 0x000fe200000006ff */
[----:B------:R-:W-:-:S04]  /*0f30*/  FADD.FTZ R18, -R10, R23 ;  /* 0x000000170a127221 */ /* 0x000fc80000010100 */
[----:B------:R-:W-:Y:S01]  /*0f40*/  FMUL.FTZ R23, R18, R11 ;  /* 0x0000000b12177220 */ /* 0x000fe20000410000 */
[----:B------:R-:W-:Y:S02]  /*0f50*/  PRMT R18, RZ, 0x7610, R18 ;  /* 0x00007610ff127816 */ /* 0x000fe40000000012 */
[C---:B-----5:R-:W-:Y:S02]  /*0f60*/  @!P0 PRMT R16, R30.reuse, 0x7610, R16 ;  /* 0x000076101e108816 */ /* 0x060fe40000000010 */
[----:B------:R-:W-:-:S03]  /*0f70*/  @!P0 PRMT R4, R30, 0x7632, R4 ;  /* 0x000076321e048816 */ /* 0x000fc60000000004 */
[----:B------:R-:W-:Y:S02]  /*0f80*/  IMAD.U32 R16, R16, 0x10000, RZ ;  /* 0x0001000010107824 */ /* 0x000fe400078e00ff */
[----:B------:R-:W-:Y:S02]  /*0f90*/  IMAD.U32 R4, R4, 0x10000, RZ ;  /* 0x0001000004047824 */ /* 0x000fe400078e00ff */
[C---:B------:R-:W-:Y:S01]  /*0fa0*/  FMUL.FTZ R0, R16.reuse, R17 ;  /* 0x0000001110007220 */ /* 0x040fe20000410000 */
[--C-:B------:R-:W-:Y:S01]  /*0fb0*/  FADD.FTZ R39, R39, R16.reuse ;  /* 0x0000001027277221 */ /* 0x100fe20000010000 */
[----:B------:R-:W-:Y:S01]  /*0fc0*/  FFMA.FTZ R37, R16, R23, R37 ;  /* 0x0000001710257223 */ /* 0x000fe20000010025 */
[----:B------:R-:W-:Y:S01]  /*0fd0*/  PRMT R16, RZ, 0x7610, R16 ;  /* 0x00007610ff107816 */ /* 0x000fe20000000010 */
[----:B------:R-:W-:Y:S01]  /*0fe0*/  FADD.FTZ R27, R41, R0 ;  /* 0x00000000291b7221 */ /* 0x000fe20000010000 */
[----:B------:R-:W-:Y:S01]  /*0ff0*/  FFMA.FTZ R2, R23, R0, R26 ;  /* 0x0000000017027223 */ /* 0x000fe2000001001a */
[----:B------:R-:W-:Y:S01]  /*1000*/  FADD.FTZ R0, -R10, R5 ;  /* 0x000000050a007221 */ /* 0x000fe20000010100 */
[----:B---3--:R-:W-:Y:S01]  /*1010*/  @!P0 PRMT R18, R31, 0x7610, R18 ;  /* 0x000076101f128816 */ /* 0x008fe20000000012 */
[----:B------:R-:W-:Y:S01]  /*1020*/  FADD.FTZ R33, R33, R4 ;  /* 0x0000000421217221 */ /* 0x000fe20000010000 */
[----:B------:R-:W-:Y:S01]  /*1030*/  PRMT R23, RZ, 0x7610, R23 ;  /* 0x00007610ff177816 */ /* 0x000fe20000000017 */
[----:B------:R-:W-:Y:S01]  /*1040*/  FMUL.FTZ R5, R0, R11 ;  /* 0x0000000b00057220 */ /* 0x000fe20000410000 */
[----:B------:R-:W-:-:S02]  /*1050*/  SHF.L.U32 R29, R18, 0x10, RZ ;  /* 0x00000010121d7819 */ /* 0x000fc400000006ff */
[----:B------:R-:W-:Y:S01]  /*1060*/  @!P0 PRMT R16, R31, 0x7632, R16 ;  /* 0x000076321f108816 */ /* 0x000fe20000000010 */
[C---:B------:R-:W-:Y:S01]  /*1070*/  FFMA.FTZ R35, R4.reuse, R5, R35 ;  /* 0x0000000504237223 */ /* 0x040fe20000010023 */
[----:B------:R-:W-:Y:S01]  /*1080*/  FMUL.FTZ R4, R4, R15 ;  /* 0x0000000f04047220 */ /* 0x000fe20000410000 */
[----:B------:R-:W-:Y:S01]  /*1090*/  @!P0 PRMT R23, R32, 0x7610, R23 ;  /* 0x0000761020178816 */ /* 0x000fe20000000017 */
[----:B------:R-:W-:Y:S01]  /*10a0*/  FADD.FTZ R26, -R10, R29 ;  /* 0x0000001d0a1a7221 */ /* 0x000fe20000010100 */
[----:B------:R-:W-:Y:S01]  /*10b0*/  PRMT R0, RZ, 0x7610, R0 ;  /* 0x00007610ff007816 */ /* 0x000fe20000000000 */
[----:B------:R-:W-:Y:S01]  /*10c0*/  FFMA.FTZ R28, R5, R4, R2 ;  /* 0x00000004051c7223 */ /* 0x000fe20000010002 */
[----:B------:R-:W-:Y:S01]  /*10d0*/  SHF.L.U32 R5, R16, 0x10, RZ ;  /* 0x0000001010057819 */ /* 0x000fe200000006ff */
[----:B------:R-:W-:Y:S02]  /*10e0*/  IMAD.U32 R18, R23, 0x10000, RZ ;  /* 0x0001000017127824 */ /* 0x000fe400078e00ff */
[----:B------:R-:W-:Y:S01]  /*10f0*/  FMUL.FTZ R23, R26, R11 ;  /* 0x0000000b1a177220 */ /* 0x000fe20000410000 */
[----:B------:R-:W-:Y:S01]  /*1100*/  @!P0 PRMT R0, R32, 0x7632, R0 ;  /* 0x0000763220008816 */ /* 0x000fe20000000000 */
[----:B------:R-:W-:Y:S01]  /*1110*/  FADD.FTZ R27, R4, R27 ;  /* 0x0000001b041b7221 */ /* 0x000fe20000010000 */
[----:B------:R-:W-:Y:S01]  /*1120*/  FADD.FTZ R2, -R10, R5 ;  /* 0x000000050a027221 */ /* 0x000fe20000010100 */
[----:B------:R-:W-:Y:S01]  /*1130*/  PRMT R4, RZ, 0x7610, R4 ;  /* 0x00007610ff047816 */ /* 0x000fe20000000004 */
[----:B------:R-:W-:Y:S01]  /*1140*/  FADD.FTZ R39, R39, R18 ;  /* 0x0000001227277221 */ /* 0x000fe20000010000 */
[C---:B------:R-:W-:Y:S01]  /*1150*/  FFMA.FTZ R37, R18.reuse, R23, R37 ;  /* 0x0000001712257223 */ /* 0x040fe20000010025 */
[----:B------:R-:W-:Y:S01]  /*1160*/  FMUL.FTZ R18, R18, R17 ;  /* 0x0000001112127220 */ /* 0x000fe20000410000 */
[----:B------:R-:W-:-:S02]  /*1170*/  IMAD.U32 R0, R0, 0x10000, RZ ;  /* 0x0001000000007824 */ /* 0x000fc400078e00ff */
[----:B------:R-:W-:Y:S01]  /*1180*/  FMUL.FTZ R5, R2, R11 ;  /* 0x0000000b02057220 */ /* 0x000fe20000410000 */
[----:B------:R-:W-:Y:S01]  /*1190*/  PRMT R2, RZ, 0x7610, R2 ;  /* 0x00007610ff027816 */ /* 0x000fe20000000002 */
[----:B------:R-:W-:Y:S01]  /*11a0*/  FADD.FTZ R27, R27, R18 ;  /* 0x000000121b1b7221 */ /* 0x000fe20000010000 */
[----:B------:R-:W-:Y:S01]  /*11b0*/  FFMA.FTZ R18, R23, R18, R28 ;  /* 0x0000001217127223 */ /* 0x000fe2000001001c */
[----:B------:R-:W-:Y:S01]  /*11c0*/  @!P0 PRMT R4, R24, 0x7610, R4 ;  /* 0x0000761018048816 */ /* 0x000fe20000000004 */
[----:B------:R-:W-:Y:S01]  /*11d0*/  FADD.FTZ R33, R33, R0 ;  /* 0x0000000021217221 */ /* 0x000fe20000010000 */
[C---:B------:R-:W-:Y:S01]  /*11e0*/  FFMA.FTZ R35, R0.reuse, R5, R35 ;  /* 0x0000000500237223 */ /* 0x040fe20000010023 */
[----:B------:R-:W-:Y:S01]  /*11f0*/  FMUL.FTZ R0, R0, R15 ;  /* 0x0000000f00007220 */ /* 0x000fe20000410000 */
[----:B------:R-:W-:Y:S02]  /*1200*/  PRMT R23, RZ, 0x7610, R23 ;  /* 0x00007610ff177816 */ /* 0x000fe40000000017 */
[----:B------:R-:W-:Y:S01]  /*1210*/  SHF.L.U32 R29, R4, 0x10, RZ ;  /* 0x00000010041d7819 */ /* 0x000fe200000006ff */
[----:B------:R-:W-:Y:S01]  /*1220*/  FADD.FTZ R27, R0, R27 ;  /* 0x0000001b001b7221 */ /* 0x000fe20000010000 */
[----:B------:R-:W-:Y:S01]  /*1230*/  @!P0 PRMT R2, R24, 0x7632, R2 ;  /* 0x0000763218028816 */ /* 0x000fe20000000002 */
[----:B------:R-:W-:Y:S01]  /*1240*/  FFMA.FTZ R26, R5, R0, R18 ;  /* 0x00000000051a7223 */ /* 0x000fe20000010012 */
[----:B------:R-:W-:Y:S01]  /*1250*/  @!P0 PRMT R23, R25, 0x7610, R23 ;  /* 0x0000761019178816 */ /* 0x000fe20000000017 */
[----:B------:R-:W-:Y:S01]  /*1260*/  FADD.FTZ R0, -R10, R29 ;  /* 0x0000001d0a007221 */ /* 0x000fe20000010100 */
[----:B------:R-:W-:Y:S01]  /*1270*/  PRMT R16, RZ, 0x7610, R16 ;  /* 0x00007610ff107816 */ /* 0x000fe20000000010 */
[----:B------:R-:W-:Y:S01]  /*1280*/  IMAD.U32 R5, R2, 0x10000, RZ ;  /* 0x0001000002057824 */ /* 0x000fe200078e00ff */
[----:B------:R-:W-:Y:S01]  /*1290*/  SHF.L.U32 R2, R23, 0x10, RZ ;  /* 0x0000001017027819 */ /* 0x000fe200000006ff */
[----:B------:R-:W-:Y:S01]  /*12a0*/  FMUL.FTZ R23, R0, R11 ;  /* 0x0000000b00177220 */ /* 0x000fe20000410000 */
[----:B------:R-:W-:Y:S01]  /*12b0*/  @!P0 PRMT R16, R25, 0x7632, R16 ;  /* 0x0000763219108816 */ /* 0x000fe20000000010 */
[----:B------:R-:W-:-:S02]  /*12c0*/  FADD.FTZ R18, -R10, R5 ;  /* 0x000000050a127221 */ /* 0x000fc40000010100 */
[----:B------:R-:W-:Y:S01]  /*12d0*/  FADD.FTZ R0, R39, R2 ;  /* 0x0000000227007221 */ /* 0x000fe20000010000 */
[----:B------:R-:W-:Y:S01]  /*12e0*/  SHF.L.U32 R16, R16, 0x10, RZ ;  /* 0x0000001010107819 */ /* 0x000fe200000006ff */
[C---:B------:R-:W-:Y:S01]  /*12f0*/  FFMA.FTZ R4, R2.reuse, R23, R37 ;  /* 0x0000001702047223 */ /* 0x040fe20000010025 */
[----:B------:R-:W-:Y:S01]  /*1300*/  FMUL.FTZ R2, R2, R17 ;  /* 0x0000001102027220 */ /* 0x000fe20000410000 */
[----:B------:R-:W-:Y:S02]  /*1310*/  FMUL.FTZ R25, R18, R11 ;  /* 0x0000000b12197220 */ /* 0x000fe40000410000 */
[C---:B------:R-:W-:Y:S01]  /*1320*/  FMUL.FTZ R24, R16.reuse, R15 ;  /* 0x0000000f10187220 */ /* 0x040fe20000410000 */
[----:B------:R-:W-:Y:S01]  /*1330*/  FADD.FTZ R27, R27, R2 ;  /* 0x000000021b1b7221 */ /* 0x000fe20000010000 */
[----:B------:R-:W-:Y:S01]  /*1340*/  FFMA.FTZ R26, R23, R2, R26 ;  /* 0x00000002171a7223 */ /* 0x000fe2000001001a */
[----:B------:R-:W-:Y:S01]  /*1350*/  FADD.FTZ R2, R33, R16 ;  /* 0x0000001021027221 */ /* 0x000fe20000010000 */
[----:B------:R-:W-:Y:S01]  /*1360*/  FFMA.FTZ R5, R16, R25, R35 ;  /* 0x0000001910057223 */ /* 0x000fe20000010023 */
[----:B------:R-:W-:Y:S01]  /*1370*/  FADD.FTZ R18, R24, R27 ;  /* 0x0000001b18127221 */ /* 0x000fe20000010000 */
[----:B------:R-:W-:Y:S01]  /*1380*/  FFMA.FTZ R16, R25, R24, R26 ;  /* 0x0000001819107223 */ /* 0x000fe2000001001a */
[----:B------:R-:W-:Y:S06]  /*1390*/  @P1 BRA `(.L_x_2360) ;  /* 0xfffffff400241947 */ /* 0x000fec000383ffff */
[----:B------:R-:W-:-:S07]  /*13a0*/  IADD3 R22, PT, PT, R22, -0x1, RZ ;  /* 0xffffffff16167810 */ /* 0x000fce0007ffe0ff */
.L_x_2359:
[----:B------:R-:W-:-:S13]  /*13b0*/  ISETP.NE.AND P1, PT, R40, RZ, PT ;  /* 0x000000ff2800720c */ /* 0x000fda0003f25270 */
[----:B------:R-:W-:Y:S05]  /*13c0*/  @!P1 BRA `(.L_x_2357) ;  /* 0x0000001400809947 */ /* 0x000fea0003800000 */
[----:B------:R-:W-:Y:S02]  /*13d0*/  ISETP.NE.AND P1, PT, R40, 0x1, PT ;  /* 0x000000012800780c */ /* 0x000fe40003f25270 */
[----:B------:R-:W-:-:S04]  /*13e0*/  LOP3.LUT R20, R20, 0x1, RZ, 0xc0, !PT ;  /* 0x0000000114147812 */ /* 0x000fc800078ec0ff */
[----:B------:R-:W-:-:S07]  /*13f0*/  ISETP.NE.U32.AND P2, PT, R20, 0x1, PT ;  /* 0x000000011400780c */ /* 0x000fce0003f45070 */
[----:B------:R-:W-:Y:S06]  /*1400*/  @!P1 BRA `(.L_x_2361) ;  /* 0x0000000400789947 */ /* 0x000fec0003800000 */
        /* <DEDUP_REMOVED lines=8> */
[C---:B------:R-:W-:Y:S01]  /*1490*/  @!P0 IMAD.SHL.U32 R27, R8.reuse, 0x2, RZ ;  /* 0x00000002081b8824 */ /* 0x040fe200078e00ff */
[----:B------:R-:W-:Y:S02]  /*14a0*/  @!P0 IADD3 R9, PT, PT, R9, R21, RZ ;  /* 0x0000001509098210 */ /* 0x000fe40007ffe0ff */
[----:B------:R-:W3:Y:S02]  /*14b0*/  @!P0 LDC.64 R20, c[0x0][0x3a0] ;  /* 0x0000e800ff148b82 */ /* 0x000ee40000000a00 */
[----:B------:R-:W-:Y:S02]  /*14c0*/  @!P0 SHF.L.U64.HI R28, R8, 0x1, R9 ;  /* 0x00000001081c8819 */ /* 0x000fe40000010209 */
[----:B0-----:R-:W-:-:S04]  /*14d0*/  @!P0 IADD3 R24, P1, PT, R27, R24, RZ ;  /* 0x000000181b188210 */ /* 0x001fc80007f3e0ff */
[----:B------:R-:W0:Y:S01]  /*14e0*/  @!P0 LDC.64 R8, c[0x0][0x398] ;  /* 0x0000e600ff088b82 */ /* 0x000e220000000a00 */
[----:B------:R-:W-:Y:S01]  /*14f0*/  @!P0 IMAD.X R25, R28, 0x1, R25, P1 ;  /* 0x000000011c198824 */ /* 0x000fe200008e0619 */
[----:B--2---:R-:W-:Y:S02]  /*1500*/  @!P0 IADD3 R27, P3, PT, R27, R30, RZ ;  /* 0x0000001e1b1b8210 */ /* 0x004fe40007f7e0ff */
[----:B------:R-:W-:Y:S02]  /*1510*/  @!P0 IADD3 R30, PT, PT, R22, 0x1, RZ ;  /* 0x00000001161e8810 */ /* 0x000fe40007ffe0ff */
[----:B------:R2:W4:Y:S01]  /*1520*/  @!P0 LDG.E R23, desc[UR8][R24.64] ;  /* 0x0000000818178981 */ /* 0x000522000c1e1900 */
[----:B------:R-:W-:Y:S01]  /*1530*/  @!P0 IMAD.X R28, R28, 0x1, R31, P3 ;  /* 0x000000011c1c8824 */ /* 0x000fe200018e061f */
[----:B------:R-:W-:Y:S02]  /*1540*/  @!P0 SHF.R.S32.HI R26, RZ, 0x1f, R30 ;  /* 0x0000001fff1a8819 */ /* 0x000fe4000001141e */
[----:B--2---:R-:W-:Y:S01]  /*1550*/  @!P0 MOV R24, R27 ;  /* 0x0000001b00188202 */ /* 0x004fe20000000f00 */
[----:B------:R-:W-:-:S02]  /*1560*/  @!P0 IMAD.MOV.U32 R25, RZ, RZ, R28 ;  /* 0x000000ffff198224 */ /* 0x000fc400078e001c */
[----:B------:R-:W-:-:S03]  /*1570*/  @!P0 IMAD R29, R26, UR6, RZ ;  /* 0x000000061a1d8c24 */ /* 0x000fc6000f8e02ff */
[----:B------:R2:W5:Y:S01]  /*1580*/  @!P0 LDG.E R28, desc[UR8][R24.64] ;  /* 0x00000008181c8981 */ /* 0x000562000c1e1900 */
[----:B------:R-:W-:Y:S01]  /*1590*/  @!P0 IMAD R29, R30, UR7, R29 ;  /* 0x000000071e1d8c24 */ /* 0x000fe2000f8e021d */
[----:B--2---:R-:W-:Y:S01]  /*15a0*/  @!P0 MOV R24, R12 ;  /* 0x0000000c00188202 */ /* 0x004fe20000000f00 */
[----:B------:R-:W-:-:S04]  /*15b0*/  @!P0 IMAD.MOV.U32 R25, RZ, RZ, R19 ;  /* 0x000000ffff198224 */ /* 0x000fc800078e0013 */
[----:B------:R-:W-:-:S05]  /*15c0*/  @!P0 IMAD.WIDE.U32 R26, R30, UR6, R24 ;  /* 0x000000061e1a8c25 */ /* 0x000fca000f8e0018 */
[----:B------:R-:W-:Y:S01]  /*15d0*/  @!P0 IADD3 R29, PT, PT, R27, R29, RZ ;  /* 0x0000001d1b1d8210 */ /* 0x000fe20007ffe0ff */
[----:B------:R-:W-:-:S03]  /*15e0*/  @!P0 IMAD.SHL.U32 R27, R26, 0x2, RZ ;  /* 0x000000021a1b8824 */ /* 0x000fc600078e00ff */
[----:B------:R-:W-:Y:S02]  /*15f0*/  @!P0 SHF.L.U64.HI R30, R26, 0x1, R29 ;  /* 0x000000011a1e8819 */ /* 0x000fe4000001021d */
[C---:B---3--:R-:W-:Y:S02]  /*1600*/  @!P0 IADD3 R26, P1, PT, R27.reuse, R20, RZ ;  /* 0x000000141b1a8210 */ /* 0x048fe40007f3e0ff */
[----:B0-----:R-:W-:Y:S02]  /*1610*/  @!P0 IADD3 R20, P3, PT, R27, R8, RZ ;  /* 0x000000081b148210 */ /* 0x001fe40007f7e0ff */
[C---:B------:R-:W-:Y:S02]  /*1620*/  @!P0 IADD3.X R27, PT, PT, R30.reuse, R21, RZ, P1, !PT ;  /* 0x000000151e1b8210 */ /* 0x040fe40000ffe4ff */
[----:B------:R-:W-:Y:S01]  /*1630*/  @!P0 MOV R8, R26 ;  /* 0x0000001a00088202 */ /* 0x000fe20000000f00 */
[----:B------:R-:W-:Y:S02]  /*1640*/  @!P0 IMAD.X R21, R30, 0x1, R9, P3 ;  /* 0x000000011e158824 */ /* 0x000fe400018e0609 */
[----:B------:R-:W-:-:S05]  /*1650*/  @!P0 IMAD.MOV.U32 R9, RZ, RZ, R27 ;  /* 0x000000ffff098224 */ /* 0x000fca00078e001b */
[----:B------:R0:W2:Y:S02]  /*1660*/  @!P0 LDG.E R26, desc[UR8][R8.64] ;  /* 0x00000008081a8981 */ /* 0x0000a4000c1e1900 */
[----:B0-----:R-:W-:Y:S01]  /*1670*/  @!P0 MOV R8, R20 ;  /* 0x0000001400088202 */ /* 0x001fe20000000f00 */
[----:B------:R-:W-:-:S05]  /*1680*/  @!P0 IMAD.MOV.U32 R9, RZ, RZ, R21 ;  /* 0x000000ffff098224 */ /* 0x000fca00078e0015 */
[----:B------:R0:W3:Y:S01]  /*1690*/  @!P0 LDG.E R29, desc[UR8][R8.64] ;  /* 0x00000008081d8981 */ /* 0x0000e2000c1e1900 */
[----:B------:R-:W-:Y:S02]  /*16a0*/  PRMT R20, RZ, 0x7610, R20 ;  /* 0x00007610ff147816 */ /* 0x000fe40000000014 */
[----:B------:R-:W-:Y:S02]  /*16b0*/  PRMT R21, RZ, 0x7610, R21 ;  /* 0x00007610ff157816 */ /* 0x000fe40000000015 */
[----:B0-----:R-:W-:Y:S02]  /*16c0*/  PRMT R8, RZ, 0x7610, R8 ;  /* 0x00007610ff087816 */ /* 0x001fe40000000008 */
[----:B------:R-:W-:Y:S02]  /*16d0*/  IADD3 R22, PT, PT, R22, 0x2, RZ ;  /* 0x0000000216167810 */ /* 0x000fe40007ffe0ff */
[----:B----4-:R-:W-:-:S04]  /*16e0*/  @!P0 PRMT R20, R23, 0x7610, R20 ;  /* 0x0000761017148816 */ /* 0x010fc80000000014 */
[----:B------:R-:W-:Y:S02]  /*16f0*/  SHF.L.U32 R25, R20, 0x10, RZ ;  /* 0x0000001014197819 */ /* 0x000fe400000006ff */
[----:B------:R-:W-:-:S03]  /*1700*/  PRMT R20, RZ, 0x7610, R20 ;  /* 0x00007610ff147816 */ /* 0x000fc60000000014 */
[----:B------:R-:W-:Y:S01]  /*1710*/  FADD.FTZ R24, -R10, R25 ;  /* 0x000000190a187221 */ /* 0x000fe20000010100 */
[----:B-----5:R-:W-:Y:S02]  /*1720*/  @!P0 PRMT R21, R28, 0x7610, R21 ;  /* 0x000076101c158816 */ /* 0x020fe40000000015 */
[----:B------:R-:W-:-:S03]  /*1730*/  @!P0 PRMT R20, R23, 0x7632, R20 ;  /* 0x0000763217148816 */ /* 0x000fc60000000014 */
[----:B------:R-:W-:Y:S02]  /*1740*/  IMAD.U32 R27, R21, 0x10000, RZ ;  /* 0x00010000151b7824 */ /* 0x000fe400078e00ff */
[----:B-1----:R-:W-:Y:S02]  /*1750*/  FMUL.FTZ R9, R24, R11 ;  /* 0x0000000b18097220 */ /* 0x002fe40000410000 */
[C---:B------:R-:W-:Y:S02]  /*1760*/  FMUL.FTZ R23, R27.reuse, R17 ;  /* 0x000000111b177220 */ /* 0x040fe40000410000 */
[----:B------:R-:W-:Y:S01]  /*1770*/  FFMA.FTZ R31, R27, R9, R4 ;  /* 0x000000091b1f7223 */ /* 0x000fe20000010004 */
[----:B------:R-:W-:Y:S01]  /*1780*/  PRMT R21, RZ, 0x7610, R21 ;  /* 0x00007610ff157816 */ /* 0x000fe20000000015 */
[----:B------:R-:W-:Y:S01]  /*1790*/  FADD.FTZ R18, R18, R23 ;  /* 0x0000001712127221 */ /* 0x000fe20000010000 */
[----:B------:R-:W-:Y:S01]  /*17a0*/  FFMA.FTZ R23, R9, R23, R16 ;  /* 0x0000001709177223 */ /* 0x000fe20000010010 */
[----:B------:R-:W-:-:S02]  /*17b0*/  SHF.L.U32 R9, R20, 0x10, RZ ;  /* 0x0000001014097819 */ /* 0x000fc400000006ff */
[----:B------:R-:W-:Y:S02]  /*17c0*/  PRMT R16, RZ, 0x7610, R16 ;  /* 0x00007610ff107816 */ /* 0x000fe40000000010 */
[----:B------:R-:W-:Y:S01]  /*17d0*/  @!P0 PRMT R21, R28, 0x7632, R21 ;  /* 0x000076321c158816 */ /* 0x000fe20000000015 */
[----:B------:R-:W-:Y:S01]  /*17e0*/  FADD.FTZ R4, -R10, R9 ;  /* 0x000000090a047221 */ /* 0x000fe20000010100 */
[----:B------:R-:W-:Y:S01]  /*17f0*/  PRMT R24, RZ, 0x7610, R24 ;  /* 0x00007610ff187816 */ /* 0x000fe20000000018 */
[----:B------:R-:W-:Y:S01]  /*1800*/  FADD.FTZ R25, R0, R27 ;  /* 0x0000001b00197221 */ /* 0x000fe20000010000 */
[----:B------:R-:W-:Y:S01]  /*1810*/  PRMT R20, RZ, 0x7610, R20 ;  /* 0x00007610ff147816 */ /* 0x000fe20000000014 */
[----:B------:R-:W-:Y:S02]  /*1820*/  IMAD.U32 R0, R21, 0x10000, RZ ;  /* 0x0001000015007824 */ /* 0x000fe400078e00ff */
[----:B------:R-:W-:Y:S02]  /*1830*/  FMUL.FTZ R4, R4, R11 ;  /* 0x0000000b04047220 */ /* 0x000fe40000410000 */
[----:B------:R-:W-:Y:S01]  /*1840*/  FADD.FTZ R27, R2, R0 ;  /* 0x00000000021b7221 */ /* 0x000fe20000010000 */
[----:B--2---:R-:W-:-:S02]  /*1850*/  @!P0 PRMT R16, R26, 0x7610, R16 ;  /* 0x000076101a108816 */ /* 0x004fc40000000010 */
[----:B------:R-:W-:Y:S02]  /*1860*/  @!P0 PRMT R8, R26, 0x7632, R8 ;  /* 0x000076321a088816 */ /* 0x000fe40000000008 */
[----:B------:R-:W-:-:S03]  /*1870*/  SHF.L.U32 R9, R16, 0x10, RZ ;  /* 0x0000001010097819 */ /* 0x000fc600000006ff */
[----:B------:R-:W-:Y:S01]  /*1880*/  IMAD.U32 R21, R8, 0x10000, RZ ;  /* 0x0001000008157824 */ /* 0x000fe200078e00ff */
[C---:B---3--:R-:W-:Y:S02]  /*1890*/  @!P0 PRMT R24, R29.reuse, 0x7610, R24 ;  /* 0x000076101d188816 */ /* 0x048fe40000000018 */
[----:B------:R-:W-:Y:S01]  /*18a0*/  @!P0 PRMT R20, R29, 0x7632, R20 ;  /* 0x000076321d148816 */ /* 0x000fe20000000014 */
[C---:B------:R-:W-:Y:S01]  /*18b0*/  FFMA.FTZ R29, R0.reuse, R4, R5 ;  /* 0x00000004001d7223 */ /* 0x040fe20000010005 */
[----:B------:R-:W-:Y:S01]  /*18c0*/  FMUL.FTZ R5, R0, R15 ;  /* 0x0000000f00057220 */ /* 0x000fe20000410000 */
[----:B------:R-:W-:Y:S01]  /*18d0*/  SHF.L.U32 R24, R24, 0x10, RZ ;  /* 0x0000001018187819 */ /* 0x000fe200000006ff */
[----:B------:R-:W-:Y:S01]  /*18e0*/  FADD.FTZ R0, -R10, R9 ;  /* 0x000000090a007221 */ /* 0x000fe20000010100 */
[----:B------:R-:W-:Y:S02]  /*18f0*/  IMAD.U32 R20, R20, 0x10000, RZ ;  /* 0x0001000014147824 */ /* 0x000fe400078e00ff */
[----:B------:R-:W-:Y:S01]  /*1900*/  FADD.FTZ R33, R5, R18 ;  /* 0x0000001205217221 */ /* 0x000fe20000010000 */
[----:B------:R-:W-:Y:S01]  /*1910*/  FFMA.FTZ R18, R4, R5, R23 ;  /* 0x0000000504127223 */ /* 0x000fe20000010017 */
        /* <DEDUP_REMOVED lines=10> */
[----:B------:R-:W-:Y:S01]  /*19c0*/  FADD.FTZ R2, R27, R20 ;  /* 0x000000141b027221 */ /* 0x000fe20000010000 */
[----:B------:R-:W-:Y:S01]  /*19d0*/  FFMA.FTZ R5, R20, R9, R29 ;  /* 0x0000000914057223 */ /* 0x000fe2000001001d */
[----:B------:R-:W-:-:S07]  /*19e0*/  FFMA.FTZ R16, R9, R16, R8 ;  /* 0x0000001009107223 */ /* 0x000fce0000010008 */
.L_x_2361:
[----:B------:R-:W-:Y:S05]  /*19f0*/  @P2 BRA `(.L_x_2357) ;  /* 0x0000000c00f42947 */ /* 0x000fea0003800000 */
[----:B------:R-:W-:Y:S01]  /*1a00*/  SHF.R.S32.HI R8, RZ, 0x1f, R22 ;  /* 0x0000001fff087819 */ /* 0x000fe20000011416 */
[----:B------:R-:W-:Y:S01]  /*1a10*/  BSSY.RECONVERGENT B0, `(.L_x_2362) ;  /* 0x000001a000007945 */ /* 0x000fe20003800200 */
[----:B------:R-:W-:Y:S02]  /*1a20*/  MOV R9, R19 ;  /* 0x0000001300097202 */ /* 0x000fe40000000f00 */
[----:B------:R-:W-:Y:S01]  /*1a30*/  PRMT R19, RZ, 0x7610, R19 ;  /* 0x00007610ff137816 */ /* 0x000fe20000000013 */
[----:B------:R-:W-:Y:S01]  /*1a40*/  IMAD R13, R8, UR6, RZ ;  /* 0x00000006080d7c24 */ /* 0x000fe2000f8e02ff */
[----:B------:R-:W-:Y:S01]  /*1a50*/  PRMT R20, RZ, 0x7610, R20 ;  /* 0x00007610ff147816 */ /* 0x000fe20000000014 */
[----:B------:R-:W-:Y:S01]  /*1a60*/  IMAD.MOV.U32 R8, RZ, RZ, R12 ;  /* 0x000000ffff087224 */ /* 0x000fe200078e000c */
[----:B------:R-:W-:Y:S01]  /*1a70*/  PRMT R21, RZ, 0x7610, R21 ;  /* 0x00007610ff157816 */ /* 0x000fe20000000015 */
[C---:B------:R-:W-:Y:S02]  /*1a80*/  IMAD R13, R22.reuse, UR7, R13 ;  /* 0x00000007160d7c24 */ /* 0x040fe4000f8e020d */
[----:B------:R-:W-:Y:S01]  /*1a90*/  IMAD.WIDE.U32 R8, R22, UR6, R8 ;  /* 0x0000000616087c25 */ /* 0x000fe2000f8e0008 */
[----:B------:R-:W-:Y:S01]  /*1aa0*/  PRMT R22, RZ, 0x7610, R22 ;  /* 0x00007610ff167816 */ /* 0x000fe20000000016 */
        /* <DEDUP_REMOVED lines=16> */
.L_x_2363:
[----:B------:R-:W-:Y:S05]  /*1bb0*/  BSYNC.RECONVERGENT B0 ;  /* 0x0000000000007941 */ /* 0x000fea0003800200 */
.L_x_2362:
[----:B------:R-:W-:Y:S01]  /*1bc0*/  IMAD.U32 R9, R20, 0x10000, RZ ;  /* 0x0001000014097824 */ /* 0x000fe200078e00ff */
[----:B------:R-:W-:Y:S01]  /*1bd0*/  SHF.L.U32 R19, R19, 0x10, RZ ;  /* 0x0000001013137819 */ /* 0x000fe200000006ff */
[----:B------:R-:W-:Y:S01]  /*1be0*/  IMAD.U32 R13, R22, 0x10000, RZ ;  /* 0x00010000160d7824 */ /* 0x000fe200078e00ff */
[----:B------:R-:W-:Y:S01]  /*1bf0*/  SHF.L.U32 R8, R21, 0x10, RZ ;  /* 0x0000001015087819 */ /* 0x000fe200000006ff */
[C---:B------:R-:W-:Y:S02]  /*1c00*/  FADD.FTZ R12, -R10.reuse, R9 ;  /* 0x000000090a0c7221 */ /* 0x040fe40000010100 */
[----:B------:R-:W-:Y:S01]  /*1c10*/  FADD.FTZ R10, -R10, R19 ;  /* 0x000000130a0a7221 */ /* 0x000fe20000010100 */
[C---:B------:R-:W-:Y:S01]  /*1c20*/  FMUL.FTZ R17, R13.reuse, R17 ;  /* 0x000000110d117220 */ /* 0x040fe20000410000 */
[----:B-1----:R-:W-:Y:S01]  /*1c30*/  FMUL.FTZ R9, R12, R11 ;  /* 0x0000000b0c097220 */ /* 0x002fe20000410000 */
[----:B------:R-:W-:Y:S01]  /*1c40*/  FMUL.FTZ R15, R8, R15 ;  /* 0x0000000f080f7220 */ /* 0x000fe20000410000 */
[----:B------:R-:W-:Y:S01]  /*1c50*/  FMUL.FTZ R10, R10, R11 ;  /* 0x0000000b0a0a7220 */ /* 0x000fe20000410000 */
[----:B------:R-:W-:Y:S01]  /*1c60*/  FADD.FTZ R18, R18, R17 ;  /* 0x0000001112127221 */ /* 0x000fe20000010000 */
[----:B------:R-:W-:Y:S01]  /*1c70*/  FFMA.FTZ R4, R13, R9, R4 ;  /* 0x000000090d047223 */ /* 0x000fe20000010004 */
[----:B------:R-:W-:Y:S01]  /*1c80*/  FFMA.FTZ R9, R9, R17, R16 ;  /* 0x0000001109097223 */ /* 0x000fe20000010010 */
[----:B------:R-:W-:Y:S01]  /*1c90*/  FADD.FTZ R0, R0, R13 ;  /* 0x0000000d00007221 */ /* 0x000fe20000010000 */
[----:B------:R-:W-:Y:S01]  /*1ca0*/  FADD.FTZ R2, R2, R8 ;  /* 0x0000000802027221 */ /* 0x000fe20000010000 */
[----:B------:R-:W-:Y:S01]  /*1cb0*/  FFMA.FTZ R5, R8, R10, R5 ;  /* 0x0000000a08057223 */ /* 0x000fe20000010005 */
[----:B------:R-:W-:Y:S01]  /*1cc0*/  FADD.FTZ R18, R15, R18 ;  /* 0x000000120f127221 */ /* 0x000fe20000010000 */
[----:B------:R-:W-:Y:S01]  /*1cd0*/  FFMA.FTZ R16, R10, R15, R9 ;  /* 0x0000000f0a107223 */ /* 0x000fe20000010009 */
[----:B------:R-:W-:Y:S06]  /*1ce0*/  BRA `(.L_x_2357) ;  /* 0x0000000c00387947 */ /* 0x000fec0003800000 */
.L_x_2358:
[C---:B------:R-:W-:Y:S01]  /*1cf0*/  IMAD.IADD R0, R23.reuse, 0x1, -R22 ;  /* 0x0000000117007824 */ /* 0x040fe200078e0a16 */
[----:B------:R-:W-:Y:S01]  /*1d00*/  IADD3 R5, PT, PT, R23, -0x1, RZ ;  /* 0xffffffff17057810 */ /* 0x000fe20007ffe0ff */
[----:B------:R-:W-:Y:S02]  /*1d10*/  HFMA2 R16, -RZ, RZ, 0, 0 ;  /* 0x00000000ff107431 */ /* 0x000fe400000001ff */
[----:B------:R-:W-:Y:S01]  /*1d20*/  IMAD.MOV.U32 R18, RZ, RZ, RZ ;  /* 0x000000ffff127224 */ /* 0x000fe200078e00ff */
[----:B------:R-:W-:Y:S02]  /*1d30*/  MOV R2, RZ ;  /* 0x000000ff00027202 */ /* 0x000fe40000000f00 */
[----:B------:R-:W-:Y:S02]  /*1d40*/  LOP3.LUT R0, R0, 0x1, RZ, 0xc0, !PT ;  /* 0x0000000100007812 */ /* 0x000fe400078ec0ff */
[----:B------:R-:W-:Y:S02]  /*1d50*/  ISETP.NE.AND P2, PT, R22, R5, PT ;  /* 0x000000051600720c */ /* 0x000fe40003f45270 */
[----:B------:R-:W-:-:S02]  /*1d60*/  CS2R R4, SRZ ;  /* 0x0000000000047805 */ /* 0x000fc4000001ff00 */
        /* <DEDUP_REMOVED lines=14> */
[----:B------:R0:W2:Y:S02]  /*1e50*/  @!P0 LDG.E R16, desc[UR8][R4.64] ;  /* 0x0000000804108981 */ /* 0x0000a4000c1e1900 */
[----:B0-----:R-:W-:-:S05]  /*1e60*/  @!P0 IADD3 R4, P1, PT, R25, R26, RZ ;  /* 0x0000001a19048210 */ /* 0x001fca0007f3e0ff */
[----:B------:R-:W-:-:S05]  /*1e70*/  @!P0 IMAD.X R5, R0, 0x1, R27, P1 ;  /* 0x0000000100058824 */ /* 0x000fca00008e061b */
[----:B------:R0:W3:Y:S01]  /*1e80*/  @!P0 LDG.E R18, desc[UR8][R4.64] ;  /* 0x0000000804128981 */ /* 0x0000e2000c1e1900 */
[----:B------:R-:W-:Y:S02]  /*1e90*/  PRMT R2, RZ, 0x7610, R2 ;  /* 0x00007610ff027816 */ /* 0x000fe40000000002 */
[----:B------:R-:W-:Y:S02]  /*1ea0*/  PRMT R0, RZ, 0x7610, R0 ;  /* 0x00007610ff007816 */ /* 0x000fe40000000000 */
[----:B------:R-:W-:Y:S02]  /*1eb0*/  IADD3 R22, PT, PT, R22, 0x1, RZ ;  /* 0x0000000116167810 */ /* 0x000fe40007ffe0ff */
[----:B0-----:R-:W-:Y:S02]  /*1ec0*/  PRMT R5, RZ, 0x7610, R5 ;  /* 0x00007610ff057816 */ /* 0x001fe40000000005 */
[----:B------:R-:W-:Y:S02]  /*1ed0*/  PRMT R4, RZ, 0x7610, R4 ;  /* 0x00007610ff047816 */ /* 0x000fe40000000004 */
[----:B--2---:R-:W-:-:S02]  /*1ee0*/  @!P0 PRMT R2, R16, 0x7610, R2 ;  /* 0x0000761010028816 */ /* 0x004fc40000000002 */
[----:B------:R-:W-:Y:S02]  /*1ef0*/  @!P0 PRMT R0, R16, 0x7632, R0 ;  /* 0x0000763210008816 */ /* 0x000fe40000000000 */
        /* <DEDUP_REMOVED lines=29> */
[C---:B------:R-:W-:Y:S02]  /*20d0*/  FFMA.FTZ R4, R0.reuse, R5, RZ ;  /* 0x0000000500047223 */ /* 0x040fe400000100ff */
[----:B------:R-:W-:Y:S01]  /*20e0*/  FFMA.FTZ R31, R0, R25, RZ ;  /* 0x00000019001f7223 */ /* 0x000fe200000100ff */
[----:B------:R-:W-:Y:S01]  /*20f0*/  FADD.FTZ R18, RZ, R25 ;  /* 0x00000019ff127221 */ /* 0x000fe20000010000 */
[----:B------:R-:W-:Y:S01]  /*2100*/  FMUL.FTZ R29, R27, R15 ;  /* 0x0000000f1b1d7220 */ /* 0x000fe20000410000 */
[----:B------:R-:W-:Y:S01]  /*2110*/  FADD.FTZ R0, RZ, R5 ;  /* 0x00000005ff007221 */ /* 0x000fe20000010000 */
[C---:B------:R-:W-:Y:S02]  /*2120*/  FFMA.FTZ R5, R2.reuse, R27, RZ ;  /* 0x0000001b02057223 */ /* 0x040fe400000100ff */
[----:B------:R-:W-:Y:S01]  /*2130*/  FFMA.FTZ R16, R2, R29, R31 ;  /* 0x0000001d02107223 */ /* 0x000fe2000001001f */
[----:B------:R-:W-:Y:S01]  /*2140*/  FADD.FTZ R18, R29, R18 ;  /* 0x000000121d127221 */ /* 0x000fe20000010000 */
[----:B------:R-:W-:-:S07]  /*2150*/  FADD.FTZ R2, RZ, R27 ;  /* 0x0000001bff027221 */ /* 0x000fce0000010000 */
.L_x_2364:
[----:B------:R-:W-:Y:S05]  /*2160*/  @!P2 BRA `(.L_x_2357) ;  /* 0x000000080018a947 */ /* 0x000fea0003800000 */
[----:B------:R-:W-:Y:S01]  /*2170*/  IMAD.IADD R23, R22, 0x1, -R23 ;  /* 0x0000000116177824 */ /* 0x000fe200078e0a17 */
[----:B------:R-:W0:Y:S06]  /*2180*/  LDCU.64 UR6, c[0x0][0x3f8] ;  /* 0x00007f00ff0677ac */ /* 0x000e2c0008000a00 */
.L_x_2365:
[----:B------:R-:W2:Y:S01]  /*2190*/  @!P0 LDC.64 R32, c[0x0][0x3a0] ;  /* 0x0000e800ff208b82 */ /* 0x000ea20000000a00 */
[----:B------:R-:W-:Y:S01]  /*21a0*/  @!P0 SHF.R.S32.HI R26, RZ, 0x1f, R22 ;  /* 0x0000001fff1a8819 */ /* 0x000fe20000011416 */
[----:B------:R-:W-:-:S04]  /*21b0*/  @!P0 IMAD.MOV.U32 R27, RZ, RZ, R19 ;  /* 0x000000ffff1b8224 */ /* 0x000fc800078e0013 */
[----:B0-----:R-:W-:Y:S01]  /*21c0*/  @!P0 IMAD R29, R26, UR6, RZ ;  /* 0x000000061a1d8c24 */ /* 0x001fe2000f8e02ff */
[----:B------:R-:W-:Y:S01]  /*21d0*/  @!P0 MOV R26, R12 ;  /* 0x0000000c001a8202 */ /* 0x000fe20000000f00 */
[----:B------:R-:W0:Y:S02]  /*21e0*/  @!P0 LDC.64 R24, c[0x0][0x398] ;  /* 0x0000e600ff188b82 */ /* 0x000e240000000a00 */
[C---:B------:R-:W-:Y:S02]  /*21f0*/  @!P0 IMAD R29, R22.reuse, UR7, R29 ;  /* 0x00000007161d8c24 */ /* 0x040fe4000f8e021d */
[----:B------:R-:W-:-:S04]  /*2200*/  @!P0 IMAD.WIDE.U32 R26, R22, UR6, R26 ;  /* 0x00000006161a8c25 */ /* 0x000fc8000f8e001a */
[----:B------:R-:W-:Y:S01]  /*2210*/  @!P0 IMAD.IADD R27, R27, 0x1, R29 ;  /* 0x000000011b1b8824 */ /* 0x000fe200078e021d */
[----:B------:R-:W-:-:S04]  /*2220*/  @!P0 SHF.L.U32 R31, R26, 0x1, RZ ;  /* 0x000000011a1f8819 */ /* 0x000fc800000006ff */
[----:B------:R-:W-:Y:S02]  /*2230*/  @!P0 SHF.L.U64.HI R30, R26, 0x1, R27 ;  /* 0x000000011a1e8819 */ /* 0x000fe4000001021b */
[----:B--2---:R-:W-:-:S04]  /*2240*/  @!P0 IADD3 R28, P1, PT, R31, R32, RZ ;  /* 0x000000201f1c8210 */ /* 0x004fc80007f3e0ff */
[----:B------:R-:W-:Y:S02]  /*2250*/  @!P0 IADD3.X R29, PT, PT, R30, R33, RZ, P1, !PT ;  /* 0x000000211e1d8210 */ /* 0x000fe40000ffe4ff */
[----:B0-----:R-:W-:-:S03]  /*2260*/  @!P0 IADD3 R26, P1, PT, R31, R24, RZ ;  /* 0x000000181f1a8210 */ /* 0x001fc60007f3e0ff */
[----:B------:R0:W2:Y:S02]  /*2270*/  @!P0 LDG.E R24, desc[UR8][R28.64] ;  /* 0x000000081c188981 */ /* 0x0000a4000c1e1900 */
        /* <DEDUP_REMOVED lines=15> */
[----:B------:R-:W-:Y:S02]  /*2370*/  @!P0 IADD3 R25, PT, PT, R22, 0x1, RZ ;  /* 0x0000000116198810 */ /* 0x000fe40007ffe0ff */
[----:B------:R-:W-:Y:S02]  /*2380*/  @!P0 MOV R31, R19 ;  /* 0x00000013001f8202 */ /* 0x000fe40000000f00 */
[----:B------:R-:W-:-:S05]  /*2390*/  @!P0 SHF.R.S32.HI R30, RZ, 0x1f, R25 ;  /* 0x0000001fff1e8819 */ /* 0x000fca0000011419 */
[----:B------:R-:W-:Y:S02]  /*23a0*/  @!P0 IMAD R34, R30, UR6, RZ ;  /* 0x000000061e228c24 */ /* 0x000fe4000f8e02ff */
[----:B------:R-:W-:Y:S02]  /*23b0*/  @!P0 IMAD.MOV.U32 R30, RZ, RZ, R12 ;  /* 0x000000ffff1e8224 */ /* 0x000fe400078e000c */
[C---:B------:R-:W-:Y:S02]  /*23c0*/  @!P0 IMAD R33, R25.reuse, UR7, R34 ;  /* 0x0000000719218c24 */ /* 0x040fe4000f8e0222 */
[----:B------:R-:W-:-:S04]  /*23d0*/  @!P0 IMAD.WIDE.U32 R30, R25, UR6, R30 ;  /* 0x00000006191e8c25 */ /* 0x000fc8000f8e001e */
[----:B------:R-:W-:Y:S01]  /*23e0*/  @!P0 IMAD.SHL.U32 R25, R30, 0x2, RZ ;  /* 0x000000021e198824 */ /* 0x000fe200078e00ff */
[----:B------:R-:W-:-:S04]  /*23f0*/  @!P0 IADD3 R31, PT, PT, R31, R33, RZ ;  /* 0x000000211f1f8210 */ /* 0x000fc80007ffe0ff */
[----:B0-----:R-:W-:Y:S02]  /*2400*/  @!P0 IADD3 R28, P1, PT, R25, R28, RZ ;  /* 0x0000001c191c8210 */ /* 0x001fe40007f3e0ff */
[----:B------:R-:W-:Y:S02]  /*2410*/  @!P0 SHF.L.U64.HI R34, R30, 0x1, R31 ;  /* 0x000000011e228819 */ /* 0x000fe4000001021f */
[----:B------:R-:W-:-:S03]  /*2420*/  @!P0 MOV R30, R28 ;  /* 0x0000001c001e8202 */ /* 0x000fc60000000f00 */
[----:B------:R-:W-:Y:S02]  /*2430*/  @!P0 IMAD.X R31, R34, 0x1, R29, P1 ;  /* 0x00000001221f8824 */ /* 0x000fe400008e061d */
[----:B------:R-:W0:Y:S03]  /*2440*/  @!P0 LDC.64 R28, c[0x0][0x398] ;  /* 0x0000e600ff1c8b82 */ /* 0x000e260000000a00 */
[----:B------:R0:W2:Y:S02]  /*2450*/  @!P0 LDG.E R35, desc[UR8][R30.64] ;  /* 0x000000081e238981 */ /* 0x0000a4000c1e1900 */
[----:B0-----:R-:W-:-:S05]  /*2460*/  @!P0 IADD3 R30, P1, PT, R25, R28, RZ ;  /* 0x0000001c191e8210 */ /* 0x001fca0007f3e0ff */
[----:B------:R-:W-:-:S05]  /*2470*/  @!P0 IMAD.X R31, R34, 0x1, R29, P1 ;  /* 0x00000001221f8824 */ /* 0x000fca00008e061d */
[----:B------:R0:W3:Y:S01]  /*2480*/  @!P0 LDG.E R25, desc[UR8][R30.64] ;  /* 0x000000081e198981 */ /* 0x0000e2000c1e1900 */
[----:B------:R-:W-:Y:S01]  /*2490*/  SHF.L.U32 R29, R32, 0x10, RZ ;  /* 0x00000010201d7819 */ /* 0x000fe200000006ff */
[----:B------:R-:W-:Y:S01]  /*24a0*/  IMAD.U32 R33, R26, 0x10000, RZ ;  /* 0x000100001a217824 */ /* 0x000fe200078e00ff */
[----:B------:R-:W-:Y:S01]  /*24b0*/  SHF.L.U32 R27, R27, 0x10, RZ ;  /* 0x000000101b1b7819 */ /* 0x000fe200000006ff */
[----:B------:R-:W-:Y:S01]  /*24c0*/  IMAD.U32 R24, R24, 0x10000, RZ ;  /* 0x0001000018187824 */ /* 0x000fe200078e00ff */
[----:B------:R-:W-:Y:S01]  /*24d0*/  IADD3 R23, PT, PT, R23, 0x2, RZ ;  /* 0x0000000217177810 */ /* 0x000fe20007ffe0ff */
[C---:B------:R-:W-:Y:S01]  /*24e0*/  FADD.FTZ R28, -R10.reuse, R29 ;  /* 0x0000001d0a1c7221 */ /* 0x040fe20000010100 */
[----:B------:R-:W-:Y:S01]  /*24f0*/  FADD.FTZ R26, -R10, R33 ;  /* 0x000000210a1a7221 */ /* 0x000fe20000010100 */
[----:B------:R-:W-:Y:S01]  /*2500*/  VIADD R22, R22, 0x2 ;  /* 0x0000000216167836 */ /* 0x000fe20000000000 */
[----:B------:R-:W-:Y:S01]  /*2510*/  ISETP.NE.AND P1, PT, R23, RZ, PT ;  /* 0x000000ff1700720c */ /* 0x000fe20003f25270 */
[-C--:B-1----:R-:W-:Y:S01]  /*2520*/  FMUL.FTZ R29, R28, R11.reuse ;  /* 0x0000000b1c1d7220 */ /* 0x082fe20000410000 */
[----:B------:R-:W-:Y:S01]  /*2530*/  FMUL.FTZ R26, R26, R11 ;  /* 0x0000000b1a1a7220 */ /* 0x000fe20000410000 */
[----:B------:R-:W-:-:S02]  /*2540*/  PRMT R28, RZ, 0x7610, R28 ;  /* 0x00007610ff1c7816 */ /* 0x000fc4000000001c */
[----:B------:R-:W-:Y:S01]  /*2550*/  FFMA.FTZ R32, R29, R17, R21 ;  /* 0x000000111d207223 */ /* 0x000fe20000010015 */
[----:B------:R-:W-:Y:S01]  /*2560*/  FFMA.FTZ R33, R26, R15, R20 ;  /* 0x0000000f1a217223 */ /* 0x000fe20000010014 */
[----:B0-----:R-:W-:Y:S02]  /*2570*/  PRMT R31, RZ, 0x7610, R31 ;  /* 0x00007610ff1f7816 */ /* 0x001fe4000000001f */
[----:B------:R-:W-:Y:S01]  /*2580*/  FMUL.FTZ R34, R32, -1.4426950216293334961 ;  /* 0xbfb8aa3b20227820 */ /* 0x000fe20000410000 */
[----:B------:R-:W-:-:S05]  /*2590*/  FMUL.FTZ R30, R33, -1.4426950216293334961 ;  /* 0xbfb8aa3b211e7820 */ /* 0x000fca0000410000 */
[----:B------:R-:W0:Y:S04]  /*25a0*/  MUFU.EX2 R34, R34 ;  /* 0x0000002200227308 */ /* 0x000e280000000800 */
[----:B------:R-:W1:Y:S01]  /*25b0*/  MUFU.EX2 R30, R30 ;  /* 0x0000001e001e7308 */ /* 0x000e620000000800 */
[C---:B--2---:R-:W-:Y:S02]  /*25c0*/  @!P0 PRMT R28, R35.reuse, 0x7610, R28 ;  /* 0x00007610231c8816 */ /* 0x044fe4000000001c */
[----:B------:R-:W-:Y:S01]  /*25d0*/  @!P0 PRMT R31, R35, 0x7632, R31 ;  /* 0x00007632231f8816 */ /* 0x000fe2000000001f */
[----:B0-----:R-:W-:Y:S01]  /*25e0*/  FADD.FTZ R35, R34, 1 ;  /* 0x3f80000022237421 */ /* 0x001fe20000010000 */
[----:B------:R-:W-:-:S03]  /*25f0*/  SHF.L.U32 R37, R28, 0x10, RZ ;  /* 0x000000101c257819 */ /* 0x000fc600000006ff */
[----:B------:R-:W-:Y:S01]  /*2600*/  IMAD.U32 R31, R31, 0x10000, RZ ;  /* 0x000100001f1f7824 */ /* 0x000fe200078e00ff */
[----:B------:R-:W0:Y:S01]  /*2610*/  MUFU.RCP R34, R35 ;  /* 0x0000002300227308 */ /* 0x000e220000001000 */
[C---:B------:R-:W-:Y:S02]  /*2620*/  FADD.FTZ R28, -R10.reuse, R37 ;  /* 0x000000250a1c7221 */ /* 0x040fe40000010100 */
[----:B------:R-:W-:Y:S02]  /*2630*/  FADD.FTZ R36, -R10, R31 ;  /* 0x0000001f0a247221 */ /* 0x000fe40000010100 */
[-C--:B------:R-:W-:Y:S02]  /*2640*/  FMUL.FTZ R28, R28, R11.reuse ;  /* 0x0000000b1c1c7220 */ /* 0x080fe40000410000 */
[----:B------:R-:W-:Y:S01]  /*2650*/  FMUL.FTZ R31, R36, R11 ;  /* 0x0000000b241f7220 */ /* 0x000fe20000410000 */
[----:B-1----:R-:W-:Y:S01]  /*2660*/  FADD.FTZ R36, R30, 1 ;  /* 0x3f8000001e247421 */ /* 0x002fe20000010000 */
[----:B------:R-:W-:-:S02]  /*2670*/  FFMA.FTZ R39, R28, R17, R21 ;  /* 0x000000111c277223 */ /* 0x000fc40000010015 */
[----:B------:R-:W-:Y:S01]  /*2680*/  FFMA.FTZ R30, R31, R15, R20 ;  /* 0x0000000f1f1e7223 */ /* 0x000fe20000010014 */
[----:B------:R-:W1:Y:S01]  /*2690*/  MUFU.RCP R37, R36 ;  /* 0x0000002400257308 */ /* 0x000e620000001000 */
[----:B------:R-:W-:Y:S02]  /*26a0*/  FMUL.FTZ R38, R39, -1.4426950216293334961 ;  /* 0xbfb8aa3b27267820 */ /* 0x000fe40000410000 */
[----:B------:R-:W-:Y:S01]  /*26b0*/  FMUL.FTZ R42, R30, -1.4426950216293334961 ;  /* 0xbfb8aa3b1e2a7820 */ /* 0x000fe20000410000 */
[----:B0-----:R-:W-:Y:S01]  /*26c0*/  FADD.FTZ R35, -R34, 1 ;  /* 0x3f80000022237421 */ /* 0x001fe20000010100 */
[----:B------:R-:W-:-:S03]  /*26d0*/  FMUL.FTZ R27, R27, R34 ;  /* 0x000000221b1b7220 */ /* 0x000fc60000410000 */
[----:B------:R-:W0:Y:S01]  /*26e0*/  MUFU.EX2 R38, R38 ;  /* 0x0000002600267308 */ /* 0x000e220000000800 */
[----:B------:R-:W-:Y:S01]  /*26f0*/  PRMT R34, RZ, 0x7610, R34 ;  /* 0x00007610ff227816 */ /* 0x000fe20000000022 */
[----:B------:R-:W-:Y:S02]  /*2700*/  FFMA.FTZ R32, R32, R35, 1 ;  /* 0x3f80000020207423 */ /* 0x000fe40000010023 */
[----:B------:R-:W2:Y:S01]  /*2710*/  MUFU.EX2 R42, R42 ;  /* 0x0000002a002a7308 */ /* 0x000ea20000000800 */
[----:B---3--:R-:W-:Y:S01]  /*2720*/  @!P0 PRMT R34, R25, 0x7610, R34 ;  /* 0x0000761019228816 */ /* 0x008fe20000000022 */
[----:B------:R-:W-:-:S03]  /*2730*/  FMUL.FTZ R27, R27, R32 ;  /* 0x000000201b1b7220 */ /* 0x000fc60000410000 */
[----:B------:R-:W-:Y:S01]  /*2740*/  SHF.L.U32 R34, R34, 0x10, RZ ;  /* 0x0000001022227819 */ /* 0x000fe200000006ff */
[----:B-1----:R-:W-:Y:S01]  /*2750*/  FMUL.FTZ R24, R24, R37 ;  /* 0x0000002518187220 */ /* 0x002fe20000410000 */
[----:B------:R-:W-:Y:S01]  /*2760*/  FFMA.FTZ R43, R29, R27, R4 ;  /* 0x0000001b1d2b7223 */ /* 0x000fe20000010004 */
[----:B0-----:R-:W-:Y:S01]  /*2770*/  FADD.FTZ R40, R38, 1 ;  /* 0x3f80000026287421 */ /* 0x001fe20000010000 */
[----:B------:R-:W-:Y:S01]  /*2780*/  FADD.FTZ R38, -R37, 1 ;  /* 0x3f80000025267421 */ /* 0x000fe20000010100 */
[----:B--2---:R-:W-:Y:S02]  /*2790*/  FADD.FTZ R35, R42, 1 ;  /* 0x3f8000002a237421 */ /* 0x004fe40000010000 */
[----:B------:R-:W0:Y:S01]  /*27a0*/  MUFU.RCP R41, R40 ;  /* 0x0000002800297308 */ /* 0x000e220000001000 */
[----:B------:R-:W-:-:S04]  /*27b0*/  FFMA.FTZ R33, R33, R38, 1 ;  /* 0x3f80000021217423 */ /* 0x000fc80000010026 */
[----:B------:R-:W-:Y:S01]  /*27c0*/  FMUL.FTZ R24, R24, R33 ;  /* 0x0000002118187220 */ /* 0x000fe20000410000 */
[C-C-:B------:R-:W-:Y:S01]  /*27d0*/  FADD.FTZ R33, R27.reuse, R0.reuse ;  /* 0x000000001b217221 */ /* 0x140fe20000010000 */
[----:B------:R-:W-:Y:S01]  /*27e0*/  PRMT R0, RZ, 0x7610, R0 ;  /* 0x00007610ff007816 */ /* 0x000fe20000000000 */
[----:B------:R-:W1:Y:S01]  /*27f0*/  MUFU.RCP R35, R35 ;  /* 0x0000002300237308 */ /* 0x000e620000001000 */
[----:B------:R-:W-:Y:S01]  /*2800*/  FMUL.FTZ R27, R27, R17 ;  /* 0x000000111b1b7220 */ /* 0x000fe20000410000 */
[----:B------:R-:W-:Y:S01]  /*2810*/  FFMA.FTZ R32, R26, R24, R5 ;  /* 0x000000181a207223 */ /* 0x000fe20000010005 */
[----:B------:R-:W-:Y:S01]  /*2820*/  @!P0 PRMT R0, R25, 0x7632, R0 ;  /* 0x0000763219008816 */ /* 0x000fe20000000000 */
[C---:B------:R-:W-:Y:S01]  /*2830*/  FMUL.FTZ R5, R24.reuse, R15 ;  /* 0x0000000f18057220 */ /* 0x040fe20000410000 */
[----:B------:R-:W-:Y:S01]  /*2840*/  FFMA.FTZ R29, R29, R27, R16 ;  /* 0x0000001b1d1d7223 */ /* 0x000fe20000010010 */
[----:B------:R-:W-:Y:S01]  /*2850*/  FADD.FTZ R18, R27, R18 ;  /* 0x000000121b127221 */ /* 0x000fe20000010000 */
[----:B------:R-:W-:Y:S01]  /*2860*/  FADD.FTZ R37, R24, R2 ;  /* 0x0000000218257221 */ /* 0x000fe20000010000 */
[----:B------:R-:W-:-:S02]  /*2870*/  IMAD.U32 R0, R0, 0x10000, RZ ;  /* 0x0001000000007824 */ /* 0x000fc400078e00ff */
[----:B------:R-:W-:Y:S01]  /*2880*/  FFMA.FTZ R26, R26, R5, R29 ;  /* 0x000000051a1a7223 */ /* 0x000fe2000001001d */
[----:B0-----:R-:W-:Y:S01]  /*2890*/  FADD.FTZ R4, -R41, 1 ;  /* 0x3f80000029047421 */ /* 0x001fe20000010100 */
[----:B------:R-:W-:Y:S01]  /*28a0*/  FMUL.FTZ R34, R34, R41 ;  /* 0x0000002922227220 */ /* 0x000fe20000410000 */
[----:B------:R-:W-:Y:S02]  /*28b0*/  FADD.FTZ R2, R5, R18 ;  /* 0x0000001205027221 */ /* 0x000fe40000010000 */
[----:B------:R-:W-:Y:S01]  /*28c0*/  FFMA.FTZ R39, R39, R4, 1 ;  /* 0x3f80000027277423 */ /* 0x000fe20000010004 */
[----:B-1----:R-:W-:Y:S01]  /*28d0*/  FADD.FTZ R25, -R35, 1 ;  /* 0x3f80000023197421 */ /* 0x002fe20000010100 */
        /* <DEDUP_REMOVED lines=15> */
.L_x_2357:
        /* <DEDUP_REMOVED lines=201> */
.L_x_2388:
        /* <DEDUP_REMOVED lines=112> */
.L_x_2366:
[----:B--2---:R-:W2:Y:S01]  /*3d60*/  S2R R13, SR_CgaCtaId ;  /* 0x00000000000d7919 */ /* 0x004ea20000008800 */
[----:B0-----:R-:W-:Y:S01]  /*3d70*/  MOV R18, 0x400 ;  /* 0x0000040000127802 */ /* 0x001fe20000000f00 */
[----:B------:R-:W-:Y:S01]  /*3d80*/  IMAD.MOV.U32 R6, RZ, RZ, RZ ;  /* 0x000000ffff067224 */ /* 0x000fe200078e00ff */
[----:B------:R-:W-:Y:S05]  /*3d90*/  WARPSYNC.ALL ;  /* 0x0000000000007948 */ /* 0x000fea0003800000 */
[----:B------:R-:W0:Y:S01]  /*3da0*/  S2R R7, SR_TID.X ;  /* 0x0000000000077919 */ /* 0x000e220000002100 */
[----:B--2---:R-:W-:Y:S01]  /*3db0*/  LEA R9, R13, R18, 0x18 ;  /* 0x000000120d097211 */ /* 0x004fe200078ec0ff */
[----:B0-----:R-:W-:-:S04]  /*3dc0*/  IMAD.HI.U32 R6, R7, 0x12492493, R6 ;  /* 0x1249249307067827 */ /* 0x001fc800078e0006 */
[----:B------:R-:W-:Y:S01]  /*3dd0*/  IMAD R17, R6, 0xc, R9 ;  /* 0x0000000c06117824 */ /* 0x000fe200078e0209 */
[----:B------:R-:W0:Y:S01]  /*3de0*/  S2R R12, SR_TID.X ;  /* 0x00000000000c7919 */ /* 0x000e220000002100 */
[----:B------:R-:W2:Y:S01]  /*3df0*/  LDCU UR4, c[0x0][0x424] ;  /* 0x00008480ff0477ac */ /* 0x000ea20008000800 */
[----:B------:R-:W3:Y:S01]  /*3e00*/  LDC R9, c[0x0][0x420] ;  /* 0x00010800ff097b82 */ /* 0x000ee20000000800 */
[----:B------:R-:W-:Y:S07]  /*3e10*/  BSSY.RECONVERGENT B0, `(.L_x_2368) ;  /* 0x0000026000007945 */ /* 0x000fee0003800200 */
[----:B------:R-:W4:Y:S08]  /*3e20*/  LDC R15, c[0x0][0x410] ;  /* 0x00010400ff0f7b82 */ /* 0x000f300000000800 */
[----:B-1----:R-:W1:Y:S01]  /*3e30*/  LDC R11, c[0x0][0x428] ;  /* 0x00010a00ff0b7b82 */ /* 0x002e620000000800 */
[----:B--2---:R-:W-:Y:S01]  /*3e40*/  IMAD R6, R3, UR4, RZ ;  /* 0x0000000403067c24 */ /* 0x004fe2000f8e02ff */
[----:B------:R-:W-:-:S04]  /*3e50*/  UIADD3 UR4, UPT, UPT, UR4, -0x2, URZ ;  /* 0xfffffffe04047890 */ /* 0x000fc8000fffe0ff */
[----:B0-----:R-:W-:Y:S02]  /*3e60*/  LEA R6, R12, -R6, 0x1 ;  /* 0x800000060c067211 */ /* 0x001fe400078e08ff */
[----:B------:R-:W-:Y:S02]  /*3e70*/  BAR.SYNC.DEFER_BLOCKING 0x0 ;  /* 0x0000000000007b1d */ /* 0x000fe40000010000 */
[----:B------:R-:W-:-:S06]  /*3e80*/  ISETP.NE.AND P2, PT, R6, UR4, PT ;  /* 0x0000000406007c0c */ /* 0x000fcc000bf45270 */
[----:B------:R-:W3:Y:S07]  /*3e90*/  S2UR UR4, SR_CTAID.X ;  /* 0x00000000000479c3 */ /* 0x000eee0000002500 */
[----:B------:R-:W-:-:S05]  /*3ea0*/  @!P2 VIADD R8, R18, 0x16a0 ;  /* 0x000016a01208a836 */ /* 0x000fca0000000000 */
        /* <DEDUP_REMOVED lines=28> */
.L_x_2369:
[----:B------:R-:W-:Y:S05]  /*4070*/  BSYNC.RECONVERGENT B0 ;  /* 0x0000000000007941 */ /* 0x000fea0003800200 */
.L_x_2368:
[----:B------:R-:W-:Y:S05]  /*4080*/  @P1 EXIT ;  /* 0x000000000000194d */ /* 0x000fea0003800000 */
[----:B------:R-:W2:Y:S01]  /*4090*/  LDCU UR4, c[0x0][0x3e0] ;  /* 0x00007c00ff0477ac */ /* 0x000ea20008000800 */
[----:B-1----:R-:W1:Y:S01]  /*40a0*/  LDC R9, c[0x0][0x360] ;  /* 0x0000d800ff097b82 */ /* 0x002e620000000800 */
[----:B------:R-:W0:Y:S01]  /*40b0*/  LDCU.64 UR10, c[0x0][0x3d8] ;  /* 0x00007b00ff0a77ac */ /* 0x000e220008000a00 */
[----:B------:R-:W-:Y:S01]  /*40c0*/  USHF.L.U64.HI UR5, UR6, 0x2, UR7 ;  /* 0x0000000206057899 */ /* 0x000fe20008010207 */
[----:B--2---:R-:W-:Y:S01]  /*40d0*/  IMAD R3, R15, UR4, RZ ;  /* 0x000000040f037c24 */ /* 0x004fe2000f8e02ff */
[----:B------:R-:W-:-:S03]  /*40e0*/  USHF.L.U32 UR4, UR6, 0x2, URZ ;  /* 0x0000000206047899 */ /* 0x000fc600080006ff */
[----:B------:R-:W-:-:S05]  /*40f0*/  IMAD.SHL.U32 R3, R3, 0x2, RZ ;  /* 0x0000000203037824 */ /* 0x000fca00078e00ff */
        /* <DEDUP_REMOVED lines=15> */
.L_x_2367:
        /* <DEDUP_REMOVED lines=8> */
.L_x_2370:
        /* <DEDUP_REMOVED lines=8> */
.L_x_2371:
[----:B------:R-:W-:Y:S01]  /*42f0*/  MOV R55, R6 ;  /* 0x0000000600377202 */ /* 0x000fe20000000f00 */
[----:B------:R-:W-:-:S05]  /*4300*/  FADD.FTZ R56, R7, R56 ;  /* 0x0000003807387221 */ /* 0x000fca0000010000 */
[----:B------:R-:W-:-:S07]  /*4310*/  @P0 FSEL R7, R56, R7, !P1 ;  /* 0x0000000738070208 */ /* 0x000fce0004800000 */
[----:B------:R-:W-:Y:S05]  /*4320*/  WARPSYNC.COLLECTIVE R54, `(.L_x_2372) ;  /* 0x0000000036087348 */ /* 0x000fea0003c00000 */
[----:B------:R0:W1:Y:S02]  /*4330*/  SHFL.UP P6, R56, R55, R52, R53 ;  /* 0x0400003437387389 */ /* 0x00006400000c0035 */
[----:B01----:R-:W-:Y:S05]  /*4340*/  ENDCOLLECTIVE ;  /* 0x000000000000791b */ /* 0x003fea0003800000 */
.L_x_2372:
[----:B------:R-:W-:Y:S01]  /*4350*/  MOV R55, R57 ;  /* 0x0000003900377202 */ /* 0x000fe20000000f00 */
[----:B------:R-:W-:Y:S02]  /*4360*/  IMAD.MOV.U32 R52, RZ, RZ, 0x2 ;  /* 0x00000002ff347424 */ /* 0x000fe400078e00ff */
[----:B------:R-:W-:-:S07]  /*4370*/  IMAD.MOV.U32 R69, RZ, RZ, R56 ;  /* 0x000000ffff457224 */ /* 0x000fce00078e0038 */
[----:B------:R-:W-:Y:S05]  /*4380*/  WARPSYNC.COLLECTIVE R54, `(.L_x_2373) ;  /* 0x0000000036087348 */ /* 0x000fea0003c00000 */
[----:B------:R0:W1:Y:S02]  /*4390*/  SHFL.UP P6, R56, R55, R52, R53 ;  /* 0x0400003437387389 */ /* 0x00006400000c0035 */
[----:B01----:R-:W-:Y:S05]  /*43a0*/  ENDCOLLECTIVE ;  /* 0x000000000000791b */ /* 0x003fea0003800000 */
.L_x_2373:
        /* <DEDUP_REMOVED lines=10> */
.L_x_2374:
[----:B------:R-:W-:Y:S01]  /*4450*/  IMAD.MOV.U32 R55, RZ, RZ, R6 ;  /* 0x000000ffff377224 */ /* 0x000fe200078e0006 */
[----:B------:R-:W-:-:S05]  /*4460*/  MOV R69, R56 ;  /* 0x0000003800457202 */ /* 0x000fca0000000f00 */
[----:B------:R-:W-:-:S05]  /*4470*/  FADD.FTZ R56, R7, R69 ;  /* 0x0000004507387221 */ /* 0x000fca0000010000 */
[----:B------:R-:W-:-:S07]  /*4480*/  @P1 FSEL R7, R56, R7, !P0 ;  /* 0x0000000738071208 */ /* 0x000fce0004000000 */
[----:B------:R-:W-:Y:S05]  /*4490*/  WARPSYNC.COLLECTIVE R54, `(.L_x_2375) ;  /* 0x0000000036087348 */ /* 0x000fea0003c00000 */
[----:B------:R0:W1:Y:S02]  /*44a0*/  SHFL.UP P6, R56, R55, R52, R53 ;  /* 0x0400003437387389 */ /* 0x00006400000c0035 */
[----:B01----:R-:W-:Y:S05]  /*44b0*/  ENDCOLLECTIVE ;  /* 0x000000000000791b */ /* 0x003fea0003800000 */
.L_x_2375:
        /* <DEDUP_REMOVED lines=9> */
.L_x_2376:
[----:B------:R-:W-:Y:S02]  /*4550*/  ISETP.GE.AND P1, PT, R59, 0x4, PT ;  /* 0x000000043b00780c */ /* 0x000fe40003f26270 */
[----:B------:R-:W-:Y:S01]  /*4560*/  ISETP.NE.AND P0, PT, R58, RZ, PT ;  /* 0x000000ff3a00720c */ /* 0x000fe20003f05270 */
[----:B------:R-:W-:Y:S01]  /*4570*/  IMAD.MOV.U32 R55, RZ, RZ, R7 ;  /* 0x000000ffff377224 */ /* 0x000fe200078e0007 */
[----:B------:R-:W-:-:S11]  /*4580*/  SEL R57, R56, RZ, P1 ;  /* 0x000000ff38397207 */ /* 0x000fd60000800000 */
[----:B------:R-:W-:Y:S05]  /*4590*/  WARPSYNC.COLLECTIVE R54, `(.L_x_2377) ;  /* 0x0000000036087348 */ /* 0x000fea0003c00000 */
[----:B------:R0:W1:Y:S02]  /*45a0*/  SHFL.UP P6, R56, R55, R52, R53 ;  /* 0x0400003437387389 */ /* 0x00006400000c0035 */
[----:B01----:R-:W-:Y:S05]  /*45b0*/  ENDCOLLECTIVE ;  /* 0x000000000000791b */ /* 0x003fea0003800000 */
.L_x_2377:
        /* <DEDUP_REMOVED lines=8> */
.L_x_2378:
        /* <DEDUP_REMOVED lines=9> */
.L_x_2379:
        /* <DEDUP_REMOVED lines=9> */
.L_x_2380:
[----:B------:R-:W-:Y:S02]  /*4760*/  MOV R55, R6 ;  /* 0x0000000600377202 */ /* 0x000fe40000000f00 */
[----:B------:R-:W-:Y:S01]  /*4770*/  ISETP.GE.AND P6, PT, R59, 0x8, PT ;  /* 0x000000083b00780c */ /* 0x000fe20003fc6270 */
[----:B------:R-:W-:-:S12]  /*4780*/  FADD.FTZ R56, R7, R56 ;  /* 0x0000003807387221 */ /* 0x000fd80000010000 */
[----:B------:R-:W-:-:S07]  /*4790*/  @P6 FSEL R7, R56, R7, !P1 ;  /* 0x0000000738076208 */ /* 0x000fce0004800000 */
[----:B------:R-:W-:Y:S05]  /*47a0*/  WARPSYNC.COLLECTIVE R54, `(.L_x_2381) ;  /* 0x0000000036087348 */ /* 0x000fea0003c00000 */
[----:B------:R0:W1:Y:S02]  /*47b0*/  SHFL.UP P6, R56, R55, R52, R53 ;  /* 0x0400003437387389 */ /* 0x00006400000c0035 */
[----:B01----:R-:W-:Y:S05]  /*47c0*/  ENDCOLLECTIVE ;  /* 0x000000000000791b */ /* 0x003fea0003800000 */
.L_x_2381:
        /* <DEDUP_REMOVED lines=9> */
.L_x_2382:
[----:B------:R-:W-:Y:S01]  /*4860*/  ISETP.NE.AND P1, PT, R67, RZ, PT ;  /* 0x000000ff4300720c */ /* 0x000fe20003f25270 */
[----:B------:R-:W-:Y:S01]  /*4870*/  IMAD.MOV.U32 R55, RZ, RZ, R7 ;  /* 0x000000ffff377224 */ /* 0x000fe200078e0007 */
[----:B------:R-:W-:-:S11]  /*4880*/  SEL R57, R56, RZ, P0 ;  /* 0x000000ff38397207 */ /* 0x000fd60000000000 */
[----:B------:R-:W-:Y:S05]  /*4890*/  WARPSYNC.COLLECTIVE R54, `(.L_x_2383) ;  /* 0x0000000036087348 */ /* 0x000fea0003c00000 */
[----:B------:R0:W1:Y:S02]  /*48a0*/  SHFL.UP P6, R56, R55, R52, R53 ;  /* 0x0400003437387389 */ /* 0x00006400000c0035 */
[----:B01----:R-:W-:Y:S05]  /*48b0*/  ENDCOLLECTIVE ;  /* 0x000000000000791b */ /* 0x003fea0003800000 */
.L_x_2383:
        /* <DEDUP_REMOVED lines=10> */
.L_x_2384:
        /* <DEDUP_REMOVED lines=9> */
.L_x_2385:
[----:B------:R-:W-:Y:S02]  /*49f0*/  ISETP.NE.AND P0, PT, R68, RZ, PT ;  /* 0x000000ff4400720c */ /* 0x000fe40003f05270 */
[----:B------:R-:W-:Y:S01]  /*4a00*/  MOV R55, R7 ;  /* 0x0000000700377202 */ /* 0x000fe20000000f00 */
[----:B------:R-:W-:-:S10]  /*4a10*/  IMAD.MOV.U32 R57, RZ, RZ, R56 ;  /* 0x000000ffff397224 */ /* 0x000fd400078e0038 */
[----:B------:R-:W-:Y:S05]  /*4a20*/  WARPSYNC.COLLECTIVE R54, `(.L_x_2386) ;  /* 0x0000000036087348 */ /* 0x000fea0003c00000 */
[----:B------:R0:W1:Y:S02]  /*4a30*/  SHFL.UP P6, R56, R55, R52, R53 ;  /* 0x0400003437387389 */ /* 0x00006400000c0035 */
[----:B01----:R-:W-:Y:S05]  /*4a40*/  ENDCOLLECTIVE ;  /* 0x000000000000791b */ /* 0x003fea0003800000 */
.L_x_2386:
[----:B------:R-:W-:Y:S01]  /*4a50*/  MOV R55, R6 ;  /* 0x0000000600377202 */ /* 0x000fe20000000f00 */
[----:B------:R-:W-:-:S07]  /*4a60*/  IMAD.MOV.U32 R7, RZ, RZ, R56 ;  /* 0x000000ffff077224 */ /* 0x000fce00078e0038 */
[----:B------:R-:W-:Y:S05]  /*4a70*/  WARPSYNC.COLLECTIVE R54, `(.L_x_2387) ;  /* 0x0000000036087348 */ /* 0x000fea0003c00000 */
[----:B------:R0:W1:Y:S02]  /*4a80*/  SHFL.UP P6, R56, R55, R52, R53 ;  /* 0x0400003437387389 */ /* 0x00006400000c0035 */
[----:B01----:R-:W-:Y:S05]  /*4a90*/  ENDCOLLECTIVE ;  /* 0x000000000000791b */ /* 0x003fea0003800000 */
.L_x_2387:
[----:B------:R-:W-:Y:S05]  /*4aa0*/  BRA `(.L_x_2388) ;  /* 0xffffffe800ec7947 */ /* 0x000fea000383ffff */
.L_x_2389:
        /* <DEDUP_REMOVED lines=13> */
.L_x_3944:


//--------------------- .text._Z30group_norm_nhwc_bwd_sum_kernelI11Bf16IOBf16WLi256EEv26Group_norm_nhwc_bwd_params --------------------------
	.section	.text._Z30group_norm_nhwc_bwd_sum_kernelI11Bf16IOBf16WLi256EEv26Group_norm_nhwc_bwd_params,"ax",@progbits
	.align	128
        .global         _Z30group_norm_nhwc_bwd_sum_kernelI11Bf16IOBf16WLi256EEv26Group_norm_nhwc_bwd_params
        .type           _Z30group_norm_nhwc_bwd_sum_kernelI11Bf16IOBf16WLi256EEv26Group_norm_nhwc_bwd_params,@function
        .size           _Z30group_norm_nhwc_bwd_sum_kernelI11Bf16IOBf16WLi256EEv26Group_norm_nhwc_bwd_params,(.L_x_3945 - _Z30group_norm_nhwc_bwd_sum_kernelI11Bf16IOBf16WLi256EEv26Group_norm_nhwc_bwd_params)
        .other          _Z30group_norm_nhwc_bwd_sum_kernelI11Bf16IOBf16WLi256EEv26Group_norm_nhwc_bwd_params,@"STO_CUDA_ENTRY STV_DEFAULT"
_Z30group_norm_nhwc_bwd_sum_kernelI11Bf16IOBf16WLi256EEv26Group_norm_nhwc_bwd_params:
.text._Z30group_norm_nhwc_bwd_sum_kernelI11Bf16IOBf16WLi256EEv26Group_norm_nhwc_bwd_params:
        /* <DEDUP_REMOVED lines=44> */
[----:B------:R-:W-:-:S03]  /*02c0*/  IMAD.MOV.U32 R24, RZ, RZ, RZ ;  /* 0x000000ffff187224 */ /* 0x000fc600078e00ff */
        /* <DEDUP_REMOVED lines=8> */
[----:B------:R-:W-:Y:S02]  /*0350*/  HFMA2 R9, -RZ, RZ, 0, 0 ;  /* 0x00000000ff097431 */ /* 0x000fe400000001ff */
        /* <DEDUP_REMOVED lines=22> */
.L_x_2391:
[----:B------:R-:W-:Y:S05]  /*04c0*/  BSYNC.RECONVERGENT B0 ;  /* 0x0000000000007941 */ /* 0x000fea0003800200 */
.L_x_2390:
[----:B-----5:R-:W-:Y:S01]  /*04d0*/  FFMA.FTZ R14, -R18, R18, R19 ;  /* 0x00000012120e7223 */ /* 0x020fe20000010113 */
[----:B------:R-:W0:Y:S01]  /*04e0*/  S2UR UR4, SR_CTAID.Y ;  /* 0x00000000000479c3 */ /* 0x000e220000002600 */
[C---:B------:R-:W-:Y:S01]  /*04f0*/  IMAD R8, R7.reuse, R8, R6 ;  /* 0x0000000807087224 */ /* 0x040fe200078e0206 */
[----:B------:R-:W-:Y:S01]  /*0500*/  ISETP.NE.U32.AND P4, PT, R7, RZ, PT ;  /* 0x000000ff0700720c */ /* 0x000fe20003f85070 */
[----:B------:R-:W-:Y:S01]  /*0510*/  HFMA2 R33, -RZ, RZ, 0, 0 ;  /* 0x00000000ff217431 */ /* 0x000fe200000001ff */
[----:B------:R-:W-:Y:S01]  /*0520*/  FSETP.GTU.FTZ.AND P2, PT, R14, RZ, PT ;  /* 0x000000ff0e00720b */ /* 0x000fe20003f5c000 */
[----:B------:R-:W-:Y:S01]  /*0530*/  IMAD.MOV.U32 R34, RZ, RZ, RZ ;  /* 0x000000ffff227224 */ /* 0x000fe200078e00ff */
[C---:B------:R-:W-:Y:S01]  /*0540*/  ISETP.GE.U32.AND P1, PT, R8.reuse, R7, PT ;  /* 0x000000070800720c */ /* 0x040fe20003f26070 */
[----:B------:R-:W-:Y:S01]  /*0550*/  IMAD.MOV.U32 R19, RZ, RZ, RZ ;  /* 0x000000ffff137224 */ /* 0x000fe200078e00ff */
[----:B------:R-:W1:Y:S09]  /*0560*/  LDC.64 R10, c[0x0][0x400] ;  /* 0x00010000ff0a7b82 */ /* 0x000e720000000a00 */
        /* <DEDUP_REMOVED lines=11> */
[----:B--2---:R-:W-:Y:S01]  /*0620*/  @P2 FADD.FTZ R11, R14, R5 ;  /* 0x000000050e0b2221 */ /* 0x004fe20000010000 */
[----:B------:R-:W-:Y:S02]  /*0630*/  MOV R5, 0x3f800000 ;  /* 0x3f80000000057802 */ /* 0x000fe40000000f00 */
[----:B------:R-:W-:Y:S02]  /*0640*/  SEL R13, R13, R10, P1 ;  /* 0x0000000a0d0d7207 */ /* 0x000fe40000800000 */
[----:B------:R-:W-:Y:S02]  /*0650*/  SEL R4, R4, R15, !P4 ;  /* 0x0000000f04047207 */ /* 0x000fe40006000000 */
[----:B------:R-:W-:Y:S02]  /*0660*/  CS2R R14, SRZ ;  /* 0x00000000000e7805 */ /* 0x000fe4000001ff00 */
[----:B------:R-:W-:Y:S01]  /*0670*/  ISETP.GT.AND P1, PT, R13, R28, PT ;  /* 0x0000001c0d00720c */ /* 0x000fe20003f24270 */
[----:B------:R0:W1:Y:S01]  /*0680*/  @P2 MUFU.RSQ R5, R11 ;  /* 0x0000000b00052308 */ /* 0x0000620000001400 */
[----:B------:R-:W-:-:S04]  /*0690*/  IMAD.MOV R8, RZ, RZ, -R4 ;  /* 0x000000ffff087224 */ /* 0x000fc800078e0a04 */
[----:B------:R-:W-:Y:S01]  /*06a0*/  IMAD R6, R7, R8, R6 ;  /* 0x0000000807067224 */ /* 0x000fe200078e0206 */
[----:B------:R-:W-:-:S06]  /*06b0*/  MOV R8, RZ ;  /* 0x000000ff00087202 */ /* 0x000fcc0000000f00 */
        /* <DEDUP_REMOVED lines=9> */
[----:B------:R-:W-:Y:S02]  /*0750*/  HFMA2 R19, -RZ, RZ, 0, 0 ;  /* 0x00000000ff137431 */ /* 0x000fe400000001ff */
[----:B------:R-:W-:Y:S01]  /*0760*/  IMAD.MOV.U32 R8, RZ, RZ, RZ ;  /* 0x000000ffff087224 */ /* 0x000fe200078e00ff */
[----:B------:R-:W-:Y:S02]  /*0770*/  ISETP.GT.U32.AND P1, PT, R7, -0x4, PT ;  /* 0xfffffffc0700780c */ /* 0x000fe40003f24070 */
[----:B------:R-:W-:Y:S02]  /*0780*/  CS2R R14, SRZ ;  /* 0x00000000000e7805 */ /* 0x000fe4000001ff00 */
[----:B------:R-:W-:Y:S01]  /*0790*/  MOV R34, RZ ;  /* 0x000000ff00227202 */ /* 0x000fe20000000f00 */
[----:B------:R-:W-:Y:S01]  /*07a0*/  IMAD.MOV.U32 R33, RZ, RZ, RZ ;  /* 0x000000ffff217224 */ /* 0x000fe200078e00ff */
[----:B------:R-:W-:-:S07]  /*07b0*/  LOP3.LUT R13, R12, 0x3, RZ, 0xc0, !PT ;  /* 0x000000030c0d7812 */ /* 0x000fce00078ec0ff */
[----:B------:R-:W-:Y:S05]  /*07c0*/  @P1 BRA `(.L_x_2394) ;  /* 0x0000000800e81947 */ /* 0x000fea0003800000 */
[----:B------:R-:W-:Y:S01]  /*07d0*/  LOP3.LUT R7, R12, 0xfffffffc, RZ, 0xc0, !PT ;  /* 0xfffffffc0c077812 */ /* 0x000fe200078ec0ff */
[----:B------:R-:W-:Y:S01]  /*07e0*/  IMAD.MOV.U32 R19, RZ, RZ, RZ ;  /* 0x000000ffff137224 */ /* 0x000fe200078e00ff */
[----:B------:R-:W-:Y:S02]  /*07f0*/  IADD3 R9, PT, PT, R28, 0x1, RZ ;  /* 0x000000011c097810 */ /* 0x000fe40007ffe0ff */
[----:B------:R-:W-:-:S07]  /*0800*/  IADD3 R7, PT, PT, -R7, RZ, RZ ;  /* 0x000000ff07077210 */ /* 0x000fce0007ffe1ff */
.L_x_2395:
[----:B------:R-:W0:Y:S01]  /*0810*/  @!P0 LDC.64 R28, c[0x0][0x3f8] ;  /* 0x0000fe00ff1c8b82 */ /* 0x000e220000000a00 */
[----:B------:R-:W-:Y:S01]  /*0820*/  @!P0 VIADD R31, R9, 0xffffffff ;  /* 0xffffffff091f8836 */ /* 0x000fe20000000000 */
[----:B------:R-:W-:-:S04]  /*0830*/  @!P0 MOV R10, R20 ;  /* 0x00000014000a8202 */ /* 0x000fc80000000f00 */
[----:B------:R-:W-:Y:S02]  /*0840*/  @!P0 SHF.R.S32.HI R23, RZ, 0x1f, R31 ;  /* 0x0000001fff178819 */ /* 0x000fe4000001141f */
[----:B------:R-:W2:Y:S08]  /*0850*/  @!P0 LDC.64 R24, c[0x0][0x3a0] ;  /* 0x0000e800ff188b82 */ /* 0x000eb00000000a00 */
[----:B------:R-:W3:Y:S01]  /*0860*/  @!P0 LDC.64 R26, c[0x0][0x398] ;  /* 0x0000e600ff1a8b82 */ /* 0x000ee20000000a00 */
[----:B0-----:R-:W-:-:S02]  /*0870*/  @!P0 IMAD R30, R23, R28, RZ ;  /* 0x0000001c171e8224 */ /* 0x001fc400078e02ff */
[----:B------:R-:W-:-:S04]  /*0880*/  @!P0 IMAD.WIDE.U32 R22, R31, R28, R10 ;  /* 0x0000001c1f168225 */ /* 0x000fc800078e000a */
[----:B------:R-:W-:Y:S02]  /*0890*/  @!P0 IMAD R31, R31, R29, R30 ;  /* 0x0000001d1f1f8224 */ /* 0x000fe400078e021e */
[----:B------:R-:W-:-:S03]  /*08a0*/  @!P0 IMAD.SHL.U32 R29, R22, 0x2, RZ ;  /* 0x00000002161d8824 */ /* 0x000fc600078e00ff */
[----:B------:R-:W-:Y:S02]  /*08b0*/  @!P0 IADD3 R23, PT, PT, R23, R31, RZ ;  /* 0x0000001f17178210 */ /* 0x000fe40007ffe0ff */
[----:B--2---:R-:W-:Y:S02]  /*08c0*/  @!P0 IADD3 R24, P1, PT, R29, R24, RZ ;  /* 0x000000181d188210 */ /* 0x004fe40007f3e0ff */
[----:B------:R-:W-:-:S05]  /*08d0*/  @!P0 SHF.L.U64.HI R22, R22, 0x1, R23 ;  /* 0x0000000116168819 */ /* 0x000fca0000010217 */
[C---:B------:R-:W-:Y:S01]  /*08e0*/  @!P0 IMAD.X R25, R22.reuse, 0x1, R25, P1 ;  /* 0x0000000116198824 */ /* 0x040fe200008e0619 */
[----:B---3--:R-:W-:Y:S02]  /*08f0*/  @!P0 IADD3 R26, P1, PT, R29, R26, RZ ;  /* 0x0000001a1d1a8210 */ /* 0x008fe40007f3e0ff */
[----:B------:R-:W-:Y:S01]  /*0900*/  @!P0 SHF.R.S32.HI R31, RZ, 0x1f, R9 ;  /* 0x0000001fff1f8819 */ /* 0x000fe20000011409 */
[----:B------:R-:W0:Y:S01]  /*0910*/  @!P0 LDC.64 R28, c[0x0][0x3a0] ;  /* 0x0000e800ff1c8b82 */ /* 0x000e220000000a00 */
[----:B------:R2:W3:Y:S01]  /*0920*/  @!P0 LDG.E R24, desc[UR6][R24.64] ;  /* 0x0000000618188981 */ /* 0x0004e2000c1e1900 */
[----:B------:R-:W-:-:S05]  /*0930*/  @!P0 IADD3.X R27, PT, PT, R22, R27, RZ, P1, !PT ;  /* 0x0000001b161b8210 */ /* 0x000fca0000ffe4ff */
[----:B------:R-:W4:Y:S01]  /*0940*/  @!P0 LDG.E R26, desc[UR6][R26.64] ;  /* 0x000000061a1a8981 */ /* 0x000f22000c1e1900 */
[----:B------:R-:W5:Y:S02]  /*0950*/  @!P0 LDC.64 R22, c[0x0][0x3f8] ;  /* 0x0000fe00ff168b82 */ /* 0x000f640000000a00 */
[----:B-----5:R-:W-:-:S06]  /*0960*/  @!P0 IMAD R10, R31, R22, RZ ;  /* 0x000000161f0a8224 */ /* 0x020fcc00078e02ff */
[----:B------:R-:W5:Y:S01]  /*0970*/  @!P0 LDC.64 R30, c[0x0][0x398] ;  /* 0x0000e600ff1e8b82 */ /* 0x000f620000000a00 */
[----:B------:R-:W-:Y:S02]  /*0980*/  @!P0 IMAD R35, R9, R23, R10 ;  /* 0x0000001709238224 */ /* 0x000fe400078e020a */
[----:B------:R-:W-:-:S04]  /*0990*/  @!P0 IMAD.MOV.U32 R10, RZ, RZ, R20 ;  /* 0x000000ffff0a8224 */ /* 0x000fc800078e0014 */
[----:B------:R-:W-:-:S05]  /*09a0*/  @!P0 IMAD.WIDE.U32 R22, R9, R22, R10 ;  /* 0x0000001609168225 */ /* 0x000fca00078e000a */
[----:B--2---:R-:W-:Y:S01]  /*09b0*/  @!P0 IADD3 R25, PT, PT, R23, R35, RZ ;  /* 0x0000002317198210 */ /* 0x004fe20007ffe0ff */
[----:B------:R-:W-:-:S03]  /*09c0*/  @!P0 IMAD.SHL.U32 R23, R22, 0x2, RZ ;  /* 0x0000000216178824 */ /* 0x000fc600078e00ff */
[----:B------:R-:W-:Y:S02]  /*09d0*/  @!P0 SHF.L.U64.HI R22, R22, 0x1, R25 ;  /* 0x0000000116168819 */ /* 0x000fe40000010219 */
[----:B0-----:R-:W-:-:S04]  /*09e0*/  @!P0 IADD3 R28, P1, PT, R23, R28, RZ ;  /* 0x0000001c171c8210 */ /* 0x001fc80007f3e0ff */
[----:B------:R-:W-:Y:S02]  /*09f0*/  @!P0 IADD3.X R29, PT, PT, R22, R29, RZ, P1, !PT ;  /* 0x0000001d161d8210 */ /* 0x000fe40000ffe4ff */
[----:B-----5:R-:W-:-:S03]  /*0a00*/  @!P0 IADD3 R30, P1, PT, R23, R30, RZ ;  /* 0x0000001e171e8210 */ /* 0x020fc60007f3e0ff */
[----:B------:R0:W2:Y:S02]  /*0a10*/  @!P0 LDG.E R35, desc[UR6][R28.64] ;  /* 0x000000061c238981 */ /* 0x0000a4000c1e1900 */
[----:B------:R-:W-:Y:S01]  /*0a20*/  @!P0 IMAD.X R31, R22, 0x1, R31, P1 ;  /* 0x00000001161f8824 */ /* 0x000fe200008e061f */
[----:B------:R-:W-:Y:S01]  /*0a30*/  PRMT R10, RZ, 0x7610, R10 ;  /* 0x00007610ff0a7816 */ /* 0x000fe2000000000a */
[----:B------:R-:W5:Y:S03]  /*0a40*/  @!P0 LDC.64 R22, c[0x0][0x3f8] ;  /* 0x0000fe00ff168b82 */ /* 0x000f660000000a00 */
[----:B------:R1:W2:Y:S01]  /*0a50*/  @!P0 LDG.E R32, desc[UR6][R30.64] ;  /* 0x000000061e208981 */ /* 0x0002a2000c1e1900 */
[----:B------:R-:W-:Y:S02]  /*0a60*/  PRMT R25, RZ, 0x7610, R25 ;  /* 0x00007610ff197816 */ /* 0x000fe40000000019 */
[----:B0-----:R-:W-:-:S02]  /*0a70*/  PRMT R28, RZ, 0x7610, R28 ;  /* 0x00007610ff1c7816 */ /* 0x001fc4000000001c */
[----:B-1----:R-:W-:Y:S02]  /*0a80*/  @!P0 IADD3 R31, PT, PT, R9, 0x1, RZ ;  /* 0x00000001091f8810 */ /* 0x002fe40007ffe0ff */
[----:B---3--:R-:W-:-:S04]  /*0a90*/  @!P0 PRMT R10, R24, 0x7610, R10 ;  /* 0x00007610180a8816 */ /* 0x008fc8000000000a */
[----:B------:R-:W-:Y:S02]  /*0aa0*/  SHF.L.U32 R27, R10, 0x10, RZ ;  /* 0x000000100a1b7819 */ /* 0x000fe400000006ff */
[----:B----4-:R-:W-:Y:S02]  /*0ab0*/  @!P0 PRMT R25, R26, 0x7610, R25 ;  /* 0x000076101a198816 */ /* 0x010fe40000000019 */
[----:B------:R-:W-:Y:S01]  /*0ac0*/  PRMT R24, RZ, 0x7610, R24 ;  /* 0x00007610ff187816 */ /* 0x000fe20000000018 */
[----:B------:R-:W-:Y:S02]  /*0ad0*/  FADD.FTZ R10, -R18, R27 ;  /* 0x0000001b120a7221 */ /* 0x000fe40000010100 */
[----:B------:R-:W-:Y:S01]  /*0ae0*/  IMAD.U32 R30, R25, 0x10000, RZ ;  /* 0x00010000191e7824 */ /* 0x000fe200078e00ff */
[----:B------:R-:W-:Y:S01]  /*0af0*/  @!P0 PRMT R24, R24, 0x7632, R24 ;  /* 0x0000763218188816 */ /* 0x000fe20000000018 */
[----:B------:R-:W-:Y:S01]  /*0b00*/  FMUL.FTZ R27, R10, R5 ;  /* 0x000000050a1b7220 */ /* 0x000fe20000410000 */
[----:B------:R-:W-:-:S03]  /*0b10*/  @!P0 PRMT R28, R26, 0x7632, R28 ;  /* 0x000076321a1c8816 */ /* 0x000fc6000000001c */
[----:B------:R-:W-:Y:S01]  /*0b20*/  FFMA.FTZ R29, R30, R27, R33 ;  /* 0x0000001b1e1d7223 */ /* 0x000fe20000010021 */
[----:B------:R-:W-:Y:S01]  /*0b30*/  @!P0 SHF.R.S32.HI R33, RZ, 0x1f, R31 ;  /* 0x0000001fff218819 */ /* 0x000fe2000001141f */
[----:B------:R-:W-:Y:S02]  /*0b40*/  IMAD.U32 R25, R24, 0x10000, RZ ;  /* 0x0001000018197824 */ /* 0x000fe400078e00ff */
[C---:B------:R-:W-:Y:S01]  /*0b50*/  FADD.FTZ R10, R30.reuse, R34 ;  /* 0x000000221e0a7221 */ /* 0x040fe20000010000 */
[----:B------:R-:W-:Y:S01]  /*0b60*/  FMUL.FTZ R26, R30, R3 ;  /* 0x000000031e1a7220 */ /* 0x000fe20000410000 */
[----:B------:R-:W-:Y:S01]  /*0b70*/  @!P0 MOV R24, R20 ;  /* 0x0000001400188202 */ /* 0x000fe20000000f00 */
[----:B------:R-:W-:Y:S01]  /*0b80*/  FADD.FTZ R34, -R18, R25 ;  /* 0x0000001912227221 */ /* 0x000fe20000010100 */
[----:B-----5:R-:W-:Y:S02]  /*0b90*/  @!P0 IMAD R36, R33, R22, RZ ;  /* 0x0000001621248224 */ /* 0x020fe400078e02ff */
[----:B------:R-:W-:-:S02]  /*0ba0*/  @!P0 IMAD.MOV.U32 R25, RZ, RZ, R11 ;  /* 0x000000ffff198224 */ /* 0x000fc400078e000b */
[----:B------:R-:W-:Y:S01]  /*0bb0*/  FFMA.FTZ R30, R27, R26, R8 ;  /* 0x0000001a1b1e7223 */ /* 0x000fe20000010008 */
[----:B------:R-:W-:Y:S01]  /*0bc0*/  FADD.FTZ R8, R26, R19 ;  /* 0x000000131a087221 */ /* 0x000fe20000010000 */
[----:B------:R-:W-:Y:S01]  /*0bd0*/  SHF.L.U32 R19, R28, 0x10, RZ ;  /* 0x000000101c137819 */ /* 0x000fe200000006ff */
[C---:B------:R-:W-:Y:S02]  /*0be0*/  @!P0 IMAD.WIDE.U32 R26, R31.reuse, R22, R24 ;  /* 0x000000161f1a8225 */ /* 0x040fe400078e0018 */
[----:B------:R-:W0:Y:S02]  /*0bf0*/  @!P0 LDC.64 R24, c[0x0][0x398] ;  /* 0x0000e600ff188b82 */ /* 0x000e240000000a00 */
[----:B------:R-:W-:Y:S02]  /*0c00*/  @!P0 IMAD R33, R31, R23, R36 ;  /* 0x000000171f218224 */ /* 0x000fe400078e0224 */
[----:B------:R-:W-:Y:S01]  /*0c10*/  FMUL.FTZ R31, R34, R5 ;  /* 0x00000005221f7220 */ /* 0x000fe20000410000 */
[----:B------:R-:W-:-:S03]  /*0c20*/  FADD.FTZ R15, R19, R15 ;  /* 0x0000000f130f7221 */ /* 0x000fc60000010000 */
[----:B------:R-:W1:Y:S01]  /*0c30*/  @!P0 LDC.64 R22, c[0x0][0x3a0] ;  /* 0x0000e800ff168b82 */ /* 0x000e620000000a00 */
[C---:B------:R-:W-:Y:S01]  /*0c40*/  FFMA.FTZ R14, R19.reuse, R31, R14 ;  /* 0x0000001f130e7223 */ /* 0x040fe2000001000e */
[----:B------:R-:W-:Y:S01]  /*0c50*/  FMUL.FTZ R19, R19, R2 ;  /* 0x0000000213137220 */ /* 0x000fe20000410000 */
[----:B------:R-:W-:-:S03]  /*0c60*/  @!P0 IMAD.IADD R27, R27, 0x1, R33 ;  /* 0x000000011b1b8824 */ /* 0x000fc600078e0221 */
[----:B------:R-:W-:Y:S01]  /*0c70*/  FFMA.FTZ R30, R31, R19, R30 ;  /* 0x000000131f1e7223 */ /* 0x000fe2000001001e */
[C---:B------:R-:W-:Y:S02]  /*0c80*/  @!P0 SHF.L.U32 R31, R26.reuse, 0x1, RZ ;  /* 0x000000011a1f8819 */ /* 0x040fe400000006ff */
[----:B------:R-:W-:Y:S02]  /*0c90*/  @!P0 SHF.L.U64.HI R36, R26, 0x1, R27 ;  /* 0x000000011a248819 */ /* 0x000fe4000001021b */
[----:B------:R-:W3:Y:S01]  /*0ca0*/  @!P0 LDC.64 R26, c[0x0][0x3f8] ;  /* 0x0000fe00ff1a8b82 */ /* 0x000ee20000000a00 */
[----:B------:R-:W-:Y:S02]  /*0cb0*/  @!P0 VIADD R33, R9, 0x2 ;  /* 0x0000000209218836 */ /* 0x000fe40000000000 */
[----:B------:R-:W-:Y:S01]  /*0cc0*/  FADD.FTZ R8, R19, R8 ;  /* 0x0000000813087221 */ /* 0x000fe20000010000 */
[----:B------:R-:W-:Y:S02]  /*0cd0*/  PRMT R28, RZ, 0x7610, R28 ;  /* 0x00007610ff1c7816 */ /* 0x000fe4000000001c */
[----:B------:R-:W-:-:S02]  /*0ce0*/  PRMT R19, RZ, 0x7610, R19 ;  /* 0x00007610ff137816 */ /* 0x000fc40000000013 */
[C---:B0-----:R-:W-:Y:S02]  /*0cf0*/  @!P0 IADD3 R24, P2, PT, R31.reuse, R24, RZ ;  /* 0x000000181f188210 */ /* 0x041fe40007f5e0ff */
[----:B-1----:R-:W-:Y:S02]  /*0d00*/  @!P0 IADD3 R22, P1, PT, R31, R22, RZ ;  /* 0x000000161f168210 */ /* 0x002fe40007f3e0ff */
[----:B------:R-:W-:Y:S02]  /*0d10*/  PRMT R31, RZ, 0x7610, R31 ;  /* 0x00007610ff1f7816 */ /* 0x000fe4000000001f */
[----:B------:R-:W-:Y:S01]  /*0d20*/  PRMT R34, RZ, 0x7610, R34 ;  /* 0x00007610ff227816 */ /* 0x000fe20000000022 */
[----:B------:R-:W-:Y:S01]  /*0d30*/  @!P0 IMAD.X R23, R36, 0x1, R23, P1 ;  /* 0x0000000124178824 */ /* 0x000fe200008e0617 */
[----:B------:R-:W-:Y:S02]  /*0d40*/  @!P0 SHF.R.S32.HI R37, RZ, 0x1f, R33 ;  /* 0x0000001fff258819 */ /* 0x000fe40000011421 */
[----:B--2---:R-:W-:-:S02]  /*0d50*/  @!P0 PRMT R28, R35, 0x7610, R28 ;  /* 0x00007610231c8816 */ /* 0x004fc4000000001c */
[----:B------:R-:W-:Y:S02]  /*0d60*/  @!P0 PRMT R19, R35, 0x7632, R19 ;  /* 0x0000763223138816 */ /* 0x000fe40000000013 */
[C---:B------:R-:W-:Y:S01]  /*0d70*/  @!P0 PRMT R31, R32.reuse, 0x7610, R31 ;  /* 0x00007610201f8816 */ /* 0x040fe2000000001f */
[----:B------:R0:W2:Y:S01]  /*0d80*/  @!P0 LDG.E R35, desc[UR6][R22.64] ;  /* 0x0000000616238981 */ /* 0x0000a2000c1e1900 */
[----:B------:R-:W-:Y:S01]  /*0d90*/  @!P0 PRMT R34, R32, 0x7632, R34 ;  /* 0x0000763220228816 */ /* 0x000fe20000000022 */
[----:B---3--:R-:W-:-:S04]  /*0da0*/  @!P0 IMAD R32, R37, R26, RZ ;  /* 0x0000001a25208224 */ /* 0x008fc800078e02ff */
[----:B------:R-:W-:Y:S01]  /*0db0*/  @!P0 IMAD R37, R33, R27, R32 ;  /* 0x0000001b21258224 */ /* 0x000fe200078e0220 */
[----:B0-----:R-:W-:Y:S01]  /*0dc0*/  @!P0 MOV R22, R20 ;  /* 0x0000001400168202 */ /* 0x001fe20000000f00 */
[----:B------:R-:W-:-:S04]  /*0dd0*/  @!P0 IMAD.MOV.U32 R23, RZ, RZ, R11 ;  /* 0x000000ffff178224 */ /* 0x000fc800078e000b */
[----:B------:R-:W-:Y:S02]  /*0de0*/  @!P0 IMAD.WIDE.U32 R32, R33, R26, R22 ;  /* 0x0000001a21208225 */ /* 0x000fe400078e0016 */
[----:B------:R-:W0:Y:S08]  /*0df0*/  @!P0 LDC.64 R26, c[0x0][0x3a0] ;  /* 0x0000e800ff1a8b82 */ /* 0x000e300000000a00 */
[----:B------:R-:W1:Y:S01]  /*0e00*/  @!P0 LDC.64 R22, c[0x0][0x398] ;  /* 0x0000e600ff168b82 */ /* 0x000e620000000a00 */
[----:B------:R-:W-:-:S02]  /*0e10*/  @!P0 IADD3 R33, PT, PT, R33, R37, RZ ;  /* 0x0000002521218210 */ /* 0x000fc40007ffe0ff */
[----:B------:R-:W-:Y:S02]  /*0e20*/  @!P0 IADD3.X R25, PT, PT, R36, R25, RZ, P2, !PT ;  /* 0x0000001924198210 */ /* 0x000fe400017fe4ff */
[C---:B------:R-:W-:Y:S01]  /*0e30*/  @!P0 SHF.L.U64.HI R36, R32.reuse, 0x1, R33 ;  /* 0x0000000120248819 */ /* 0x040fe20000010221 */
[----:B------:R-:W-:Y:S02]  /*0e40*/  @!P0 IMAD.SHL.U32 R33, R32, 0x2, RZ ;  /* 0x0000000220218824 */ /* 0x000fe400078e00ff */
[----:B------:R3:W4:Y:S03]  /*0e50*/  @!P0 LDG.E R24, desc[UR6][R24.64] ;  /* 0x0000000618188981 */ /* 0x000726000c1e1900 */
[----:B0-----:R-:W-:-:S04]  /*0e60*/  @!P0 IADD3 R26, P1, PT, R33, R26, RZ ;  /* 0x0000001a211a8210 */ /* 0x001fc80007f3e0ff */
[----:B------:R-:W-:Y:S02]  /*0e70*/  @!P0 IADD3.X R27, PT, PT, R36, R27, RZ, P1, !PT ;  /* 0x0000001b241b8210 */ /* 0x000fe40000ffe4ff */
[----:B-1----:R-:W-:-:S03]  /*0e80*/  @!P0 IADD3 R22, P1, PT, R33, R22, RZ ;  /* 0x0000001621168210 */ /* 0x002fc60007f3e0ff */
[----:B------:R0:W5:Y:S02]  /*0e90*/  @!P0 LDG.E R26, desc[UR6][R26.64] ;  /* 0x000000061a1a8981 */ /* 0x000164000c1e1900 */
[----:B------:R-:W-:-:S05]  /*0ea0*/  @!P0 IMAD.X R23, R36, 0x1, R23, P1 ;  /* 0x0000000124178824 */ /* 0x000fca00008e0617 */
[----:B------:R1:W5:Y:S01]  /*0eb0*/  @!P0 LDG.E R22, desc[UR6][R22.64] ;  /* 0x0000000616168981 */ /* 0x000362000c1e1900 */
[----:B---3--:R-:W-:Y:S01]  /*0ec0*/  SHF.L.U32 R25, R28, 0x10, RZ ;  /* 0x000000101c197819 */ /* 0x008fe200000006ff */
[----:B------:R-:W-:-:S04]  /*0ed0*/  IMAD.U32 R19, R19, 0x10000, RZ ;  /* 0x0001000013137824 */ /* 0x000fc800078e00ff */
[----:B------:R-:W-:Y:S01]  /*0ee0*/  FADD.FTZ R32, -R18, R25 ;  /* 0x0000001912207221 */ /* 0x000fe20000010100 */
[----:B------:R-:W-:-:S03]  /*0ef0*/  SHF.L.U32 R28, R31, 0x10, RZ ;  /* 0x000000101f1c7819 */ /* 0x000fc600000006ff */
[----:B------:R-:W-:Y:S01]  /*0f00*/  FMUL.FTZ R25, R32, R5 ;  /* 0x0000000520197220 */ /* 0x000fe20000410000 */
[----:B------:R-:W-:Y:S01]  /*0f10*/  FADD.FTZ R32, -R18, R19 ;  /* 0x0000001312207221 */ /* 0x000fe20000010100 */
[----:B------:R-:W-:Y:S02]  /*0f20*/  IMAD.U32 R19, R34, 0x10000, RZ ;  /* 0x0001000022137824 */ /* 0x000fe400078e00ff */
[----:B0-----:R-:W-:Y:S01]  /*0f30*/  FMUL.FTZ R27, R28, R3 ;  /* 0x000000031c1b7220 */ /* 0x001fe20000410000 */
[----:B------:R-:W-:Y:S01]  /*0f40*/  FMUL.FTZ R32, R32, R5 ;  /* 0x0000000520207220 */ /* 0x000fe20000410000 */
[----:B------:R-:W-:Y:S01]  /*0f50*/  FADD.FTZ R10, R10, R28 ;  /* 0x0000001c0a0a7221 */ /* 0x000fe20000010000 */
[----:B------:R-:W-:Y:S01]  /*0f60*/  FFMA.FTZ R29, R28, R25, R29 ;  /* 0x000000191c1d7223 */ /* 0x000fe2000001001d */
[----:B------:R-:W-:Y:S01]  /*0f70*/  FADD.FTZ R15, R15, R19 ;  /* 0x000000130f0f7221 */ /* 0x000fe20000010000 */
[----:B------:R-:W-:Y:S01]  /*0f80*/  FFMA.FTZ R14, R19, R32, R14 ;  /* 0x00000020130e7223 */ /* 0x000fe2000001000e */
[----:B------:R-:W-:Y:S01]  /*0f90*/  FFMA.FTZ R25, R25, R27, R30 ;  /* 0x0000001b19197223 */ /* 0x000fe2000001001e */
[----:B------:R-:W-:Y:S01]  /*0fa0*/  PRMT R28, RZ, 0x7610, R28 ;  /* 0x00007610ff1c7816 */ /* 0x000fe2000000001c */
[----:B------:R-:W-:Y:S01]  /*0fb0*/  FMUL.FTZ R19, R19, R2 ;  /* 0x0000000213137220 */ /* 0x000fe20000410000 */
[----:B-1----:R-:W-:-:S03]  /*0fc0*/  PRMT R23, RZ, 0x7610, R23 ;  /* 0x00007610ff177816 */ /* 0x002fc60000000017 */
[--C-:B------:R-:W-:Y:S01]  /*0fd0*/  FFMA.FTZ R31, R32, R19, R25.reuse ;  /* 0x00000013201f7223 */ /* 0x100fe20000010019 */
[----:B------:R-:W-:Y:S01]  /*0fe0*/  PRMT R25, RZ, 0x7610, R25 ;  /* 0x00007610ff197816 */ /* 0x000fe20000000019 */
[----:B------:R-:W-:-:S04]  /*0ff0*/  FADD.FTZ R8, R8, R27 ;  /* 0x0000001b08087221 */ /* 0x000fc80000010000 */
[----:B------:R-:W-:Y:S01]  /*1000*/  FADD.FTZ R32, R19, R8 ;  /* 0x0000000813207221 */ /* 0x000fe20000010000 */
[----:B------:R-:W-:-:S05]  /*1010*/  VIADD R7, R7, 0x4 ;  /* 0x0000000407077836 */ /* 0x000fca0000000000 */
[----:B------:R-:W-:Y:S01]  /*1020*/  ISETP.NE.AND P1, PT, R7, RZ, PT ;  /* 0x000000ff0700720c */ /* 0x000fe20003f25270 */
[----:B------:R-:W-:Y:S01]  /*1030*/  VIADD R9, R9, 0x4 ;  /* 0x0000000409097836 */ /* 0x000fe20000000000 */
[C---:B--2---:R-:W-:Y:S02]  /*1040*/  @!P0 PRMT R28, R35.reuse, 0x7610, R28 ;  /* 0x00007610231c8816 */ /* 0x044fe4000000001c */
[----:B------:R-:W-:Y:S02]  /*1050*/  @!P0 PRMT R23, R35, 0x7632, R23 ;  /* 0x0000763223178816 */ /* 0x000fe40000000017 */
[----:B------:R-:W-:Y:S02]  /*1060*/  SHF.L.U32 R27, R28, 0x10, RZ ;  /* 0x000000101c1b7819 */ /* 0x000fe400000006ff */
[----:B------:R-:W-:-:S03]  /*1070*/  SHF.L.U32 R23, R23, 0x10, RZ ;  /* 0x0000001017177819 */ /* 0x000fc600000006ff */
[C-C-:B------:R-:W-:Y:S01]  /*1080*/  FADD.FTZ R30, -R18.reuse, R27.reuse ;  /* 0x0000001b121e7221 */ /* 0x140fe20000010100 */
[----:B------:R-:W-:Y:S01]  /*1090*/  PRMT R27, RZ, 0x7610, R27 ;  /* 0x00007610ff1b7816 */ /* 0x000fe2000000001b */
[--C-:B------:R-:W-:Y:S02]  /*10a0*/  FADD.FTZ R8, -R18, R23.reuse ;  /* 0x0000001712087221 */ /* 0x100fe40000010100 */
[-C--:B------:R-:W-:Y:S02]  /*10b0*/  FMUL.FTZ R30, R30, R5.reuse ;  /* 0x000000051e1e7220 */ /* 0x080fe40000410000 */
[----:B------:R-:W-:Y:S01]  /*10c0*/  FMUL.FTZ R8, R8, R5 ;  /* 0x0000000508087220 */ /* 0x000fe20000410000 */
[----:B------:R-:W-:Y:S02]  /*10d0*/  PRMT R23, RZ, 0x7610, R23 ;  /* 0x00007610ff177816 */ /* 0x000fe40000000017 */
[----:B----4-:R-:W-:Y:S02]  /*10e0*/  @!P0 PRMT R25, R24, 0x7610, R25 ;  /* 0x0000761018198816 */ /* 0x010fe40000000019 */
[----:B------:R-:W-:-:S03]  /*10f0*/  PRMT R24, RZ, 0x7610, R24 ;  /* 0x00007610ff187816 */ /* 0x000fc60000000018 */
[----:B------:R-:W-:Y:S01]  /*1100*/  IMAD.U32 R28, R25, 0x10000, RZ ;  /* 0x00010000191c7824 */ /* 0x000fe200078e00ff */
[----:B------:R-:W-:-:S03]  /*1110*/  @!P0 PRMT R24, R24, 0x7632, R24 ;  /* 0x0000763218188816 */ /* 0x000fc60000000018 */
[----:B------:R-:W-:Y:S02]  /*1120*/  FMUL.FTZ R25, R28, R3 ;  /* 0x000000031c197220 */ /* 0x000fe40000410000 */
[----:B------:R-:W-:Y:S02]  /*1130*/  IMAD.U32 R19, R24, 0x10000, RZ ;  /* 0x0001000018137824 */ /* 0x000fe400078e00ff */
[--C-:B------:R-:W-:Y:S01]  /*1140*/  FADD.FTZ R10, R10, R28.reuse ;  /* 0x0000001c0a0a7221 */ /* 0x100fe20000010000 */
[----:B------:R-:W-:Y:S01]  /*1150*/  FFMA.FTZ R29, R28, R30, R29 ;  /* 0x0000001e1c1d7223 */ /* 0x000fe2000001001d */
[----:B------:R-:W-:Y:S02]  /*1160*/  PRMT R28, RZ, 0x7610, R28 ;  /* 0x00007610ff1c7816 */ /* 0x000fe4000000001c */
[----:B-----5:R-:W-:Y:S02]  /*1170*/  @!P0 PRMT R27, R26, 0x7610, R27 ;  /* 0x000076101a1b8816 */ /* 0x020fe4000000001b */
[----:B------:R-:W-:Y:S01]  /*1180*/  PRMT R26, RZ, 0x7610, R26 ;  /* 0x00007610ff1a7816 */ /* 0x000fe2000000001a */
[----:B------:R-:W-:Y:S01]  /*1190*/  FADD.FTZ R24, R32, R25 ;  /* 0x0000001920187221 */ /* 0x000fe20000010000 */
[----:B------:R-:W-:Y:S01]  /*11a0*/  FADD.FTZ R15, R15, R19 ;  /* 0x000000130f0f7221 */ /* 0x000fe20000010000 */
[C---:B------:R-:W-:Y:S01]  /*11b0*/  FFMA.FTZ R14, R19.reuse, R8, R14 ;  /* 0x00000008130e7223 */ /* 0x040fe2000001000e */
[----:B------:R-:W-:Y:S01]  /*11c0*/  FFMA.FTZ R25, R30, R25, R31 ;  /* 0x000000191e197223 */ /* 0x000fe2000001001f */
[----:B------:R-:W-:Y:S01]  /*11d0*/  FMUL.FTZ R19, R19, R2 ;  /* 0x0000000213137220 */ /* 0x000fe20000410000 */
[----:B------:R-:W-:-:S02]  /*11e0*/  SHF.L.U32 R27, R27, 0x10, RZ ;  /* 0x000000101b1b7819 */ /* 0x000fc400000006ff */
[----:B------:R-:W-:Y:S02]  /*11f0*/  @!P0 PRMT R23, R26, 0x7632, R23 ;  /* 0x000076321a178816 */ /* 0x000fe40000000017 */
[----:B------:R-:W-:Y:S01]  /*1200*/  @!P0 PRMT R28, R22, 0x7610, R28 ;  /* 0x00007610161c8816 */ /* 0x000fe2000000001c */
[----:B------:R-:W-:Y:S01]  /*1210*/  FFMA.FTZ R31, R8, R19, R25 ;  /* 0x00000013081f7223 */ /* 0x000fe20000010019 */
[----:B------:R-:W-:Y:S01]  /*1220*/  FADD.FTZ R8, -R18, R27 ;  /* 0x0000001b12087221 */ /* 0x000fe20000010100 */
[----:B------:R-:W-:Y:S01]  /*1230*/  IMAD.U32 R23, R23, 0x10000, RZ ;  /* 0x0001000017177824 */ /* 0x000fe200078e00ff */
[----:B------:R-:W-:Y:S02]  /*1240*/  SHF.L.U32 R28, R28, 0x10, RZ ;  /* 0x000000101c1c7819 */ /* 0x000fe400000006ff */
[----:B------:R-:W-:Y:S01]  /*1250*/  @!P0 PRMT R26, R22, 0x7632, R26 ;  /* 0x00007632161a8816 */ /* 0x000fe2000000001a */
[----:B------:R-:W-:Y:S01]  /*1260*/  FMUL.FTZ R22, R8, R5 ;  /* 0x0000000508167220 */ /* 0x000fe20000410000 */
[----:B------:R-:W-:Y:S01]  /*1270*/  FADD.FTZ R24, R19, R24 ;  /* 0x0000001813187221 */ /* 0x000fe20000010000 */
[----:B------:R-:W-:Y:S01]  /*1280*/  FADD.FTZ R8, -R18, R23 ;  /* 0x0000001712087221 */ /* 0x000fe20000010100 */
[----:B------:R-:W-:Y:S01]  /*1290*/  SHF.L.U32 R19, R26, 0x10, RZ ;  /* 0x000000101a137819 */ /* 0x000fe200000006ff */
[----:B------:R-:W-:Y:S01]  /*12a0*/  FMUL.FTZ R23, R28, R3 ;  /* 0x000000031c177220 */ /* 0x000fe20000410000 */
[----:B------:R-:W-:Y:S01]  /*12b0*/  FADD.FTZ R34, R10, R28 ;  /* 0x0000001c0a227221 */ /* 0x000fe20000010000 */
[----:B------:R-:W-:-:S02]  /*12c0*/  FMUL.FTZ R8, R8, R5 ;  /* 0x0000000508087220 */ /* 0x000fc40000410000 */
[----:B------:R-:W-:Y:S01]  /*12d0*/  FADD.FTZ R10, R24, R23 ;  /* 0x00000017180a7221 */ /* 0x000fe20000010000 */
[----:B------:R-:W-:Y:S01]  /*12e0*/  FMUL.FTZ R25, R19, R2 ;  /* 0x0000000213197220 */ /* 0x000fe20000410000 */
[----:B------:R-:W-:Y:S01]  /*12f0*/  FFMA.FTZ R23, R22, R23, R31 ;  /* 0x0000001716177223 */ /* 0x000fe2000001001f */
[----:B------:R-:W-:Y:S01]  /*1300*/  FADD.FTZ R15, R15, R19 ;  /* 0x000000130f0f7221 */ /* 0x000fe20000010000 */
[----:B------:R-:W-:Y:S01]  /*1310*/  FFMA.FTZ R14, R19, R8, R14 ;  /* 0x00000008130e7223 */ /* 0x000fe2000001000e */
[----:B------:R-:W-:Y:S01]  /*1320*/  FFMA.FTZ R33, R28, R22, R29 ;  /* 0x000000161c217223 */ /* 0x000fe2000001001d */
[----:B------:R-:W-:Y:S01]  /*1330*/  FADD.FTZ R19, R25, R10 ;  /* 0x0000000a19137221 */ /* 0x000fe20000010000 */
[----:B------:R-:W-:Y:S01]  /*1340*/  FFMA.FTZ R8, R8, R25, R23 ;  /* 0x0000001908087223 */ /* 0x000fe20000010017 */
[----:B------:R-:W-:Y:S06]  /*1350*/  @P1 BRA `(.L_x_2395) ;  /* 0xfffffff4002c1947 */ /* 0x000fec000383ffff */
[----:B------:R-:W-:-:S07]  /*1360*/  IADD3 R28, PT, PT, R9, -0x1, RZ ;  /* 0xffffffff091c7810 */ /* 0x000fce0007ffe0ff */
.L_x_2394:
        /* <DEDUP_REMOVED lines=11> */
[----:B------:R-:W-:-:S04]  /*1420*/  @!P0 IMAD.MOV.U32 R10, RZ, RZ, R20 ;  /* 0x000000ffff0a8224 */ /* 0x000fc800078e0014 */
[----:B------:R-:W-:Y:S02]  /*1430*/  @!P0 IMAD R7, R7, UR10, RZ ;  /* 0x0000000a07078c24 */ /* 0x000fe4000f8e02ff */
[----:B------:R-:W2:Y:S01]  /*1440*/  @!P0 LDC.64 R26, c[0x0][0x398] ;  /* 0x0000e600ff1a8b82 */ /* 0x000ea20000000a00 */
[----:B------:R-:W-:-:S04]  /*1450*/  @!P0 IMAD.WIDE.U32 R12, R28, UR10, R10 ;  /* 0x0000000a1c0c8c25 */ /* 0x000fc8000f8e000a */
[----:B------:R-:W-:Y:S01]  /*1460*/  @!P0 IMAD R9, R28, UR11, R7 ;  /* 0x0000000b1c098c24 */ /* 0x000fe2000f8e0207 */
[----:B------:R-:W-:Y:S02]  /*1470*/  @!P0 SHF.L.U32 R7, R12, 0x1, RZ ;  /* 0x000000010c078819 */ /* 0x000fe400000006ff */
[----:B------:R-:W3:Y:S01]  /*1480*/  @!P0 LDC.64 R22, c[0x0][0x398] ;  /* 0x0000e600ff168b82 */ /* 0x000ee20000000a00 */
[----:B------:R-:W-:-:S05]  /*1490*/  @!P0 IMAD.IADD R9, R13, 0x1, R9 ;  /* 0x000000010d098824 */ /* 0x000fca00078e0209 */
[----:B------:R-:W-:Y:S01]  /*14a0*/  @!P0 SHF.L.U64.HI R10, R12, 0x1, R9 ;  /* 0x000000010c0a8819 */ /* 0x000fe20000010209 */
[----:B------:R-:W-:Y:S01]  /*14b0*/  @!P0 VIADD R9, R28, 0x1 ;  /* 0x000000011c098836 */ /* 0x000fe20000000000 */
[----:B------:R-:W4:Y:S01]  /*14c0*/  @!P0 LDC.64 R12, c[0x0][0x3a0] ;  /* 0x0000e800ff0c8b82 */ /* 0x000f220000000a00 */
[----:B0-----:R-:W-:-:S04]  /*14d0*/  @!P0 IADD3 R24, P2, PT, R7, R24, RZ ;  /* 0x0000001807188210 */ /* 0x001fc80007f5e0ff */
[C---:B------:R-:W-:Y:S02]  /*14e0*/  @!P0 IADD3.X R25, PT, PT, R10.reuse, R25, RZ, P2, !PT ;  /* 0x000000190a198210 */ /* 0x040fe400017fe4ff */
[----:B--2---:R-:W-:Y:S02]  /*14f0*/  @!P0 IADD3 R26, P3, PT, R7, R26, RZ ;  /* 0x0000001a071a8210 */ /* 0x004fe40007f7e0ff */
[----:B------:R-:W-:Y:S01]  /*1500*/  @!P0 SHF.R.S32.HI R7, RZ, 0x1f, R9 ;  /* 0x0000001fff078819 */ /* 0x000fe20000011409 */
[----:B------:R-:W2:Y:S01]  /*1510*/  @!P0 LDG.E R24, desc[UR6][R24.64] ;  /* 0x0000000618188981 */ /* 0x000ea2000c1e1900 */
[----:B------:R-:W-:Y:S01]  /*1520*/  @!P0 IADD3.X R27, PT, PT, R10, R27, RZ, P3, !PT ;  /* 0x0000001b0a1b8210 */ /* 0x000fe20001ffe4ff */
[----:B------:R-:W-:Y:S02]  /*1530*/  @!P0 IMAD.MOV.U32 R10, RZ, RZ, R20 ;  /* 0x000000ffff0a8224 */ /* 0x000fe400078e0014 */
[----:B------:R-:W-:Y:S02]  /*1540*/  @!P0 IMAD R7, R7, UR10, RZ ;  /* 0x0000000a07078c24 */ /* 0x000fe4000f8e02ff */
[C---:B------:R-:W-:Y:S01]  /*1550*/  @!P0 IMAD.WIDE.U32 R30, R9.reuse, UR10, R10 ;  /* 0x0000000a091e8c25 */ /* 0x040fe2000f8e000a */
[----:B------:R-:W5:Y:S03]  /*1560*/  @!P0 LDG.E R26, desc[UR6][R26.64] ;  /* 0x000000061a1a8981 */ /* 0x000f66000c1e1900 */
[----:B------:R-:W-:-:S05]  /*1570*/  @!P0 IMAD R7, R9, UR11, R7 ;  /* 0x0000000b09078c24 */ /* 0x000fca000f8e0207 */
[----:B------:R-:W-:Y:S01]  /*1580*/  @!P0 IADD3 R9, PT, PT, R31, R7, RZ ;  /* 0x000000071f098210 */ /* 0x000fe20007ffe0ff */
[----:B------:R-:W-:-:S03]  /*1590*/  @!P0 IMAD.SHL.U32 R7, R30, 0x2, RZ ;  /* 0x000000021e078824 */ /* 0x000fc600078e00ff */
[----:B------:R-:W-:Y:S02]  /*15a0*/  @!P0 SHF.L.U64.HI R30, R30, 0x1, R9 ;  /* 0x000000011e1e8819 */ /* 0x000fe40000010209 */
[C---:B----4-:R-:W-:Y:S02]  /*15b0*/  @!P0 IADD3 R12, P2, PT, R7.reuse, R12, RZ ;  /* 0x0000000c070c8210 */ /* 0x050fe40007f5e0ff */
[----:B---3--:R-:W-:Y:S02]  /*15c0*/  @!P0 IADD3 R22, P3, PT, R7, R22, RZ ;  /* 0x0000001607168210 */ /* 0x008fe40007f7e0ff */
[----:B------:R-:W-:-:S03]  /*15d0*/  @!P0 IADD3.X R13, PT, PT, R30, R13, RZ, P2, !PT ;  /* 0x0000000d1e0d8210 */ /* 0x000fc600017fe4ff */
[----:B------:R-:W-:Y:S02]  /*15e0*/  @!P0 IMAD.X R23, R30, 0x1, R23, P3 ;  /* 0x000000011e178824 */ /* 0x000fe400018e0617 */
[----:B------:R-:W3:Y:S04]  /*15f0*/  @!P0 LDG.E R27, desc[UR6][R12.64] ;  /* 0x000000060c1b8981 */ /* 0x000ee8000c1e1900 */
[----:B------:R0:W4:Y:S01]  /*1600*/  @!P0 LDG.E R29, desc[UR6][R22.64] ;  /* 0x00000006161d8981 */ /* 0x000122000c1e1900 */
[----:B------:R-:W-:Y:S02]  /*1610*/  PRMT R7, RZ, 0x7610, R7 ;  /* 0x00007610ff077816 */ /* 0x000fe40000000007 */
[----:B------:R-:W-:Y:S02]  /*1620*/  PRMT R9, RZ, 0x7610, R9 ;  /* 0x00007610ff097816 */ /* 0x000fe40000000009 */
[----:B0-----:R-:W-:-:S02]  /*1630*/  PRMT R23, RZ, 0x7610, R23 ;  /* 0x00007610ff177816 */ /* 0x001fc40000000017 */
[----:B------:R-:W-:Y:S02]  /*1640*/  PRMT R22, RZ, 0x7610, R22 ;  /* 0x00007610ff167816 */ /* 0x000fe40000000016 */
[----:B------:R-:W-:Y:S02]  /*1650*/  IADD3 R28, PT, PT, R28, 0x2, RZ ;  /* 0x000000021c1c7810 */ /* 0x000fe40007ffe0ff */
[----:B--2---:R-:W-:-:S04]  /*1660*/  @!P0 PRMT R7, R24, 0x7610, R7 ;  /* 0x0000761018078816 */ /* 0x004fc80000000007 */
[----:B------:R-:W-:Y:S02]  /*1670*/  SHF.L.U32 R25, R7, 0x10, RZ ;  /* 0x0000001007197819 */ /* 0x000fe400000006ff */
[----:B-----5:R-:W-:Y:S02]  /*1680*/  @!P0 PRMT R9, R26, 0x7610, R9 ;  /* 0x000076101a098816 */ /* 0x020fe40000000009 */
[----:B------:R-:W-:Y:S01]  /*1690*/  PRMT R7, RZ, 0x7610, R7 ;  /* 0x00007610ff077816 */ /* 0x000fe20000000007 */
[----:B------:R-:W-:Y:S02]  /*16a0*/  FADD.FTZ R30, -R18, R25 ;  /* 0x00000019121e7221 */ /* 0x000fe40000010100 */
[----:B------:R-:W-:Y:S01]  /*16b0*/  IMAD.U32 R10, R9, 0x10000, RZ ;  /* 0x00010000090a7824 */ /* 0x000fe200078e00ff */
[----:B------:R-:W-:Y:S01]  /*16c0*/  @!P0 PRMT R7, R24, 0x7632, R7 ;  /* 0x0000763218078816 */ /* 0x000fe20000000007 */
[----:B-1----:R-:W-:Y:S01]  /*16d0*/  FMUL.FTZ R13, R30, R5 ;  /* 0x000000051e0d7220 */ /* 0x002fe20000410000 */
[----:B------:R-:W-:Y:S01]  /*16e0*/  PRMT R9, RZ, 0x7610, R9 ;  /* 0x00007610ff097816 */ /* 0x000fe20000000009 */
[----:B------:R-:W-:Y:S01]  /*16f0*/  FMUL.FTZ R12, R10, R3 ;  /* 0x000000030a0c7220 */ /* 0x000fe20000410000 */
[----:B------:R-:W-:Y:S01]  /*1700*/  SHF.L.U32 R7, R7, 0x10, RZ ;  /* 0x0000001007077819 */ /* 0x000fe200000006ff */
[----:B------:R-:W-:Y:S01]  /*1710*/  FADD.FTZ R34, R34, R10 ;  /* 0x0000000a22227221 */ /* 0x000fe20000010000 */
[----:B------:R-:W-:Y:S01]  /*1720*/  FFMA.FTZ R33, R10, R13, R33 ;  /* 0x0000000d0a217223 */ /* 0x000fe20000010021 */
[----:B------:R-:W-:Y:S01]  /*1730*/  FADD.FTZ R10, R19, R12 ;  /* 0x0000000c130a7221 */ /* 0x000fe20000010000 */
[----:B------:R-:W-:Y:S01]  /*1740*/  @!P0 PRMT R9, R26, 0x7632, R9 ;  /* 0x000076321a098816 */ /* 0x000fe20000000009 */
[----:B------:R-:W-:Y:S01]  /*1750*/  FFMA.FTZ R13, R13, R12, R8 ;  /* 0x0000000c0d0d7223 */ /* 0x000fe20000010008 */
[----:B------:R-:W-:Y:S01]  /*1760*/  PRMT R19, RZ, 0x7610, R19 ;  /* 0x00007610ff137816 */ /* 0x000fe20000000013 */
[----:B------:R-:W-:Y:S01]  /*1770*/  FADD.FTZ R8, -R18, R7 ;  /* 0x0000000712087221 */ /* 0x000fe20000010100 */
[----:B------:R-:W-:Y:S01]  /*1780*/  PRMT R12, RZ, 0x7610, R12 ;  /* 0x00007610ff0c7816 */ /* 0x000fe2000000000c */
[----:B------:R-:W-:-:S02]  /*1790*/  IMAD.U32 R9, R9, 0x10000, RZ ;  /* 0x0001000009097824 */ /* 0x000fc400078e00ff */
[----:B------:R-:W-:Y:S01]  /*17a0*/  FMUL.FTZ R8, R8, R5 ;  /* 0x0000000508087220 */ /* 0x000fe20000410000 */
[C---:B---3--:R-:W-:Y:S02]  /*17b0*/  @!P0 PRMT R19, R27.reuse, 0x7610, R19 ;  /* 0x000076101b138816 */ /* 0x048fe40000000013 */
[----:B------:R-:W-:Y:S02]  /*17c0*/  @!P0 PRMT R12, R27, 0x7632, R12 ;  /* 0x000076321b0c8816 */ /* 0x000fe4000000000c */
[----:B----4-:R-:W-:Y:S01]  /*17d0*/  @!P0 PRMT R23, R29, 0x7610, R23 ;  /* 0x000076101d178816 */ /* 0x010fe20000000017 */
[----:B------:R-:W-:Y:S01]  /*17e0*/  FADD.FTZ R24, R15, R9 ;  /* 0x000000090f187221 */ /* 0x000fe20000010000 */
[----:B------:R-:W-:Y:S01]  /*17f0*/  SHF.L.U32 R19, R19, 0x10, RZ ;  /* 0x0000001013137819 */ /* 0x000fe200000006ff */
[C---:B------:R-:W-:Y:S01]  /*1800*/  FFMA.FTZ R26, R9.reuse, R8, R14 ;  /* 0x00000008091a7223 */ /* 0x040fe2000001000e */
[----:B------:R-:W-:Y:S01]  /*1810*/  FMUL.FTZ R9, R9, R2 ;  /* 0x0000000209097220 */ /* 0x000fe20000410000 */
[----:B------:R-:W-:Y:S01]  /*1820*/  IMAD.U32 R7, R12, 0x10000, RZ ;  /* 0x000100000c077824 */ /* 0x000fe200078e00ff */
[----:B------:R-:W-:Y:S01]  /*1830*/  SHF.L.U32 R12, R23, 0x10, RZ ;  /* 0x00000010170c7819 */ /* 0x000fe200000006ff */
[----:B------:R-:W-:Y:S01]  /*1840*/  FADD.FTZ R14, -R18, R19 ;  /* 0x00000013120e7221 */ /* 0x000fe20000010100 */
[----:B------:R-:W-:Y:S01]  /*1850*/  @!P0 PRMT R22, R29, 0x7632, R22 ;  /* 0x000076321d168816 */ /* 0x000fe20000000016 */
[----:B------:R-:W-:Y:S01]  /*1860*/  FFMA.FTZ R15, R8, R9, R13 ;  /* 0x00000009080f7223 */ /* 0x000fe2000001000d */
[----:B------:R-:W-:Y:S01]  /*1870*/  FADD.FTZ R8, -R18, R7 ;  /* 0x0000000712087221 */ /* 0x000fe20000010100 */
[----:B------:R-:W-:Y:S01]  /*1880*/  FADD.FTZ R10, R9, R10 ;  /* 0x0000000a090a7221 */ /* 0x000fe20000010000 */
[----:B------:R-:W-:Y:S01]  /*1890*/  FMUL.FTZ R7, R12, R3 ;  /* 0x000000030c077220 */ /* 0x000fe20000410000 */
[----:B------:R-:W-:-:S02]  /*18a0*/  IMAD.U32 R9, R22, 0x10000, RZ ;  /* 0x0001000016097824 */ /* 0x000fc400078e00ff */
[-C--:B------:R-:W-:Y:S01]  /*18b0*/  FMUL.FTZ R14, R14, R5.reuse ;  /* 0x000000050e0e7220 */ /* 0x080fe20000410000 */
[----:B------:R-:W-:Y:S01]  /*18c0*/  FMUL.FTZ R8, R8, R5 ;  /* 0x0000000508087220 */ /* 0x000fe20000410000 */
[----:B------:R-:W-:Y:S01]  /*18d0*/  FADD.FTZ R10, R10, R7 ;  /* 0x000000070a0a7221 */ /* 0x000fe20000010000 */
[C---:B------:R-:W-:Y:S01]  /*18e0*/  FMUL.FTZ R13, R9.reuse, R2 ;  /* 0x00000002090d7220 */ /* 0x040fe20000410000 */
[----:B------:R-:W-:Y:S01]  /*18f0*/  FFMA.FTZ R7, R14, R7, R15 ;  /* 0x000000070e077223 */ /* 0x000fe2000001000f */
[----:B------:R-:W-:Y:S01]  /*1900*/  FFMA.FTZ R33, R12, R14, R33 ;  /* 0x0000000e0c217223 */ /* 0x000fe20000010021 */
[----:B------:R-:W-:Y:S01]  /*1910*/  FFMA.FTZ R14, R9, R8, R26 ;  /* 0x00000008090e7223 */ /* 0x000fe2000001001a */
[----:B------:R-:W-:Y:S01]  /*1920*/  FADD.FTZ R34, R34, R12 ;  /* 0x0000000c22227221 */ /* 0x000fe20000010000 */
[----:B------:R-:W-:Y:S01]  /*1930*/  FADD.FTZ R15, R24, R9 ;  /* 0x00000009180f7221 */ /* 0x000fe20000010000 */
[----:B------:R-:W-:Y:S01]  /*1940*/  FADD.FTZ R19, R13, R10 ;  /* 0x0000000a0d137221 */ /* 0x000fe20000010000 */
[----:B------:R-:W-:-:S07]  /*1950*/  FFMA.FTZ R8, R8, R13, R7 ;  /* 0x0000000d08087223 */ /* 0x000fce0000010007 */
.L_x_2396:
[----:B------:R-:W-:Y:S05]  /*1960*/  @P1 BRA `(.L_x_2392) ;  /* 0x0000000c00e81947 */ /* 0x000fea0003800000 */
[----:B------:R-:W0:Y:S01]  /*1970*/  LDCU.64 UR10, c[0x0][0x3f8] ;  /* 0x00007f00ff0a77ac */ /* 0x000e220008000a00 */
[----:B------:R-:W-:Y:S01]  /*1980*/  SHF.R.S32.HI R7, RZ, 0x1f, R28 ;  /* 0x0000001fff077819 */ /* 0x000fe2000001141c */
[----:B------:R-:W-:Y:S01]  /*1990*/  IMAD.MOV.U32 R10, RZ, RZ, R20 ;  /* 0x000000ffff0a7224 */ /* 0x000fe200078e0014 */
[----:B------:R-:W-:Y:S01]  /*19a0*/  BSSY.RECONVERGENT B0, `(.L_x_2397) ;  /* 0x000001a000007945 */ /* 0x000fe20003800200 */
[----:B------:R-:W-:Y:S02]  /*19b0*/  PRMT R9, RZ, 0x7610, R9 ;  /* 0x00007610ff097816 */ /* 0x000fe40000000009 */
[----:B0-----:R-:W-:Y:S01]  /*19c0*/  ISETP.GE.U32.AND P0, PT, R16, UR10, PT ;  /* 0x0000000a10007c0c */ /* 0x001fe2000bf06070 */
[----:B------:R-:W-:Y:S01]  /*19d0*/  IMAD R7, R7, UR10, RZ ;  /* 0x0000000a07077c24 */ /* 0x000fe2000f8e02ff */
[----:B------:R-:W-:Y:S01]  /*19e0*/  PRMT R16, RZ, 0x7610, R16 ;  /* 0x00007610ff107816 */ /* 0x000fe20000000010 */
[----:B------:R-:W-:Y:S01]  /*19f0*/  IMAD.WIDE.U32 R10, R28, UR10, R10 ;  /* 0x0000000a1c0a7c25 */ /* 0x000fe2000f8e000a */
[----:B------:R-:W-:-:S02]  /*1a00*/  ISETP.GE.AND.EX P0, PT, R17, UR11, PT, P0 ;  /* 0x0000000b11007c0c */ /* 0x000fc4000bf06300 */
[----:B------:R-:W-:Y:S01]  /*1a10*/  PRMT R17, RZ, 0x7610, R17 ;  /* 0x00007610ff117816 */ /* 0x000fe20000000011 */
[--C-:B------:R-:W-:Y:S01]  /*1a20*/  IMAD R13, R28, UR11, R7.reuse ;  /* 0x0000000b1c0d7c24 */ /* 0x100fe2000f8e0207 */
        /* <DEDUP_REMOVED lines=17> */
.L_x_2398:
[----:B------:R-:W-:Y:S05]  /*1b40*/  BSYNC.RECONVERGENT B0 ;  /* 0x0000000000007941 */ /* 0x000fea0003800200 */
.L_x_2397:
[----:B------:R-:W-:Y:S01]  /*1b50*/  SHF.L.U32 R9, R9, 0x10, RZ ;  /* 0x0000001009097819 */ /* 0x000fe200000006ff */
[----:B------:R-:W-:Y:S01]  /*1b60*/  IMAD.U32 R7, R7, 0x10000, RZ ;  /* 0x0001000007077824 */ /* 0x000fe200078e00ff */
[----:B------:R-:W-:-:S03]  /*1b70*/  SHF.L.U32 R10, R17, 0x10, RZ ;  /* 0x00000010110a7819 */ /* 0x000fc600000006ff */
[C---:B------:R-:W-:Y:S01]  /*1b80*/  FADD.FTZ R12, -R18.reuse, R9 ;  /* 0x00000009120c7221 */ /* 0x040fe20000010100 */
[----:B------:R-:W-:Y:S01]  /*1b90*/  FADD.FTZ R18, -R18, R7 ;  /* 0x0000000712127221 */ /* 0x000fe20000010100 */
[----:B------:R-:W-:Y:S02]  /*1ba0*/  IMAD.U32 R7, R16, 0x10000, RZ ;  /* 0x0001000010077824 */ /* 0x000fe400078e00ff */
[----:B------:R-:W-:Y:S01]  /*1bb0*/  FADD.FTZ R34, R34, R10 ;  /* 0x0000000a22227221 */ /* 0x000fe20000010000 */
[----:B-1----:R-:W-:Y:S01]  /*1bc0*/  FMUL.FTZ R9, R12, R5 ;  /* 0x000000050c097220 */ /* 0x002fe20000410000 */
        /* <DEDUP_REMOVED lines=11> */
.L_x_2393:
[C---:B------:R-:W-:Y:S01]  /*1c80*/  IADD3 R7, PT, PT, -R28.reuse, R13, RZ ;  /* 0x0000000d1c077210 */ /* 0x040fe20007ffe1ff */
[----:B------:R-:W-:Y:S02]  /*1c90*/  VIADD R15, R13, 0xffffffff ;  /* 0xffffffff0d0f7836 */ /* 0x000fe40000000000 */
[----:B------:R-:W-:Y:S02]  /*1ca0*/  HFMA2 R19, -RZ, RZ, 0, 0 ;  /* 0x00000000ff137431 */ /* 0x000fe400000001ff */
[----:B------:R-:W-:Y:S01]  /*1cb0*/  IMAD.MOV.U32 R25, RZ, RZ, R28 ;  /* 0x000000ffff197224 */ /* 0x000fe200078e001c */
[----:B------:R-:W-:Y:S01]  /*1cc0*/  LOP3.LUT R7, R7, 0x1, RZ, 0xc0, !PT ;  /* 0x0000000107077812 */ /* 0x000fe200078ec0ff */
[----:B------:R-:W-:Y:S01]  /*1cd0*/  HFMA2 R33, -RZ, RZ, 0, 0 ;  /* 0x00000000ff217431 */ /* 0x000fe200000001ff */
[----:B------:R-:W-:Y:S01]  /*1ce0*/  ISETP.NE.AND P2, PT, R28, R15, PT ;  /* 0x0000000f1c00720c */ /* 0x000fe20003f45270 */
[----:B------:R-:W-:Y:S01]  /*1cf0*/  IMAD.MOV.U32 R34, RZ, RZ, RZ ;  /* 0x000000ffff227224 */ /* 0x000fe200078e00ff */
        /* <DEDUP_REMOVED lines=21> */
[----:B------:R-:W-:Y:S02]  /*1e50*/  PRMT R12, RZ, 0x7610, R12 ;  /* 0x00007610ff0c7816 */ /* 0x000fe4000000000c */
[----:B------:R-:W-:Y:S02]  /*1e60*/  IADD3 R25, PT, PT, R28, 0x1, RZ ;  /* 0x000000011c197810 */ /* 0x000fe40007ffe0ff */
[C---:B---3--:R-:W-:Y:S02]  /*1e70*/  @!P0 PRMT R8, R14.reuse, 0x7610, R8 ;  /* 0x000076100e088816 */ /* 0x048fe40000000008 */
[----:B------:R-:W-:-:S02]  /*1e80*/  @!P0 PRMT R7, R14, 0x7632, R7 ;  /* 0x000076320e078816 */ /* 0x000fc40000000007 */
[----:B------:R-:W-:-:S03]  /*1e90*/  SHF.L.U32 R19, R8, 0x10, RZ ;  /* 0x0000001008137819 */ /* 0x000fc600000006ff */
[----:B------:R-:W-:Y:S02]  /*1ea0*/  IMAD.U32 R7, R7, 0x10000, RZ ;  /* 0x0001000007077824 */ /* 0x000fe400078e00ff */
[C---:B------:R-:W-:Y:S02]  /*1eb0*/  FADD.FTZ R10, -R18.reuse, R19 ;  /* 0x00000013120a7221 */ /* 0x040fe40000010100 */
[----:B------:R-:W-:Y:S01]  /*1ec0*/  FADD.FTZ R8, -R18, R7 ;  /* 0x0000000712087221 */ /* 0x000fe20000010100 */
[----:B--2---:R-:W-:Y:S01]  /*1ed0*/  @!P0 PRMT R12, R16, 0x7610, R12 ;  /* 0x00007610100c8816 */ /* 0x004fe2000000000c */
[-C--:B-1----:R-:W-:Y:S02]  /*1ee0*/  FMUL.FTZ R10, R10, R5.reuse ;  /* 0x000000050a0a7220 */ /* 0x082fe40000410000 */
[----:B------:R-:W-:Y:S01]  /*1ef0*/  FMUL.FTZ R7, R8, R5 ;  /* 0x0000000508077220 */ /* 0x000fe20000410000 */
[----:B------:R-:W-:Y:S01]  /*1f00*/  PRMT R8, RZ, 0x7610, R8 ;  /* 0x00007610ff087816 */ /* 0x000fe20000000008 */
[----:B------:R-:W-:Y:S01]  /*1f10*/  FFMA.FTZ R14, R10, R3, R24 ;  /* 0x000000030a0e7223 */ /* 0x000fe20000010018 */
[----:B------:R-:W-:Y:S01]  /*1f20*/  SHF.L.U32 R12, R12, 0x10, RZ ;  /* 0x000000100c0c7819 */ /* 0x000fe200000006ff */
[----:B------:R-:W-:Y:S01]  /*1f30*/  FFMA.FTZ R15, R7, R2, R9 ;  /* 0x00000002070f7223 */ /* 0x000fe20000010009 */
[----:B------:R-:W-:Y:S01]  /*1f40*/  @!P0 PRMT R8, R16, 0x7632, R8 ;  /* 0x0000763210088816 */ /* 0x000fe20000000008 */
[----:B------:R-:W-:-:S02]  /*1f50*/  FMUL.FTZ R17, R14, -1.4426950216293334961 ;  /* 0xbfb8aa3b0e117820 */ /* 0x000fc40000410000 */
[----:B------:R-:W-:Y:S02]  /*1f60*/  FMUL.FTZ R22, R15, -1.4426950216293334961 ;  /* 0xbfb8aa3b0f167820 */ /* 0x000fe40000410000 */
[----:B------:R-:W-:Y:S02]  /*1f70*/  IMAD.U32 R8, R8, 0x10000, RZ ;  /* 0x0001000008087824 */ /* 0x000fe400078e00ff */
        /* <DEDUP_REMOVED lines=13> */
[----:B------:R-:W-:Y:S01]  /*2050*/  FMUL.FTZ R17, R12, R3 ;  /* 0x000000030c117220 */ /* 0x000fe20000410000 */
[----:B------:R-:W-:Y:S01]  /*2060*/  FFMA.FTZ R33, R10, R12, RZ ;  /* 0x0000000c0a217223 */ /* 0x000fe200000100ff */
[----:B------:R-:W-:Y:S01]  /*2070*/  FADD.FTZ R34, RZ, R12 ;  /* 0x0000000cff227221 */ /* 0x000fe20000010000 */
[----:B------:R-:W-:Y:S01]  /*2080*/  FMUL.FTZ R15, R8, R15 ;  /* 0x0000000f080f7220 */ /* 0x000fe20000410000 */
[----:B------:R-:W-:Y:S01]  /*2090*/  FFMA.FTZ R8, R10, R17, RZ ;  /* 0x000000110a087223 */ /* 0x000fe200000100ff */
[----:B------:R-:W-:Y:S02]  /*20a0*/  FADD.FTZ R17, RZ, R17 ;  /* 0x00000011ff117221 */ /* 0x000fe40000010000 */
[----:B------:R-:W-:-:S04]  /*20b0*/  FMUL.FTZ R14, R15, R2 ;  /* 0x000000020f0e7220 */ /* 0x000fc80000410000 */
[C---:B------:R-:W-:Y:S01]  /*20c0*/  FFMA.FTZ R8, R7.reuse, R14, R8 ;  /* 0x0000000e07087223 */ /* 0x040fe20000010008 */
[----:B------:R-:W-:Y:S01]  /*20d0*/  FADD.FTZ R19, R14, R17 ;  /* 0x000000110e137221 */ /* 0x000fe20000010000 */
[----:B------:R-:W-:Y:S01]  /*20e0*/  FFMA.FTZ R14, R7, R15, RZ ;  /* 0x0000000f070e7223 */ /* 0x000fe200000100ff */
[----:B------:R-:W-:-:S07]  /*20f0*/  FADD.FTZ R15, RZ, R15 ;  /* 0x0000000fff0f7221 */ /* 0x000fce0000010000 */
.L_x_2399:
[----:B------:R-:W-:Y:S05]  /*2100*/  @!P2 BRA `(.L_x_2392) ;  /* 0x000000080000a947 */ /* 0x000fea0003800000 */
[----:B------:R-:W-:-:S07]  /*2110*/  IMAD.IADD R7, R25, 0x1, -R13 ;  /* 0x0000000119077824 */ /* 0x000fce00078e0a0d */
.L_x_2400:
[----:B------:R-:W0:Y:S01]  /*2120*/  @!P0 LDC.64 R22, c[0x0][0x3f8] ;  /* 0x0000fe00ff168b82 */ /* 0x000e220000000a00 */
[----:B------:R-:W-:Y:S02]  /*2130*/  @!P0 SHF.R.S32.HI R17, RZ, 0x1f, R25 ;  /* 0x0000001fff118819 */ /* 0x000fe40000011419 */
[----:B------:R-:W-:-:S05]  /*2140*/  @!P0 MOV R10, R20 ;  /* 0x00000014000a8202 */ /* 0x000fca0000000f00 */
[----:B------:R-:W2:Y:S01]  /*2150*/  @!P0 LDC.64 R12, c[0x0][0x3a0] ;  /* 0x0000e800ff0c8b82 */ /* 0x000ea20000000a00 */
[-C--:B0-----:R-:W-:Y:S02]  /*2160*/  @!P0 IMAD R26, R17, R22.reuse, RZ ;  /* 0x00000016111a8224 */ /* 0x081fe400078e02ff */
[----:B------:R-:W-:-:S04]  /*2170*/  @!P0 IMAD.WIDE.U32 R16, R25, R22, R10 ;  /* 0x0000001619108225 */ /* 0x000fc800078e000a */
[----:B------:R-:W-:Y:S02]  /*2180*/  @!P0 IMAD R23, R25, R23, R26 ;  /* 0x0000001719178224 */ /* 0x000fe400078e021a */
[----:B------:R-:W-:-:S03]  /*2190*/  @!P0 IMAD.SHL.U32 R35, R16, 0x2, RZ ;  /* 0x0000000210238824 */ /* 0x000fc600078e00ff */
[----:B------:R-:W-:Y:S02]  /*21a0*/  @!P0 IADD3 R17, PT, PT, R17, R23, RZ ;  /* 0x0000001711118210 */ /* 0x000fe40007ffe0ff */
[----:B--2---:R-:W-:Y:S01]  /*21b0*/  @!P0 IADD3 R26, P1, PT, R35, R12, RZ ;  /* 0x0000000c231a8210 */ /* 0x004fe20007f3e0ff */
[----:B------:R-:W0:Y:S01]  /*21c0*/  @!P0 LDC.64 R22, c[0x0][0x3f8] ;  /* 0x0000fe00ff168b82 */ /* 0x000e220000000a00 */
[----:B------:R-:W-:-:S05]  /*21d0*/  @!P0 SHF.L.U64.HI R28, R16, 0x1, R17 ;  /* 0x00000001101c8819 */ /* 0x000fca0000010211 */
[----:B------:R-:W-:Y:S02]  /*21e0*/  @!P0 IMAD.X R27, R28, 0x1, R13, P1 ;  /* 0x000000011c1b8824 */ /* 0x000fe400008e060d */
[----:B------:R-:W2:Y:S03]  /*21f0*/  @!P0 LDC.64 R12, c[0x0][0x398] ;  /* 0x0000e600ff0c8b82 */ /* 0x000ea60000000a00 */
[----:B------:R3:W4:Y:S01]  /*2200*/  @!P0 LDG.E R26, desc[UR6][R26.64] ;  /* 0x000000061a1a8981 */ /* 0x000722000c1e1900 */
[----:B------:R-:W-:-:S04]  /*2210*/  @!P0 IADD3 R29, PT, PT, R25, 0x1, RZ ;  /* 0x00000001191d8810 */ /* 0x000fc80007ffe0ff */
[----:B------:R-:W5:Y:S01]  /*2220*/  @!P0 LDC.64 R16, c[0x0][0x3a0] ;  /* 0x0000e800ff108b82 */ /* 0x000f620000000a00 */
[----:B------:R-:W-:-:S05]  /*2230*/  @!P0 SHF.R.S32.HI R31, RZ, 0x1f, R29 ;  /* 0x0000001fff1f8819 */ /* 0x000fca000001141d */
[----:B0-----:R-:W-:-:S04]  /*2240*/  @!P0 IMAD R10, R31, R22, RZ ;  /* 0x000000161f0a8224 */ /* 0x001fc800078e02ff */
[----:B------:R-:W-:Y:S02]  /*2250*/  @!P0 IMAD R31, R29, R23, R10 ;  /* 0x000000171d1f8224 */ /* 0x000fe400078e020a */
[----:B------:R-:W-:Y:S01]  /*2260*/  @!P0 IMAD.MOV.U32 R10, RZ, RZ, R20 ;  /* 0x000000ffff0a8224 */ /* 0x000fe200078e0014 */
[----:B--2---:R-:W-:-:S03]  /*2270*/  @!P0 IADD3 R12, P1, PT, R35, R12, RZ ;  /* 0x0000000c230c8210 */ /* 0x004fc60007f3e0ff */
[----:B------:R-:W-:Y:S01]  /*2280*/  @!P0 IMAD.WIDE.U32 R22, R29, R22, R10 ;  /* 0x000000161d168225 */ /* 0x000fe200078e000a */
[----:B------:R-:W-:-:S03]  /*2290*/  @!P0 IADD3.X R13, PT, PT, R28, R13, RZ, P1, !PT ;  /* 0x0000000d1c0d8210 */ /* 0x000fc60000ffe4ff */
[C---:B---3--:R-:W-:Y:S01]  /*22a0*/  @!P0 IMAD.SHL.U32 R27, R22.reuse, 0x2, RZ ;  /* 0x00000002161b8824 */ /* 0x048fe200078e00ff */
[----:B------:R-:W-:Y:S01]  /*22b0*/  @!P0 IADD3 R23, PT, PT, R23, R31, RZ ;  /* 0x0000001f17178210 */ /* 0x000fe20007ffe0ff */
[----:B------:R-:W2:Y:S03]  /*22c0*/  @!P0 LDG.E R12, desc[UR6][R12.64] ;  /* 0x000000060c0c8981 */ /* 0x000ea6000c1e1900 */
[----:B------:R-:W-:Y:S02]  /*22d0*/  @!P0 SHF.L.U64.HI R10, R22, 0x1, R23 ;  /* 0x00000001160a8819 */ /* 0x000fe40000010217 */
[----:B-----5:R-:W-:Y:S01]  /*22e0*/  @!P0 IADD3 R16, P1, PT, R27, R16, RZ ;  /* 0x000000101b108210 */ /* 0x020fe20007f3e0ff */
[----:B------:R-:W0:Y:S04]  /*22f0*/  @!P0 LDC.64 R22, c[0x0][0x398] ;  /* 0x0000e600ff168b82 */ /* 0x000e280000000a00 */
[----:B------:R-:W-:-:S05]  /*2300*/  @!P0 IMAD.X R17, R10, 0x1, R17, P1 ;  /* 0x000000010a118824 */ /* 0x000fca00008e0611 */
[----:B------:R3:W5:Y:S01]  /*2310*/  @!P0 LDG.E R16, desc[UR6][R16.64] ;  /* 0x0000000610108981 */ /* 0x000762000c1e1900 */
[----:B0-----:R-:W-:-:S04]  /*2320*/  @!P0 IADD3 R22, P1, PT, R27, R22, RZ ;  /* 0x000000161b168210 */ /* 0x001fc80007f3e0ff */
[----:B------:R-:W-:-:S05]  /*2330*/  @!P0 IADD3.X R23, PT, PT, R10, R23, RZ, P1, !PT ;  /* 0x000000170a178210 */ /* 0x000fca0000ffe4ff */
[----:B------:R0:W5:Y:S01]  /*2340*/  @!P0 LDG.E R22, desc[UR6][R22.64] ;  /* 0x0000000616168981 */ /* 0x000162000c1e1900 */
[----:B------:R-:W-:Y:S02]  /*2350*/  PRMT R27, RZ, 0x7610, R27 ;  /* 0x00007610ff1b7816 */ /* 0x000fe4000000001b */
[----:B------:R-:W-:Y:S02]  /*2360*/  PRMT R10, RZ, 0x7610, R10 ;  /* 0x00007610ff0a7816 */ /* 0x000fe4000000000a */
[----:B---3--:R-:W-:Y:S01]  /*2370*/  PRMT R17, RZ, 0x7610, R17 ;  /* 0x00007610ff117816 */ /* 0x008fe20000000011 */
[----:B------:R-:W-:-:S05]  /*2380*/  VIADD R7, R7, 0x2 ;  /* 0x0000000207077836 */ /* 0x000fca0000000000 */
[----:B------:R-:W-:Y:S02]  /*2390*/  ISETP.NE.AND P1, PT, R7, RZ, PT ;  /* 0x000000ff0700720c */ /* 0x000fe40003f25270 */
[----:B------:R-:W-:Y:S02]  /*23a0*/  IADD3 R25, PT, PT, R25, 0x2, RZ ;  /* 0x0000000219197810 */ /* 0x000fe40007ffe0ff */
[C---:B----4-:R-:W-:Y:S02]  /*23b0*/  @!P0 PRMT R27, R26.reuse, 0x7610, R27 ;  /* 0x000076101a1b8816 */ /* 0x050fe4000000001b */
[----:B------:R-:W-:-:S03]  /*23c0*/  @!P0 PRMT R10, R26, 0x7632, R10 ;  /* 0x000076321a0a8816 */ /* 0x000fc6000000000a */
[----:B------:R-:W-:Y:S01]  /*23d0*/  IMAD.U32 R27, R27, 0x10000, RZ ;  /* 0x000100001b1b7824 */ /* 0x000fe200078e00ff */
[----:B------:R-:W-:-:S03]  /*23e0*/  SHF.L.U32 R13, R10, 0x10, RZ ;  /* 0x000000100a0d7819 */ /* 0x000fc600000006ff */
[----:B------:R-:W-:-:S04]  /*23f0*/  FADD.FTZ R26, -R18, R27 ;  /* 0x0000001b121a7221 */ /* 0x000fc80000010100 */
[----:B-1----:R-:W-:-:S04]  /*2400*/  FMUL.FTZ R10, R26, R5 ;  /* 0x000000051a0a7220 */ /* 0x002fc80000410000 */
[----:B------:R-:W-:Y:S01]  /*2410*/  FFMA.FTZ R28, R10, R3, R24 ;  /* 0x000000030a1c7223 */ /* 0x000fe20000010018 */
[----:B------:R-:W-:-:S03]  /*2420*/  FADD.FTZ R26, -R18, R13 ;  /* 0x0000000d121a7221 */ /* 0x000fc60000010100 */
[----:B------:R-:W-:Y:S01]  /*2430*/  FMUL.FTZ R27, R28, -1.4426950216293334961 ;  /* 0xbfb8aa3b1c1b7820 */ /* 0x000fe20000410000 */
[----:B------:R-:W-:-:S05]  /*2440*/  FMUL.FTZ R13, R26, R5 ;  /* 0x000000051a0d7220 */ /* 0x000fca0000410000 */
[----:B------:R-:W1:Y:S01]  /*2450*/  MUFU.EX2 R27, R27 ;  /* 0x0000001b001b7308 */ /* 0x000e620000000800 */
[----:B0-----:R-:W-:-:S04]  /*2460*/  FFMA.FTZ R23, R13, R2, R9 ;  /* 0x000000020d177223 */ /* 0x001fc80000010009 */
[----:B------:R-:W-:-:S06]  /*2470*/  FMUL.FTZ R30, R23, -1.4426950216293334961 ;  /* 0xbfb8aa3b171e7820 */ /* 0x000fcc0000410000 */
[----:B------:R-:W0:Y:S01]  /*2480*/  MUFU.EX2 R30, R30 ;  /* 0x0000001e001e7308 */ /* 0x000e220000000800 */
[----:B-1----:R-:W-:Y:S01]  /*2490*/  FADD.FTZ R29, R27, 1 ;  /* 0x3f8000001b1d7421 */ /* 0x002fe20000010000 */
[----:B------:R-:W-:-:S05]  /*24a0*/  PRMT R26, RZ, 0x7610, R26 ;  /* 0x00007610ff1a7816 */ /* 0x000fca000000001a */
[----:B------:R-:W1:Y:S01]  /*24b0*/  MUFU.RCP R29, R29 ;  /* 0x0000001d001d7308 */ /* 0x000e620000001000 */
[C---:B--2---:R-:W-:Y:S02]  /*24c0*/  @!P0 PRMT R17, R12.reuse, 0x7610, R17 ;  /* 0x000076100c118816 */ /* 0x044fe40000000011 */
[----:B------:R-:W-:Y:S01]  /*24d0*/  @!P0 PRMT R26, R12, 0x7632, R26 ;  /* 0x000076320c1a8816 */ /* 0x000fe2000000001a */
[----:B0-----:R-:W-:Y:S01]  /*24e0*/  FADD.FTZ R31, R30, 1 ;  /* 0x3f8000001e1f7421 */ /* 0x001fe20000010000 */
[----:B------:R-:W-:-:S03]  /*24f0*/  PRMT R12, RZ, 0x7610, R12 ;  /* 0x00007610ff0c7816 */ /* 0x000fc6000000000c */
[----:B------:R-:W0:Y:S01]  /*2500*/  MUFU.RCP R27, R31 ;  /* 0x0000001f001b7308 */ /* 0x000e220000001000 */
[----:B-----5:R-:W-:Y:S02]  /*2510*/  @!P0 PRMT R12, R16, 0x7610, R12 ;  /* 0x00007610100c8816 */ /* 0x020fe4000000000c */
[----:B------:R-:W-:-:S03]  /*2520*/  PRMT R16, RZ, 0x7610, R16 ;  /* 0x00007610ff107816 */ /* 0x000fc60000000010 */
[----:B------:R-:W-:Y:S01]  /*2530*/  IMAD.U32 R35, R12, 0x10000, RZ ;  /* 0x000100000c237824 */ /* 0x000fe200078e00ff */
[----:B------:R-:W-:Y:S02]  /*2540*/  @!P0 PRMT R16, R16, 0x7632, R16 ;  /* 0x0000763210108816 */ /* 0x000fe40000000010 */
[----:B------:R-:W-:Y:S01]  /*2550*/  SHF.L.U32 R12, R17, 0x10, RZ ;  /* 0x00000010110c7819 */ /* 0x000fe200000006ff */
[----:B-1----:R-:W-:Y:S01]  /*2560*/  FADD.FTZ R17, -R29, 1 ;  /* 0x3f8000001d117421 */ /* 0x002fe20000010100 */
[----:B------:R-:W-:Y:S01]  /*2570*/  FADD.FTZ R30, -R18, R35 ;  /* 0x00000023121e7221 */ /* 0x000fe20000010100 */
[----:B------:R-:W-:Y:S02]  /*2580*/  IMAD.U32 R35, R16, 0x10000, RZ ;  /* 0x0001000010237824 */ /* 0x000fe400078e00ff */
[----:B------:R-:W-:Y:S01]  /*2590*/  FFMA.FTZ R28, R28, R17, 1 ;  /* 0x3f8000001c1c7423 */ /* 0x000fe20000010011 */
[----:B------:R-:W-:Y:S01]  /*25a0*/  FMUL.FTZ R17, R30, R5 ;  /* 0x000000051e117220 */ /* 0x000fe20000410000 */
[----:B------:R-:W-:Y:S01]  /*25b0*/  FMUL.FTZ R29, R12, R29 ;  /* 0x0000001d0c1d7220 */ /* 0x000fe20000410000 */
[----:B------:R-:W-:Y:S01]  /*25c0*/  FADD.FTZ R12, -R18, R35 ;  /* 0x00000023120c7221 */ /* 0x000fe20000010100 */
[----:B0-----:R-:W-:Y:S01]  /*25d0*/  FADD.FTZ R30, -R27, 1 ;  /* 0x3f8000001b1e7421 */ /* 0x001fe20000010100 */
[----:B------:R-:W-:-:S02]  /*25e0*/  FFMA.FTZ R16, R17, R3, R24 ;  /* 0x0000000311107223 */ /* 0x000fc40000010018 */
[----:B------:R-:W-:Y:S01]  /*25f0*/  FMUL.FTZ R12, R12, R5 ;  /* 0x000000050c0c7220 */ /* 0x000fe20000410000 */
[----:B------:R-:W-:Y:S01]  /*2600*/  FFMA.FTZ R32, R23, R30, 1 ;  /* 0x3f80000017207423 */ /* 0x000fe2000001001e */
[----:B------:R-:W-:Y:S02]  /*2610*/  FMUL.FTZ R31, R16, -1.4426950216293334961 ;  /* 0xbfb8aa3b101f7820 */ /* 0x000fe40000410000 */
[----:B------:R-:W-:-:S04]  /*2620*/  FFMA.FTZ R23, R12, R2, R9 ;  /* 0x000000020c177223 */ /* 0x000fc80000010009 */
[----:B------:R-:W0:Y:S01]  /*2630*/  MUFU.EX2 R31, R31 ;  /* 0x0000001f001f7308 */ /* 0x000e220000000800 */
[----:B------:R-:W-:-:S06]  /*2640*/  FMUL.FTZ R36, R23, -1.4426950216293334961 ;  /* 0xbfb8aa3b17247820 */ /* 0x000fcc0000410000 */
[----:B------:R-:W1:Y:S01]  /*2650*/  MUFU.EX2 R36, R36 ;  /* 0x0000002400247308 */ /* 0x000e620000000800 */
[----:B------:R-:W-:Y:S01]  /*2660*/  SHF.L.U32 R26, R26, 0x10, RZ ;  /* 0x000000101a1a7819 */ /* 0x000fe200000006ff */
[----:B0-----:R-:W-:-:S04]  /*2670*/  FADD.FTZ R35, R31, 1 ;  /* 0x3f8000001f237421 */ /* 0x001fc80000010000 */
[----:B------:R-:W-:Y:S02]  /*2680*/  FMUL.FTZ R27, R26, R27 ;  /* 0x0000001b1a1b7220 */ /* 0x000fe40000410000 */
[----:B------:R-:W0:Y:S01]  /*2690*/  MUFU.RCP R26, R35 ;  /* 0x00000023001a7308 */ /* 0x000e220000001000 */
[----:B------:R-:W-:Y:S01]  /*26a0*/  FMUL.FTZ R30, R29, R28 ;  /* 0x0000001c1d1e7220 */ /* 0x000fe20000410000 */
[----:B-1----:R-:W-:Y:S01]  /*26b0*/  FADD.FTZ R37, R36, 1 ;  /* 0x3f80000024257421 */ /* 0x002fe20000010000 */
[----:B------:R-:W-:Y:S02]  /*26c0*/  FMUL.FTZ R29, R27, R32 ;  /* 0x000000201b1d7220 */ /* 0x000fe40000410000 */
[----:B------:R-:W-:-:S03]  /*26d0*/  FADD.FTZ R34, R30, R34 ;  /* 0x000000221e227221 */ /* 0x000fc60000010000 */
[----:B------:R-:W1:Y:S01]  /*26e0*/  MUFU.RCP R27, R37 ;  /* 0x00000025001b7308 */ /* 0x000e620000001000 */
[----:B------:R-:W-:Y:S01]  /*26f0*/  FFMA.FTZ R28, R10, R30, R33 ;  /* 0x0000001e0a1c7223 */ /* 0x000fe20000010021 */
[----:B------:R-:W-:Y:S01]  /*2700*/  FMUL.FTZ R31, R30, R3 ;  /* 0x000000031e1f7220 */ /* 0x000fe20000410000 */
[----:B------:R-:W-:-:S03]  /*2710*/  PRMT R30, RZ, 0x7610, R30 ;  /* 0x00007610ff1e7816 */ /* 0x000fc6000000001e */
[----:B------:R-:W-:Y:S01]  /*2720*/  FFMA.FTZ R10, R10, R31, R8 ;  /* 0x0000001f0a0a7223 */ /* 0x000fe20000010008 */
[----:B------:R-:W-:Y:S02]  /*2730*/  @!P0 PRMT R30, R22, 0x7610, R30 ;  /* 0x00007610161e8816 */ /* 0x000fe4000000001e */
[----:B------:R-:W-:Y:S01]  /*2740*/  PRMT R8, RZ, 0x7610, R8 ;  /* 0x00007610ff087816 */ /* 0x000fe20000000008 */
[----:B0-----:R-:W-:Y:S02]  /*2750*/  FADD.FTZ R35, -R26, 1 ;  /* 0x3f8000001a237421 */ /* 0x001fe40000010100 */
[----:B------:R-:W-:Y:S01]  /*2760*/  IMAD.U32 R33, R30, 0x10000, RZ ;  /* 0x000100001e217824 */ /* 0x000fe200078e00ff */
[----:B------:R-:W-:Y:S01]  /*2770*/  @!P0 PRMT R8, R22, 0x7632, R8 ;  /* 0x0000763216088816 */ /* 0x000fe20000000008 */
[----:B------:R-:W-:Y:S02]  /*2780*/  FFMA.FTZ R22, R16, R35, 1 ;  /* 0x3f80000010167423 */ /* 0x000fe40000010023 */
[----:B------:R-:W-:Y:S01]  /*2790*/  FMUL.FTZ R33, R33, R26 ;  /* 0x0000001a21217220 */ /* 0x000fe20000410000 */
[----:B------:R-:W-:Y:S01]  /*27a0*/  SHF.L.U32 R16, R8, 0x10, RZ ;  /* 0x0000001008107819 */ /* 0x000fe200000006ff */
[----:B-1----:R-:W-:Y:S01]  /*27b0*/  FADD.FTZ R26, -R27, 1 ;  /* 0x3f8000001b1a7421 */ /* 0x002fe20000010100 */
[----:B------:R-:W-:Y:S01]  /*27c0*/  FADD.FTZ R19, R31, R19 ;  /* 0x000000131f137221 */ /* 0x000fe20000010000 */
[----:B------:R-:W-:Y:S01]  /*27d0*/  FMUL.FTZ R8, R29, R2 ;  /* 0x000000021d087220 */ /* 0x000fe20000410000 */
[----:B------:R-:W-:Y:S01]  /*27e0*/  FMUL.FTZ R33, R33, R22 ;  /* 0x0000001621217220 */ /* 0x000fe20000410000 */
[----:B------:R-:W-:Y:S01]  /*27f0*/  FFMA.FTZ R23, R23, R26, 1 ;  /* 0x3f80000017177423 */ /* 0x000fe2000001001a */
[----:B------:R-:W-:Y:S01]  /*2800*/  FMUL.FTZ R16, R16, R27 ;  /* 0x0000001b10107220 */ /* 0x000fe20000410000 */
[----:B------:R-:W-:Y:S01]  /*2810*/  FADD.FTZ R30, R29, R15 ;  /* 0x0000000f1d1e7221 */ /* 0x000fe20000010000 */
[C---:B------:R-:W-:Y:S01]  /*2820*/  FFMA.FTZ R31, R13.reuse, R29, R14 ;  /* 0x0000001d0d1f7223 */ /* 0x040fe2000001000e */
[----:B------:R-:W-:Y:S01]  /*2830*/  FFMA.FTZ R13, R13, R8, R10 ;  /* 0x000000080d0d7223 */ /* 0x000fe2000001000a */
[----:B------:R-:W-:Y:S01]  /*2840*/  FADD.FTZ R15, R8, R19 ;  /* 0x00000013080f7221 */ /* 0x000fe20000010000 */
[----:B------:R-:W-:Y:S01]  /*2850*/  FMUL.FTZ R23, R16, R23 ;  /* 0x0000001710177220 */ /* 0x000fe20000410000 */
[----:B------:R-:W-:-:S03]  /*2860*/  FMUL.FTZ R8, R33, R3 ;  /* 0x0000000321087220 */ /* 0x000fc60000410000 */
[----:B------:R-:W-:Y:S01]  /*2870*/  FMUL.FTZ R19, R23, R2 ;  /* 0x0000000217137220 */ /* 0x000fe20000410000 */
[----:B------:R-:W-:Y:S01]  /*2880*/  FFMA.FTZ R10, R17, R8, R13 ;  /* 0x00000008110a7223 */ /* 0x000fe2000001000d */
[----:B------:R-:W-:Y:S01]  /*2890*/  FADD.FTZ R16, R15, R8 ;  /* 0x000000080f107221 */ /* 0x000fe20000010000 */
[----:B------:R-:W-:Y:S01]  /*28a0*/  FADD.FTZ R34, R34, R33 ;  /* 0x0000002122227221 */ /* 0x000fe20000010000 */
[----:B------:R-:W-:Y:S01]  /*28b0*/  FFMA.FTZ R33, R17, R33, R28 ;  /* 0x0000002111217223 */ /* 0x000fe2000001001c */
[----:B------:R-:W-:Y:S01]  /*28c0*/  FFMA.FTZ R8, R12, R19, R10 ;  /* 0x000000130c087223 */ /* 0x000fe2000001000a */
[----:B------:R-:W-:Y:S01]  /*28d0*/  FADD.FTZ R15, R30, R23 ;  /* 0x000000171e0f7221 */ /* 0x000fe20000010000 */
[----:B------:R-:W-:Y:S01]  /*28e0*/  FFMA.FTZ R14, R12, R23, R31 ;  /* 0x000000170c0e7223 */ /* 0x000fe2000001001f */
[----:B------:R-:W-:Y:S01]  /*28f0*/  FADD.FTZ R19, R19, R16 ;  /* 0x0000001013137221 */ /* 0x000fe20000010000 */
[----:B------:R-:W-:Y:S06]  /*2900*/  @P1 BRA `(.L_x_2400) ;  /* 0xfffffff800041947 */ /* 0x000fec000383ffff */
.L_x_2392:
[----:B------:R-:W0:Y:S01]  /*2910*/  S2R R2, SR_CgaCtaId ;  /* 0x0000000000027919 */ /* 0x000e220000008800 */
[----:B-1----:R-:W-:Y:S02]  /*2920*/  MOV R5, 0x400 ;  /* 0x0000040000057802 */ /* 0x002fe40000000f00 */
        /* <DEDUP_REMOVED lines=12> */
[----:B------:R-:W1:Y:S01]  /*29f0*/  S2R R41, SR_LANEID ;  /* 0x0000000000297919 */ /* 0x000e620000000000 */
[----:B------:R-:W-:-:S03]  /*2a00*/  UMOV UR4, 0xffffffff ;  /* 0xffffffff00047882 */ /* 0x000fc60000000000 */
[----:B------:R-:W-:Y:S04]  /*2a10*/  LDS R30, [R5+0x14] ;  /* 0x00001400051e7984 */ /* 0x000fe80000000800 */
        /* <DEDUP_REMOVED lines=25> */
[----:B-1----:R-:W-:Y:S01]  /*2bb0*/  FADD.FTZ R8, R25, R6 ;  /* 0x0000000619087221 */ /* 0x002fe20000010000 */
[----:B------:R-:W-:Y:S02]  /*2bc0*/  FSEL R6, R3, R26, !P6 ;  /* 0x0000001a03067208 */ /* 0x000fe40007000000 */
[----:B------:R-:W1:Y:S02]  /*2bd0*/  LDS R12, [R5+0x58] ;  /* 0x00005800050c7984 */ /* 0x000e640000000800 */
[----:B------:R-:W-:Y:S01]  /*2be0*/  FSEL R3, R8, R25, !P6 ;  /* 0x0000001908037208 */ /* 0x000fe20007000000 */
[----:B------:R-:W-:Y:S01]  /*2bf0*/  FADD.FTZ R32, R21, R6 ;  /* 0x0000000615207221 */ /* 0x000fe20000010000 */
[----:B------:R-:W1:Y:S01]  /*2c00*/  LDS R11, [R5+0x60] ;  /* 0x00006000050b7984 */ /* 0x000e620000000800 */
[----:B------:R-:W-:-:S03]  /*2c10*/  ISETP.NE.AND P5, PT, R23, RZ, PT ;  /* 0x000000ff1700720c */ /* 0x000fc60003fa5270 */
[----:B------:R-:W1:Y:S01]  /*2c20*/  LDS R9, [R5+0x10] ;  /* 0x0000100005097984 */ /* 0x000e620000000800 */
[----:B------:R-:W-:Y:S01]  /*2c30*/  FADD.FTZ R35, R22, R3 ;  /* 0x0000000316237221 */ /* 0x000fe20000010000 */
[----:B------:R-:W-:Y:S02]  /*2c40*/  FSEL R3, R32, R21, !P5 ;  /* 0x0000001520037208 */ /* 0x000fe40006800000 */
[----:B------:R-:W1:Y:S02]  /*2c50*/  LDS R7, [R5+0x68] ;  /* 0x0000680005077984 */ /* 0x000e640000000800 */
[----:B------:R-:W-:Y:S01]  /*2c60*/  FSEL R32, R35, R22, !P5 ;  /* 0x0000001623207208 */ /* 0x000fe20006800000 */
[----:B------:R-:W-:Y:S01]  /*2c70*/  FADD.FTZ R3, R18, R3 ;  /* 0x0000000312037221 */ /* 0x000fe20000010000 */
[----:B------:R-:W1:Y:S01]  /*2c80*/  LDS R6, [R5+0x6c] ;  /* 0x00006c0005067984 */ /* 0x000e620000000800 */
[----:B0-----:R-:W-:-:S03]  /*2c90*/  ISETP.NE.AND P4, PT, R20, RZ, PT ;  /* 0x000000ff1400720c */ /* 0x001fc60003f85270 */
[----:B------:R5:W0:Y:S01]  /*2ca0*/  LDS R8, [R5+0x64] ;  /* 0x0000640005087984 */ /* 0x000a220000000800 */
[----:B--2---:R-:W-:Y:S01]  /*2cb0*/  FADD.FTZ R36, R19, R32 ;  /* 0x0000002013247221 */ /* 0x004fe20000010000 */
[----:B------:R-:W-:-:S04]  /*2cc0*/  FSEL R32, R3, R18, !P4 ;  /* 0x0000001203207208 */ /* 0x000fc80006000000 */
[----:B------:R-:W-:Y:S01]  /*2cd0*/  FSEL R3, R36, R19, !P4 ;  /* 0x0000001324037208 */ /* 0x000fe20006000000 */
[----:B------:R-:W-:Y:S01]  /*2ce0*/  FADD.FTZ R32, R13, R32 ;  /* 0x000000200d207221 */ /* 0x000fe20000010000 */
[----:B---3--:R-:W-:-:S03]  /*2cf0*/  ISETP.NE.AND P3, PT, R17, RZ, PT ;  /* 0x000000ff1100720c */ /* 0x008fc60003f65270 */
[----:B----4-:R-:W-:Y:S01]  /*2d00*/  FADD.FTZ R35, R16, R3 ;  /* 0x0000000310237221 */ /* 0x010fe20000010000 */
[----:B------:R-:W-:-:S04]  /*2d10*/  FSEL R3, R32, R13, !P3 ;  /* 0x0000000d20037208 */ /* 0x000fc80005800000 */
[----:B------:R-:W-:Y:S01]  /*2d20*/  FSEL R32, R35, R16, !P3 ;  /* 0x0000001023207208 */ /* 0x000fe20005800000 */
[----:B-----5:R-:W-:Y:S01]  /*2d30*/  FADD.FTZ R5, R10, R3 ;  /* 0x000000030a057221 */ /* 0x020fe20000010000 */
[----:B-1----:R-:W-:-:S03]  /*2d40*/  ISETP.NE.AND P2, PT, R12, RZ, PT ;  /* 0x000000ff0c00720c */ /* 0x002fc60003f45270 */
[----:B------:R-:W-:Y:S01]  /*2d50*/  FADD.FTZ R36, R11, R32 ;  /* 0x000000200b247221 */ /* 0x000fe20000010000 */
[----:B------:R-:W-:Y:S02]  /*2d60*/  FSEL R32, R5, R10, !P2 ;  /* 0x0000000a05207208 */ /* 0x000fe40005000000 */
[----:B------:R-:W-:Y:S02]  /*2d70*/  IADD3 R3, PT, PT, R24, R31, R9 ;  /* 0x0000001f18037210 */ /* 0x000fe40007ffe009 */
[----:B------:R-:W-:Y:S02]  /*2d80*/  FSEL R5, R36, R11, !P2 ;  /* 0x0000000b24057208 */ /* 0x000fe40005000000 */
[----:B------:R-:W-:Y:S01]  /*2d90*/  IADD3 R3, PT, PT, R20, R3, R23 ;  /* 0x0000000314037210 */ /* 0x000fe20007ffe017 */
[----:B------:R-:W-:-:S03]  /*2da0*/  FADD.FTZ R32, R7, R32 ;  /* 0x0000002007207221 */ /* 0x000fc60000010000 */
[----:B------:R-:W-:Y:S01]  /*2db0*/  IADD3 R3, PT, PT, R12, R3, R17 ;  /* 0x000000030c037210 */ /* 0x000fe20007ffe011 */
[----:B------:R-:W-:Y:S01]  /*2dc0*/  FADD.FTZ R35, R6, R5 ;  /* 0x0000000506237221 */ /* 0x000fe20000010000 */
[----:B0-----:R-:W-:-:S03]  /*2dd0*/  ISETP.NE.AND P1, PT, R8, RZ, PT ;  /* 0x000000ff0800720c */ /* 0x001fc60003f25270 */
[----:B------:R-:W-:Y:S01]  /*2de0*/  IMAD.IADD R37, R8, 0x1, R3 ;  /* 0x0000000108257824 */ /* 0x000fe200078e0203 */
        /* <DEDUP_REMOVED lines=12> */
[----:B0-----:R-:W-:-:S04]  /*2eb0*/  SEL R38, R38, RZ, P2 ;  /* 0x000000ff26267207 */ /* 0x001fc80001000000 */
[----:B------:R-:W-:Y:S02]  /*2ec0*/  IADD3 R39, PT, PT, R37, R38, RZ ;  /* 0x0000002625277210 */ /* 0x000fe40007ffe0ff */
[----:B------:R-:W0:Y:S02]  /*2ed0*/  SHFL.UP PT, R38, R3, 0x1, RZ ;  /* 0x0420000003267989 */ /* 0x000e2400000e00ff */
[----:B0-----:R-:W-:-:S05]  /*2ee0*/  FADD.FTZ R38, R3, R38 ;  /* 0x0000002603267221 */ /* 0x001fca0000010000 */
[----:B------:R-:W-:Y:S02]  /*2ef0*/  @P2 FSEL R3, R38, R3, !P0 ;  /* 0x0000000326032208 */ /* 0x000fe40004000000 */
[----:B------:R-:W0:Y:S01]  /*2f00*/  SHFL.UP PT, R38, R5, 0x2, RZ ;  /* 0x0440000005267989 */ /* 0x000e2200000e00ff */
[----:B------:R-:W-:Y:S02]  /*2f10*/  ISETP.NE.AND P0, PT, R39, RZ, PT ;  /* 0x000000ff2700720c */ /* 0x000fe40003f05270 */
[----:B------:R-:W-:Y:S01]  /*2f20*/  ISETP.GE.AND P2, PT, R41, 0x8, PT ;  /* 0x000000082900780c */ /* 0x000fe20003f46270 */
[----:B0-----:R-:W-:-:S05]  /*2f30*/  FADD.FTZ R38, R5, R38 ;  /* 0x0000002605267221 */ /* 0x001fca0000010000 */
[----:B------:R-:W-:Y:S02]  /*2f40*/  @P1 FSEL R5, R38, R5, !P0 ;  /* 0x0000000526051208 */ /* 0x000fe40004000000 */
[----:B------:R-:W0:Y:S02]  /*2f50*/  SHFL.UP PT, R38, R39, 0x2, RZ ;  /* 0x0440000027267989 */ /* 0x000e2400000e00ff */
[----:B0-----:R-:W-:-:S05]  /*2f60*/  SEL R38, R38, RZ, P1 ;  /* 0x000000ff26267207 */ /* 0x001fca0000800000 */
[----:B------:R-:W-:Y:S02]  /*2f70*/  IMAD.IADD R40, R39, 0x1, R38 ;  /* 0x0000000127287824 */ /* 0x000fe400078e0226 */
        /* <DEDUP_REMOVED lines=9> */
[----:B0-----:R-:W-:Y:S02]  /*3010*/  SEL R39, R38, RZ, P1 ;  /* 0x000000ff26277207 */ /* 0x001fe40000800000 */
[----:B------:R-:W0:Y:S02]  /*3020*/  SHFL.UP PT, R38, R3, 0x4, RZ ;  /* 0x0480000003267989 */ /* 0x000e2400000e00ff */
[----:B------:R-:W-:Y:S01]  /*3030*/  IADD3 R39, PT, PT, R40, R39, RZ ;  /* 0x0000002728277210 */ /* 0x000fe20007ffe0ff */
        /* <DEDUP_REMOVED lines=14> */
[----:B------:R-:W-:Y:S02]  /*3120*/  ISETP.NE.AND P0, PT, R40, RZ, PT ;  /* 0x000000ff2800720c */ /* 0x000fe40003f05270 */
[----:B------:R-:W-:Y:S01]  /*3130*/  ISETP.NE.AND P2, PT, R35, RZ, PT ;  /* 0x000000ff2300720c */ /* 0x000fe20003f45270 */
[----:B0-----:R-:W-:-:S05]  /*3140*/  FADD.FTZ R38, R5, R38 ;  /* 0x0000002605267221 */ /* 0x001fca0000010000 */
[----:B------:R-:W-:Y:S02]  /*3150*/  @P1 FSEL R5, R38, R5, !P0 ;  /* 0x0000000526051208 */ /* 0x000fe40004000000 */
[----:B------:R-:W0:Y:S04]  /*3160*/  SHFL.UP PT, R38, R40, 0x10, RZ ;  /* 0x0600000028267989 */ /* 0x000e2800000e00ff */
[----:B------:R-:W-:Y:S01]  /*3170*/  SHFL.UP PT, R41, R5, 0x1, RZ ;  /* 0x0420000005297989 */ /* 0x000fe200000e00ff */
[----:B0-----:R-:W-:-:S03]  /*3180*/  SEL R39, R38, RZ, P1 ;  /* 0x000000ff26277207 */ /* 0x001fc60000800000 */
[----:B------:R-:W0:Y:S01]  /*3190*/  SHFL.UP PT, R38, R3, 0x10, RZ ;  /* 0x0600000003267989 */ /* 0x000e2200000e00ff */
[----:B------:R-:W-:-:S06]  /*31a0*/  IADD3 R39, PT, PT, R40, R39, RZ ;  /* 0x0000002728277210 */ /* 0x000fcc0007ffe0ff */
[----:B------:R-:W1:Y:S01]  /*31b0*/  SHFL.UP PT, R39, R39, 0x1, RZ ;  /* 0x0420000027277989 */ /* 0x000e6200000e00ff */
[----:B0-----:R-:W-:-:S05]  /*31c0*/  FADD.FTZ R38, R3, R38 ;  /* 0x0000002603267221 */ /* 0x001fca0000010000 */
[----:B------:R-:W-:Y:S02]  /*31d0*/  @P1 FSEL R3, R38, R3, !P0 ;  /* 0x0000000326031208 */ /* 0x000fe40004000000 */
[----:B------:R-:W-:-:S03]  /*31e0*/  ISETP.NE.AND P1, PT, R32, RZ, PT ;  /* 0x000000ff2000720c */ /* 0x000fc60003f25270 */
[----:B-1----:R0:W2:Y:S10]  /*31f0*/  SHFL.UP PT, R38, R3, 0x1, RZ ;  /* 0x0420000003267989 */ /* 0x0020b400000e00ff */
.L_x_2423:
[----:B------:R-:W-:Y:S02]  /*3200*/  P2R R5, PR, RZ, 0x2 ;  /* 0x00000002ff057803 */ /* 0x000fe40000000000 */
[----:B------:R-:W-:Y:S02]  /*3210*/  ISETP.NE.AND P1, PT, R0, RZ, PT ;  /* 0x000000ff0000720c */ /* 0x000fe40003f25270 */
[----:B0-----:R-:W-:Y:S02]  /*3220*/  P2R R3, PR, RZ, 0x4 ;  /* 0x00000004ff037803 */ /* 0x001fe40000000000 */
[----:B------:R-:W-:-:S09]  /*3230*/  PLOP3.LUT P0, PT, PT, PT, PT, 0x80, 0x8 ;  /* 0x000000000008781c */ /* 0x000fd20003f0f070 */
[----:B------:R-:W-:Y:S01]  /*3240*/  @P1 ISETP.NE.AND P2, PT, R9, RZ, PT ;  /* 0x000000ff0900120c */ /* 0x000fe20003f45270 */
[----:B------:R-:W-:-:S03]  /*3250*/  @P1 IMAD.IADD R9, R39, 0x1, R9 ;  /* 0x0000000127091824 */ /* 0x000fc600078e0209 */
[----:B------:R-:W-:Y:S02]  /*3260*/  @P1 PLOP3.LUT P0, PT, P2, PT, PT, 0x80, 0x8 ;  /* 0x000000000008181c */ /* 0x000fe4000170f070 */
[----:B------:R-:W-:Y:S02]  /*3270*/  IADD3 R31, PT, PT, R31, R9, RZ ;  /* 0x000000091f1f7210 */ /* 0x000fe40007ffe0ff */
[----:B------:R-:W-:Y:S02]  /*3280*/  ISETP.NE.AND P2, PT, R3, RZ, PT ;  /* 0x000000ff0300720c */ /* 0x000fe40003f45270 */
[----:B------:R-:W-:Y:S01]  /*3290*/  MOV R3, 0x400 ;  /* 0x0000040000037802 */ /* 0x000fe20000000f00 */
[----:B------:R-:W-:Y:S01]  /*32a0*/  IMAD.IADD R24, R24, 0x1, R31 ;  /* 0x0000000118187824 */ /* 0x000fe200078e021f */
[----:B------:R-:W-:Y:S02]  /*32b0*/  ISETP.NE.AND P1, PT, R5, RZ, PT ;  /* 0x000000ff0500720c */ /* 0x000fe40003f25270 */
[----:B------:R-:W-:-:S02]  /*32c0*/  LEA R3, R2, R3, 0x18 ;  /* 0x0000000302037211 */ /* 0x000fc400078ec0ff */
[----:B------:R-:W-:Y:S01]  /*32d0*/  IADD3 R23, PT, PT, R23, R24, RZ ;  /* 0x0000001817177210 */ /* 0x000fe20007ffe0ff */
[----:B------:R-:W-:Y:S01]  /*32e0*/  @!P0 FADD.FTZ R30, R41, R30 ;  /* 0x0000001e291e8221 */ /* 0x000fe20000010000 */
[----:B--2---:R-:W-:Y:S01]  /*32f0*/  @!P0 FADD.FTZ R27, R38, R27 ;  /* 0x0000001b261b8221 */ /* 0x004fe20000010000 */
[----:B------:R-:W-:Y:S01]  /*3300*/  ISETP.NE.AND P0, PT, R42, RZ, PT ;  /* 0x000000ff2a00720c */ /* 0x000fe20003f05270 */
[----:B------:R-:W-:Y:S02]  /*3310*/  IMAD R32, R0, 0x6c, R3 ;  /* 0x0000006c00207824 */ /* 0x000fe400078e0203 */
[----:B------:R-:W-:-:S03]  /*3320*/  IMAD.IADD R20, R20, 0x1, R23 ;  /* 0x0000000114147824 */ /* 0x000fc600078e0217 */
[----:B------:R1:W-:Y:S02]  /*3330*/  STS [R32+0x10], R9 ;  /* 0x0000100920007388 */ /* 0x0003e40000000800 */
[----:B------:R-:W-:Y:S02]  /*3340*/  IADD3 R17, PT, PT, R17, R20, RZ ;  /* 0x0000001411117210 */ /* 0x000fe40007ffe0ff */
[----:B------:R1:W-:Y:S03]  /*3350*/  STS [R32+0x1c], R31 ;  /* 0x00001c1f20007388 */ /* 0x0003e60000000800 */
[----:B------:R-:W-:Y:S01]  /*3360*/  @!P0 FADD.FTZ R29, R29, R30 ;  /* 0x0000001e1d1d8221 */ /* 0x000fe20000010000 */
[----:B------:R-:W-:Y:S01]  /*3370*/  @!P0 FADD.FTZ R28, R28, R27 ;  /* 0x0000001b1c1c8221 */ /* 0x000fe20000010000 */
[----:B------:R-:W-:Y:S01]  /*3380*/  IMAD.IADD R3, R12, 0x1, R17 ;  /* 0x000000010c037824 */ /* 0x000fe200078e0211 */
[----:B------:R1:W-:Y:S01]  /*3390*/  STS [R32+0x14], R30 ;  /* 0x0000141e20007388 */ /* 0x0003e20000000800 */
[----:B------:R-:W-:Y:S01]  /*33a0*/  @!P6 FADD.FTZ R26, R26, R29 ;  /* 0x0000001d1a1ae221 */ /* 0x000fe20000010000 */
[----:B------:R-:W-:-:S02]  /*33b0*/  @!P6 FADD.FTZ R25, R25, R28 ;  /* 0x0000001c1919e221 */ /* 0x000fc40000010000 */
[----:B------:R-:W-:Y:S01]  /*33c0*/  IADD3 R8, PT, PT, R8, R3, RZ ;  /* 0x0000000308087210 */ /* 0x000fe20007ffe0ff */
        /* <DEDUP_REMOVED lines=31> */
.L_x_2401:
[----:B-1----:R-:W-:Y:S01]  /*35c0*/  MOV R9, 0x400 ;  /* 0x0000040000097802 */ /* 0x002fe20000000f00 */
[----:B------:R-:W-:Y:S05]  /*35d0*/  WARPSYNC.ALL ;  /* 0x0000000000007948 */ /* 0x000fea0003800000 */
[C---:B0-----:R-:W-:Y:S01]  /*35e0*/  LEA.HI R3, R0.reuse, R0, RZ, 0x1d ;  /* 0x0000000000037211 */ /* 0x041fe200078fe8ff */
[----:B------:R-:W-:Y:S01]  /*35f0*/  IMAD.SHL.U32 R6, R0, 0x2, RZ ;  /* 0x0000000200067824 */ /* 0x000fe200078e00ff */
[----:B------:R-:W-:-:S05]  /*3600*/  LEA R8, R2, R9, 0x18 ;  /* 0x0000000902087211 */ /* 0x000fca00078ec0ff */
[----:B------:R-:W-:Y:S01]  /*3610*/  IMAD R13, R3, 0xc, R8 ;  /* 0x0000000c030d7824 */ /* 0x000fe200078e0208 */
[----:B------:R-:W0:Y:S01]  /*3620*/  LDCU UR9, c[0x0][0x424] ;  /* 0x00008480ff0977ac */ /* 0x000e220008000800 */
[----:B------:R-:W-:Y:S01]  /*3630*/  IADD3 R3, PT, PT, -R4, RZ, RZ ;  /* 0x000000ff04037210 */ /* 0x000fe20007ffe1ff */
[----:B------:R-:W1:Y:S01]  /*3640*/  LDC R5, c[0x0][0x420] ;  /* 0x00010800ff057b82 */ /* 0x000e620000000800 */
[----:B------:R-:W-:Y:S01]  /*3650*/  BSSY.RECONVERGENT B0, `(.L_x_2403) ;  /* 0x0000024000007945 */ /* 0x000fe20003800200 */
[----:B------:R-:W2:Y:S06]  /*3660*/  LDCU.64 UR10, c[0x0][0x3f8] ;  /* 0x00007f00ff0a77ac */ /* 0x000eac0008000a00 */
[----:B------:R-:W3:Y:S01]  /*3670*/  LDC R11, c[0x0][0x410] ;  /* 0x00010400ff0b7b82 */ /* 0x000ee20000000800 */
[----:B0-----:R-:W-:-:S02]  /*3680*/  UIADD3 UR4, UPT, UPT, UR9, -0x2, URZ ;  /* 0xfffffffe09047890 */ /* 0x001fc4000fffe0ff */
[----:B------:R-:W-:-:S05]  /*3690*/  IMAD R3, R3, UR9, R6 ;  /* 0x0000000903037c24 */ /* 0x000fca000f8e0206 */
[----:B------:R-:W-:Y:S01]  /*36a0*/  BAR.SYNC.DEFER_BLOCKING 0x0 ;  /* 0x0000000000007b1d */ /* 0x000fe20000010000 */
[----:B------:R-:W-:-:S07]  /*36b0*/  ISETP.NE.AND P2, PT, R3, UR4, PT ;  /* 0x0000000403007c0c */ /* 0x000fce000bf45270 */
[----:B------:R-:W0:Y:S01]  /*36c0*/  LDC R3, c[0x0][0x428] ;  /* 0x00010a00ff037b82 */ /* 0x000e220000000800 */
[----:B-1----:R-:W-:-:S05]  /*36d0*/  IMAD R8, R5, UR8, R0 ;  /* 0x0000000805087c24 */ /* 0x002fca000f8e0200 */
[----:B---3--:R-:W-:-:S04]  /*36e0*/  ISETP.GE.AND P0, PT, R8, R11, PT ;  /* 0x0000000b0800720c */ /* 0x008fc80003f06270 */
[----:B------:R-:W-:Y:S01]  /*36f0*/  ISETP.GE.U32.OR P0, PT, R0, R5, P0 ;  /* 0x000000050000720c */ /* 0x000fe20000706470 */
[----:B------:R-:W-:Y:S04]  /*3700*/  @!P2 LDS R7, [R13+0x18] ;  /* 0x000018000d07a984 */ /* 0x000fe80000000800 */
[----:B------:R-:W1:Y:S01]  /*3710*/  @!P2 LDS R6, [R13+0x14] ;  /* 0x000014000d06a984 */ /* 0x000e620000000800 */
[----:B0-----:R-:W-:Y:S02]  /*3720*/  IMAD R10, R3, UR8, R0 ;  /* 0x00000008030a7c24 */ /* 0x001fe4000f8e0200 */
[----:B------:R-:W-:-:S03]  /*3730*/  @!P2 VIADD R3, R9, 0xda0 ;  /* 0x00000da00903a836 */ /* 0x000fc60000000000 */
[----:B--2---:R-:W-:Y:S02]  /*3740*/  ISETP.GE.U32.AND P1, PT, R10, UR10, PT ;  /* 0x0000000a0a007c0c */ /* 0x004fe4000bf26070 */
[----:B------:R-:W-:Y:S02]  /*3750*/  @!P2 LEA R3, R2, R3, 0x18 ;  /* 0x000000030203a211 */ /* 0x000fe400078ec0ff */
[----:B------:R-:W-:Y:S02]  /*3760*/  SHF.R.S32.HI R12, RZ, 0x1f, R10 ;  /* 0x0000001fff0c7819 */ /* 0x000fe4000001140a */
[----:B------:R-:W-:Y:S02]  /*3770*/  @!P2 LEA R3, R4, R3, 0x3 ;  /* 0x000000030403a211 */ /* 0x000fe400078e18ff */
[----:B------:R-:W-:-:S03]  /*3780*/  ISETP.GE.AND.EX P1, PT, R12, UR11, PT, P1 ;  /* 0x0000000b0c007c0c */ /* 0x000fc6000bf26310 */
[----:B-1----:R0:W-:Y:S01]  /*3790*/  @!P2 STS.64 [R3], R6 ;  /* 0x000000060300a388 */ /* 0x0021e20000000a00 */
[----:B------:R-:W-:Y:S06]  /*37a0*/  BAR.SYNC.DEFER_BLOCKING 0x0 ;  /* 0x0000000000007b1d */ /* 0x000fec0000010000 */
[----:B------:R-:W-:Y:S05]  /*37b0*/  @P0 BRA `(.L_x_2404) ;  /* 0x0000000000340947 */ /* 0x000fea0003800000 */
[----:B0-----:R-:W-:Y:S01]  /*37c0*/  VIADD R3, R9, 0xda0 ;  /* 0x00000da009037836 */ /* 0x001fe20000000000 */
[----:B------:R-:W0:Y:S01]  /*37d0*/  LDC.64 R4, c[0x0][0x3d8] ;  /* 0x0000f600ff047b82 */ /* 0x000e220000000a00 */
[----:B------:R-:W-:-:S03]  /*37e0*/  USHF.L.U32 UR4, UR5, 0x1, URZ ;  /* 0x0000000105047899 */ /* 0x000fc600080006ff */
[----:B------:R-:W-:-:S04]  /*37f0*/  LEA R3, R2, R3, 0x18 ;  /* 0x0000000302037211 */ /* 0x000fc800078ec0ff */
[----:B------:R-:W-:Y:S01]  /*3800*/  LEA R0, R0, R3, 0x3 ;  /* 0x0000000300007211 */ /* 0x000fe200078e18ff */
[----:B------:R-:W-:-:S04]  /*3810*/  IMAD R3, R11, UR4, R11 ;  /* 0x000000040b037c24 */ /* 0x000fc8000f8e020b */
[----:B------:R-:W1:Y:S01]  /*3820*/  LDS.64 R6, [R0] ;  /* 0x0000000000067984 */ /* 0x000e620000000a00 */
[----:B------:R-:W-:Y:S02]  /*3830*/  IMAD.IADD R9, R8, 0x1, R3 ;  /* 0x0000000108097824 */ /* 0x000fe400078e0203 */
[----:B------:R-:W-:-:S04]  /*3840*/  IMAD R3, R11, UR4, R8 ;  /* 0x000000040b037c24 */ /* 0x000fc8000f8e0208 */
[----:B0-----:R-:W-:-:S04]  /*3850*/  IMAD.WIDE R2, R3, 0x4, R4 ;  /* 0x0000000403027825 */ /* 0x001fc800078e0204 */
[----:B------:R-:W-:Y:S01]  /*3860*/  IMAD.WIDE R4, R9, 0x4, R4 ;  /* 0x0000000409047825 */ /* 0x000fe200078e0204 */
[----:B-1----:R1:W-:Y:S04]  /*3870*/  REDG.E.ADD.F32.FTZ.RN.STRONG.GPU desc[UR6][R2.64], R6 ;  /* 0x00000006020079a6 */ /* 0x0023e8000c12f306 */
[----:B------:R1:W-:Y:S02]  /*3880*/  REDG.E.ADD.F32.FTZ.RN.STRONG.GPU desc[UR6][R4.64], R7 ;  /* 0x00000007040079a6 */ /* 0x0003e4000c12f306 */
.L_x_2404:
[----:B------:R-:W-:Y:S05]  /*3890*/  BSYNC.RECONVERGENT B0 ;  /* 0x0000000000007941 */ /* 0x000fea0003800200 */
.L_x_2403:
        /* <DEDUP_REMOVED lines=23> */
.L_x_2402:
        /* <DEDUP_REMOVED lines=8> */
.L_x_2405:
        /* <DEDUP_REMOVED lines=8> */
.L_x_2406:
[----:B------:R-:W-:Y:S02]  /*3b10*/  IMAD.MOV.U32 R37, RZ, RZ, R3 ;  /* 0x000000ffff257224 */ /* 0x000fe400078e0003 */
[----:B------:R-:W-:-:S05]  /*3b20*/  FADD.FTZ R38, R5, R38 ;  /* 0x0000002605267221 */ /* 0x000fca0000010000 */
[----:B------:R-:W-:-:S07]  /*3b30*/  @P1 FSEL R5, R38, R5, !P2 ;  /* 0x0000000526051208 */ /* 0x000fce0005000000 */
[----:B------:R-:W-:Y:S05]  /*3b40*/  WARPSYNC.COLLECTIVE R36, `(.L_x_2407) ;  /* 0x0000000024087348 */ /* 0x000fea0003c00000 */
[----:B------:R0:W1:Y:S02]  /*3b50*/  SHFL.UP P0, R38, R37, R32, R35 ;  /* 0x0400002025267389 */ /* 0x0000640000000023 */
[----:B01----:R-:W-:Y:S05]  /*3b60*/  ENDCOLLECTIVE ;  /* 0x000000000000791b */ /* 0x003fea0003800000 */
.L_x_2407:
[----:B------:R-:W-:Y:S01]  /*3b70*/  MOV R37, R39 ;  /* 0x0000002700257202 */ /* 0x000fe20000000f00 */
[----:B------:R-:W-:Y:S02]  /*3b80*/  IMAD.MOV.U32 R32, RZ, RZ, 0x2 ;  /* 0x00000002ff207424 */ /* 0x000fe400078e00ff */
[----:B------:R-:W-:-:S05]  /*3b90*/  FADD.FTZ R38, R3, R38 ;  /* 0x0000002603267221 */ /* 0x000fca0000010000 */
[----:B------:R-:W-:-:S07]  /*3ba0*/  @P1 FSEL R3, R38, R3, !P2 ;  /* 0x0000000326031208 */ /* 0x000fce0005000000 */
[----:B------:R-:W-:Y:S05]  /*3bb0*/  WARPSYNC.COLLECTIVE R36, `(.L_x_2408) ;  /* 0x0000000024087348 */ /* 0x000fea0003c00000 */
[----:B------:R0:W1:Y:S02]  /*3bc0*/  SHFL.UP P0, R38, R37, R32, R35 ;  /* 0x0400002025267389 */ /* 0x0000640000000023 */
[----:B01----:R-:W-:Y:S05]  /*3bd0*/  ENDCOLLECTIVE ;  /* 0x000000000000791b */ /* 0x003fea0003800000 */
.L_x_2408:
        /* <DEDUP_REMOVED lines=8> */
.L_x_2409:
[----:B------:R-:W-:Y:S01]  /*3c60*/  MOV R37, R3 ;  /* 0x0000000300257202 */ /* 0x000fe20000000f00 */
[----:B------:R-:W-:-:S05]  /*3c70*/  FADD.FTZ R38, R5, R38 ;  /* 0x0000002605267221 */ /* 0x000fca0000010000 */
[----:B------:R-:W-:-:S07]  /*3c80*/  @P2 FSEL R5, R38, R5, !P1 ;  /* 0x0000000526052208 */ /* 0x000fce0004800000 */
[----:B------:R-:W-:Y:S05]  /*3c90*/  WARPSYNC.COLLECTIVE R36, `(.L_x_2410) ;  /* 0x0000000024087348 */ /* 0x000fea0003c00000 */
[----:B------:R0:W1:Y:S02]  /*3ca0*/  SHFL.UP P0, R38, R37, R32, R35 ;  /* 0x0400002025267389 */ /* 0x0000640000000023 */
[----:B01----:R-:W-:Y:S05]  /*3cb0*/  ENDCOLLECTIVE ;  /* 0x000000000000791b */ /* 0x003fea0003800000 */
.L_x_2410:
[----:B------:R-:W-:Y:S02]  /*3cc0*/  IMAD.MOV.U32 R37, RZ, RZ, R40 ;  /* 0x000000ffff257224 */ /* 0x000fe400078e0028 */
[----:B------:R-:W-:Y:S02]  /*3cd0*/  HFMA2 R32, -RZ, RZ, 0, 2.384185791015625e-07 ;  /* 0x00000004ff207431 */ /* 0x000fe400000001ff */
[----:B------:R-:W-:-:S05]  /*3ce0*/  FADD.FTZ R38, R3, R38 ;  /* 0x0000002603267221 */ /* 0x000fca0000010000 */
[----:B------:R-:W-:-:S07]  /*3cf0*/  @P2 FSEL R3, R38, R3, !P1 ;  /* 0x0000000326032208 */ /* 0x000fce0004800000 */
[----:B------:R-:W-:Y:S05]  /*3d00*/  WARPSYNC.COLLECTIVE R36, `(.L_x_2411) ;  /* 0x0000000024087348 */ /* 0x000fea0003c00000 */
[----:B------:R0:W1:Y:S02]  /*3d10*/  SHFL.UP P0, R38, R37, R32, R35 ;  /* 0x0400002025267389 */ /* 0x0000640000000023 */
[----:B01----:R-:W-:Y:S05]  /*3d20*/  ENDCOLLECTIVE ;  /* 0x000000000000791b */ /* 0x003fea0003800000 */
.L_x_2411:
[----:B------:R-:W-:Y:S02]  /*3d30*/  ISETP.GE.AND P2, PT, R41, 0x4, PT ;  /* 0x000000042900780c */ /* 0x000fe40003f46270 */
[----:B------:R-:W-:Y:S02]  /*3d40*/  ISETP.NE.AND P1, PT, R40, RZ, PT ;  /* 0x000000ff2800720c */ /* 0x000fe40003f25270 */
[----:B------:R-:W-:Y:S02]  /*3d50*/  MOV R37, R5 ;  /* 0x0000000500257202 */ /* 0x000fe40000000f00 */
[----:B------:R-:W-:-:S09]  /*3d60*/  SEL R39, R38, RZ, P2 ;  /* 0x000000ff26277207 */ /* 0x000fd20001000000 */
[----:B------:R-:W-:Y:S05]  /*3d70*/  WARPSYNC.COLLECTIVE R36, `(.L_x_2412) ;  /* 0x0000000024087348 */ /* 0x000fea0003c00000 */
[----:B------:R0:W1:Y:S02]  /*3d80*/  SHFL.UP P0, R38, R37, R32, R35 ;  /* 0x0400002025267389 */ /* 0x0000640000000023 */
[----:B01----:R-:W-:Y:S05]  /*3d90*/  ENDCOLLECTIVE ;  /* 0x000000000000791b */ /* 0x003fea0003800000 */
.L_x_2412:
[----:B------:R-:W-:Y:S02]  /*3da0*/  IMAD.IADD R39, R40, 0x1, R39 ;  /* 0x0000000128277824 */ /* 0x000fe400078e0227 */
[----:B------:R-:W-:Y:S02]  /*3db0*/  IMAD.MOV.U32 R37, RZ, RZ, R3 ;  /* 0x000000ffff257224 */ /* 0x000fe400078e0003 */
[----:B------:R-:W-:-:S05]  /*3dc0*/  FADD.FTZ R38, R5, R38 ;  /* 0x0000002605267221 */ /* 0x000fca0000010000 */
[----:B------:R-:W-:-:S07]  /*3dd0*/  @P2 FSEL R5, R38, R5, !P1 ;  /* 0x0000000526052208 */ /* 0x000fce0004800000 */
[----:B------:R-:W-:Y:S05]  /*3de0*/  WARPSYNC.COLLECTIVE R36, `(.L_x_2413) ;  /* 0x0000000024087348 */ /* 0x000fea0003c00000 */
[----:B------:R0:W1:Y:S02]  /*3df0*/  SHFL.UP P0, R38, R37, R32, R35 ;  /* 0x0400002025267389 */ /* 0x0000640000000023 */
[----:B01----:R-:W-:Y:S05]  /*3e00*/  ENDCOLLECTIVE ;  /* 0x000000000000791b */ /* 0x003fea0003800000 */
.L_x_2413:
[----:B------:R-:W-:Y:S01]  /*3e10*/  MOV R37, R39 ;  /* 0x0000002700257202 */ /* 0x000fe20000000f00 */
[----:B------:R-:W-:Y:S02]  /*3e20*/  IMAD.MOV.U32 R32, RZ, RZ, 0x8 ;  /* 0x00000008ff207424 */ /* 0x000fe400078e00ff */
[----:B------:R-:W-:-:S05]  /*3e30*/  FADD.FTZ R38, R3, R38 ;  /* 0x0000002603267221 */ /* 0x000fca0000010000 */
[----:B------:R-:W-:-:S07]  /*3e40*/  @P2 FSEL R3, R38, R3, !P1 ;  /* 0x0000000326032208 */ /* 0x000fce0004800000 */
[----:B------:R-:W-:Y:S05]  /*3e50*/  WARPSYNC.COLLECTIVE R36, `(.L_x_2414) ;  /* 0x0000000024087348 */ /* 0x000fea0003c00000 */
[----:B------:R0:W1:Y:S02]  /*3e60*/  SHFL.UP P0, R38, R37, R32, R35 ;  /* 0x0400002025267389 */ /* 0x0000640000000023 */
[----:B01----:R-:W-:Y:S05]  /*3e70*/  ENDCOLLECTIVE ;  /* 0x000000000000791b */ /* 0x003fea0003800000 */
.L_x_2414:
        /* <DEDUP_REMOVED lines=9> */
.L_x_2415:
[----:B------:R-:W-:Y:S02]  /*3f10*/  MOV R37, R3 ;  /* 0x0000000300257202 */ /* 0x000fe40000000f00 */
[----:B------:R-:W-:Y:S01]  /*3f20*/  ISETP.GE.AND P0, PT, R41, 0x8, PT ;  /* 0x000000082900780c */ /* 0x000fe20003f06270 */
[----:B------:R-:W-:-:S12]  /*3f30*/  FADD.FTZ R38, R5, R38 ;  /* 0x0000002605267221 */ /* 0x000fd80000010000 */
[----:B------:R-:W-:-:S07]  /*3f40*/  @P0 FSEL R5, R38, R5, !P2 ;  /* 0x0000000526050208 */ /* 0x000fce0005000000 */
[----:B------:R-:W-:Y:S05]  /*3f50*/  WARPSYNC.COLLECTIVE R36, `(.L_x_2416) ;  /* 0x0000000024087348 */ /* 0x000fea0003c00000 */
[----:B------:R0:W1:Y:S02]  /*3f60*/  SHFL.UP P0, R38, R37, R32, R35 ;  /* 0x0400002025267389 */ /* 0x0000640000000023 */
[----:B01----:R-:W-:Y:S05]  /*3f70*/  ENDCOLLECTIVE ;  /* 0x000000000000791b */ /* 0x003fea0003800000 */
.L_x_2416:
        /* <DEDUP_REMOVED lines=8> */
.L_x_2417:
[----:B------:R-:W-:Y:S02]  /*4000*/  ISETP.NE.AND P2, PT, R43, RZ, PT ;  /* 0x000000ff2b00720c */ /* 0x000fe40003f45270 */
[----:B------:R-:W-:Y:S02]  /*4010*/  MOV R37, R5 ;  /* 0x0000000500257202 */ /* 0x000fe40000000f00 */
[----:B------:R-:W-:-:S09]  /*4020*/  SEL R39, R38, RZ, P1 ;  /* 0x000000ff26277207 */ /* 0x000fd20000800000 */
[----:B------:R-:W-:Y:S05]  /*4030*/  WARPSYNC.COLLECTIVE R36, `(.L_x_2418) ;  /* 0x0000000024087348 */ /* 0x000fea0003c00000 */
[----:B------:R0:W1:Y:S02]  /*4040*/  SHFL.UP P0, R38, R37, R32, R35 ;  /* 0x0400002025267389 */ /* 0x0000640000000023 */
[----:B01----:R-:W-:Y:S05]  /*4050*/  ENDCOLLECTIVE ;  /* 0x000000000000791b */ /* 0x003fea0003800000 */
.L_x_2418:
[C---:B------:R-:W-:Y:S01]  /*4060*/  ISETP.NE.AND P1, PT, R40.reuse, RZ, PT ;  /* 0x000000ff2800720c */ /* 0x040fe20003f25270 */
        /* <DEDUP_REMOVED lines=8> */
.L_x_2419:
        /* <DEDUP_REMOVED lines=8> */
.L_x_2420:
[----:B------:R-:W-:Y:S01]  /*4170*/  ISETP.NE.AND P1, PT, R44, RZ, PT ;  /* 0x000000ff2c00720c */ /* 0x000fe20003f25270 */
[----:B------:R-:W-:Y:S01]  /*4180*/  IMAD.MOV.U32 R37, RZ, RZ, R5 ;  /* 0x000000ffff257224 */ /* 0x000fe200078e0005 */
[----:B------:R-:W-:-:S11]  /*4190*/  MOV R39, R38 ;  /* 0x0000002600277202 */ /* 0x000fd60000000f00 */
[----:B------:R-:W-:Y:S05]  /*41a0*/  WARPSYNC.COLLECTIVE R36, `(.L_x_2421) ;  /* 0x0000000024087348 */ /* 0x000fea0003c00000 */
[----:B------:R0:W1:Y:S02]  /*41b0*/  SHFL.UP P0, R38, R37, R32, R35 ;  /* 0x0400002025267389 */ /* 0x0000640000000023 */
[----:B01----:R-:W-:Y:S05]  /*41c0*/  ENDCOLLECTIVE ;  /* 0x000000000000791b */ /* 0x003fea0003800000 */
.L_x_2421:
[----:B------:R-:W-:Y:S01]  /*41d0*/  IMAD.MOV.U32 R37, RZ, RZ, R3 ;  /* 0x000000ffff257224 */ /* 0x000fe200078e0003 */
[----:B------:R-:W-:-:S07]  /*41e0*/  MOV R41, R38 ;  /* 0x0000002600297202 */ /* 0x000fce0000000f00 */
[----:B------:R-:W-:Y:S05]  /*41f0*/  WARPSYNC.COLLECTIVE R36, `(.L_x_2422) ;  /* 0x0000000024087348 */ /* 0x000fea0003c00000 */
[----:B------:R0:W1:Y:S02]  /*4200*/  SHFL.UP P0, R38, R37, R32, R35 ;  /* 0x0400002025267389 */ /* 0x0000640000000023 */
[----:B01----:R-:W-:Y:S05]  /*4210*/  ENDCOLLECTIVE ;  /* 0x000000000000791b */ /* 0x003fea0003800000 */
.L_x_2422:
[----:B------:R-:W-:Y:S05]  /*4220*/  BRA `(.L_x_2423) ;  /* 0xffffffec00f47947 */ /* 0x000fea000383ffff */
.L_x_2424:
        /* <DEDUP_REMOVED lines=13> */
.L_x_3945:


//--------------------- .text._Z30group_norm_nhwc_bwd_sum_kernelI11Bf16IOBf16WLi120EEv26Group_norm_nhwc_bwd_params --------------------------
	.section	.text._Z30group_norm_nhwc_bwd_sum_kernelI11Bf16IOBf16WLi120EEv26Group_norm_nhwc_bwd_params,"ax",@progbits
	.align	128
        .global         _Z30group_norm_nhwc_bwd_sum_kernelI11Bf16IOBf16WLi120EEv26Group_norm_nhwc_bwd_params
        .type           _Z30group_norm_nhwc_bwd_sum_kernelI11Bf16IOBf16WLi120EEv26Group_norm_nhwc_bwd_params,@function
        .size           _Z30group_norm_nhwc_bwd_sum_kernelI11Bf16IOBf16WLi120EEv26Group_norm_nhwc_bwd_params,(.L_x_3946 - _Z30group_norm_nhwc_bwd_sum_kernelI11Bf16IOBf16WLi120EEv26Group_norm_nhwc_bwd_params)
        .other          _Z30group_norm_nhwc_bwd_sum_kernelI11Bf16IOBf16WLi120EEv26Group_norm_nhwc_bwd_params,@"STO_CUDA_ENTRY STV_DEFAULT"
_Z30group_norm_nhwc_bwd_sum_kernelI11Bf16IOBf16WLi120EEv26Group_norm_nhwc_bwd_params:
.text._Z30group_norm_nhwc_bwd_sum_kernelI11Bf16IOBf16WLi120EEv26Group_norm_nhwc_bwd_params:
        /* <DEDUP_REMOVED lines=76> */
.L_x_2426:
[----:B------:R-:W-:Y:S05]  /*04c0*/  BSYNC.RECONVERGENT B0 ;  /* 0x0000000000007941 */ /* 0x000fea0003800200 */
.L_x_2425:
[----:B------:R-:W0:Y:S01]  /*04d0*/  S2UR UR4, SR_CTAID.Y ;  /* 0x00000000000479c3 */ /* 0x000e220000002600 */
[----:B-----5:R-:W-:Y:S01]  /*04e0*/  FFMA.FTZ R25, -R4, R4, R5 ;  /* 0x0000000404197223 */ /* 0x020fe20000010105 */
[----:B------:R-:W-:Y:S01]  /*04f0*/  IMAD R14, R9, R17, R8 ;  /* 0x00000011090e7224 */ /* 0x000fe200078e0208 */
[----:B------:R-:W-:-:S03]  /*0500*/  MOV R18, 0x3f800000 ;  /* 0x3f80000000127802 */ /* 0x000fc60000000f00 */
[----:B------:R-:W-:Y:S02]  /*0510*/  FSETP.GTU.FTZ.AND P2, PT, R25, RZ, PT ;  /* 0x000000ff1900720b */ /* 0x000fe40003f5c000 */
[C---:B------:R-:W-:Y:S01]  /*0520*/  ISETP.GE.U32.AND P3, PT, R14.reuse, R9, PT ;  /* 0x000000090e00720c */ /* 0x040fe20003f66070 */
[----:B------:R-:W1:Y:S10]  /*0530*/  LDC.64 R6, c[0x0][0x400] ;  /* 0x00010000ff067b82 */ /* 0x000e740000000a00 */
[----:B------:R-:W2:Y:S02]  /*0540*/  @P2 LDC R16, c[0x0][0x3c0] ;  /* 0x0000f000ff102b82 */ /* 0x000ea40000000800 */
[----:B------:R-:W-:Y:S01]  /*0550*/  @P3 IMAD.IADD R14, R14, 0x1, -R9 ;  /* 0x000000010e0e3824 */ /* 0x000fe200078e0a09 */
[----:B------:R-:W-:Y:S01]  /*0560*/  @P3 IADD3 R11, PT, PT, R11, 0x1, RZ ;  /* 0x000000010b0b3810 */ /* 0x000fe20007ffe0ff */
[----:B0-----:R-:W-:Y:S01]  /*0570*/  IMAD R21, R12, UR4, RZ ;  /* 0x000000040c157c24 */ /* 0x001fe2000f8e02ff */
[----:B------:R-:W-:-:S02]  /*0580*/  ISETP.NE.U32.AND P3, PT, R9, RZ, PT ;  /* 0x000000ff0900720c */ /* 0x000fc40003f65070 */
        /* <DEDUP_REMOVED lines=37> */
.L_x_2430:
        /* <DEDUP_REMOVED lines=184> */
.L_x_2429:
        /* <DEDUP_REMOVED lines=98> */
.L_x_2431:
        /* <DEDUP_REMOVED lines=30> */
.L_x_2433:
[----:B------:R-:W-:Y:S05]  /*1b60*/  BSYNC.RECONVERGENT B0 ;  /* 0x0000000000007941 */ /* 0x000fea0003800200 */
.L_x_2432:
        /* <DEDUP_REMOVED lines=19> */
.L_x_2428:
[C---:B------:R-:W-:Y:S01]  /*1ca0*/  IMAD.IADD R7, R14.reuse, 0x1, -R21 ;  /* 0x000000010e077824 */ /* 0x040fe200078e0a15 */
[----:B------:R-:W-:Y:S01]  /*1cb0*/  IADD3 R8, PT, PT, R14, -0x1, RZ ;  /* 0xffffffff0e087810 */ /* 0x000fe20007ffe0ff */
[----:B------:R-:W-:Y:S01]  /*1cc0*/  HFMA2 R10, -RZ, RZ, 0, 0 ;  /* 0x00000000ff0a7431 */ /* 0x000fe200000001ff */
[----:B------:R-:W-:Y:S02]  /*1cd0*/  CS2R R12, SRZ ;  /* 0x00000000000c7805 */ /* 0x000fe4000001ff00 */
[----:B------:R-:W-:Y:S02]  /*1ce0*/  MOV R22, R21 ;  /* 0x0000001500167202 */ /* 0x000fe40000000f00 */
[----:B------:R-:W-:Y:S02]  /*1cf0*/  LOP3.LUT R7, R7, 0x1, RZ, 0xc0, !PT ;  /* 0x0000000107077812 */ /* 0x000fe400078ec0ff */
[----:B------:R-:W-:Y:S02]  /*1d00*/  ISETP.NE.AND P2, PT, R21, R8, PT ;  /* 0x000000081500720c */ /* 0x000fe40003f45270 */
[----:B------:R-:W-:-:S02]  /*1d10*/  CS2R R8, SRZ ;  /* 0x0000000000087805 */ /* 0x000fc4000001ff00 */
[----:B------:R-:W-:Y:S01]  /*1d20*/  ISETP.NE.U32.AND P1, PT, R7, 0x1, PT ;  /* 0x000000010700780c */ /* 0x000fe20003f25070 */
[----:B------:R-:W-:-:S12]  /*1d30*/  IMAD.MOV.U32 R7, RZ, RZ, RZ ;  /* 0x000000ffff077224 */ /* 0x000fd800078e00ff */
        /* <DEDUP_REMOVED lines=22> */
[----:B------:R-:W-:Y:S02]  /*1ea0*/  SHF.L.U32 R15, R10, 0x10, RZ ;  /* 0x000000100a0f7819 */ /* 0x000fe400000006ff */
[----:B------:R-:W-:-:S03]  /*1eb0*/  SHF.L.U32 R7, R7, 0x10, RZ ;  /* 0x0000001007077819 */ /* 0x000fc600000006ff */
[C---:B------:R-:W-:Y:S02]  /*1ec0*/  FADD.FTZ R13, -R4.reuse, R15 ;  /* 0x0000000f040d7221 */ /* 0x040fe40000010100 */
[----:B------:R-:W-:Y:S02]  /*1ed0*/  FADD.FTZ R15, -R4, R7 ;  /* 0x00000007040f7221 */ /* 0x000fe40000010100 */
[-C--:B-1----:R-:W-:Y:S02]  /*1ee0*/  FMUL.FTZ R13, R13, R18.reuse ;  /* 0x000000120d0d7220 */ /* 0x082fe40000410000 */
[----:B------:R-:W-:Y:S02]  /*1ef0*/  FMUL.FTZ R10, R15, R18 ;  /* 0x000000120f0a7220 */ /* 0x000fe40000410000 */
[----:B------:R-:W-:Y:S02]  /*1f00*/  FFMA.FTZ R7, R13, R3, R20 ;  /* 0x000000030d077223 */ /* 0x000fe40000010014 */
[----:B0-----:R-:W-:-:S02]  /*1f10*/  FFMA.FTZ R9, R10, R2, R19 ;  /* 0x000000020a097223 */ /* 0x001fc40000010013 */
        /* <DEDUP_REMOVED lines=31> */
.L_x_2434:
[----:B------:R-:W-:Y:S05]  /*2110*/  @!P2 BRA `(.L_x_2427) ;  /* 0x000000080008a947 */ /* 0x000fea0003800000 */
[----:B------:R-:W-:-:S07]  /*2120*/  IMAD.IADD R21, R22, 0x1, -R14 ;  /* 0x0000000116157824 */ /* 0x000fce00078e0a0e */
.L_x_2435:
        /* <DEDUP_REMOVED lines=104> */
[----:B------:R-:W-:Y:S01]  /*27b0*/  SHF.L.U32 R17, R16, 0x10, RZ ;  /* 0x0000001010117819 */ /* 0x000fe200000006ff */
[----:B------:R-:W-:Y:S01]  /*27c0*/  FFMA.FTZ R13, R12, R8, R13 ;  /* 0x000000080c0d7223 */ /* 0x000fe2000001000d */
[----:B------:R-:W-:Y:S01]  /*27d0*/  PRMT R16, RZ, 0x7610, R16 ;  /* 0x00007610ff107816 */ /* 0x000fe20000000010 */
[----:B------:R-:W-:Y:S02]  /*27e0*/  FMUL.FTZ R8, R8, R3 ;  /* 0x0000000308087220 */ /* 0x000fe40000410000 */
[----:B------:R-:W-:Y:S01]  /*27f0*/  FADD.FTZ R17, -R4, R17 ;  /* 0x0000001104117221 */ /* 0x000fe20000010100 */
[----:B------:R-:W-:Y:S01]  /*2800*/  @!P0 PRMT R16, R26, 0x7632, R16 ;  /* 0x000076321a108816 */ /* 0x000fe20000000010 */
[----:B------:R-:W-:Y:S02]  /*2810*/  FFMA.FTZ R15, R12, R8, R15 ;  /* 0x000000080c0f7223 */ /* 0x000fe4000001000f */
[----:B------:R-:W-:-:S02]  /*2820*/  FMUL.FTZ R17, R17, R18 ;  /* 0x0000001211117220 */ /* 0x000fc40000410000 */
[----:B------:R-:W-:Y:S02]  /*2830*/  IMAD.U32 R16, R16, 0x10000, RZ ;  /* 0x0001000010107824 */ /* 0x000fe400078e00ff */
        /* <DEDUP_REMOVED lines=16> */
.L_x_2427:
        /* <DEDUP_REMOVED lines=19> */
[----:B------:R-:W5:Y:S04]  /*2a70*/  LDS R20, [R4+0x240] ;  /* 0x0002400004147984 */ /* 0x000f680000000800 */
[----:B-1----:R-:W-:Y:S04]  /*2a80*/  LDS R18, [R4+0x238] ;  /* 0x0002380004127984 */ /* 0x002fe80000000800 */
[----:B------:R-:W1:Y:S04]  /*2a90*/  LDS R22, [R4+0x244] ;  /* 0x0002440004167984 */ /* 0x000e680000000800 */
[----:B------:R-:W1:Y:S01]  /*2aa0*/  LDS R14, [R4+0x230] ;  /* 0x00023000040e7984 */ /* 0x000e620000000800 */
        /* <DEDUP_REMOVED lines=9> */
[----:B-----5:R-:W-:Y:S01]  /*2b40*/  @!P0 FADD.FTZ R20, R16, R20 ;  /* 0x0000001410148221 */ /* 0x020fe20000010000 */
[----:B-1----:R-:W-:Y:S01]  /*2b50*/  @!P0 FADD.FTZ R22, R18, R22 ;  /* 0x0000001612168221 */ /* 0x002fe20000010000 */
        /* <DEDUP_REMOVED lines=95> */
.L_x_2451:
        /* <DEDUP_REMOVED lines=46> */
.L_x_2436:
[----:B------:R-:W-:Y:S05]  /*3430*/  WARPSYNC.ALL ;  /* 0x0000000000007948 */ /* 0x000fea0003800000 */
[----:B------:R-:W2:Y:S01]  /*3440*/  LDCU UR4, c[0x0][0x424] ;  /* 0x00008480ff0477ac */ /* 0x000ea20008000800 */
[----:B----4-:R-:W3:Y:S01]  /*3450*/  LDC R21, c[0x0][0x420] ;  /* 0x00010800ff157b82 */ /* 0x010ee20000000800 */
        /* <DEDUP_REMOVED lines=8> */
[----:B0-----:R-:W-:-:S04]  /*34e0*/  ISETP.GE.AND P0, PT, R19, R8, PT ;  /* 0x000000081300720c */ /* 0x001fc80003f06270 */
[----:B------:R-:W-:Y:S01]  /*34f0*/  ISETP.GE.U32.OR P0, PT, R0, R21, P0 ;  /* 0x000000150000720c */ /* 0x000fe20000706470 */
[----:B-----5:R-:W-:Y:S02]  /*3500*/  IMAD R6, R17, UR8, R0 ;  /* 0x0000000811067c24 */ /* 0x020fe4000f8e0200 */
[----:B------:R-:W-:Y:S01]  /*3510*/  @!P2 IADD3 R17, PT, PT, R3, 0x950, RZ ;  /* 0x000009500311a810 */ /* 0x000fe20007ffe0ff */
[----:B------:R-:W-:Y:S03]  /*3520*/  @!P2 LDS R15, [R11+0x238] ;  /* 0x000238000b0fa984 */ /* 0x000fe60000000800 */
[----:B------:R-:W-:Y:S01]  /*3530*/  @!P2 LEA R12, R2, R17, 0x18 ;  /* 0x00000011020ca211 */ /* 0x000fe200078ec0ff */
[----:B------:R-:W0:Y:S01]  /*3540*/  @!P2 LDS R14, [R11+0x234] ;  /* 0x000234000b0ea984 */ /* 0x000e220000000800 */
[----:B----4-:R-:W-:Y:S02]  /*3550*/  ISETP.GE.U32.AND P1, PT, R6, UR10, PT ;  /* 0x0000000a06007c0c */ /* 0x010fe4000bf26070 */
[----:B------:R-:W-:-:S02]  /*3560*/  @!P2 LEA R12, R5, R12, 0x3 ;  /* 0x0000000c050ca211 */ /* 0x000fc400078e18ff */
        /* <DEDUP_REMOVED lines=11> */
[----:B------:R-:W-:-:S05]  /*3620*/  IMAD R0, R8, UR4, R8 ;  /* 0x0000000408007c24 */ /* 0x000fca000f8e0208 */
[----:B------:R-:W0:Y:S01]  /*3630*/  LDS.64 R2, [R2] ;  /* 0x0000000002027984 */ /* 0x000e220000000a00 */
[----:B------:R-:W-:Y:S01]  /*3640*/  IADD3 R5, PT, PT, R19, R0, RZ ;  /* 0x0000000013057210 */ /* 0x000fe20007ffe0ff */
[----:B--2---:R-:W-:-:S04]  /*3650*/  IMAD.WIDE R14, R15, 0x4, R16 ;  /* 0x000000040f0e7825 */ /* 0x004fc800078e0210 */
[----:B------:R-:W-:Y:S01]  /*3660*/  IMAD.WIDE R16, R5, 0x4, R16 ;  /* 0x0000000405107825 */ /* 0x000fe200078e0210 */
[----:B0-----:R2:W-:Y:S04]  /*3670*/  REDG.E.ADD.F32.FTZ.RN.STRONG.GPU desc[UR6][R14.64], R2 ;  /* 0x000000020e0079a6 */ /* 0x0015e8000c12f306 */
[----:B------:R2:W-:Y:S02]  /*3680*/  REDG.E.ADD.F32.FTZ.RN.STRONG.GPU desc[UR6][R16.64], R3 ;  /* 0x00000003100079a6 */ /* 0x0005e4000c12f306 */
.L_x_2439:
[----:B------:R-:W-:Y:S05]  /*3690*/  BSYNC.RECONVERGENT B0 ;  /* 0x0000000000007941 */ /* 0x000fea0003800200 */
.L_x_2438:
[----:B------:R-:W-:Y:S05]  /*36a0*/  @P1 EXIT ;  /* 0x000000000000194d */ /* 0x000fea0003800000 */
[----:B------:R-:W3:Y:S01]  /*36b0*/  LDCU UR4, c[0x0][0x3e0] ;  /* 0x00007c00ff0477ac */ /* 0x000ee20008000800 */
[----:B------:R-:W4:Y:S01]  /*36c0*/  LDC R5, c[0x0][0x360] ;  /* 0x0000d800ff057b82 */ /* 0x000f220000000800 */
[----:B------:R-:W5:Y:S01]  /*36d0*/  LDCU.64 UR8, c[0x0][0x3d8] ;  /* 0x00007b00ff0877ac */ /* 0x000f620008000a00 */
[----:B------:R-:W-:Y:S01]  /*36e0*/  USHF.L.U64.HI UR5, UR10, 0x2, UR11 ;  /* 0x000000020a057899 */ /* 0x000fe2000801020b */
[----:B---3--:R-:W-:Y:S01]  /*36f0*/  IMAD R8, R8, UR4, RZ ;  /* 0x0000000408087c24 */ /* 0x008fe2000f8e02ff */
[----:B------:R-:W-:-:S03]  /*3700*/  USHF.L.U32 UR4, UR10, 0x2, URZ ;  /* 0x000000020a047899 */ /* 0x000fc600080006ff */
[----:B--2---:R-:W-:-:S05]  /*3710*/  IMAD.SHL.U32 R3, R8, 0x2, RZ ;  /* 0x0000000208037824 */ /* 0x004fca00078e00ff */
[----:B------:R-:W-:-:S04]  /*3720*/  IADD3 R6, P0, PT, R6, R3, RZ ;  /* 0x0000000306067210 */ /* 0x000fc80007f1e0ff */
[----:B------:R-:W-:Y:S02]  /*3730*/  LEA.HI.X.SX32 R3, R3, R4, 0x1, P0 ;  /* 0x0000000403037211 */ /* 0x000fe400000f0eff */
[----:B-----5:R-:W-:-:S04]  /*3740*/  LEA R2, P0, R6, UR8, 0x2 ;  /* 0x0000000806027c11 */ /* 0x020fc8000f8010ff */
        /* <DEDUP_REMOVED lines=12> */
.L_x_2437:
[----:B------:R-:W-:Y:S05]  /*3810*/  WARPSYNC.COLLECTIVE R17, `(.L_x_2440) ;  /* 0x0000000011087348 */ /* 0x000fea0003c00000 */
[----:B------:R-:W-:Y:S01]  /*3820*/  NOP ;  /* 0x0000000000007918 */ /* 0x000fe20000000000 */
[----:B------:R-:W-:Y:S05]  /*3830*/  ENDCOLLECTIVE ;  /* 0x000000000000791b */ /* 0x000fea0003800000 */
.L_x_2440:
        /* <DEDUP_REMOVED lines=13> */
.L_x_2441:
        /* <DEDUP_REMOVED lines=9> */
.L_x_2442:
        /* <DEDUP_REMOVED lines=11> */
.L_x_2443:
        /* <DEDUP_REMOVED lines=9> */
.L_x_2444:
        /* <DEDUP_REMOVED lines=11> */
.L_x_2445:
        /* <DEDUP_REMOVED lines=9> */
.L_x_2446:
        /* <DEDUP_REMOVED lines=12> */
.L_x_2447:
        /* <DEDUP_REMOVED lines=10> */
.L_x_2448:
        /* <DEDUP_REMOVED lines=9> */
.L_x_2449:
[----:B------:R-:W-:Y:S01]  /*3e10*/  @!P0 FADD.FTZ R12, R12, R23 ;  /* 0x000000170c0c8221 */ /* 0x000fe20000010000 */
[----:B------:R0:W-:Y:S04]  /*3e20*/  STS [R15+0xc0], R16 ;  /* 0x0000c0100f007388 */ /* 0x0001e80000000800 */
[----:B------:R0:W-:Y:S04]  /*3e30*/  STS [R15+0xc4], R8 ;  /* 0x0000c4080f007388 */ /* 0x0001e80000000800 */
[----:B------:R0:W-:Y:S02]  /*3e40*/  STS [R15+0xc8], R12 ;  /* 0x0000c80c0f007388 */ /* 0x0001e40000000800 */
[----:B0-----:R-:W-:Y:S05]  /*3e50*/  WARPSYNC.COLLECTIVE R17, `(.L_x_2450) ;  /* 0x0000000011087348 */ /* 0x001fea0003c00000 */
[----:B------:R-:W-:Y:S01]  /*3e60*/  NOP ;  /* 0x0000000000007918 */ /* 0x000fe20000000000 */
[----:B0-----:R-:W-:Y:S05]  /*3e70*/  ENDCOLLECTIVE ;  /* 0x000000000000791b */ /* 0x001fea0003800000 */
.L_x_2450:
[----:B------:R-:W-:Y:S05]  /*3e80*/  BRA `(.L_x_2451) ;  /* 0xfffffff000b07947 */ /* 0x000fea000383ffff */
.L_x_2452:
        /* <DEDUP_REMOVED lines=15> */
.L_x_3946:


//--------------------- .text._Z30group_norm_nhwc_bwd_sum_kernelI11Bf16IOBf16WLi140EEv26Group_norm_nhwc_bwd_params --------------------------
	.section	.text._Z30group_norm_nhwc_bwd_sum_kernelI11Bf16IOBf16WLi140EEv26Group_norm_nhwc_bwd_params,"ax",@progbits
	.align	128
        .global         _Z30group_norm_nhwc_bwd_sum_kernelI11Bf16IOBf16WLi140EEv26Group_norm_nhwc_bwd_params
        .type           _Z30group_norm_nhwc_bwd_sum_kernelI11Bf16IOBf16WLi140EEv26Group_norm_nhwc_bwd_params,@function
        .size           _Z30group_norm_nhwc_bwd_sum_kernelI11Bf16IOBf16WLi140EEv26Group_norm_nhwc_bwd_params,(.L_x_3947 - _Z30group_norm_nhwc_bwd_sum_kernelI11Bf16IOBf16WLi140EEv26Group_norm_nhwc_bwd_params)
        .other          _Z30group_norm_nhwc_bwd_sum_kernelI11Bf16IOBf16WLi140EEv26Group_norm_nhwc_bwd_params,@"STO_CUDA_ENTRY STV_DEFAULT"
_Z30group_norm_nhwc_bwd_sum_kernelI11Bf16IOBf16WLi140EEv26Group_norm_nhwc_bwd_params:
.text._Z30group_norm_nhwc_bwd_sum_kernelI11Bf16IOBf16WLi140EEv26Group_norm_nhwc_bwd_params:
        /* <DEDUP_REMOVED lines=76> */
.L_x_2454:
[----:B------:R-:W-:Y:S05]  /*04c0*/  BSYNC.RECONVERGENT B0 ;  /* 0x0000000000007941 */ /* 0x000fea0003800200 */
.L_x_2453:
        /* <DEDUP_REMOVED lines=49> */
.L_x_2458:
        /* <DEDUP_REMOVED lines=184> */
.L_x_2457:
        /* <DEDUP_REMOVED lines=86> */
[----:B------:R-:W-:Y:S01]  /*18c0*/  FADD.FTZ R9, R17, R13 ;  /* 0x0000000d11097221 */ /* 0x000fe20000010000 */
[----:B------:R-:W-:Y:S01]  /*18d0*/  FMUL.FTZ R17, R13, R3 ;  /* 0x000000030d117220 */ /* 0x000fe20000410000 */
[----:B------:R-:W-:Y:S01]  /*18e0*/  FADD.FTZ R29, -R4, R29 ;  /* 0x0000001d041d7221 */ /* 0x000fe20000010100 */
[----:B------:R-:W-:Y:S02]  /*18f0*/  FMUL.FTZ R8, R15, R2 ;  /* 0x000000020f087220 */ /* 0x000fe40000410000 */
        /* <DEDUP_REMOVED lines=8> */
.L_x_2459:
        /* <DEDUP_REMOVED lines=30> */
.L_x_2461:
[----:B------:R-:W-:Y:S05]  /*1b60*/  BSYNC.RECONVERGENT B0 ;  /* 0x0000000000007941 */ /* 0x000fea0003800200 */
.L_x_2460:
[----:B------:R-:W-:Y:S01]  /*1b70*/  IMAD.U32 R19, R19, 0x10000, RZ ;  /* 0x0001000013137824 */ /* 0x000fe200078e00ff */
[----:B------:R-:W-:Y:S02]  /*1b80*/  SHF.L.U32 R11, R11, 0x10, RZ ;  /* 0x000000100b0b7819 */ /* 0x000fe400000006ff */
[----:B------:R-:W-:Y:S01]  /*1b90*/  SHF.L.U32 R14, R21, 0x10, RZ ;  /* 0x00000010150e7819 */ /* 0x000fe200000006ff */
[C---:B------:R-:W-:Y:S02]  /*1ba0*/  FADD.FTZ R19, -R4.reuse, R19 ;  /* 0x0000001304137221 */ /* 0x040fe40000010100 */
[----:B------:R-:W-:Y:S01]  /*1bb0*/  FADD.FTZ R15, -R4, R11 ;  /* 0x0000000b040f7221 */ /* 0x000fe20000010100 */
[----:B------:R-:W-:Y:S02]  /*1bc0*/  IMAD.U32 R11, R20, 0x10000, RZ ;  /* 0x00010000140b7824 */ /* 0x000fe400078e00ff */
[-C--:B-1----:R-:W-:Y:S01]  /*1bd0*/  FMUL.FTZ R19, R19, R18.reuse ;  /* 0x0000001213137220 */ /* 0x082fe20000410000 */
[----:B------:R-:W-:Y:S01]  /*1be0*/  FMUL.FTZ R3, R14, R3 ;  /* 0x000000030e037220 */ /* 0x000fe20000410000 */
[----:B------:R-:W-:Y:S01]  /*1bf0*/  FMUL.FTZ R15, R15, R18 ;  /* 0x000000120f0f7220 */ /* 0x000fe20000410000 */
[----:B------:R-:W-:Y:S01]  /*1c00*/  FMUL.FTZ R2, R11, R2 ;  /* 0x000000020b027220 */ /* 0x000fe20000410000 */
[----:B------:R-:W-:Y:S01]  /*1c10*/  FADD.FTZ R9, R9, R14 ;  /* 0x0000000e09097221 */ /* 0x000fe20000010000 */
        /* <DEDUP_REMOVED lines=8> */
.L_x_2456:
[----:B------:R-:W-:Y:S02]  /*1ca0*/  IADD3 R7, PT, PT, -R21, R14, RZ ;  /* 0x0000000e15077210 */ /* 0x000fe40007ffe1ff */
[----:B------:R-:W-:Y:S02]  /*1cb0*/  CS2R R12, SRZ ;  /* 0x00000000000c7805 */ /* 0x000fe4000001ff00 */
[----:B------:R-:W-:Y:S01]  /*1cc0*/  IADD3 R8, PT, PT, R14, -0x1, RZ ;  /* 0xffffffff0e087810 */ /* 0x000fe20007ffe0ff */
[----:B------:R-:W-:Y:S01]  /*1cd0*/  IMAD.MOV.U32 R22, RZ, RZ, R21 ;  /* 0x000000ffff167224 */ /* 0x000fe200078e0015 */
[----:B------:R-:W-:Y:S02]  /*1ce0*/  LOP3.LUT R7, R7, 0x1, RZ, 0xc0, !PT ;  /* 0x0000000107077812 */ /* 0x000fe400078ec0ff */
[----:B------:R-:W-:Y:S02]  /*1cf0*/  ISETP.NE.AND P2, PT, R21, R8, PT ;  /* 0x000000081500720c */ /* 0x000fe40003f45270 */
[----:B------:R-:W-:-:S02]  /*1d00*/  CS2R R8, SRZ ;  /* 0x0000000000087805 */ /* 0x000fc4000001ff00 */
        /* <DEDUP_REMOVED lines=54> */
[----:B------:R-:W-:Y:S02]  /*2070*/  VIADD R22, R21, 0x1 ;  /* 0x0000000115167836 */ /* 0x000fe40000000000 */
        /* <DEDUP_REMOVED lines=9> */
.L_x_2462:
[----:B------:R-:W-:Y:S05]  /*2110*/  @!P2 BRA `(.L_x_2455) ;  /* 0x000000080008a947 */ /* 0x000fea0003800000 */
[----:B------:R-:W-:-:S07]  /*2120*/  IADD3 R21, PT, PT, R22, -R14, RZ ;  /* 0x8000000e16157210 */ /* 0x000fce0007ffe0ff */
.L_x_2463:
        /* <DEDUP_REMOVED lines=129> */
.L_x_2455:
        /* <DEDUP_REMOVED lines=30> */
[----:B------:R-:W0:Y:S04]  /*2b20*/  LDS R12, [R26+0x244] ;  /* 0x000244001a0c7984 */ /* 0x000e280000000800 */
        /* <DEDUP_REMOVED lines=12> */
[----:B------:R-:W-:Y:S01]  /*2bf0*/  IADD3 R14, PT, PT, R14, R22, R21 ;  /* 0x000000160e0e7210 */ /* 0x000fe20007ffe015 */
[----:B------:R-:W-:Y:S01]  /*2c00*/  @!P0 FADD.FTZ R17, R17, R16 ;  /* 0x0000001011118221 */ /* 0x000fe20000010000 */
[----:B------:R-:W-:-:S03]  /*2c10*/  MOV R16, 0xfffffff ;  /* 0x0fffffff00107802 */ /* 0x000fc60000000f00 */
[----:B------:R1:W-:Y:S01]  /*2c20*/  STS [R15+0xc0], R14 ;  /* 0x0000c00e0f007388 */ /* 0x0003e20000000800 */
[----:B0-----:R-:W-:Y:S01]  /*2c30*/  @!P2 FADD.FTZ R12, R12, R19 ;  /* 0x000000130c0ca221 */ /* 0x001fe20000010000 */
[----:B------:R-:W-:Y:S01]  /*2c40*/  R2UR UR4, R16 ;  /* 0x00000000100472ca */ /* 0x000fe200000e0000 */
[----:B------:R-:W-:-:S03]  /*2c50*/  @!P2 FADD.FTZ R8, R8, R17 ;  /* 0x000000110808a221 */ /* 0x000fc60000010000 */
[----:B------:R1:W-:Y:S01]  /*2c60*/  STS [R15+0xc4], R12 ;  /* 0x0000c40c0f007388 */ /* 0x0003e20000000800 */
[----:B------:R-:W-:-:S03]  /*2c70*/  IADD3 R17, PT, PT, R3, 0x210, RZ ;  /* 0x0000021003117810 */ /* 0x000fc60007ffe0ff */
[----:B------:R1:W-:Y:S02]  /*2c80*/  STS [R15+0xc8], R8 ;  /* 0x0000c8080f007388 */ /* 0x0003e40000000800 */
[----:B------:R-:W-:-:S03]  /*2c90*/  IMAD R4, R0, 0x30, R17 ;  /* 0x0000003000047824 */ /* 0x000fc600078e0211 */
[----:B------:R-:W-:Y:S05]  /*2ca0*/  BRA.DIV UR4, `(.L_x_2465) ;  /* 0x0000000e04247947 */ /* 0x000fea000b800000 */
        /* <DEDUP_REMOVED lines=81> */
.L_x_2479:
        /* <DEDUP_REMOVED lines=58> */
.L_x_2464:
        /* <DEDUP_REMOVED lines=16> */
[----:B------:R-:W-:Y:S02]  /*3660*/  @!P2 LDS R15, [R3+0x218] ;  /* 0x00021800030fa984 */ /* 0x000fe40000000800 */
[----:B------:R-:W-:Y:S02]  /*3670*/  @!P2 LEA R12, R5, R12, 0x3 ;  /* 0x0000000c050ca211 */ /* 0x000fe400078e18ff */
[----:B------:R-:W0:Y:S01]  /*3680*/  @!P2 LDS R14, [R3+0x214] ;  /* 0x00021400030ea984 */ /* 0x000e220000000800 */
[----:B----4-:R-:W-:-:S02]  /*3690*/  ISETP.GE.U32.AND P1, PT, R6, UR10, PT ;  /* 0x0000000a06007c0c */ /* 0x010fc4000bf26070 */
        /* <DEDUP_REMOVED lines=18> */
.L_x_2467:
[----:B------:R-:W-:Y:S05]  /*37c0*/  BSYNC.RECONVERGENT B0 ;  /* 0x0000000000007941 */ /* 0x000fea0003800200 */
.L_x_2466:
        /* <DEDUP_REMOVED lines=23> */
.L_x_2465:
[----:B-1----:R-:W-:Y:S05]  /*3940*/  WARPSYNC.COLLECTIVE R16, `(.L_x_2468) ;  /* 0x0000000010087348 */ /* 0x002fea0003c00000 */
[----:B------:R-:W-:Y:S01]  /*3950*/  NOP ;  /* 0x0000000000007918 */ /* 0x000fe20000000000 */
[----:B-1----:R-:W-:Y:S05]  /*3960*/  ENDCOLLECTIVE ;  /* 0x000000000000791b */ /* 0x002fea0003800000 */
.L_x_2468:
        /* <DEDUP_REMOVED lines=13> */
.L_x_2469:
        /* <DEDUP_REMOVED lines=9> */
.L_x_2470:
        /* <DEDUP_REMOVED lines=11> */
.L_x_2471:
        /* <DEDUP_REMOVED lines=9> */
.L_x_2472:
        /* <DEDUP_REMOVED lines=11> */
.L_x_2473:
        /* <DEDUP_REMOVED lines=9> */
.L_x_2474:
        /* <DEDUP_REMOVED lines=12> */
.L_x_2475:
        /* <DEDUP_REMOVED lines=10> */
.L_x_2476:
        /* <DEDUP_REMOVED lines=9> */
.L_x_2477:
[----:B------:R-:W-:Y:S01]  /*3f40*/  @!P0 FADD.FTZ R8, R8, R21 ;  /* 0x0000001508088221 */ /* 0x000fe20000010000 */
[----:B------:R0:W-:Y:S04]  /*3f50*/  STS [R15+0xc0], R14 ;  /* 0x0000c00e0f007388 */ /* 0x0001e80000000800 */
[----:B------:R0:W-:Y:S04]  /*3f60*/  STS [R15+0xc4], R12 ;  /* 0x0000c40c0f007388 */ /* 0x0001e80000000800 */
[----:B------:R0:W-:Y:S02]  /*3f70*/  STS [R15+0xc8], R8 ;  /* 0x0000c8080f007388 */ /* 0x0001e40000000800 */
[----:B0-----:R-:W-:Y:S05]  /*3f80*/  WARPSYNC.COLLECTIVE R16, `(.L_x_2478) ;  /* 0x0000000010087348 */ /* 0x001fea0003c00000 */
[----:B------:R-:W-:Y:S01]  /*3f90*/  NOP ;  /* 0x0000000000007918 */ /* 0x000fe20000000000 */
[----:B0-----:R-:W-:Y:S05]  /*3fa0*/  ENDCOLLECTIVE ;  /* 0x000000000000791b */ /* 0x001fea0003800000 */
.L_x_2478:
[----:B------:R-:W-:Y:S05]  /*3fb0*/  BRA `(.L_x_2479) ;  /* 0xfffffff000807947 */ /* 0x000fea000383ffff */
.L_x_2480:
        /* <DEDUP_REMOVED lines=12> */
.L_x_3947:


//--------------------- .text._Z30group_norm_nhwc_bwd_sum_kernelI11Bf16IOBf16WLi160EEv26Group_norm_nhwc_bwd_params --------------------------
	.section	.text._Z30group_norm_nhwc_bwd_sum_kernelI11Bf16IOBf16WLi160EEv26Group_norm_nhwc_bwd_params,"ax",@progbits
	.align	128
        .global         _Z30group_norm_nhwc_bwd_sum_kernelI11Bf16IOBf16WLi160EEv26Group_norm_nhwc_bwd_params
        .type           _Z30group_norm_nhwc_bwd_sum_kernelI11Bf16IOBf16WLi160EEv26Group_norm_nhwc_bwd_params,@function
        .size           _Z30group_norm_nhwc_bwd_sum_kernelI11Bf16IOBf16WLi160EEv26Group_norm_nhwc_bwd_params,(.L_x_3948 - _Z30group_norm_nhwc_bwd_sum_kernelI11Bf16IOBf16WLi160EEv26Group_norm_nhwc_bwd_params)
        .other          _Z30group_norm_nhwc_bwd_sum_kernelI11Bf16IOBf16WLi160EEv26Group_norm_nhwc_bwd_params,@"STO_CUDA_ENTRY STV_DEFAULT"
_Z30group_norm_nhwc_bwd_sum_kernelI11Bf16IOBf16WLi160EEv26Group_norm_nhwc_bwd_params:
.text._Z30group_norm_nhwc_bwd_sum_kernelI11Bf16IOBf16WLi160EEv26Group_norm_nhwc_bwd_params:
        /* <DEDUP_REMOVED lines=20> */
[----:B------:R-:W-:Y:S01]  /*0140*/  IMAD R9, R6, R5, RZ ;  /* 0x0000000506097224 */ /* 0x000fe200078e02ff */
[----:B------:R-:W-:Y:S01]  /*0150*/  SHF.R.S32.HI R21, RZ, 0x1f, R20 ;  /* 0x0000001fff157819 */ /* 0x000fe20000011414 */
[----:B------:R-:W4:Y:S02]  /*0160*/  LDC R6, c[0x0][0x41c] ;  /* 0x00010700ff067b82 */ /* 0x000f240000000800 */
        /* <DEDUP_REMOVED lines=21> */
[----:B------:R-:W-:Y:S02]  /*02c0*/  IMAD.MOV.U32 R5, RZ, RZ, RZ ;  /* 0x000000ffff057224 */ /* 0x000fe400078e00ff */
[----:B------:R-:W-:-:S03]  /*02d0*/  ISETP.GE.AND.EX P0, PT, R21, UR11, PT, P0 ;  /* 0x0000000b15007c0c */ /* 0x000fc6000bf06300 */
[----:B0-----:R-:W0:Y:S02]  /*02e0*/  MUFU.RCP R0, R0 ;  /* 0x0000000000007308 */ /* 0x001e240000001000 */
[----:B0-----:R-:W-:Y:S01]  /*02f0*/  VIADD R2, R0, 0xffffffe ;  /* 0x0ffffffe00027836 */ /* 0x001fe20000000000 */
[----:B------:R-:W-:-:S05]  /*0300*/  MOV R0, RZ ;  /* 0x000000ff00007202 */ /* 0x000fca0000000f00 */
[----:B------:R0:W1:Y:S02]  /*0310*/  F2I.FTZ.U32.TRUNC.NTZ R3, R2 ;  /* 0x0000000200037305 */ /* 0x000064000021f000 */
[----:B0-----:R-:W-:Y:S01]  /*0320*/  IMAD.MOV.U32 R2, RZ, RZ, RZ ;  /* 0x000000ffff027224 */ /* 0x001fe200078e00ff */
[----:B-1----:R-:W-:-:S05]  /*0330*/  IADD3 R10, PT, PT, RZ, -R3, RZ ;  /* 0x80000003ff0a7210 */ /* 0x002fca0007ffe0ff */
[----:B------:R-:W-:-:S04]  /*0340*/  IMAD R15, R10, R7, RZ ;  /* 0x000000070a0f7224 */ /* 0x000fc800078e02ff */
[----:B------:R-:W-:-:S04]  /*0350*/  IMAD.HI.U32 R15, R3, R15, R2 ;  /* 0x0000000f030f7227 */ /* 0x000fc800078e0002 */
[----:B------:R-:W-:Y:S02]  /*0360*/  HFMA2 R3, -RZ, RZ, 0, 0 ;  /* 0x00000000ff037431 */ /* 0x000fe400000001ff */
[----:B------:R-:W-:Y:S02]  /*0370*/  IMAD.MOV.U32 R2, RZ, RZ, RZ ;  /* 0x000000ffff027224 */ /* 0x000fe400078e00ff */
        /* <DEDUP_REMOVED lines=10> */
[----:B------:R-:W2:Y:S04]  /*0420*/  LDG.E.U16 R5, desc[UR6][R10.64] ;  /* 0x000000060a057981 */ /* 0x000ea8000c1e1500 */
[----:B------:R-:W3:Y:S01]  /*0430*/  LDG.E.U16 R3, desc[UR6][R10.64+0x2] ;  /* 0x000002060a037981 */ /* 0x000ee2000c1e1500 */
[----:B0-----:R-:W-:-:S05]  /*0440*/  @P1 IADD3 R12, P3, PT, R13, R18, RZ ;  /* 0x000000120d0c1210 */ /* 0x001fca0007f7e0ff */
[----:B------:R-:W-:-:S05]  /*0450*/  @P1 IMAD.X R13, R14, 0x1, R19, P3 ;  /* 0x000000010e0d1824 */ /* 0x000fca00018e0613 */
[----:B------:R-:W4:Y:S04]  /*0460*/  @P1 LDG.E.U16 R14, desc[UR6][R12.64] ;  /* 0x000000060c0e1981 */ /* 0x000f28000c1e1500 */
[----:B------:R-:W5:Y:S01]  /*0470*/  @P1 LDG.E.U16 R9, desc[UR6][R12.64+0x2] ;  /* 0x000002060c091981 */ /* 0x000f62000c1e1500 */
[----:B--2---:R-:W-:Y:S01]  /*0480*/  SHF.L.U32 R5, R5, 0x10, RZ ;  /* 0x0000001005057819 */ /* 0x004fe200000006ff */
[----:B---3--:R-:W-:Y:S01]  /*0490*/  IMAD.U32 R3, R3, 0x10000, RZ ;  /* 0x0001000003037824 */ /* 0x008fe200078e00ff */
[----:B----4-:R-:W-:Y:S01]  /*04a0*/  @P1 SHF.L.U32 R0, R14, 0x10, RZ ;  /* 0x000000100e001819 */ /* 0x010fe200000006ff */
[----:B-----5:R-:W-:-:S07]  /*04b0*/  @P1 IMAD.U32 R2, R9, 0x10000, RZ ;  /* 0x0001000009021824 */ /* 0x020fce00078e00ff */
.L_x_2482:
[----:B------:R-:W-:Y:S05]  /*04c0*/  BSYNC.RECONVERGENT B0 ;  /* 0x0000000000007941 */ /* 0x000fea0003800200 */
.L_x_2481:
[----:B------:R-:W-:Y:S01]  /*04d0*/  IMAD.HI.U32 R15, R15, R4, RZ ;  /* 0x000000040f0f7227 */ /* 0x000fe200078e00ff */
[----:B------:R-:W0:Y:S01]  /*04e0*/  S2UR UR4, SR_CTAID.Y ;  /* 0x00000000000479c3 */ /* 0x000e220000002600 */
[----:B------:R-:W-:Y:S02]  /*04f0*/  FSETP.GTU.FTZ.AND P2, PT, R22, RZ, PT ;  /* 0x000000ff1600720b */ /* 0x000fe40003f5c000 */
[----:B------:R-:W-:Y:S02]  /*0500*/  CS2R R24, SRZ ;  /* 0x0000000000187805 */ /* 0x000fe4000001ff00 */
[----:B------:R-:W-:Y:S02]  /*0510*/  MOV R12, RZ ;  /* 0x000000ff000c7202 */ /* 0x000fe40000000f00 */
[----:B------:R-:W-:Y:S01]  /*0520*/  IADD3 R10, PT, PT, -R15, RZ, RZ ;  /* 0x000000ff0f0a7210 */ /* 0x000fe20007ffe1ff */
[----:B------:R-:W1:Y:S04]  /*0530*/  LDC.64 R18, c[0x0][0x400] ;  /* 0x00010000ff127b82 */ /* 0x000e680000000a00 */
        /* <DEDUP_REMOVED lines=9> */
[----:B------:R-:W-:Y:S01]  /*05d0*/  LEA.HI.X.SX32 R10, R6, R17, 0x1, P1 ;  /* 0x00000011060a7211 */ /* 0x000fe200008f0eff */
[----:B------:R-:W-:Y:S01]  /*05e0*/  HFMA2 R6, -RZ, RZ, 1.875, 0 ;  /* 0x3f800000ff067431 */ /* 0x000fe200000001ff */
[----:B-1----:R-:W-:Y:S02]  /*05f0*/  ISETP.LT.U32.AND P1, PT, R9, R18, PT ;  /* 0x000000120900720c */ /* 0x002fe40003f21070 */
[----:B------:R-:W-:Y:S01]  /*0600*/  ISETP.NE.U32.AND P4, PT, R7, RZ, PT ;  /* 0x000000ff0700720c */ /* 0x000fe20003f85070 */
[----:B--2---:R-:W-:Y:S01]  /*0610*/  @P2 FADD.FTZ R11, R22, R11 ;  /* 0x0000000b160b2221 */ /* 0x004fe20000010000 */
[----:B------:R-:W-:Y:S01]  /*0620*/  ISETP.LT.AND.EX P1, PT, R10, R19, PT, P1 ;  /* 0x000000130a00720c */ /* 0x000fe20003f21310 */
[----:B------:R-:W-:-:S02]  /*0630*/  IMAD.MOV.U32 R10, RZ, RZ, RZ ;  /* 0x000000ffff0a7224 */ /* 0x000fc400078e00ff */
[----:B------:R0:W1:Y:S01]  /*0640*/  @P2 MUFU.RSQ R6, R11 ;  /* 0x0000000b00062308 */ /* 0x0000620000001400 */
[----:B------:R-:W-:Y:S02]  /*0650*/  SEL R18, R9, R18, P1 ;  /* 0x0000001209127207 */ /* 0x000fe40000800000 */
[----:B------:R-:W-:Y:S02]  /*0660*/  @P3 IADD3 R15, PT, PT, R15, 0x1, RZ ;  /* 0x000000010f0f3810 */ /* 0x000fe40007ffe0ff */
[----:B------:R-:W-:Y:S02]  /*0670*/  ISETP.GT.AND P1, PT, R18, R29, PT ;  /* 0x0000001d1200720c */ /* 0x000fe40003f24270 */
[----:B------:R-:W-:Y:S02]  /*0680*/  SEL R7, R8, R15, !P4 ;  /* 0x0000000f08077207 */ /* 0x000fe40006000000 */
        /* <DEDUP_REMOVED lines=10> */
[----:B------:R-:W-:Y:S01]  /*0730*/  HFMA2 R10, -RZ, RZ, 0, 0 ;  /* 0x00000000ff0a7431 */ /* 0x000fe200000001ff */
[----:B------:R-:W-:Y:S02]  /*0740*/  CS2R R24, SRZ ;  /* 0x0000000000187805 */ /* 0x000fe4000001ff00 */
[----:B------:R-:W-:Y:S02]  /*0750*/  CS2R R8, SRZ ;  /* 0x0000000000087805 */ /* 0x000fe4000001ff00 */
[----:B------:R-:W-:Y:S01]  /*0760*/  ISETP.GT.U32.AND P1, PT, R0, -0x4, PT ;  /* 0xfffffffc0000780c */ /* 0x000fe20003f24070 */
[----:B------:R-:W-:Y:S01]  /*0770*/  IMAD.MOV.U32 R12, RZ, RZ, RZ ;  /* 0x000000ffff0c7224 */ /* 0x000fe200078e00ff */
[----:B------:R-:W-:-:S11]  /*0780*/  LOP3.LUT R17, R11, 0x3, RZ, 0xc0, !PT ;  /* 0x000000030b117812 */ /* 0x000fd600078ec0ff */
[----:B------:R-:W-:Y:S05]  /*0790*/  @P1 BRA `(.L_x_2485) ;  /* 0x0000000800e41947 */ /* 0x000fea0003800000 */
[----:B------:R-:W-:Y:S01]  /*07a0*/  LOP3.LUT R2, R11, 0xfffffffc, RZ, 0xc0, !PT ;  /* 0xfffffffc0b027812 */ /* 0x000fe200078ec0ff */
[----:B------:R-:W-:Y:S01]  /*07b0*/  VIADD R0, R29, 0x1 ;  /* 0x000000011d007836 */ /* 0x000fe20000000000 */
[----:B------:R-:W-:-:S03]  /*07c0*/  MOV R25, RZ ;  /* 0x000000ff00197202 */ /* 0x000fc60000000f00 */
[----:B------:R-:W-:-:S07]  /*07d0*/  IMAD.MOV R2, RZ, RZ, -R2 ;  /* 0x000000ffff027224 */ /* 0x000fce00078e0a02 */
.L_x_2486:
        /* <DEDUP_REMOVED lines=18> */
[----:B------:R0:W3:Y:S01]  /*0900*/  @!P0 LDG.E R27, desc[UR6][R22.64] ;  /* 0x00000006161b8981 */ /* 0x0000e2000c1e1900 */
[----:B------:R-:W-:Y:S02]  /*0910*/  PRMT R28, RZ, 0x7610, R28 ;  /* 0x00007610ff1c7816 */ /* 0x000fe4000000001c */
[----:B------:R-:W-:Y:S02]  /*0920*/  PRMT R29, RZ, 0x7610, R29 ;  /* 0x00007610ff1d7816 */ /* 0x000fe4000000001d */
[----:B0-----:R-:W-:Y:S02]  /*0930*/  @!P0 SHF.R.S32.HI R23, RZ, 0x1f, R0 ;  /* 0x0000001fff178819 */ /* 0x001fe40000011400 */
[----:B--2---:R-:W-:-:S05]  /*0940*/  @!P0 PRMT R28, R26, 0x7610, R28 ;  /* 0x000076101a1c8816 */ /* 0x004fca000000001c */
[----:B------:R-:W-:Y:S01]  /*0950*/  IMAD.U32 R31, R28, 0x10000, RZ ;  /* 0x000100001c1f7824 */ /* 0x000fe200078e00ff */
[----:B---3--:R-:W-:-:S03]  /*0960*/  @!P0 PRMT R29, R27, 0x7610, R29 ;  /* 0x000076101b1d8816 */ /* 0x008fc6000000001d */
[----:B------:R-:W-:Y:S01]  /*0970*/  FADD.FTZ R31, -R16, R31 ;  /* 0x0000001f101f7221 */ /* 0x000fe20000010100 */
[----:B------:R-:W-:-:S03]  /*0980*/  SHF.L.U32 R29, R29, 0x10, RZ ;  /* 0x000000101d1d7819 */ /* 0x000fc600000006ff */
[----:B------:R-:W-:Y:S02]  /*0990*/  FMUL.FTZ R18, R31, R6 ;  /* 0x000000061f127220 */ /* 0x000fe40000410000 */
[C---:B------:R-:W-:Y:S02]  /*09a0*/  FMUL.FTZ R30, R29.reuse, R5 ;  /* 0x000000051d1e7220 */ /* 0x040fe40000410000 */
[C---:B------:R-:W-:Y:S01]  /*09b0*/  FFMA.FTZ R28, R29.reuse, R18, R12 ;  /* 0x000000121d1c7223 */ /* 0x040fe2000001000c */
[----:B------:R-:W-:Y:S02]  /*09c0*/  @!P0 IMAD.MOV.U32 R12, RZ, RZ, R14 ;  /* 0x000000ffff0c8224 */ /* 0x000fe400078e000e */
[----:B------:R-:W-:Y:S01]  /*09d0*/  FADD.FTZ R24, R29, R24 ;  /* 0x000000181d187221 */ /* 0x000fe20000010000 */
[----:B------:R-:W-:Y:S01]  /*09e0*/  FFMA.FTZ R9, R18, R30, R9 ;  /* 0x0000001e12097223 */ /* 0x000fe20000010009 */
[----:B------:R-:W-:Y:S01]  /*09f0*/  PRMT R26, RZ, 0x7610, R26 ;  /* 0x00007610ff1a7816 */ /* 0x000fe2000000001a */
[----:B------:R-:W0:Y:S01]  /*0a00*/  @!P0 LDC.64 R18, c[0x0][0x3f8] ;  /* 0x0000fe00ff128b82 */ /* 0x000e220000000a00 */
[----:B------:R-:W-:Y:S01]  /*0a10*/  PRMT R27, RZ, 0x7610, R27 ;  /* 0x00007610ff1b7816 */ /* 0x000fe2000000001b */
[----:B------:R-:W-:Y:S01]  /*0a20*/  FADD.FTZ R25, R30, R25 ;  /* 0x000000191e197221 */ /* 0x000fe20000010000 */
[----:B0-----:R-:W-:-:S04]  /*0a30*/  @!P0 IMAD R23, R23, R18, RZ ;  /* 0x0000001217178224 */ /* 0x001fc800078e02ff */
[C---:B------:R-:W-:Y:S02]  /*0a40*/  @!P0 IMAD R23, R0.reuse, R19, R23 ;  /* 0x0000001300178224 */ /* 0x040fe400078e0217 */
[----:B------:R-:W-:-:S04]  /*0a50*/  @!P0 IMAD.WIDE.U32 R18, R0, R18, R12 ;  /* 0x0000001200128225 */ /* 0x000fc800078e000c */
[C---:B------:R-:W-:Y:S01]  /*0a60*/  @!P0 IMAD.SHL.U32 R29, R18.reuse, 0x2, RZ ;  /* 0x00000002121d8824 */ /* 0x040fe200078e00ff */
[----:B------:R-:W-:Y:S02]  /*0a70*/  @!P0 IADD3 R19, PT, PT, R19, R23, RZ ;  /* 0x0000001713138210 */ /* 0x000fe40007ffe0ff */
[----:B------:R-:W0:Y:S02]  /*0a80*/  @!P0 LDC.64 R22, c[0x0][0x398] ;  /* 0x0000e600ff168b82 */ /* 0x000e240000000a00 */
[----:B------:R-:W-:-:S06]  /*0a90*/  @!P0 SHF.L.U64.HI R12, R18, 0x1, R19 ;  /* 0x00000001120c8819 */ /* 0x000fcc0000010213 */
[----:B------:R-:W1:Y:S02]  /*0aa0*/  @!P0 LDC.64 R18, c[0x0][0x3a0] ;  /* 0x0000e800ff128b82 */ /* 0x000e640000000a00 */
[----:B-1----:R-:W-:-:S04]  /*0ab0*/  @!P0 IADD3 R18, P1, PT, R29, R18, RZ ;  /* 0x000000121d128210 */ /* 0x002fc80007f3e0ff */
[----:B------:R-:W-:-:S05]  /*0ac0*/  @!P0 IADD3.X R19, PT, PT, R12, R19, RZ, P1, !PT ;  /* 0x000000130c138210 */ /* 0x000fca0000ffe4ff */
[----:B------:R1:W2:Y:S01]  /*0ad0*/  @!P0 LDG.E R18, desc[UR6][R18.64] ;  /* 0x0000000612128981 */ /* 0x0002a2000c1e1900 */
[----:B0-----:R-:W-:-:S05]  /*0ae0*/  @!P0 IADD3 R22, P1, PT, R29, R22, RZ ;  /* 0x000000161d168210 */ /* 0x001fca0007f3e0ff */
[----:B------:R-:W-:-:S05]  /*0af0*/  @!P0 IMAD.X R23, R12, 0x1, R23, P1 ;  /* 0x000000010c178824 */ /* 0x000fca00008e0617 */
[----:B------:R-:W3:Y:S01]  /*0b00*/  @!P0 LDG.E R22, desc[UR6][R22.64] ;  /* 0x0000000616168981 */ /* 0x000ee2000c1e1900 */
[----:B------:R-:W-:Y:S02]  /*0b10*/  PRMT R29, RZ, 0x7610, R29 ;  /* 0x00007610ff1d7816 */ /* 0x000fe4000000001d */
[----:B------:R-:W-:Y:S02]  /*0b20*/  @!P0 PRMT R27, R27, 0x7632, R27 ;  /* 0x000076321b1b8816 */ /* 0x000fe4000000001b */
[----:B-1----:R-:W-:Y:S02]  /*0b30*/  PRMT R19, RZ, 0x7610, R19 ;  /* 0x00007610ff137816 */ /* 0x002fe40000000013 */
[----:B------:R-:W-:Y:S01]  /*0b40*/  PRMT R12, RZ, 0x7610, R12 ;  /* 0x00007610ff0c7816 */ /* 0x000fe2000000000c */
[----:B------:R-:W-:Y:S01]  /*0b50*/  IMAD.U32 R27, R27, 0x10000, RZ ;  /* 0x000100001b1b7824 */ /* 0x000fe200078e00ff */
[C---:B--2---:R-:W-:Y:S02]  /*0b60*/  @!P0 PRMT R29, R18.reuse, 0x7610, R29 ;  /* 0x00007610121d8816 */ /* 0x044fe4000000001d */
[----:B------:R-:W-:-:S02]  /*0b70*/  @!P0 PRMT R26, R18, 0x7632, R26 ;  /* 0x00007632121a8816 */ /* 0x000fc4000000001a */
[----:B------:R-:W-:Y:S02]  /*0b80*/  PRMT R18, RZ, 0x7610, R18 ;  /* 0x00007610ff127816 */ /* 0x000fe40000000012 */
[----:B------:R-:W-:Y:S02]  /*0b90*/  SHF.L.U32 R29, R29, 0x10, RZ ;  /* 0x000000101d1d7819 */ /* 0x000fe400000006ff */
[----:B------:R-:W-:Y:S02]  /*0ba0*/  @!P0 PRMT R18, R26, 0x7632, R18 ;  /* 0x000076321a128816 */ /* 0x000fe40000000012 */
[----:B---3--:R-:W-:Y:S01]  /*0bb0*/  @!P0 PRMT R19, R22, 0x7610, R19 ;  /* 0x0000761016138816 */ /* 0x008fe20000000013 */
[----:B------:R-:W-:Y:S01]  /*0bc0*/  FADD.FTZ R29, -R16, R29 ;  /* 0x0000001d101d7221 */ /* 0x000fe20000010100 */
[----:B------:R-:W-:Y:S01]  /*0bd0*/  SHF.L.U32 R23, R18, 0x10, RZ ;  /* 0x0000001012177819 */ /* 0x000fe200000006ff */
[C---:B------:R-:W-:Y:S01]  /*0be0*/  FADD.FTZ R18, R27.reuse, R8 ;  /* 0x000000081b127221 */ /* 0x040fe20000010000 */
[----:B------:R-:W-:Y:S01]  /*0bf0*/  @!P0 PRMT R12, R22, 0x7632, R12 ;  /* 0x00007632160c8816 */ /* 0x000fe2000000000c */
[----:B------:R-:W-:Y:S01]  /*0c00*/  FMUL.FTZ R8, R27, R3 ;  /* 0x000000031b087220 */ /* 0x000fe20000410000 */
[----:B------:R-:W-:-:S02]  /*0c10*/  IMAD.U32 R19, R19, 0x10000, RZ ;  /* 0x0001000013137824 */ /* 0x000fc400078e00ff */
[----:B------:R-:W-:Y:S01]  /*0c20*/  FADD.FTZ R23, -R16, R23 ;  /* 0x0000001710177221 */ /* 0x000fe20000010100 */
[-C--:B------:R-:W-:Y:S01]  /*0c30*/  FMUL.FTZ R29, R29, R6.reuse ;  /* 0x000000061d1d7220 */ /* 0x080fe20000410000 */
[----:B------:R-:W-:Y:S01]  /*0c40*/  FADD.FTZ R25, R8, R25 ;  /* 0x0000001908197221 */ /* 0x000fe20000010000 */
[----:B------:R-:W-:Y:S01]  /*0c50*/  FADD.FTZ R24, R24, R19 ;  /* 0x0000001318187221 */ /* 0x000fe20000010000 */
[----:B------:R-:W-:Y:S01]  /*0c60*/  FMUL.FTZ R22, R23, R6 ;  /* 0x0000000617167220 */ /* 0x000fe20000410000 */
[----:B------:R-:W-:Y:S01]  /*0c70*/  FFMA.FTZ R28, R19, R29, R28 ;  /* 0x0000001d131c7223 */ /* 0x000fe2000001001c */
[----:B------:R-:W-:Y:S02]  /*0c80*/  IMAD.U32 R12, R12, 0x10000, RZ ;  /* 0x000100000c0c7824 */ /* 0x000fe400078e00ff */
[----:B------:R-:W-:Y:S01]  /*0c90*/  FFMA.FTZ R23, R27, R22, R10 ;  /* 0x000000161b177223 */ /* 0x000fe2000001000a */
[----:B------:R-:W-:Y:S01]  /*0ca0*/  FFMA.FTZ R10, R22, R8, R9 ;  /* 0x00000008160a7223 */ /* 0x000fe20000010009 */
[----:B------:R-:W-:Y:S01]  /*0cb0*/  SHF.L.U32 R9, R26, 0x10, RZ ;  /* 0x000000101a097819 */ /* 0x000fe200000006ff */
[----:B------:R-:W-:-:S04]  /*0cc0*/  FMUL.FTZ R22, R19, R5 ;  /* 0x0000000513167220 */ /* 0x000fc80000410000 */
[----:B------:R-:W-:Y:S01]  /*0cd0*/  FADD.FTZ R19, -R16, R9 ;  /* 0x0000000910137221 */ /* 0x000fe20000010100 */
[----:B------:R-:W-:Y:S01]  /*0ce0*/  FFMA.FTZ R26, R29, R22, R10 ;  /* 0x000000161d1a7223 */ /* 0x000fe2000001000a */
[----:B------:R-:W0:Y:S01]  /*0cf0*/  @!P0 LDC.64 R8, c[0x0][0x3f8] ;  /* 0x0000fe00ff088b82 */ /* 0x000e220000000a00 */
[----:B------:R-:W-:Y:S01]  /*0d00*/  FADD.FTZ R10, R18, R12 ;  /* 0x0000000c120a7221 */ /* 0x000fe20000010000 */
[----:B------:R-:W-:Y:S01]  /*0d10*/  FMUL.FTZ R19, R19, R6 ;  /* 0x0000000613137220 */ /* 0x000fe20000410000 */
[----:B------:R-:W-:-:S03]  /*0d20*/  FADD.FTZ R27, R25, R22 ;  /* 0x00000016191b7221 */ /* 0x000fc60000010000 */
[C---:B------:R-:W-:Y:S01]  /*0d30*/  FFMA.FTZ R23, R12.reuse, R19, R23 ;  /* 0x000000130c177223 */ /* 0x040fe20000010017 */
[----:B------:R-:W-:-:S04]  /*0d40*/  FMUL.FTZ R12, R12, R3 ;  /* 0x000000030c0c7220 */ /* 0x000fc80000410000 */
[----:B------:R-:W-:Y:S01]  /*0d50*/  FFMA.FTZ R25, R19, R12, R26 ;  /* 0x0000000c13197223 */ /* 0x000fe2000001001a */
[----:B------:R-:W-:Y:S01]  /*0d60*/  @!P0 IADD3 R19, PT, PT, R0, 0x1, RZ ;  /* 0x0000000100138810 */ /* 0x000fe20007ffe0ff */
[----:B------:R-:W-:Y:S01]  /*0d70*/  FADD.FTZ R22, R12, R27 ;  /* 0x0000001b0c167221 */ /* 0x000fe20000010000 */
[----:B------:R-:W-:Y:S02]  /*0d80*/  @!P0 IMAD.MOV.U32 R12, RZ, RZ, R14 ;  /* 0x000000ffff0c8224 */ /* 0x000fe400078e000e */
[----:B------:R-:W-:-:S05]  /*0d90*/  @!P0 SHF.R.S32.HI R29, RZ, 0x1f, R19 ;  /* 0x0000001fff1d8819 */ /* 0x000fca0000011413 */
        /* <DEDUP_REMOVED lines=20> */
[----:B------:R-:W-:Y:S02]  /*0ee0*/  SHF.L.U32 R9, R12, 0x10, RZ ;  /* 0x000000100c097819 */ /* 0x000fe400000006ff */
[----:B------:R-:W-:Y:S01]  /*0ef0*/  PRMT R12, RZ, 0x7610, R12 ;  /* 0x00007610ff0c7816 */ /* 0x000fe2000000000c */
[----:B------:R-:W-:Y:S01]  /*0f00*/  FADD.FTZ R29, -R16, R29 ;  /* 0x0000001d101d7221 */ /* 0x000fe20000010100 */
[----:B---3--:R-:W-:Y:S01]  /*0f10*/  @!P0 PRMT R27, R18, 0x7610, R27 ;  /* 0x00007610121b8816 */ /* 0x008fe2000000001b */
[----:B------:R-:W-:Y:S01]  /*0f20*/  FADD.FTZ R19, -R16, R9 ;  /* 0x0000000910137221 */ /* 0x000fe20000010100 */
[----:B------:R-:W-:Y:S01]  /*0f30*/  @!P0 PRMT R12, R18, 0x7632, R12 ;  /* 0x00007632120c8816 */ /* 0x000fe2000000000c */
[-C--:B------:R-:W-:Y:S02]  /*0f40*/  FMUL.FTZ R8, R29, R6.reuse ;  /* 0x000000061d087220 */ /* 0x080fe40000410000 */
[----:B------:R-:W-:Y:S02]  /*0f50*/  IMAD.U32 R27, R27, 0x10000, RZ ;  /* 0x000100001b1b7824 */ /* 0x000fe400078e00ff */
[----:B------:R-:W-:Y:S01]  /*0f60*/  FMUL.FTZ R19, R19, R6 ;  /* 0x0000000613137220 */ /* 0x000fe20000410000 */
[----:B------:R-:W-:-:S02]  /*0f70*/  IMAD.U32 R12, R12, 0x10000, RZ ;  /* 0x000100000c0c7824 */ /* 0x000fc400078e00ff */
[----:B------:R-:W-:Y:S01]  /*0f80*/  FADD.FTZ R24, R24, R27 ;  /* 0x0000001b18187221 */ /* 0x000fe20000010000 */
[C---:B------:R-:W-:Y:S01]  /*0f90*/  FFMA.FTZ R28, R27.reuse, R8, R28 ;  /* 0x000000081b1c7223 */ /* 0x040fe2000001001c */
[----:B------:R-:W-:Y:S01]  /*0fa0*/  FMUL.FTZ R27, R27, R5 ;  /* 0x000000051b1b7220 */ /* 0x000fe20000410000 */
[----:B------:R-:W-:Y:S01]  /*0fb0*/  FADD.FTZ R10, R10, R12 ;  /* 0x0000000c0a0a7221 */ /* 0x000fe20000010000 */
[C---:B------:R-:W-:Y:S01]  /*0fc0*/  FFMA.FTZ R23, R12.reuse, R19, R23 ;  /* 0x000000130c177223 */ /* 0x040fe20000010017 */
[----:B------:R-:W-:Y:S01]  /*0fd0*/  FMUL.FTZ R12, R12, R3 ;  /* 0x000000030c0c7220 */ /* 0x000fe20000410000 */
[----:B------:R-:W-:Y:S01]  /*0fe0*/  FFMA.FTZ R18, R8, R27, R25 ;  /* 0x0000001b08127223 */ /* 0x000fe20000010019 */
[----:B------:R-:W-:Y:S01]  /*0ff0*/  FADD.FTZ R25, R22, R27 ;  /* 0x0000001b16197221 */ /* 0x000fe20000010000 */
[----:B------:R-:W0:Y:S02]  /*1000*/  @!P0 LDC.64 R8, c[0x0][0x3f8] ;  /* 0x0000fe00ff088b82 */ /* 0x000e240000000a00 */
[----:B------:R-:W-:Y:S01]  /*1010*/  FFMA.FTZ R22, R19, R12, R18 ;  /* 0x0000000c13167223 */ /* 0x000fe20000010012 */
[----:B------:R-:W-:Y:S01]  /*1020*/  @!P0 IADD3 R19, PT, PT, R0, 0x2, RZ ;  /* 0x0000000200138810 */ /* 0x000fe20007ffe0ff */
[----:B------:R-:W-:Y:S01]  /*1030*/  FADD.FTZ R25, R12, R25 ;  /* 0x000000190c197221 */ /* 0x000fe20000010000 */
[----:B------:R-:W-:-:S02]  /*1040*/  @!P0 IMAD.MOV.U32 R12, RZ, RZ, R14 ;  /* 0x000000ffff0c8224 */ /* 0x000fc400078e000e */
        /* <DEDUP_REMOVED lines=28> */
[----:B------:R-:W-:Y:S02]  /*1210*/  FMUL.FTZ R27, R27, R6 ;  /* 0x000000061b1b7220 */ /* 0x000fe40000410000 */
[----:B------:R-:W-:Y:S01]  /*1220*/  IMAD.U32 R9, R12, 0x10000, RZ ;  /* 0x000100000c097824 */ /* 0x000fe200078e00ff */
[----:B------:R-:W-:-:S03]  /*1230*/  SHF.L.U32 R18, R8, 0x10, RZ ;  /* 0x0000001008127819 */ /* 0x000fc600000006ff */
[C---:B------:R-:W-:Y:S01]  /*1240*/  FFMA.FTZ R12, R9.reuse, R27, R28 ;  /* 0x0000001b090c7223 */ /* 0x040fe2000001001c */
[----:B------:R-:W-:Y:S01]  /*1250*/  FADD.FTZ R24, R24, R9 ;  /* 0x0000000918187221 */ /* 0x000fe20000010000 */
[----:B------:R-:W-:Y:S01]  /*1260*/  FMUL.FTZ R28, R9, R5 ;  /* 0x00000005091c7220 */ /* 0x000fe20000410000 */
[----:B------:R-:W-:Y:S01]  /*1270*/  SHF.L.U32 R9, R26, 0x10, RZ ;  /* 0x000000101a097819 */ /* 0x000fe200000006ff */
[----:B------:R-:W-:Y:S02]  /*1280*/  FADD.FTZ R8, R10, R18 ;  /* 0x000000120a087221 */ /* 0x000fe40000010000 */
[----:B------:R-:W-:Y:S01]  /*1290*/  FFMA.FTZ R26, R27, R28, R22 ;  /* 0x0000001c1b1a7223 */ /* 0x000fe20000010016 */
[----:B------:R-:W-:Y:S01]  /*12a0*/  FADD.FTZ R25, R25, R28 ;  /* 0x0000001c19197221 */ /* 0x000fe20000010000 */
[----:B------:R-:W-:Y:S01]  /*12b0*/  FADD.FTZ R9, -R16, R9 ;  /* 0x0000000910097221 */ /* 0x000fe20000010100 */
[----:B------:R-:W-:-:S03]  /*12c0*/  FMUL.FTZ R22, R18, R3 ;  /* 0x0000000312167220 */ /* 0x000fc60000410000 */
[----:B------:R-:W-:Y:S01]  /*12d0*/  FMUL.FTZ R9, R9, R6 ;  /* 0x0000000609097220 */ /* 0x000fe20000410000 */
[----:B------:R-:W-:-:S03]  /*12e0*/  FADD.FTZ R25, R22, R25 ;  /* 0x0000001916197221 */ /* 0x000fc60000010000 */
[----:B------:R-:W-:Y:S01]  /*12f0*/  FFMA.FTZ R10, R18, R9, R23 ;  /* 0x00000009120a7223 */ /* 0x000fe20000010017 */
[----:B------:R-:W-:Y:S01]  /*1300*/  FFMA.FTZ R9, R9, R22, R26 ;  /* 0x0000001609097223 */ /* 0x000fe2000001001a */
[----:B------:R-:W-:Y:S06]  /*1310*/  @P1 BRA `(.L_x_2486) ;  /* 0xfffffff400301947 */ /* 0x000fec000383ffff */
[----:B------:R-:W-:-:S07]  /*1320*/  IADD3 R29, PT, PT, R0, -0x1, RZ ;  /* 0xffffffff001d7810 */ /* 0x000fce0007ffe0ff */
.L_x_2485:
        /* <DEDUP_REMOVED lines=14> */
[----:B------:R-:W1:Y:S01]  /*1410*/  @!P0 LDC.64 R22, c[0x0][0x398] ;  /* 0x0000e600ff168b82 */ /* 0x000e620000000a00 */
[----:B------:R-:W-:-:S04]  /*1420*/  @!P0 IMAD.WIDE.U32 R26, R29, UR10, R26 ;  /* 0x0000000a1d1a8c25 */ /* 0x000fc8000f8e001a */
[----:B------:R-:W-:Y:S01]  /*1430*/  @!P0 IMAD R17, R29, UR11, R0 ;  /* 0x0000000b1d118c24 */ /* 0x000fe2000f8e0200 */
[----:B------:R-:W-:-:S03]  /*1440*/  @!P0 SHF.L.U32 R11, R26, 0x1, RZ ;  /* 0x000000011a0b8819 */ /* 0x000fc600000006ff */
[----:B------:R-:W-:-:S05]  /*1450*/  @!P0 IMAD.IADD R17, R27, 0x1, R17 ;  /* 0x000000011b118824 */ /* 0x000fca00078e0211 */
[----:B------:R-:W-:Y:S02]  /*1460*/  @!P0 SHF.L.U64.HI R26, R26, 0x1, R17 ;  /* 0x000000011a1a8819 */ /* 0x000fe40000010211 */
[----:B0-----:R-:W-:-:S05]  /*1470*/  @!P0 IADD3 R18, P2, PT, R11, R18, RZ ;  /* 0x000000120b128210 */ /* 0x001fca0007f5e0ff */
[----:B------:R-:W-:Y:S01]  /*1480*/  @!P0 IMAD.X R19, R26, 0x1, R19, P2 ;  /* 0x000000011a138824 */ /* 0x000fe200010e0613 */
[----:B-1----:R-:W-:-:S04]  /*1490*/  @!P0 IADD3 R22, P3, PT, R11, R22, RZ ;  /* 0x000000160b168210 */ /* 0x002fc80007f7e0ff */
[----:B------:R0:W2:Y:S01]  /*14a0*/  @!P0 LDG.E R18, desc[UR6][R18.64] ;  /* 0x0000000612128981 */ /* 0x0000a2000c1e1900 */
[----:B------:R-:W-:-:S05]  /*14b0*/  @!P0 IADD3.X R23, PT, PT, R26, R23, RZ, P3, !PT ;  /* 0x000000171a178210 */ /* 0x000fca0001ffe4ff */
[----:B------:R-:W3:Y:S01]  /*14c0*/  @!P0 LDG.E R22, desc[UR6][R22.64] ;  /* 0x0000000616168981 */ /* 0x000ee2000c1e1900 */
[----:B------:R-:W-:Y:S01]  /*14d0*/  @!P0 VIADD R26, R29, 0x1 ;  /* 0x000000011d1a8836 */ /* 0x000fe20000000000 */
[----:B------:R-:W-:Y:S02]  /*14e0*/  PRMT R27, RZ, 0x7610, R27 ;  /* 0x00007610ff1b7816 */ /* 0x000fe4000000001b */
[----:B------:R-:W-:Y:S02]  /*14f0*/  PRMT R0, RZ, 0x7610, R0 ;  /* 0x00007610ff007816 */ /* 0x000fe40000000000 */
[----:B------:R-:W-:Y:S01]  /*1500*/  @!P0 SHF.R.S32.HI R11, RZ, 0x1f, R26 ;  /* 0x0000001fff0b8819 */ /* 0x000fe2000001141a */
[----:B0-----:R-:W-:Y:S01]  /*1510*/  @!P0 IMAD.MOV.U32 R19, RZ, RZ, R13 ;  /* 0x000000ffff138224 */ /* 0x001fe200078e000d */
[----:B------:R-:W-:-:S03]  /*1520*/  PRMT R17, RZ, 0x7610, R17 ;  /* 0x00007610ff117816 */ /* 0x000fc60000000011 */
[----:B------:R-:W-:-:S04]  /*1530*/  @!P0 IMAD R11, R11, UR10, RZ ;  /* 0x0000000a0b0b8c24 */ /* 0x000fc8000f8e02ff */
[----:B------:R-:W-:Y:S01]  /*1540*/  @!P0 IMAD R11, R26, UR11, R11 ;  /* 0x0000000b1a0b8c24 */ /* 0x000fe2000f8e020b */
[----:B------:R-:W-:Y:S02]  /*1550*/  PRMT R2, RZ, 0x7610, R2 ;  /* 0x00007610ff027816 */ /* 0x000fe40000000002 */
[C---:B--2---:R-:W-:Y:S02]  /*1560*/  @!P0 PRMT R27, R18.reuse, 0x7610, R27 ;  /* 0x00007610121b8816 */ /* 0x044fe4000000001b */
[----:B------:R-:W-:Y:S02]  /*1570*/  @!P0 PRMT R0, R18, 0x7632, R0 ;  /* 0x0000763212008816 */ /* 0x000fe40000000000 */
[----:B------:R-:W-:Y:S02]  /*1580*/  @!P0 MOV R18, R14 ;  /* 0x0000000e00128202 */ /* 0x000fe40000000f00 */
[----:B------:R-:W-:-:S03]  /*1590*/  SHF.L.U32 R27, R27, 0x10, RZ ;  /* 0x000000101b1b7819 */ /* 0x000fc600000006ff */
[----:B------:R-:W-:Y:S01]  /*15a0*/  @!P0 IMAD.WIDE.U32 R18, R26, UR10, R18 ;  /* 0x0000000a1a128c25 */ /* 0x000fe2000f8e0012 */
[----:B---3--:R-:W-:-:S03]  /*15b0*/  @!P0 PRMT R17, R22, 0x7610, R17 ;  /* 0x0000761016118816 */ /* 0x008fc60000000011 */
[----:B------:R-:W-:Y:S01]  /*15c0*/  FADD.FTZ R27, -R16, R27 ;  /* 0x0000001b101b7221 */ /* 0x000fe20000010100 */
[----:B------:R-:W-:Y:S01]  /*15d0*/  @!P0 IADD3 R11, PT, PT, R19, R11, RZ ;  /* 0x0000000b130b8210 */ /* 0x000fe20007ffe0ff */
[----:B------:R-:W-:Y:S01]  /*15e0*/  IMAD.U32 R17, R17, 0x10000, RZ ;  /* 0x0001000011117824 */ /* 0x000fe200078e00ff */
[----:B------:R-:W-:Y:S01]  /*15f0*/  @!P0 PRMT R2, R22, 0x7632, R2 ;  /* 0x0000763216028816 */ /* 0x000fe20000000002 */
[----:B------:R-:W-:Y:S01]  /*1600*/  FMUL.FTZ R22, R27, R6 ;  /* 0x000000061b167220 */ /* 0x000fe20000410000 */
[C---:B------:R-:W-:Y:S01]  /*1610*/  @!P0 SHF.L.U64.HI R26, R18.reuse, 0x1, R11 ;  /* 0x00000001121a8819 */ /* 0x040fe2000001020b */
[----:B------:R-:W-:Y:S02]  /*1620*/  @!P0 IMAD.SHL.U32 R11, R18, 0x2, RZ ;  /* 0x00000002120b8824 */ /* 0x000fe400078e00ff */
[C---:B------:R-:W-:Y:S01]  /*1630*/  FMUL.FTZ R28, R17.reuse, R5 ;  /* 0x00000005111c7220 */ /* 0x040fe20000410000 */
[----:B------:R-:W0:Y:S01]  /*1640*/  @!P0 LDC.64 R18, c[0x0][0x3a0] ;  /* 0x0000e800ff128b82 */ /* 0x000e220000000a00 */
[----:B------:R-:W-:-:S02]  /*1650*/  FFMA.FTZ R12, R17, R22, R12 ;  /* 0x00000016110c7223 */ /* 0x000fc4000001000c */
[----:B------:R-:W-:-:S05]  /*1660*/  FFMA.FTZ R9, R22, R28, R9 ;  /* 0x0000001c16097223 */ /* 0x000fca0000010009 */
[----:B------:R-:W1:Y:S01]  /*1670*/  @!P0 LDC.64 R22, c[0x0][0x398] ;  /* 0x0000e600ff168b82 */ /* 0x000e620000000a00 */
[----:B0-----:R-:W-:-:S04]  /*1680*/  @!P0 IADD3 R18, P2, PT, R11, R18, RZ ;  /* 0x000000120b128210 */ /* 0x001fc80007f5e0ff */
[----:B------:R-:W-:Y:S02]  /*1690*/  @!P0 IADD3.X R19, PT, PT, R26, R19, RZ, P2, !PT ;  /* 0x000000131a138210 */ /* 0x000fe400017fe4ff */
[----:B-1----:R-:W-:-:S03]  /*16a0*/  @!P0 IADD3 R22, P2, PT, R11, R22, RZ ;  /* 0x000000160b168210 */ /* 0x002fc60007f5e0ff */
[----:B------:R0:W2:Y:S02]  /*16b0*/  @!P0 LDG.E R18, desc[UR6][R18.64] ;  /* 0x0000000612128981 */ /* 0x0000a4000c1e1900 */
[----:B------:R-:W-:-:S05]  /*16c0*/  @!P0 IMAD.X R23, R26, 0x1, R23, P2 ;  /* 0x000000011a178824 */ /* 0x000fca00010e0617 */
[----:B------:R1:W3:Y:S01]  /*16d0*/  @!P0 LDG.E R22, desc[UR6][R22.64] ;  /* 0x0000000616168981 */ /* 0x0002e2000c1e1900 */
[----:B------:R-:W-:Y:S02]  /*16e0*/  SHF.L.U32 R11, R0, 0x10, RZ ;  /* 0x00000010000b7819 */ /* 0x000fe400000006ff */
[----:B------:R-:W-:Y:S01]  /*16f0*/  PRMT R26, RZ, 0x7610, R26 ;  /* 0x00007610ff1a7816 */ /* 0x000fe2000000001a */
[----:B------:R-:W-:Y:S01]  /*1700*/  FADD.FTZ R24, R24, R17 ;  /* 0x0000001118187221 */ /* 0x000fe20000010000 */
[----:B------:R-:W-:Y:S01]  /*1710*/  FADD.FTZ R28, R25, R28 ;  /* 0x0000001c191c7221 */ /* 0x000fe20000010000 */
[----:B------:R-:W-:Y:S01]  /*1720*/  FADD.FTZ R17, -R16, R11 ;  /* 0x0000000b10117221 */ /* 0x000fe20000010100 */
[----:B------:R-:W-:Y:S02]  /*1730*/  PRMT R25, RZ, 0x7610, R25 ;  /* 0x00007610ff197816 */ /* 0x000fe40000000019 */
[----:B0-----:R-:W-:Y:S01]  /*1740*/  PRMT R19, RZ, 0x7610, R19 ;  /* 0x00007610ff137816 */ /* 0x001fe20000000013 */
[----:B------:R-:W-:Y:S01]  /*1750*/  FMUL.FTZ R0, R17, R6 ;  /* 0x0000000611007220 */ /* 0x000fe20000410000 */
[----:B------:R-:W-:-:S04]  /*1760*/  IMAD.U32 R11, R2, 0x10000, RZ ;  /* 0x00010000020b7824 */ /* 0x000fc800078e00ff */
[----:B------:R-:W-:Y:S01]  /*1770*/  FADD.FTZ R8, R8, R11 ;  /* 0x0000000b08087221 */ /* 0x000fe20000010000 */
[C---:B------:R-:W-:Y:S01]  /*1780*/  FFMA.FTZ R10, R11.reuse, R0, R10 ;  /* 0x000000000b0a7223 */ /* 0x040fe2000001000a */
[----:B------:R-:W-:-:S04]  /*1790*/  FMUL.FTZ R11, R11, R3 ;  /* 0x000000030b0b7220 */ /* 0x000fc80000410000 */
[----:B-1----:R-:W-:Y:S01]  /*17a0*/  FADD.FTZ R23, R11, R28 ;  /* 0x0000001c0b177221 */ /* 0x002fe20000010000 */
[----:B------:R-:W-:Y:S02]  /*17b0*/  IADD3 R29, PT, PT, R29, 0x2, RZ ;  /* 0x000000021d1d7810 */ /* 0x000fe40007ffe0ff */
[C---:B--2---:R-:W-:Y:S02]  /*17c0*/  @!P0 PRMT R26, R18.reuse, 0x7610, R26 ;  /* 0x00007610121a8816 */ /* 0x044fe4000000001a */
[----:B------:R-:W-:Y:S02]  /*17d0*/  @!P0 PRMT R25, R18, 0x7632, R25 ;  /* 0x0000763212198816 */ /* 0x000fe40000000019 */
[----:B------:R-:W-:Y:S02]  /*17e0*/  SHF.L.U32 R17, R26, 0x10, RZ ;  /* 0x000000101a117819 */ /* 0x000fe400000006ff */
[----:B------:R-:W-:Y:S02]  /*17f0*/  PRMT R18, RZ, 0x7610, R18 ;  /* 0x00007610ff127816 */ /* 0x000fe40000000012 */
[C---:B---3--:R-:W-:Y:S01]  /*1800*/  @!P0 PRMT R19, R22.reuse, 0x7610, R19 ;  /* 0x0000761016138816 */ /* 0x048fe20000000013 */
[----:B------:R-:W-:Y:S01]  /*1810*/  IMAD.U32 R25, R25, 0x10000, RZ ;  /* 0x0001000019197824 */ /* 0x000fe200078e00ff */
[----:B------:R-:W-:Y:S01]  /*1820*/  @!P0 PRMT R18, R22, 0x7632, R18 ;  /* 0x0000763216128816 */ /* 0x000fe20000000012 */
[----:B------:R-:W-:Y:S01]  /*1830*/  FADD.FTZ R17, -R16, R17 ;  /* 0x0000001110117221 */ /* 0x000fe20000010100 */
[----:B------:R-:W-:Y:S01]  /*1840*/  SHF.L.U32 R19, R19, 0x10, RZ ;  /* 0x0000001013137819 */ /* 0x000fe200000006ff */
[----:B------:R-:W-:Y:S01]  /*1850*/  FFMA.FTZ R22, R0, R11, R9 ;  /* 0x0000000b00167223 */ /* 0x000fe20000010009 */
[----:B------:R-:W-:Y:S01]  /*1860*/  FADD.FTZ R25, -R16, R25 ;  /* 0x0000001910197221 */ /* 0x000fe20000010100 */
[----:B------:R-:W-:Y:S01]  /*1870*/  FMUL.FTZ R17, R17, R6 ;  /* 0x0000000611117220 */ /* 0x000fe20000410000 */
[----:B------:R-:W-:-:S02]  /*1880*/  IMAD.U32 R9, R18, 0x10000, RZ ;  /* 0x0001000012097824 */ /* 0x000fc400078e00ff */
[----:B------:R-:W-:Y:S01]  /*1890*/  FMUL.FTZ R2, R19, R5 ;  /* 0x0000000513027220 */ /* 0x000fe20000410000 */
        /* <DEDUP_REMOVED lines=10> */
.L_x_2487:
[----:B------:R-:W-:Y:S05]  /*1940*/  @P1 BRA `(.L_x_2483) ;  /* 0x0000000c00ec1947 */ /* 0x000fea0003800000 */
[----:B------:R-:W0:Y:S01]  /*1950*/  LDCU.64 UR10, c[0x0][0x3f8] ;  /* 0x00007f00ff0a77ac */ /* 0x000e220008000a00 */
[----:B------:R-:W-:Y:S01]  /*1960*/  SHF.R.S32.HI R0, RZ, 0x1f, R29 ;  /* 0x0000001fff007819 */ /* 0x000fe2000001141d */
[----:B------:R-:W-:Y:S01]  /*1970*/  IMAD.MOV.U32 R15, RZ, RZ, R13 ;  /* 0x000000ffff0f7224 */ /* 0x000fe200078e000d */
        /* <DEDUP_REMOVED lines=8> */
[--C-:B------:R-:W-:Y:S01]  /*1a00*/  IMAD R29, R29, UR11, R0.reuse ;  /* 0x0000000b1d1d7c24 */ /* 0x100fe2000f8e0200 */
[----:B------:R-:W-:-:S09]  /*1a10*/  PRMT R0, RZ, 0x7610, R0 ;  /* 0x00007610ff007816 */ /* 0x000fd20000000000 */
        /* <DEDUP_REMOVED lines=16> */
.L_x_2489:
[----:B------:R-:W-:Y:S05]  /*1b20*/  BSYNC.RECONVERGENT B0 ;  /* 0x0000000000007941 */ /* 0x000fea0003800200 */
.L_x_2488:
        /* <DEDUP_REMOVED lines=19> */
.L_x_2484:
[C---:B------:R-:W-:Y:S01]  /*1c60*/  IADD3 R8, PT, PT, -R29.reuse, R18, RZ ;  /* 0x000000121d087210 */ /* 0x040fe20007ffe1ff */
[----:B------:R-:W-:Y:S01]  /*1c70*/  VIADD R10, R18, 0xffffffff ;  /* 0xffffffff120a7836 */ /* 0x000fe20000000000 */
[----:B------:R-:W-:Y:S02]  /*1c80*/  CS2R R24, SRZ ;  /* 0x0000000000187805 */ /* 0x000fe4000001ff00 */
[----:B------:R-:W-:Y:S01]  /*1c90*/  MOV R11, R29 ;  /* 0x0000001d000b7202 */ /* 0x000fe20000000f00 */
[----:B------:R-:W-:Y:S01]  /*1ca0*/  IMAD.MOV.U32 R12, RZ, RZ, RZ ;  /* 0x000000ffff0c7224 */ /* 0x000fe200078e00ff */
[----:B------:R-:W-:Y:S02]  /*1cb0*/  LOP3.LUT R8, R8, 0x1, RZ, 0xc0, !PT ;  /* 0x0000000108087812 */ /* 0x000fe400078ec0ff */
[----:B------:R-:W-:Y:S01]  /*1cc0*/  ISETP.NE.AND P2, PT, R29, R10, PT ;  /* 0x0000000a1d00720c */ /* 0x000fe20003f45270 */
[----:B------:R-:W-:Y:S01]  /*1cd0*/  HFMA2 R10, -RZ, RZ, 0, 0 ;  /* 0x00000000ff0a7431 */ /* 0x000fe200000001ff */
[----:B------:R-:W-:-:S02]  /*1ce0*/  ISETP.NE.U32.AND P1, PT, R8, 0x1, PT ;  /* 0x000000010800780c */ /* 0x000fc40003f25070 */
[----:B------:R-:W-:-:S11]  /*1cf0*/  CS2R R8, SRZ ;  /* 0x0000000000087805 */ /* 0x000fd6000001ff00 */
[----:B------:R-:W-:Y:S05]  /*1d00*/  @P1 BRA `(.L_x_2490) ;  /* 0x0000000000f01947 */ /* 0x000fea0003800000 */
[----:B------:R-:W0:Y:S01]  /*1d10*/  @!P0 LDC.64 R8, c[0x0][0x3a0] ;  /* 0x0000e800ff088b82 */ /* 0x000e220000000a00 */
[----:B------:R-:W-:Y:S02]  /*1d20*/  @!P0 IMAD R10, R17, UR10, RZ ;  /* 0x0000000a110a8c24 */ /* 0x000fe4000f8e02ff */
[----:B------:R-:W-:Y:S02]  /*1d30*/  @!P0 IMAD.MOV.U32 R12, RZ, RZ, R14 ;  /* 0x000000ffff0c8224 */ /* 0x000fe400078e000e */
[C---:B------:R-:W-:Y:S02]  /*1d40*/  @!P0 IMAD R17, R29.reuse, UR11, R10 ;  /* 0x0000000b1d118c24 */ /* 0x040fe4000f8e020a */
[----:B------:R-:W-:Y:S01]  /*1d50*/  @!P0 IMAD.WIDE.U32 R10, R29, UR10, R12 ;  /* 0x0000000a1d0a8c25 */ /* 0x000fe2000f8e000c */
[----:B------:R-:W1:Y:S04]  /*1d60*/  @!P0 LDC.64 R20, c[0x0][0x398] ;  /* 0x0000e600ff148b82 */ /* 0x000e680000000a00 */
[----:B------:R-:W-:Y:S01]  /*1d70*/  @!P0 IADD3 R17, PT, PT, R11, R17, RZ ;  /* 0x000000110b118210 */ /* 0x000fe20007ffe0ff */
        /* <DEDUP_REMOVED lines=8> */
[----:B------:R-:W-:Y:S02]  /*1e00*/  PRMT R17, RZ, 0x7610, R17 ;  /* 0x00007610ff117816 */ /* 0x000fe40000000011 */
[----:B------:R-:W-:Y:S02]  /*1e10*/  PRMT R12, RZ, 0x7610, R12 ;  /* 0x00007610ff0c7816 */ /* 0x000fe4000000000c */
[----:B0-----:R-:W-:Y:S02]  /*1e20*/  PRMT R9, RZ, 0x7610, R9 ;  /* 0x00007610ff097816 */ /* 0x001fe40000000009 */
[C---:B--2---:R-:W-:Y:S02]  /*1e30*/  @!P0 PRMT R17, R8.reuse, 0x7610, R17 ;  /* 0x0000761008118816 */ /* 0x044fe40000000011 */
[----:B------:R-:W-:Y:S02]  /*1e40*/  @!P0 PRMT R12, R8, 0x7632, R12 ;  /* 0x00007632080c8816 */ /* 0x000fe4000000000c */
[----:B------:R-:W-:-:S02]  /*1e50*/  SHF.L.U32 R17, R17, 0x10, RZ ;  /* 0x0000001011117819 */ /* 0x000fc400000006ff */
[----:B------:R-:W-:Y:S01]  /*1e60*/  PRMT R8, RZ, 0x7610, R8 ;  /* 0x00007610ff087816 */ /* 0x000fe20000000008 */
[----:B------:R-:W-:Y:S02]  /*1e70*/  IMAD.U32 R21, R12, 0x10000, RZ ;  /* 0x000100000c157824 */ /* 0x000fe400078e00ff */
[----:B------:R-:W-:Y:S01]  /*1e80*/  FADD.FTZ R17, -R16, R17 ;  /* 0x0000001110117221 */ /* 0x000fe20000010100 */
[----:B---3--:R-:W-:-:S03]  /*1e90*/  @!P0 PRMT R9, R10, 0x7610, R9 ;  /* 0x000076100a098816 */ /* 0x008fc60000000009 */
[-C--:B------:R-:W-:Y:S01]  /*1ea0*/  FMUL.FTZ R19, R17, R6.reuse ;  /* 0x0000000611137220 */ /* 0x080fe20000410000 */
[----:B------:R-:W-:Y:S01]  /*1eb0*/  FADD.FTZ R17, -R16, R21 ;  /* 0x0000001510117221 */ /* 0x000fe20000010100 */
[----:B------:R-:W-:Y:S02]  /*1ec0*/  @!P0 PRMT R8, R10, 0x7632, R8 ;  /* 0x000076320a088816 */ /* 0x000fe40000000008 */
[----:B------:R-:W-:Y:S01]  /*1ed0*/  FFMA.FTZ R12, R19, R5, R0 ;  /* 0x00000005130c7223 */ /* 0x000fe20000010000 */
        /* <DEDUP_REMOVED lines=25> */
[C---:B------:R-:W-:Y:S01]  /*2070*/  FFMA.FTZ R10, R17.reuse, R8, RZ ;  /* 0x00000008110a7223 */ /* 0x040fe200000100ff */
[----:B------:R-:W-:Y:S02]  /*2080*/  FADD.FTZ R8, RZ, R8 ;  /* 0x00000008ff087221 */ /* 0x000fe40000010000 */
[----:B------:R-:W-:Y:S01]  /*2090*/  FFMA.FTZ R9, R17, R12, R20 ;  /* 0x0000000c11097223 */ /* 0x000fe20000010014 */
[----:B------:R-:W-:Y:S01]  /*20a0*/  FADD.FTZ R25, R12, R25 ;  /* 0x000000190c197221 */ /* 0x000fe20000010000 */
[----:B------:R-:W-:Y:S01]  /*20b0*/  FFMA.FTZ R12, R19, R24, RZ ;  /* 0x00000018130c7223 */ /* 0x000fe200000100ff */
[----:B------:R-:W-:-:S07]  /*20c0*/  FADD.FTZ R24, RZ, R24 ;  /* 0x00000018ff187221 */ /* 0x000fce0000010000 */
.L_x_2490:
[----:B------:R-:W-:Y:S05]  /*20d0*/  @!P2 BRA `(.L_x_2483) ;  /* 0x000000080008a947 */ /* 0x000fea0003800000 */
[----:B------:R-:W-:-:S07]  /*20e0*/  IMAD.IADD R17, R11, 0x1, -R18 ;  /* 0x000000010b117824 */ /* 0x000fce00078e0a12 */
.L_x_2491:
[----:B------:R-:W0:Y:S01]  /*20f0*/  @!P0 LDC.64 R18, c[0x0][0x3f8] ;  /* 0x0000fe00ff128b82 */ /* 0x000e220000000a00 */
[----:B------:R-:W-:-:S07]  /*2100*/  @!P0 SHF.R.S32.HI R23, RZ, 0x1f, R11 ;  /* 0x0000001fff178819 */ /* 0x000fce000001140b */
[----:B------:R-:W1:Y:S01]  /*2110*/  @!P0 LDC.64 R20, c[0x0][0x3a0] ;  /* 0x0000e800ff148b82 */ /* 0x000e620000000a00 */
[----:B0-----:R-:W-:Y:S02]  /*2120*/  @!P0 IMAD R22, R23, R18, RZ ;  /* 0x0000001217168224 */ /* 0x001fe400078e02ff */
[----:B------:R-:W-:Y:S02]  /*2130*/  @!P0 IMAD.MOV.U32 R23, RZ, RZ, R13 ;  /* 0x000000ffff178224 */ /* 0x000fe400078e000d */
[----:B------:R-:W-:Y:S01]  /*2140*/  @!P0 IMAD R27, R11, R19, R22 ;  /* 0x000000130b1b8224 */ /* 0x000fe200078e0216 */
[----:B------:R-:W-:-:S05]  /*2150*/  @!P0 MOV R22, R14 ;  /* 0x0000000e00168202 */ /* 0x000fca0000000f00 */
[----:B------:R-:W-:-:S05]  /*2160*/  @!P0 IMAD.WIDE.U32 R18, R11, R18, R22 ;  /* 0x000000120b128225 */ /* 0x000fca00078e0016 */
[----:B------:R-:W-:Y:S01]  /*2170*/  @!P0 IADD3 R19, PT, PT, R19, R27, RZ ;  /* 0x0000001b13138210 */ /* 0x000fe20007ffe0ff */
[----:B------:R-:W-:-:S03]  /*2180*/  @!P0 IMAD.SHL.U32 R27, R18, 0x2, RZ ;  /* 0x00000002121b8824 */ /* 0x000fc600078e00ff */
[----:B------:R-:W-:Y:S02]  /*2190*/  @!P0 SHF.L.U64.HI R28, R18, 0x1, R19 ;  /* 0x00000001121c8819 */ /* 0x000fe40000010213 */
[----:B-1----:R-:W-:Y:S01]  /*21a0*/  @!P0 IADD3 R22, P1, PT, R27, R20, RZ ;  /* 0x000000141b168210 */ /* 0x002fe20007f3e0ff */
[----:B------:R-:W0:Y:S03]  /*21b0*/  @!P0 LDC.64 R18, c[0x0][0x398] ;  /* 0x0000e600ff128b82 */ /* 0x000e260000000a00 */
[----:B------:R-:W-:-:S05]  /*21c0*/  @!P0 IADD3.X R23, PT, PT, R28, R21, RZ, P1, !PT ;  /* 0x000000151c178210 */ /* 0x000fca0000ffe4ff */
[----:B------:R1:W2:Y:S01]  /*21d0*/  @!P0 LDG.E R22, desc[UR6][R22.64] ;  /* 0x0000000616168981 */ /* 0x0002a2000c1e1900 */
[----:B0-----:R-:W-:-:S05]  /*21e0*/  @!P0 IADD3 R26, P1, PT, R27, R18, RZ ;  /* 0x000000121b1a8210 */ /* 0x001fca0007f3e0ff */
[----:B------:R-:W-:Y:S02]  /*21f0*/  @!P0 IMAD.X R27, R28, 0x1, R19, P1 ;  /* 0x000000011c1b8824 */ /* 0x000fe400008e0613 */
[----:B------:R-:W0:Y:S03]  /*2200*/  @!P0 LDC.64 R18, c[0x0][0x3f8] ;  /* 0x0000fe00ff128b82 */ /* 0x000e260000000a00 */
[----:B------:R-:W3:Y:S01]  /*2210*/  @!P0 LDG.E R26, desc[UR6][R26.64] ;  /* 0x000000061a1a8981 */ /* 0x000ee2000c1e1900 */
[----:B------:R-:W-:-:S04]  /*2220*/  @!P0 IADD3 R29, PT, PT, R11, 0x1, RZ ;  /* 0x000000010b1d8810 */ /* 0x000fc80007ffe0ff */
        /* <DEDUP_REMOVED lines=8> */
[----:B-1----:R-:W-:-:S04]  /*22b0*/  @!P0 SHF.L.U32 R23, R20, 0x1, RZ ;  /* 0x0000000114178819 */ /* 0x002fc800000006ff */
[----:B------:R-:W-:Y:S02]  /*22c0*/  @!P0 SHF.L.U64.HI R28, R20, 0x1, R21 ;  /* 0x00000001141c8819 */ /* 0x000fe40000010215 */
[----:B0-----:R-:W-:-:S05]  /*22d0*/  @!P0 IADD3 R20, P1, PT, R23, R18, RZ ;  /* 0x0000001217148210 */ /* 0x001fca0007f3e0ff */
[----:B------:R-:W-:Y:S02]  /*22e0*/  @!P0 IMAD.X R21, R28, 0x1, R19, P1 ;  /* 0x000000011c158824 */ /* 0x000fe400008e0613 */
[----:B------:R-:W0:Y:S03]  /*22f0*/  @!P0 LDC.64 R18, c[0x0][0x398] ;  /* 0x0000e600ff128b82 */ /* 0x000e260000000a00 */
[----:B------:R-:W4:Y:S01]  /*2300*/  @!P0 LDG.E R20, desc[UR6][R20.64] ;  /* 0x0000000614148981 */ /* 0x000f22000c1e1900 */
        /* <DEDUP_REMOVED lines=17> */
[----:B0-----:R-:W-:Y:S01]  /*2420*/  FADD.FTZ R28, R21, 1 ;  /* 0x3f800000151c7421 */ /* 0x001fe20000010000 */
[----:B------:R-:W-:-:S04]  /*2430*/  PRMT R21, RZ, 0x7610, R21 ;  /* 0x00007610ff157816 */ /* 0x000fc80000000015 */
[----:B------:R-:W-:Y:S01]  /*2440*/  @!P0 PRMT R21, R26, 0x7632, R21 ;  /* 0x000076321a158816 */ /* 0x000fe20000000015 */
[----:B------:R-:W0:Y:S03]  /*2450*/  MUFU.RCP R28, R28 ;  /* 0x0000001c001c7308 */ /* 0x000e260000001000 */
[----:B------:R-:W-:Y:S01]  /*2460*/  SHF.L.U32 R21, R21, 0x10, RZ ;  /* 0x0000001015157819 */ /* 0x000fe200000006ff */
[----:B0-----:R-:W-:Y:S01]  /*2470*/  FADD.FTZ R30, -R28, 1 ;  /* 0x3f8000001c1e7421 */ /* 0x001fe20000010100 */
[----:B------:R-:W-:-:S03]  /*2480*/  FMUL.FTZ R19, R19, R28 ;  /* 0x0000001c13137220 */ /* 0x000fc60000410000 */
[----:B------:R-:W-:-:S04]  /*2490*/  FFMA.FTZ R30, R27, R30, 1 ;  /* 0x3f8000001b1e7423 */ /* 0x000fc8000001001e */
[----:B------:R-:W-:Y:S01]  /*24a0*/  FMUL.FTZ R30, R19, R30 ;  /* 0x0000001e131e7220 */ /* 0x000fe20000410000 */
[----:B------:R-:W-:-:S03]  /*24b0*/  PRMT R19, RZ, 0x7610, R19 ;  /* 0x00007610ff137816 */ /* 0x000fc60000000013 */
[----:B------:R-:W-:Y:S01]  /*24c0*/  FMUL.FTZ R26, R30, R5 ;  /* 0x000000051e1a7220 */ /* 0x000fe20000410000 */
[----:B------:R-:W-:Y:S01]  /*24d0*/  @!P0 PRMT R19, R22, 0x7632, R19 ;  /* 0x0000763216138816 */ /* 0x000fe20000000013 */
[C---:B------:R-:W-:Y:S01]  /*24e0*/  FFMA.FTZ R12, R23.reuse, R30, R12 ;  /* 0x0000001e170c7223 */ /* 0x040fe2000001000c */
[----:B------:R-:W-:Y:S01]  /*24f0*/  FADD.FTZ R24, R30, R24 ;  /* 0x000000181e187221 */ /* 0x000fe20000010000 */
        /* <DEDUP_REMOVED lines=16> */
[----:B------:R-:W-:Y:S01]  /*2600*/  FADD.FTZ R8, R21, R8 ;  /* 0x0000000815087221 */ /* 0x000fe20000010000 */
[----:B------:R-:W-:Y:S01]  /*2610*/  FFMA.FTZ R10, R19, R21, R10 ;  /* 0x00000015130a7223 */ /* 0x000fe2000001000a */
[----:B------:R-:W-:Y:S02]  /*2620*/  IMAD.U32 R9, R9, 0x10000, RZ ;  /* 0x0001000009097824 */ /* 0x000fe400078e00ff */
[----:B------:R-:W-:Y:S02]  /*2630*/  FMUL.FTZ R21, R21, R3 ;  /* 0x0000000315157220 */ /* 0x000fe40000410000 */
[----:B------:R-:W-:Y:S02]  /*2640*/  FADD.FTZ R9, -R16, R9 ;  /* 0x0000000910097221 */ /* 0x000fe40000010100 */
[----:B------:R-:W-:Y:S01]  /*2650*/  FFMA.FTZ R22, R19, R21, R22 ;  /* 0x0000001513167223 */ /* 0x000fe20000010016 */
[----:B------:R-:W-:Y:S01]  /*2660*/  PRMT R19, RZ, 0x7610, R19 ;  /* 0x00007610ff137816 */ /* 0x000fe20000000013 */
[----:B------:R-:W-:Y:S01]  /*2670*/  FADD.FTZ R30, R21, R25 ;  /* 0x00000019151e7221 */ /* 0x000fe20000010000 */
[----:B------:R-:W-:-:S02]  /*2680*/  FMUL.FTZ R9, R9, R6 ;  /* 0x0000000609097220 */ /* 0x000fc40000410000 */
[----:B-----5:R-:W-:Y:S02]  /*2690*/  @!P0 PRMT R19, R18, 0x7610, R19 ;  /* 0x0000761012138816 */ /* 0x020fe40000000013 */
[----:B------:R-:W-:Y:S01]  /*26a0*/  FFMA.FTZ R23, R9, R5, R0 ;  /* 0x0000000509177223 */ /* 0x000fe20000010000 */
[----:B------:R-:W-:Y:S02]  /*26b0*/  PRMT R18, RZ, 0x7610, R18 ;  /* 0x00007610ff127816 */ /* 0x000fe40000000012 */
[----:B------:R-:W-:Y:S01]  /*26c0*/  SHF.L.U32 R19, R19, 0x10, RZ ;  /* 0x0000001013137819 */ /* 0x000fe200000006ff */
[----:B------:R-:W-:Y:S01]  /*26d0*/  FMUL.FTZ R26, R23, -1.4426950216293334961 ;  /* 0xbfb8aa3b171a7820 */ /* 0x000fe20000410000 */
[----:B------:R-:W-:-:S05]  /*26e0*/  @!P0 PRMT R18, R20, 0x7632, R18 ;  /* 0x0000763214128816 */ /* 0x000fca0000000012 */
[----:B------:R-:W0:Y:S02]  /*26f0*/  MUFU.EX2 R26, R26 ;  /* 0x0000001a001a7308 */ /* 0x000e240000000800 */
[----:B0-----:R-:W-:-:S04]  /*2700*/  FADD.FTZ R27, R26, 1 ;  /* 0x3f8000001a1b7421 */ /* 0x001fc80000010000 */
[----:B------:R-:W0:Y:S02]  /*2710*/  MUFU.RCP R28, R27 ;  /* 0x0000001b001c7308 */ /* 0x000e240000001000 */
[----:B0-----:R-:W-:Y:S01]  /*2720*/  FMUL.FTZ R29, R19, R28 ;  /* 0x0000001c131d7220 */ /* 0x001fe20000410000 */
[----:B------:R-:W-:Y:S02]  /*2730*/  IMAD.U32 R19, R18, 0x10000, RZ ;  /* 0x0001000012137824 */ /* 0x000fe400078e00ff */
[----:B------:R-:W-:Y:S01]  /*2740*/  FADD.FTZ R28, -R28, 1 ;  /* 0x3f8000001c1c7421 */ /* 0x000fe20000010100 */
[----:B------:R-:W-:Y:S01]  /*2750*/  PRMT R18, RZ, 0x7610, R18 ;  /* 0x00007610ff127816 */ /* 0x000fe20000000012 */
[----:B------:R-:W-:Y:S02]  /*2760*/  FADD.FTZ R19, -R16, R19 ;  /* 0x0000001310137221 */ /* 0x000fe40000010100 */
[----:B------:R-:W-:Y:S01]  /*2770*/  FFMA.FTZ R28, R23, R28, 1 ;  /* 0x3f800000171c7423 */ /* 0x000fe2000001001c */
[----:B------:R-:W-:Y:S01]  /*2780*/  @!P0 PRMT R18, R18, 0x7632, R18 ;  /* 0x0000763212128816 */ /* 0x000fe20000000012 */
[----:B------:R-:W-:-:S02]  /*2790*/  FMUL.FTZ R19, R19, R6 ;  /* 0x0000000613137220 */ /* 0x000fc40000410000 */
[----:B------:R-:W-:Y:S01]  /*27a0*/  FMUL.FTZ R28, R29, R28 ;  /* 0x0000001c1d1c7220 */ /* 0x000fe20000410000 */
[----:B------:R-:W-:Y:S01]  /*27b0*/  SHF.L.U32 R18, R18, 0x10, RZ ;  /* 0x0000001012127819 */ /* 0x000fe200000006ff */
[----:B------:R-:W-:Y:S02]  /*27c0*/  FFMA.FTZ R20, R19, R3, R2 ;  /* 0x0000000313147223 */ /* 0x000fe40000010002 */
[----:B------:R-:W-:Y:S01]  /*27d0*/  FMUL.FTZ R21, R28, R5 ;  /* 0x000000051c157220 */ /* 0x000fe20000410000 */
[C---:B------:R-:W-:Y:S01]  /*27e0*/  FFMA.FTZ R12, R9.reuse, R28, R12 ;  /* 0x0000001c090c7223 */ /* 0x040fe2000001000c */
[----:B------:R-:W-:Y:S01]  /*27f0*/  FADD.FTZ R24, R24, R28 ;  /* 0x0000001c18187221 */ /* 0x000fe20000010000 */
[----:B------:R-:W-:Y:S01]  /*2800*/  FMUL.FTZ R23, R20, -1.4426950216293334961 ;  /* 0xbfb8aa3b14177820 */ /* 0x000fe20000410000 */
[----:B------:R-:W-:Y:S01]  /*2810*/  FFMA.FTZ R9, R9, R21, R22 ;  /* 0x0000001509097223 */ /* 0x000fe20000010016 */
[----:B------:R-:W-:-:S04]  /*2820*/  FADD.FTZ R21, R30, R21 ;  /* 0x000000151e157221 */ /* 0x000fc80000010000 */
        /* <DEDUP_REMOVED lines=13> */
.L_x_2483:
[----:B------:R-:W0:Y:S01]  /*2900*/  S2R R3, SR_CgaCtaId ;  /* 0x0000000000037919 */ /* 0x000e220000008800 */
[----:B------:R-:W1:Y:S01]  /*2910*/  LDCU UR4, c[0x0][0x424] ;  /* 0x00008480ff0477ac */ /* 0x000e620008000800 */
[----:B------:R-:W-:Y:S01]  /*2920*/  IMAD.MOV R5, RZ, RZ, -R7 ;  /* 0x000000ffff057224 */ /* 0x000fe200078e0a07 */
[----:B------:R-:W-:Y:S01]  /*2930*/  MOV R2, 0x400 ;  /* 0x0000040000027802 */ /* 0x000fe20000000f00 */
[----:B------:R-:W2:Y:S02]  /*2940*/  S2R R0, SR_TID.X ;  /* 0x0000000000007919 */ /* 0x000ea40000002100 */
[----:B-1----:R-:W-:-:S05]  /*2950*/  IMAD R4, R5, UR4, R4 ;  /* 0x0000000405047c24 */ /* 0x002fca000f8e0204 */
[----:B------:R-:W-:Y:S02]  /*2960*/  ISETP.NE.AND P0, PT, R4, RZ, PT ;  /* 0x000000ff0400720c */ /* 0x000fe40003f05270 */
[----:B0-----:R-:W-:-:S05]  /*2970*/  LEA R3, R3, R2, 0x18 ;  /* 0x0000000203037211 */ /* 0x001fca00078ec0ff */
[C---:B--2---:R-:W-:Y:S01]  /*2980*/  IMAD R2, R0.reuse, 0xc, R3 ;  /* 0x0000000c00027824 */ /* 0x044fe200078e0203 */
        /* <DEDUP_REMOVED lines=8> */
[----:B------:R-:W-:-:S04]  /*2a10*/  UMOV UR4, 0xffffffff ;  /* 0xffffffff00047882 */ /* 0x000fc80000000000 */
[----:B------:R-:W-:Y:S04]  /*2a20*/  LDS R4, [R21+0x14] ;  /* 0x0000140015047984 */ /* 0x000fe80000000800 */
[----:B------:R-:W1:Y:S04]  /*2a30*/  LDS R5, [R21+0x20] ;  /* 0x0000200015057984 */ /* 0x000e680000000800 */
[----:B0-----:R-:W0:Y:S04]  /*2a40*/  LDS R3, [R21+0x1c] ;  /* 0x00001c0015037984 */ /* 0x001e280000000800 */
[----:B------:R-:W-:Y:S04]  /*2a50*/  LDS R6, [R21+0x18] ;  /* 0x0000180015067984 */ /* 0x000fe80000000800 */
[----:B------:R-:W2:Y:S04]  /*2a60*/  LDS R9, [R21+0x24] ;  /* 0x0000240015097984 */ /* 0x000ea80000000800 */
[----:B------:R-:W3:Y:S04]  /*2a70*/  LDS R16, [R21+0x2c] ;  /* 0x00002c0015107984 */ /* 0x000ee80000000800 */
[----:B------:R-:W4:Y:S04]  /*2a80*/  LDS R14, [R21+0x28] ;  /* 0x00002800150e7984 */ /* 0x000f280000000800 */
[----:B------:R-:W5:Y:S04]  /*2a90*/  LDS R18, [R21+0x30] ;  /* 0x0000300015127984 */ /* 0x000f680000000800 */
[----:B------:R-:W5:Y:S04]  /*2aa0*/  LDS R13, [R21+0x38] ;  /* 0x00003800150d7984 */ /* 0x000f680000000800 */
[----:B------:R-:W5:Y:S04]  /*2ab0*/  LDS R11, [R21+0x34] ;  /* 0x00003400150b7984 */ /* 0x000f680000000800 */
[----:B------:R-:W5:Y:S04]  /*2ac0*/  LDS R15, [R21+0x3c] ;  /* 0x00003c00150f7984 */ /* 0x000f680000000800 */
[----:B------:R-:W5:Y:S01]  /*2ad0*/  LDS R22, [R21+0x44] ;  /* 0x0000440015167984 */ /* 0x000f620000000800 */
[----:B-1----:R-:W-:-:S03]  /*2ae0*/  FADD.FTZ R28, R4, R5 ;  /* 0x00000005041c7221 */ /* 0x002fc60000010000 */
[----:B------:R-:W1:Y:S01]  /*2af0*/  LDS R26, [R21+0x48] ;  /* 0x00004800151a7984 */ /* 0x000e620000000800 */
[----:B0-----:R-:W-:-:S03]  /*2b00*/  ISETP.NE.AND P1, PT, R3, RZ, PT ;  /* 0x000000ff0300720c */ /* 0x001fc60003f25270 */
[----:B------:R-:W0:Y:S01]  /*2b10*/  LDS R17, [R21+0x10] ;  /* 0x0000100015117984 */ /* 0x000e220000000800 */
[----:B------:R-:W-:-:S03]  /*2b20*/  FSEL R19, R28, R5, !P1 ;  /* 0x000000051c137208 */ /* 0x000fc60004800000 */
[----:B------:R5:W0:Y:S01]  /*2b30*/  LDS R20, [R21+0x40] ;  /* 0x0000400015147984 */ /* 0x000a220000000800 */
[----:B--2---:R-:W-:Y:S01]  /*2b40*/  FADD.FTZ R30, R6, R9 ;  /* 0x00000009061e7221 */ /* 0x004fe20000010000 */
[----:B---3--:R-:W-:-:S04]  /*2b50*/  FADD.FTZ R25, R16, R19 ;  /* 0x0000001310197221 */ /* 0x008fc80000010000 */
[----:B------:R-:W-:Y:S01]  /*2b60*/  FSEL R23, R30, R9, !P1 ;  /* 0x000000091e177208 */ /* 0x000fe20004800000 */
[----:B------:R-:W2:Y:S01]  /*2b70*/  S2R R19, SR_LANEID ;  /* 0x0000000000137919 */ /* 0x000ea20000000000 */
        /* <DEDUP_REMOVED lines=9> */
[----:B------:R-:W-:-:S04]  /*2c10*/  FADD.FTZ R25, R22, R21 ;  /* 0x0000001516197221 */ /* 0x000fc80000010000 */
[----:B-1----:R-:W-:Y:S01]  /*2c20*/  FADD.FTZ R23, R26, R23 ;  /* 0x000000171a177221 */ /* 0x002fe20000010000 */
[----:B0-----:R-:W-:Y:S02]  /*2c30*/  IADD3 R21, PT, PT, R14, R3, R17 ;  /* 0x000000030e157210 */ /* 0x001fe40007ffe011 */
[C---:B------:R-:W-:Y:S02]  /*2c40*/  ISETP.NE.AND P4, PT, R20.reuse, RZ, PT ;  /* 0x000000ff1400720c */ /* 0x040fe40003f85270 */
[----:B------:R-:W-:Y:S02]  /*2c50*/  IADD3 R27, PT, PT, R20, R21, R11 ;  /* 0x00000015141b7210 */ /* 0x000fe40007ffe00b */
[----:B------:R-:W-:Y:S02]  /*2c60*/  FSEL R21, R25, R22, !P4 ;  /* 0x0000001619157208 */ /* 0x000fe40006000000 */
[----:B------:R-:W-:Y:S01]  /*2c70*/  FSEL R23, R23, R26, !P4 ;  /* 0x0000001a17177208 */ /* 0x000fe20006000000 */
[----:B--2---:R-:W-:Y:S06]  /*2c80*/  BRA.DIV UR4, `(.L_x_2493) ;  /* 0x0000000a04887947 */ /* 0x004fec000b800000 */
[----:B------:R-:W0:Y:S01]  /*2c90*/  SHFL.UP PT, R28, R21, 0x1, RZ ;  /* 0x04200000151c7989 */ /* 0x000e2200000e00ff */
[----:B------:R-:W-:Y:S02]  /*2ca0*/  ISETP.GE.AND P5, PT, R19, 0x1, PT ;  /* 0x000000011300780c */ /* 0x000fe40003fa6270 */
[----:B------:R-:W-:Y:S01]  /*2cb0*/  ISETP.NE.AND P0, PT, R27, RZ, PT ;  /* 0x000000ff1b00720c */ /* 0x000fe20003f05270 */
[----:B------:R-:W1:Y:S01]  /*2cc0*/  SHFL.UP PT, R25, R27, 0x1, RZ ;  /* 0x042000001b197989 */ /* 0x000e6200000e00ff */
[----:B------:R-:W-:Y:S01]  /*2cd0*/  ISETP.GE.AND P6, PT, R19, 0x8, PT ;  /* 0x000000081300780c */ /* 0x000fe20003fc6270 */
[----:B0-----:R-:W-:-:S08]  /*2ce0*/  FADD.FTZ R28, R21, R28 ;  /* 0x0000001c151c7221 */ /* 0x001fd00000010000 */
[----:B------:R-:W-:Y:S02]  /*2cf0*/  @P5 FSEL R21, R28, R21, !P0 ;  /* 0x000000151c155208 */ /* 0x000fe40004000000 */
[----:B-1----:R-:W-:-:S04]  /*2d00*/  SEL R28, R25, RZ, P5 ;  /* 0x000000ff191c7207 */ /* 0x002fc80002800000 */
[----:B------:R-:W-:Y:S02]  /*2d10*/  IADD3 R25, PT, PT, R27, R28, RZ ;  /* 0x0000001c1b197210 */ /* 0x000fe40007ffe0ff */
[----:B------:R-:W0:Y:S04]  /*2d20*/  SHFL.UP PT, R28, R23, 0x1, RZ ;  /* 0x04200000171c7989 */ /* 0x000e2800000e00ff */
[----:B------:R-:W-:Y:S01]  /*2d30*/  SHFL.UP PT, R27, R25, 0x2, RZ ;  /* 0x04400000191b7989 */ /* 0x000fe200000e00ff */
[----:B0-----:R-:W-:-:S05]  /*2d40*/  FADD.FTZ R28, R23, R28 ;  /* 0x0000001c171c7221 */ /* 0x001fca0000010000 */
[----:B------:R-:W-:Y:S02]  /*2d50*/  @P5 FSEL R23, R28, R23, !P0 ;  /* 0x000000171c175208 */ /* 0x000fe40004000000 */
[----:B------:R-:W0:Y:S01]  /*2d60*/  SHFL.UP PT, R28, R21, 0x2, RZ ;  /* 0x04400000151c7989 */ /* 0x000e2200000e00ff */
[----:B------:R-:W-:Y:S02]  /*2d70*/  ISETP.GE.AND P5, PT, R19, 0x2, PT ;  /* 0x000000021300780c */ /* 0x000fe40003fa6270 */
[----:B------:R-:W-:Y:S01]  /*2d80*/  ISETP.NE.AND P0, PT, R25, RZ, PT ;  /* 0x000000ff1900720c */ /* 0x000fe20003f05270 */
[----:B0-----:R-:W-:-:S10]  /*2d90*/  FADD.FTZ R28, R21, R28 ;  /* 0x0000001c151c7221 */ /* 0x001fd40000010000 */
[----:B------:R-:W-:Y:S02]  /*2da0*/  @P5 FSEL R21, R28, R21, !P0 ;  /* 0x000000151c155208 */ /* 0x000fe40004000000 */
[----:B------:R-:W-:-:S05]  /*2db0*/  SEL R28, R27, RZ, P5 ;  /* 0x000000ff1b1c7207 */ /* 0x000fca0002800000 */
[----:B------:R-:W-:Y:S02]  /*2dc0*/  IMAD.IADD R27, R25, 0x1, R28 ;  /* 0x00000001191b7824 */ /* 0x000fe400078e021c */
        /* <DEDUP_REMOVED lines=9> */
[----:B------:R-:W-:-:S04]  /*2e60*/  SEL R28, R25, RZ, P5 ;  /* 0x000000ff191c7207 */ /* 0x000fc80002800000 */
[----:B------:R-:W-:Y:S02]  /*2e70*/  IADD3 R25, PT, PT, R27, R28, RZ ;  /* 0x0000001c1b197210 */ /* 0x000fe40007ffe0ff */
[----:B------:R-:W0:Y:S04]  /*2e80*/  SHFL.UP PT, R28, R23, 0x4, RZ ;  /* 0x04800000171c7989 */ /* 0x000e2800000e00ff */
[----:B------:R-:W-:Y:S01]  /*2e90*/  SHFL.UP PT, R27, R25, 0x8, RZ ;  /* 0x05000000191b7989 */ /* 0x000fe200000e00ff */
[----:B0-----:R-:W-:-:S05]  /*2ea0*/  FADD.FTZ R28, R23, R28 ;  /* 0x0000001c171c7221 */ /* 0x001fca0000010000 */
[----:B------:R-:W-:Y:S02]  /*2eb0*/  @P5 FSEL R23, R28, R23, !P0 ;  /* 0x000000171c175208 */ /* 0x000fe40004000000 */
[----:B------:R-:W0:Y:S01]  /*2ec0*/  SHFL.UP PT, R28, R21, 0x8, RZ ;  /* 0x05000000151c7989 */ /* 0x000e2200000e00ff */
[----:B------:R-:W-:Y:S02]  /*2ed0*/  ISETP.NE.AND P5, PT, R25, RZ, PT ;  /* 0x000000ff1900720c */ /* 0x000fe40003fa5270 */
[----:B------:R-:W-:Y:S01]  /*2ee0*/  ISETP.GE.AND P0, PT, R19, 0x10, PT ;  /* 0x000000101300780c */ /* 0x000fe20003f06270 */
[----:B0-----:R-:W-:-:S05]  /*2ef0*/  FADD.FTZ R28, R21, R28 ;  /* 0x0000001c151c7221 */ /* 0x001fca0000010000 */
        /* <DEDUP_REMOVED lines=8> */
[----:B------:R-:W-:Y:S01]  /*2f80*/  ISETP.NE.AND P5, PT, R27, RZ, PT ;  /* 0x000000ff1b00720c */ /* 0x000fe20003fa5270 */
[----:B0-----:R-:W-:-:S05]  /*2f90*/  FADD.FTZ R28, R21, R28 ;  /* 0x0000001c151c7221 */ /* 0x001fca0000010000 */
[----:B------:R-:W-:Y:S02]  /*2fa0*/  @P0 FSEL R21, R28, R21, !P5 ;  /* 0x000000151c150208 */ /* 0x000fe40006800000 */
[----:B------:R-:W-:-:S03]  /*2fb0*/  SEL R28, R19, RZ, P0 ;  /* 0x000000ff131c7207 */ /* 0x000fc60000000000 */
[----:B------:R-:W-:Y:S01]  /*2fc0*/  SHFL.UP PT, R25, R21, 0x1, RZ ;  /* 0x0420000015197989 */ /* 0x000fe200000e00ff */
[----:B------:R-:W-:-:S03]  /*2fd0*/  IADD3 R19, PT, PT, R27, R28, RZ ;  /* 0x0000001c1b137210 */ /* 0x000fc60007ffe0ff */
[----:B------:R-:W0:Y:S04]  /*2fe0*/  SHFL.UP PT, R28, R23, 0x10, RZ ;  /* 0x06000000171c7989 */ /* 0x000e2800000e00ff */
[----:B------:R-:W1:Y:S01]  /*2ff0*/  SHFL.UP PT, R19, R19, 0x1, RZ ;  /* 0x0420000013137989 */ /* 0x000e6200000e00ff */
[----:B0-----:R-:W-:-:S05]  /*3000*/  FADD.FTZ R28, R23, R28 ;  /* 0x0000001c171c7221 */ /* 0x001fca0000010000 */
[----:B------:R-:W-:-:S05]  /*3010*/  @P0 FSEL R23, R28, R23, !P5 ;  /* 0x000000171c170208 */ /* 0x000fca0006800000 */
[----:B-1----:R0:W2:Y:S02]  /*3020*/  SHFL.UP PT, R28, R23, 0x1, RZ ;  /* 0x04200000171c7989 */ /* 0x0020a400000e00ff */
.L_x_2514:
[----:B------:R-:W-:Y:S01]  /*3030*/  ISETP.NE.AND P5, PT, R0, RZ, PT ;  /* 0x000000ff0000720c */ /* 0x000fe20003fa5270 */
[----:B------:R-:W1:Y:S01]  /*3040*/  S2R R21, SR_TID.X ;  /* 0x0000000000157919 */ /* 0x000e620000002100 */
[----:B------:R-:W-:-:S11]  /*3050*/  PLOP3.LUT P0, PT, PT, PT, PT, 0x80, 0x8 ;  /* 0x000000000008781c */ /* 0x000fd60003f0f070 */
[----:B------:R-:W-:Y:S01]  /*3060*/  @P5 ISETP.NE.AND P6, PT, R17, RZ, PT ;  /* 0x000000ff1100520c */ /* 0x000fe20003fc5270 */
[----:B------:R-:W-:-:S03]  /*3070*/  @P5 IMAD.IADD R17, R19, 0x1, R17 ;  /* 0x0000000113115824 */ /* 0x000fc600078e0211 */
[----:B------:R-:W-:Y:S02]  /*3080*/  @P5 PLOP3.LUT P0, PT, P6, PT, PT, 0x80, 0x8 ;  /* 0x000000000008581c */ /* 0x000fe4000370f070 */
[----:B------:R-:W-:-:S05]  /*3090*/  IADD3 R3, PT, PT, R3, R17, RZ ;  /* 0x0000001103037210 */ /* 0x000fca0007ffe0ff */
[----:B------:R-:W-:-:S05]  /*30a0*/  IMAD.IADD R14, R14, 0x1, R3 ;  /* 0x000000010e0e7824 */ /* 0x000fca00078e0203 */
[----:B------:R-:W-:Y:S01]  /*30b0*/  IADD3 R11, PT, PT, R11, R14, RZ ;  /* 0x0000000e0b0b7210 */ /* 0x000fe20007ffe0ff */
[----:B------:R-:W-:Y:S01]  /*30c0*/  @!P0 FADD.FTZ R4, R25, R4 ;  /* 0x0000000419048221 */ /* 0x000fe20000010000 */
[----:B--2---:R-:W-:Y:S01]  /*30d0*/  @!P0 FADD.FTZ R6, R28, R6 ;  /* 0x000000061c068221 */ /* 0x004fe20000010000 */
[----:B-1----:R-:W-:Y:S02]  /*30e0*/  IMAD R21, R21, 0x30, R2 ;  /* 0x0000003015157824 */ /* 0x002fe400078e0202 */
[----:B------:R-:W-:Y:S01]  /*30f0*/  @!P1 FADD.FTZ R5, R5, R4 ;  /* 0x0000000405059221 */ /* 0x000fe20000010000 */
[----:B------:R-:W-:Y:S01]  /*3100*/  @!P1 FADD.FTZ R9, R9, R6 ;  /* 0x0000000609099221 */ /* 0x000fe20000010000 */
        /* <DEDUP_REMOVED lines=22> */
.L_x_2492:
[----:B01----:R-:W0:Y:S01]  /*3270*/  S2R R9, SR_TID.X ;  /* 0x0000000000097919 */ /* 0x003e220000002100 */
[----:B------:R-:W1:Y:S01]  /*3280*/  LDC R0, c[0x0][0x424] ;  /* 0x00010900ff007b82 */ /* 0x000e620000000800 */
[----:B------:R-:W-:Y:S01]  /*3290*/  IADD3 R4, PT, PT, -R7, RZ, RZ ;  /* 0x000000ff07047210 */ /* 0x000fe20007ffe1ff */
[----:B------:R-:W-:Y:S05]  /*32a0*/  WARPSYNC.ALL ;  /* 0x0000000000007948 */ /* 0x000fea0003800000 */
[----:B------:R-:W2:Y:S01]  /*32b0*/  S2R R17, SR_CgaCtaId ;  /* 0x0000000000117919 */ /* 0x000ea20000008800 */
[----:B------:R-:W-:Y:S01]  /*32c0*/  MOV R15, 0x400 ;  /* 0x00000400000f7802 */ /* 0x000fe20000000f00 */
[----:B0-----:R-:W-:-:S04]  /*32d0*/  IMAD.SHL.U32 R3, R9, 0x2, RZ ;  /* 0x0000000209037824 */ /* 0x001fc800078e00ff */
[C---:B-1----:R-:W-:Y:S01]  /*32e0*/  IMAD R3, R0.reuse, R4, R3 ;  /* 0x0000000400037224 */ /* 0x042fe200078e0203 */
[----:B------:R-:W-:Y:S01]  /*32f0*/  BAR.SYNC.DEFER_BLOCKING 0x0 ;  /* 0x0000000000007b1d */ /* 0x000fe20000010000 */
[----:B------:R-:W-:-:S04]  /*3300*/  IADD3 R0, PT, PT, R0, -0x2, RZ ;  /* 0xfffffffe00007810 */ /* 0x000fc80007ffe0ff */
[----:B------:R-:W-:-:S03]  /*3310*/  ISETP.NE.AND P2, PT, R3, R0, PT ;  /* 0x000000000300720c */ /* 0x000fc60003f45270 */
[----:B------:R-:W0:Y:S01]  /*3320*/  LDC R6, c[0x0][0x420] ;  /* 0x00010800ff067b82 */ /* 0x000e220000000800 */
[----:B------:R-:W1:Y:S01]  /*3330*/  LDCU.64 UR10, c[0x0][0x3f8] ;  /* 0x00007f00ff0a77ac */ /* 0x000e620008000a00 */
[----:B------:R-:W-:Y:S06]  /*3340*/  BSSY.RECONVERGENT B0, `(.L_x_2494) ;  /* 0x000001f000007945 */ /* 0x000fec0003800200 */
[----:B------:R-:W3:Y:S02]  /*3350*/  LDC R14, c[0x0][0x410] ;  /* 0x00010400ff0e7b82 */ /* 0x000ee40000000800 */
[----:B------:R-:W-:-:S06]  /*3360*/  @!P2 VIADD R0, R15, 0x7a0 ;  /* 0x000007a00f00a836 */ /* 0x000fcc0000000000 */
[----:B------:R-:W4:Y:S01]  /*3370*/  LDC R11, c[0x0][0x428] ;  /* 0x00010a00ff0b7b82 */ /* 0x000f220000000800 */
[----:B--2---:R-:W-:Y:S01]  /*3380*/  @!P2 LEA R0, R17, R0, 0x18 ;  /* 0x000000001100a211 */ /* 0x004fe200078ec0ff */
[----:B------:R-:W-:Y:S03]  /*3390*/  @!P2 LDS R5, [R2+0x18] ;  /* 0x000018000205a984 */ /* 0x000fe60000000800 */
[----:B------:R-:W-:Y:S01]  /*33a0*/  @!P2 LEA R0, R7, R0, 0x3 ;  /* 0x000000000700a211 */ /* 0x000fe200078e18ff */
[----:B------:R-:W2:Y:S01]  /*33b0*/  @!P2 LDS R4, [R2+0x14] ;  /* 0x000014000204a984 */ /* 0x000ea20000000800 */
[----:B0-----:R-:W-:-:S05]  /*33c0*/  IMAD R3, R6, UR8, R9 ;  /* 0x0000000806037c24 */ /* 0x001fca000f8e0209 */
[----:B---3--:R-:W-:-:S04]  /*33d0*/  ISETP.GE.AND P0, PT, R3, R14, PT ;  /* 0x0000000e0300720c */ /* 0x008fc80003f06270 */
[----:B------:R-:W-:Y:S01]  /*33e0*/  ISETP.GE.U32.OR P0, PT, R9, R6, P0 ;  /* 0x000000060900720c */ /* 0x000fe20000706470 */
[----:B----4-:R-:W-:-:S05]  /*33f0*/  IMAD R11, R11, UR8, R9 ;  /* 0x000000080b0b7c24 */ /* 0x010fca000f8e0209 */
[----:B-1----:R-:W-:Y:S02]  /*3400*/  ISETP.GE.U32.AND P1, PT, R11, UR10, PT ;  /* 0x0000000a0b007c0c */ /* 0x002fe4000bf26070 */
[----:B------:R-:W-:-:S04]  /*3410*/  SHF.R.S32.HI R13, RZ, 0x1f, R11 ;  /* 0x0000001fff0d7819 */ /* 0x000fc8000001140b */
[----:B------:R-:W-:Y:S01]  /*3420*/  ISETP.GE.AND.EX P1, PT, R13, UR11, PT, P1 ;  /* 0x0000000b0d007c0c */ /* 0x000fe2000bf26310 */
[----:B--2---:R0:W-:Y:S01]  /*3430*/  @!P2 STS.64 [R0], R4 ;  /* 0x000000040000a388 */ /* 0x0041e20000000a00 */
[----:B------:R-:W-:Y:S06]  /*3440*/  BAR.SYNC.DEFER_BLOCKING 0x0 ;  /* 0x0000000000007b1d */ /* 0x000fec0000010000 */
[----:B------:R-:W-:Y:S05]  /*3450*/  @P0 BRA `(.L_x_2495) ;  /* 0x0000000000340947 */ /* 0x000fea0003800000 */
[----:B0-----:R-:W-:Y:S01]  /*3460*/  VIADD R0, R15, 0x7a0 ;  /* 0x000007a00f007836 */ /* 0x001fe20000000000 */
[----:B------:R-:W0:Y:S01]  /*3470*/  LDC.64 R4, c[0x0][0x3d8] ;  /* 0x0000f600ff047b82 */ /* 0x000e220000000a00 */
        /* <DEDUP_REMOVED lines=11> */
.L_x_2495:
[----:B------:R-:W-:Y:S05]  /*3530*/  BSYNC.RECONVERGENT B0 ;  /* 0x0000000000007941 */ /* 0x000fea0003800200 */
.L_x_2494:
        /* <DEDUP_REMOVED lines=23> */
.L_x_2493:
[----:B------:R-:W-:Y:S01]  /*36b0*/  MOV R30, R27 ;  /* 0x0000001b001e7202 */ /* 0x000fe20000000f00 */
        /* <DEDUP_REMOVED lines=8> */
.L_x_2496:
[----:B------:R-:W-:Y:S02]  /*3740*/  MOV R30, R21 ;  /* 0x00000015001e7202 */ /* 0x000fe40000000f00 */
[----:B------:R-:W-:-:S04]  /*3750*/  MOV R25, R28 ;  /* 0x0000001c00197202 */ /* 0x000fc80000000f00 */
[----:B------:R-:W-:-:S05]  /*3760*/  SEL R28, R25, RZ, P6 ;  /* 0x000000ff191c7207 */ /* 0x000fca0003000000 */
[----:B------:R-:W-:-:S07]  /*3770*/  IMAD.IADD R25, R27, 0x1, R28 ;  /* 0x000000011b197824 */ /* 0x000fce00078e021c */
[----:B------:R-:W-:Y:S05]  /*3780*/  WARPSYNC.COLLECTIVE R29, `(.L_x_2497) ;  /* 0x000000001d087348 */ /* 0x000fea0003c00000 */
[----:B------:R0:W1:Y:S02]  /*3790*/  SHFL.UP P0, R28, R30, R31, R32 ;  /* 0x0400001f1e1c7389 */ /* 0x0000640000000020 */
[----:B01----:R-:W-:Y:S05]  /*37a0*/  ENDCOLLECTIVE ;  /* 0x000000000000791b */ /* 0x003fea0003800000 */
.L_x_2497:
[----:B------:R-:W-:Y:S01]  /*37b0*/  MOV R30, R23 ;  /* 0x00000017001e7202 */ /* 0x000fe20000000f00 */
[----:B------:R-:W-:-:S05]  /*37c0*/  FADD.FTZ R28, R21, R28 ;  /* 0x0000001c151c7221 */ /* 0x000fca0000010000 */
[----:B------:R-:W-:-:S07]  /*37d0*/  @P6 FSEL R21, R28, R21, !P5 ;  /* 0x000000151c156208 */ /* 0x000fce0006800000 */
[----:B------:R-:W-:Y:S05]  /*37e0*/  WARPSYNC.COLLECTIVE R29, `(.L_x_2498) ;  /* 0x000000001d087348 */ /* 0x000fea0003c00000 */
[----:B------:R0:W1:Y:S02]  /*37f0*/  SHFL.UP P0, R28, R30, R31, R32 ;  /* 0x0400001f1e1c7389 */ /* 0x0000640000000020 */
[----:B01----:R-:W-:Y:S05]  /*3800*/  ENDCOLLECTIVE ;  /* 0x000000000000791b */ /* 0x003fea0003800000 */
.L_x_2498:
[----:B------:R-:W-:Y:S02]  /*3810*/  IMAD.MOV.U32 R30, RZ, RZ, R25 ;  /* 0x000000ffff1e7224 */ /* 0x000fe400078e0019 */
[----:B------:R-:W-:Y:S02]  /*3820*/  HFMA2 R31, -RZ, RZ, 0, 1.1920928955078125e-07 ;  /* 0x00000002ff1f7431 */ /* 0x000fe400000001ff */
[----:B------:R-:W-:-:S05]  /*3830*/  FADD.FTZ R28, R23, R28 ;  /* 0x0000001c171c7221 */ /* 0x000fca0000010000 */
[----:B------:R-:W-:-:S07]  /*3840*/  @P6 FSEL R23, R28, R23, !P5 ;  /* 0x000000171c176208 */ /* 0x000fce0006800000 */
[----:B------:R-:W-:Y:S05]  /*3850*/  WARPSYNC.COLLECTIVE R29, `(.L_x_2499) ;  /* 0x000000001d087348 */ /* 0x000fea0003c00000 */
[----:B------:R0:W1:Y:S02]  /*3860*/  SHFL.UP P0, R28, R30, R31, R32 ;  /* 0x0400001f1e1c7389 */ /* 0x0000640000000020 */
[----:B01----:R-:W-:Y:S05]  /*3870*/  ENDCOLLECTIVE ;  /* 0x000000000000791b */ /* 0x003fea0003800000 */
.L_x_2499:
[----:B------:R-:W-:Y:S02]  /*3880*/  ISETP.GE.AND P6, PT, R19, 0x2, PT ;  /* 0x000000021300780c */ /* 0x000fe40003fc6270 */
[----:B------:R-:W-:Y:S02]  /*3890*/  ISETP.NE.AND P5, PT, R25, RZ, PT ;  /* 0x000000ff1900720c */ /* 0x000fe40003fa5270 */
[----:B------:R-:W-:Y:S02]  /*38a0*/  MOV R30, R21 ;  /* 0x00000015001e7202 */ /* 0x000fe40000000f00 */
[----:B------:R-:W-:-:S04]  /*38b0*/  MOV R27, R28 ;  /* 0x0000001c001b7202 */ /* 0x000fc80000000f00 */
[----:B------:R-:W-:-:S05]  /*38c0*/  SEL R28, R27, RZ, P6 ;  /* 0x000000ff1b1c7207 */ /* 0x000fca0003000000 */
[----:B------:R-:W-:-:S07]  /*38d0*/  IMAD.IADD R27, R25, 0x1, R28 ;  /* 0x00000001191b7824 */ /* 0x000fce00078e021c */
[----:B------:R-:W-:Y:S05]  /*38e0*/  WARPSYNC.COLLECTIVE R29, `(.L_x_2500) ;  /* 0x000000001d087348 */ /* 0x000fea0003c00000 */
[----:B------:R0:W1:Y:S02]  /*38f0*/  SHFL.UP P0, R28, R30, R31, R32 ;  /* 0x0400001f1e1c7389 */ /* 0x0000640000000020 */
[----:B01----:R-:W-:Y:S05]  /*3900*/  ENDCOLLECTIVE ;  /* 0x000000000000791b */ /* 0x003fea0003800000 */
.L_x_2500:
[----:B------:R-:W-:Y:S01]  /*3910*/  MOV R30, R23 ;  /* 0x00000017001e7202 */ /* 0x000fe20000000f00 */
[----:B------:R-:W-:-:S05]  /*3920*/  FADD.FTZ R28, R21, R28 ;  /* 0x0000001c151c7221 */ /* 0x000fca0000010000 */
[----:B------:R-:W-:-:S07]  /*3930*/  @P6 FSEL R21, R28, R21, !P5 ;  /* 0x000000151c156208 */ /* 0x000fce0006800000 */
[----:B------:R-:W-:Y:S05]  /*3940*/  WARPSYNC.COLLECTIVE R29, `(.L_x_2501) ;  /* 0x000000001d087348 */ /* 0x000fea0003c00000 */
[----:B------:R0:W1:Y:S02]  /*3950*/  SHFL.UP P0, R28, R30, R31, R32 ;  /* 0x0400001f1e1c7389 */ /* 0x0000640000000020 */
[----:B01----:R-:W-:Y:S05]  /*3960*/  ENDCOLLECTIVE ;  /* 0x000000000000791b */ /* 0x003fea0003800000 */
.L_x_2501:
[----:B------:R-:W-:Y:S02]  /*3970*/  IMAD.MOV.U32 R30, RZ, RZ, R27 ;  /* 0x000000ffff1e7224 */ /* 0x000fe400078e001b */
[----:B------:R-:W-:Y:S02]  /*3980*/  HFMA2 R31, -RZ, RZ, 0, 2.384185791015625e-07 ;  /* 0x00000004ff1f7431 */ /* 0x000fe400000001ff */
[----:B------:R-:W-:-:S05]  /*3990*/  FADD.FTZ R28, R23, R28 ;  /* 0x0000001c171c7221 */ /* 0x000fca0000010000 */
[----:B------:R-:W-:-:S07]  /*39a0*/  @P6 FSEL R23, R28, R23, !P5 ;  /* 0x000000171c176208 */ /* 0x000fce0006800000 */
[----:B------:R-:W-:Y:S05]  /*39b0*/  WARPSYNC.COLLECTIVE R29, `(.L_x_2502) ;  /* 0x000000001d087348 */ /* 0x000fea0003c00000 */
[----:B------:R0:W1:Y:S02]  /*39c0*/  SHFL.UP P0, R28, R30, R31, R32 ;  /* 0x0400001f1e1c7389 */ /* 0x0000640000000020 */
[----:B01----:R-:W-:Y:S05]  /*39d0*/  ENDCOLLECTIVE ;  /* 0x000000000000791b */ /* 0x003fea0003800000 */
.L_x_2502:
        /* <DEDUP_REMOVED lines=9> */
.L_x_2503:
[----:B------:R-:W-:Y:S01]  /*3a70*/  MOV R30, R23 ;  /* 0x00000017001e7202 */ /* 0x000fe20000000f00 */
[----:B------:R-:W-:-:S05]  /*3a80*/  FADD.FTZ R28, R21, R28 ;  /* 0x0000001c151c7221 */ /* 0x000fca0000010000 */
[----:B------:R-:W-:-:S07]  /*3a90*/  @P6 FSEL R21, R28, R21, !P5 ;  /* 0x000000151c156208 */ /* 0x000fce0006800000 */
[----:B------:R-:W-:Y:S05]  /*3aa0*/  WARPSYNC.COLLECTIVE R29, `(.L_x_2504) ;  /* 0x000000001d087348 */ /* 0x000fea0003c00000 */
[----:B------:R0:W1:Y:S02]  /*3ab0*/  SHFL.UP P0, R28, R30, R31, R32 ;  /* 0x0400001f1e1c7389 */ /* 0x0000640000000020 */
[----:B01----:R-:W-:Y:S05]  /*3ac0*/  ENDCOLLECTIVE ;  /* 0x000000000000791b */ /* 0x003fea0003800000 */
.L_x_2504:
[----:B------:R-:W-:Y:S02]  /*3ad0*/  IMAD.MOV.U32 R30, RZ, RZ, R25 ;  /* 0x000000ffff1e7224 */ /* 0x000fe400078e0019 */
[----:B------:R-:W-:Y:S02]  /*3ae0*/  HFMA2 R31, -RZ, RZ, 0, 4.76837158203125e-07 ;  /* 0x00000008ff1f7431 */ /* 0x000fe400000001ff */
[----:B------:R-:W-:-:S05]  /*3af0*/  FADD.FTZ R28, R23, R28 ;  /* 0x0000001c171c7221 */ /* 0x000fca0000010000 */
[----:B------:R-:W-:-:S07]  /*3b00*/  @P6 FSEL R23, R28, R23, !P5 ;  /* 0x000000171c176208 */ /* 0x000fce0006800000 */
[----:B------:R-:W-:Y:S05]  /*3b10*/  WARPSYNC.COLLECTIVE R29, `(.L_x_2505) ;  /* 0x000000001d087348 */ /* 0x000fea0003c00000 */
[----:B------:R0:W1:Y:S02]  /*3b20*/  SHFL.UP P0, R28, R30, R31, R32 ;  /* 0x0400001f1e1c7389 */ /* 0x0000640000000020 */
[----:B01----:R-:W-:Y:S05]  /*3b30*/  ENDCOLLECTIVE ;  /* 0x000000000000791b */ /* 0x003fea0003800000 */
.L_x_2505:
[----:B------:R-:W-:Y:S02]  /*3b40*/  ISETP.GE.AND P6, PT, R19, 0x8, PT ;  /* 0x000000081300780c */ /* 0x000fe40003fc6270 */
[----:B------:R-:W-:Y:S02]  /*3b50*/  ISETP.NE.AND P5, PT, R25, RZ, PT ;  /* 0x000000ff1900720c */ /* 0x000fe40003fa5270 */
[----:B------:R-:W-:Y:S02]  /*3b60*/  MOV R30, R21 ;  /* 0x00000015001e7202 */ /* 0x000fe40000000f00 */
[----:B------:R-:W-:-:S04]  /*3b70*/  MOV R27, R28 ;  /* 0x0000001c001b7202 */ /* 0x000fc80000000f00 */
[----:B------:R-:W-:Y:S02]  /*3b80*/  SEL R28, R27, RZ, P6 ;  /* 0x000000ff1b1c7207 */ /* 0x000fe40003000000 */
[----:B------:R-:W-:-:S03]  /*3b90*/  ISETP.GE.AND P6, PT, R19, 0x10, PT ;  /* 0x000000101300780c */ /* 0x000fc60003fc6270 */
[----:B------:R-:W-:-:S10]  /*3ba0*/  IMAD.IADD R27, R25, 0x1, R28 ;  /* 0x00000001191b7824 */ /* 0x000fd400078e021c */
[----:B------:R-:W-:Y:S05]  /*3bb0*/  WARPSYNC.COLLECTIVE R29, `(.L_x_2506) ;  /* 0x000000001d087348 */ /* 0x000fea0003c00000 */
[----:B------:R0:W1:Y:S02]  /*3bc0*/  SHFL.UP P0, R28, R30, R31, R32 ;  /* 0x0400001f1e1c7389 */ /* 0x0000640000000020 */
[----:B01----:R-:W-:Y:S05]  /*3bd0*/  ENDCOLLECTIVE ;  /* 0x000000000000791b */ /* 0x003fea0003800000 */
.L_x_2506:
[----:B------:R-:W-:Y:S02]  /*3be0*/  MOV R30, R23 ;  /* 0x00000017001e7202 */ /* 0x000fe40000000f00 */
[----:B------:R-:W-:Y:S01]  /*3bf0*/  ISETP.GE.AND P0, PT, R19, 0x8, PT ;  /* 0x000000081300780c */ /* 0x000fe20003f06270 */
[----:B------:R-:W-:-:S12]  /*3c00*/  FADD.FTZ R28, R21, R28 ;  /* 0x0000001c151c7221 */ /* 0x000fd80000010000 */
[----:B------:R-:W-:-:S07]  /*3c10*/  @P0 FSEL R21, R28, R21, !P5 ;  /* 0x000000151c150208 */ /* 0x000fce0006800000 */
[----:B------:R-:W-:Y:S05]  /*3c20*/  WARPSYNC.COLLECTIVE R29, `(.L_x_2507) ;  /* 0x000000001d087348 */ /* 0x000fea0003c00000 */
[----:B------:R0:W1:Y:S02]  /*3c30*/  SHFL.UP P0, R28, R30, R31, R32 ;  /* 0x0400001f1e1c7389 */ /* 0x0000640000000020 */
[----:B01----:R-:W-:Y:S05]  /*3c40*/  ENDCOLLECTIVE ;  /* 0x000000000000791b */ /* 0x003fea0003800000 */
.L_x_2507:
        /* <DEDUP_REMOVED lines=8> */
.L_x_2508:
        /* <DEDUP_REMOVED lines=8> */
.L_x_2509:
[----:B------:R-:W-:Y:S01]  /*3d50*/  MOV R30, R23 ;  /* 0x00000017001e7202 */ /* 0x000fe20000000f00 */
[----:B------:R-:W-:-:S05]  /*3d60*/  FADD.FTZ R28, R21, R28 ;  /* 0x0000001c151c7221 */ /* 0x000fca0000010000 */
[----:B------:R-:W-:-:S07]  /*3d70*/  @P6 FSEL R21, R28, R21, !P5 ;  /* 0x000000151c156208 */ /* 0x000fce0006800000 */
[----:B------:R-:W-:Y:S05]  /*3d80*/  WARPSYNC.COLLECTIVE R29, `(.L_x_2510) ;  /* 0x000000001d087348 */ /* 0x000fea0003c00000 */
[----:B------:R0:W1:Y:S02]  /*3d90*/  SHFL.UP P0, R28, R30, R31, R32 ;  /* 0x0400001f1e1c7389 */ /* 0x0000640000000020 */
[----:B01----:R-:W-:Y:S05]  /*3da0*/  ENDCOLLECTIVE ;  /* 0x000000000000791b */ /* 0x003fea0003800000 */
.L_x_2510:
[----:B------:R-:W-:Y:S02]  /*3db0*/  IMAD.MOV.U32 R30, RZ, RZ, R19 ;  /* 0x000000ffff1e7224 */ /* 0x000fe400078e0013 */
[----:B------:R-:W-:Y:S02]  /*3dc0*/  HFMA2 R31, -RZ, RZ, 0, 5.9604644775390625e-08 ;  /* 0x00000001ff1f7431 */ /* 0x000fe400000001ff */
[----:B------:R-:W-:-:S05]  /*3dd0*/  FADD.FTZ R28, R23, R28 ;  /* 0x0000001c171c7221 */ /* 0x000fca0000010000 */
[----:B------:R-:W-:-:S07]  /*3de0*/  @P6 FSEL R23, R28, R23, !P5 ;  /* 0x000000171c176208 */ /* 0x000fce0006800000 */
[----:B------:R-:W-:Y:S05]  /*3df0*/  WARPSYNC.COLLECTIVE R29, `(.L_x_2511) ;  /* 0x000000001d087348 */ /* 0x000fea0003c00000 */
[----:B------:R0:W1:Y:S02]  /*3e00*/  SHFL.UP P0, R28, R30, R31, R32 ;  /* 0x0400001f1e1c7389 */ /* 0x0000640000000020 */
[----:B01----:R-:W-:Y:S05]  /*3e10*/  ENDCOLLECTIVE ;  /* 0x000000000000791b */ /* 0x003fea0003800000 */
.L_x_2511:
[----:B------:R-:W-:Y:S01]  /*3e20*/  IMAD.MOV.U32 R30, RZ, RZ, R21 ;  /* 0x000000ffff1e7224 */ /* 0x000fe200078e0015 */
[----:B------:R-:W-:-:S07]  /*3e30*/  MOV R19, R28 ;  /* 0x0000001c00137202 */ /* 0x000fce0000000f00 */
[----:B------:R-:W-:Y:S05]  /*3e40*/  WARPSYNC.COLLECTIVE R29, `(.L_x_2512) ;  /* 0x000000001d087348 */ /* 0x000fea0003c00000 */
[----:B------:R0:W1:Y:S02]  /*3e50*/  SHFL.UP P0, R28, R30, R31, R32 ;  /* 0x0400001f1e1c7389 */ /* 0x0000640000000020 */
[----:B01----:R-:W-:Y:S05]  /*3e60*/  ENDCOLLECTIVE ;  /* 0x000000000000791b */ /* 0x003fea0003800000 */
.L_x_2512:
[----:B------:R-:W-:Y:S02]  /*3e70*/  MOV R30, R23 ;  /* 0x00000017001e7202 */ /* 0x000fe40000000f00 */
[----:B------:R-:W-:-:S07]  /*3e80*/  MOV R25, R28 ;  /* 0x0000001c00197202 */ /* 0x000fce0000000f00 */
[----:B------:R-:W-:Y:S05]  /*3e90*/  WARPSYNC.COLLECTIVE R29, `(.L_x_2513) ;  /* 0x000000001d087348 */ /* 0x000fea0003c00000 */
[----:B------:R0:W1:Y:S02]  /*3ea0*/  SHFL.UP P0, R28, R30, R31, R32 ;  /* 0x0400001f1e1c7389 */ /* 0x0000640000000020 */
[----:B01----:R-:W-:Y:S05]  /*3eb0*/  ENDCOLLECTIVE ;  /* 0x000000000000791b */ /* 0x003fea0003800000 */
.L_x_2513:
[----:B------:R-:W-:Y:S05]  /*3ec0*/  BRA `(.L_x_2514) ;  /* 0xfffffff000587947 */ /* 0x000fea000383ffff */
.L_x_2515:
        /* <DEDUP_REMOVED lines=11> */
.L_x_3948:


//--------------------- .text._Z30group_norm_nhwc_bwd_sum_kernelI11Bf16IOFp16WLi196EEv26Group_norm_nhwc_bwd_params --------------------------
	.section	.text._Z30group_norm_nhwc_bwd_sum_kernelI11Bf16IOFp16WLi196EEv26Group_norm_nhwc_bwd_params,"ax",@progbits
	.align	128
        .global         _Z30group_norm_nhwc_bwd_sum_kernelI11Bf16IOFp16WLi196EEv26Group_norm_nhwc_bwd_params
        .type           _Z30group_norm_nhwc_bwd_sum_kernelI11Bf16IOFp16WLi196EEv26Group_norm_nhwc_bwd_params,@function
        .size           _Z30group_norm_nhwc_bwd_sum_kernelI11Bf16IOFp16WLi196EEv26Group_norm_nhwc_bwd_params,(.L_x_3949 - _Z30group_norm_nhwc_bwd_sum_kernelI11Bf16IOFp16WLi196EEv26Group_norm_nhwc_bwd_params)
        .other          _Z30group_norm_nhwc_bwd_sum_kernelI11Bf16IOFp16WLi196EEv26Group_norm_nhwc_bwd_params,@"STO_CUDA_ENTRY STV_DEFAULT"
_Z30group_norm_nhwc_bwd_sum_kernelI11Bf16IOFp16WLi196EEv26Group_norm_nhwc_bwd_params:
.text._Z30group_norm_nhwc_bwd_sum_kernelI11Bf16IOFp16WLi196EEv26Group_norm_nhwc_bwd_params:
        /* <DEDUP_REMOVED lines=75> */
.L_x_2517:
[----:B------:R-:W-:Y:S05]  /*04b0*/  BSYNC.RECONVERGENT B0 ;  /* 0x0000000000007941 */ /* 0x000fea0003800200 */
.L_x_2516:
        /* <DEDUP_REMOVED lines=51> */
.L_x_2521:
        /* <DEDUP_REMOVED lines=184> */
.L_x_2520:
        /* <DEDUP_REMOVED lines=24> */
[----:B------:R-:W-:-:S03]  /*14f0*/  @!P0 IADD3.X R27, PT, PT, R28, R23, RZ, P2, !PT ;  /* 0x000000171c1b8210 */ /* 0x000fc600017fe4ff */
[----:B------:R-:W0:Y:S01]  /*1500*/  @!P0 LDC.64 R22, c[0x0][0x398] ;  /* 0x0000e600ff168b82 */ /* 0x000e220000000a00 */
[----:B------:R-:W-:Y:S02]  /*1510*/  @!P0 IADD3.X R19, PT, PT, R28, R19, RZ, P3, !PT ;  /* 0x000000131c138210 */ /* 0x000fe40001ffe4ff */
        /* <DEDUP_REMOVED lines=12> */
[----:B0-----:R-:W-:Y:S02]  /*15e0*/  @!P0 IADD3 R22, P3, PT, R29, R22, RZ ;  /* 0x000000161d168210 */ /* 0x001fe40007f7e0ff */
[----:B------:R-:W-:-:S03]  /*15f0*/  @!P0 IADD3.X R21, PT, PT, R28, R21, RZ, P2, !PT ;  /* 0x000000151c158210 */ /* 0x000fc600017fe4ff */
[----:B------:R-:W-:Y:S02]  /*1600*/  @!P0 IMAD.X R23, R28, 0x1, R23, P3 ;  /* 0x000000011c178824 */ /* 0x000fe400018e0617 */
[----:B------:R-:W3:Y:S04]  /*1610*/  @!P0 LDG.E R20, desc[UR6][R20.64] ;  /* 0x0000000614148981 */ /* 0x000ee8000c1e1900 */
[----:B------:R0:W4:Y:S01]  /*1620*/  @!P0 LDG.E R22, desc[UR6][R22.64] ;  /* 0x0000000616168981 */ /* 0x000122000c1e1900 */
[----:B------:R-:W-:Y:S01]  /*1630*/  PRMT R18, RZ, 0x7610, R18 ;  /* 0x00007610ff127816 */ /* 0x000fe20000000012 */
[----:B------:R-:W-:Y:S01]  /*1640*/  VIADD R17, R17, 0x2 ;  /* 0x0000000211117836 */ /* 0x000fe20000000000 */
[----:B------:R-:W-:Y:S02]  /*1650*/  PRMT R19, RZ, 0x7610, R19 ;  /* 0x00007610ff137816 */ /* 0x000fe40000000013 */
[----:B0-----:R-:W-:-:S02]  /*1660*/  PRMT R23, RZ, 0x7610, R23 ;  /* 0x00007610ff177816 */ /* 0x001fc40000000017 */
[----:B--2---:R-:W-:Y:S02]  /*1670*/  @!P0 PRMT R18, R26, 0x7610, R18 ;  /* 0x000076101a128816 */ /* 0x004fe40000000012 */
[----:B-----5:R-:W-:Y:S02]  /*1680*/  @!P0 PRMT R19, R30, 0x7610, R19 ;  /* 0x000076101e138816 */ /* 0x020fe40000000013 */
[----:B------:R-:W-:Y:S02]  /*1690*/  SHF.L.U32 R27, R18, 0x10, RZ ;  /* 0x00000010121b7819 */ /* 0x000fe400000006ff */
[----:B------:R-:W-:Y:S02]  /*16a0*/  SHF.L.U32 R28, R19, 0x10, RZ ;  /* 0x00000010131c7819 */ /* 0x000fe400000006ff */
[----:B------:R-:W-:Y:S01]  /*16b0*/  PRMT R18, RZ, 0x7610, R18 ;  /* 0x00007610ff127816 */ /* 0x000fe20000000012 */
[----:B------:R-:W-:Y:S01]  /*16c0*/  FADD.FTZ R27, -R16, R27 ;  /* 0x0000001b101b7221 */ /* 0x000fe20000010100 */
[----:B------:R-:W-:Y:S01]  /*16d0*/  PRMT R19, RZ, 0x7610, R19 ;  /* 0x00007610ff137816 */ /* 0x000fe20000000013 */
[----:B------:R-:W-:Y:S01]  /*16e0*/  FMUL.FTZ R21, R28, R10 ;  /* 0x0000000a1c157220 */ /* 0x000fe20000410000 */
[----:B------:R-:W-:Y:S01]  /*16f0*/  @!P0 PRMT R18, R26, 0x7632, R18 ;  /* 0x000076321a128816 */ /* 0x000fe20000000012 */
[----:B-1----:R-:W-:Y:S01]  /*1700*/  FMUL.FTZ R27, R27, R8 ;  /* 0x000000081b1b7220 */ /* 0x002fe20000410000 */
[----:B------:R-:W-:Y:S01]  /*1710*/  @!P0 PRMT R19, R30, 0x7632, R19 ;  /* 0x000076321e138816 */ /* 0x000fe20000000013 */
[----:B------:R-:W-:Y:S01]  /*1720*/  FADD.FTZ R0, R0, R21 ;  /* 0x0000001500007221 */ /* 0x000fe20000010000 */
[----:B------:R-:W-:Y:S01]  /*1730*/  PRMT R26, RZ, 0x7610, R26 ;  /* 0x00007610ff1a7816 */ /* 0x000fe2000000001a */
[----:B------:R-:W-:Y:S01]  /*1740*/  FFMA.FTZ R2, R27, R21, R2 ;  /* 0x000000151b027223 */ /* 0x000fe20000010002 */
[----:B------:R-:W-:-:S02]  /*1750*/  IMAD.U32 R21, R18, 0x10000, RZ ;  /* 0x0001000012157824 */ /* 0x000fc400078e00ff */
[----:B------:R-:W-:Y:S01]  /*1760*/  FFMA.FTZ R5, R28, R27, R5 ;  /* 0x0000001b1c057223 */ /* 0x000fe20000010005 */
[----:B------:R-:W-:Y:S01]  /*1770*/  PRMT R27, RZ, 0x7610, R27 ;  /* 0x00007610ff1b7816 */ /* 0x000fe2000000001b */
[----:B------:R-:W-:Y:S01]  /*1780*/  FADD.FTZ R3, R3, R28 ;  /* 0x0000001c03037221 */ /* 0x000fe20000010000 */
        /* <DEDUP_REMOVED lines=9> */
[----:B----4-:R-:W-:Y:S02]  /*1820*/  @!P0 PRMT R27, R22, 0x7610, R27 ;  /* 0x00007610161b8816 */ /* 0x010fe4000000001b */
[----:B------:R-:W-:Y:S01]  /*1830*/  SHF.L.U32 R29, R26, 0x10, RZ ;  /* 0x000000101a1d7819 */ /* 0x000fe200000006ff */
[----:B------:R-:W-:Y:S01]  /*1840*/  IMAD.U32 R23, R23, 0x10000, RZ ;  /* 0x0001000017177824 */ /* 0x000fe200078e00ff */
[----:B------:R-:W-:Y:S01]  /*1850*/  @!P0 PRMT R18, R22, 0x7632, R18 ;  /* 0x0000763216128816 */ /* 0x000fe20000000012 */
[----:B------:R-:W-:Y:S01]  /*1860*/  FFMA.FTZ R22, R21, R19, R2 ;  /* 0x0000001315167223 */ /* 0x000fe20000010002 */
[----:B------:R-:W-:Y:S01]  /*1870*/  SHF.L.U32 R20, R27, 0x10, RZ ;  /* 0x000000101b147819 */ /* 0x000fe200000006ff */
[----:B------:R-:W-:Y:S01]  /*1880*/  FADD.FTZ R29, -R16, R29 ;  /* 0x0000001d101d7221 */ /* 0x000fe20000010100 */
[----:B------:R-:W-:Y:S01]  /*1890*/  FADD.FTZ R27, R19, R0 ;  /* 0x00000000131b7221 */ /* 0x000fe20000010000 */
[----:B------:R-:W-:Y:S01]  /*18a0*/  SHF.L.U32 R19, R18, 0x10, RZ ;  /* 0x0000001012137819 */ /* 0x000fe200000006ff */
[----:B------:R-:W-:Y:S01]  /*18b0*/  FADD.FTZ R23, -R16, R23 ;  /* 0x0000001710177221 */ /* 0x000fe20000010100 */
[C---:B------:R-:W-:Y:S01]  /*18c0*/  FMUL.FTZ R0, R20.reuse, R10 ;  /* 0x0000000a14007220 */ /* 0x040fe20000410000 */
[-C--:B------:R-:W-:Y:S01]  /*18d0*/  FMUL.FTZ R29, R29, R8.reuse ;  /* 0x000000081d1d7220 */ /* 0x080fe20000410000 */
        /* <DEDUP_REMOVED lines=10> */
.L_x_2522:
        /* <DEDUP_REMOVED lines=31> */
.L_x_2524:
[----:B------:R-:W-:Y:S05]  /*1b70*/  BSYNC.RECONVERGENT B0 ;  /* 0x0000000000007941 */ /* 0x000fea0003800200 */
.L_x_2523:
        /* <DEDUP_REMOVED lines=19> */
.L_x_2519:
        /* <DEDUP_REMOVED lines=71> */
.L_x_2525:
[----:B------:R-:W-:Y:S05]  /*2120*/  @!P2 BRA `(.L_x_2518) ;  /* 0x000000080008a947 */ /* 0x000fea0003800000 */
[----:B------:R-:W-:-:S07]  /*2130*/  IMAD.IADD R28, R17, 0x1, -R28 ;  /* 0x00000001111c7824 */ /* 0x000fce00078e0a1c */
.L_x_2526:
        /* <DEDUP_REMOVED lines=129> */
.L_x_2518:
        /* <DEDUP_REMOVED lines=150> */
.L_x_2542:
        /* <DEDUP_REMOVED lines=76> */
.L_x_2527:
        /* <DEDUP_REMOVED lines=43> */
.L_x_2530:
[----:B------:R-:W-:Y:S05]  /*3a20*/  BSYNC.RECONVERGENT B0 ;  /* 0x0000000000007941 */ /* 0x000fea0003800200 */
.L_x_2529:
        /* <DEDUP_REMOVED lines=23> */
.L_x_2528:
[----:B------:R-:W-:Y:S05]  /*3ba0*/  WARPSYNC.COLLECTIVE R13, `(.L_x_2531) ;  /* 0x000000000d087348 */ /* 0x000fea0003c00000 */
[----:B------:R-:W-:Y:S01]  /*3bb0*/  NOP ;  /* 0x0000000000007918 */ /* 0x000fe20000000000 */
[----:B------:R-:W-:Y:S05]  /*3bc0*/  ENDCOLLECTIVE ;  /* 0x000000000000791b */ /* 0x000fea0003800000 */
.L_x_2531:
        /* <DEDUP_REMOVED lines=13> */
.L_x_2532:
        /* <DEDUP_REMOVED lines=9> */
.L_x_2533:
        /* <DEDUP_REMOVED lines=11> */
.L_x_2534:
        /* <DEDUP_REMOVED lines=9> */
.L_x_2535:
        /* <DEDUP_REMOVED lines=11> */
.L_x_2536:
        /* <DEDUP_REMOVED lines=9> */
.L_x_2537:
        /* <DEDUP_REMOVED lines=12> */
.L_x_2538:
        /* <DEDUP_REMOVED lines=10> */
.L_x_2539:
        /* <DEDUP_REMOVED lines=9> */
.L_x_2540:
[----:B------:R-:W-:Y:S01]  /*41a0*/  @!P0 FADD.FTZ R2, R2, R19 ;  /* 0x0000001302028221 */ /* 0x000fe20000010000 */
[----:B------:R0:W-:Y:S04]  /*41b0*/  STS [R17+0xc0], R14 ;  /* 0x0000c00e11007388 */ /* 0x0001e80000000800 */
[----:B------:R0:W-:Y:S04]  /*41c0*/  STS [R17+0xc4], R0 ;  /* 0x0000c40011007388 */ /* 0x0001e80000000800 */
[----:B------:R0:W-:Y:S02]  /*41d0*/  STS [R17+0xc8], R2 ;  /* 0x0000c80211007388 */ /* 0x0001e40000000800 */
[----:B0-----:R-:W-:Y:S05]  /*41e0*/  WARPSYNC.COLLECTIVE R13, `(.L_x_2541) ;  /* 0x000000000d087348 */ /* 0x001fea0003c00000 */
[----:B------:R-:W-:Y:S01]  /*41f0*/  NOP ;  /* 0x0000000000007918 */ /* 0x000fe20000000000 */
[----:B0-----:R-:W-:Y:S05]  /*4200*/  ENDCOLLECTIVE ;  /* 0x000000000000791b */ /* 0x001fea0003800000 */
.L_x_2541:
[----:B------:R-:W-:Y:S05]  /*4210*/  BRA `(.L_x_2542) ;  /* 0xfffffff000247947 */ /* 0x000fea000383ffff */
.L_x_2543:
        /* <DEDUP_REMOVED lines=14> */
.L_x_3949:


//--------------------- .text._Z30group_norm_nhwc_bwd_sum_kernelI11Bf16IOFp16WLi168EEv26Group_norm_nhwc_bwd_params --------------------------
	.section	.text._Z30group_norm_nhwc_bwd_sum_kernelI11Bf16IOFp16WLi168EEv26Group_norm_nhwc_bwd_params,"ax",@progbits
	.align	128
        .global         _Z30group_norm_nhwc_bwd_sum_kernelI11Bf16IOFp16WLi168EEv26Group_norm_nhwc_bwd_params
        .type           _Z30group_norm_nhwc_bwd_sum_kernelI11Bf16IOFp16WLi168EEv26Group_norm_nhwc_bwd_params,@function
        .size           _Z30group_norm_nhwc_bwd_sum_kernelI11Bf16IOFp16WLi168EEv26Group_norm_nhwc_bwd_params,(.L_x_3950 - _Z30group_norm_nhwc_bwd_sum_kernelI11Bf16IOFp16WLi168EEv26Group_norm_nhwc_bwd_params)
        .other          _Z30group_norm_nhwc_bwd_sum_kernelI11Bf16IOFp16WLi168EEv26Group_norm_nhwc_bwd_params,@"STO_CUDA_ENTRY STV_DEFAULT"
_Z30group_norm_nhwc_bwd_sum_kernelI11Bf16IOFp16WLi168EEv26Group_norm_nhwc_bwd_params:
.text._Z30group_norm_nhwc_bwd_sum_kernelI11Bf16IOFp16WLi168EEv26Group_norm_nhwc_bwd_params:
        /* <DEDUP_REMOVED lines=77> */
.L_x_2545:
[----:B------:R-:W-:Y:S05]  /*04d0*/  BSYNC.RECONVERGENT B0 ;  /* 0x0000000000007941 */ /* 0x000fea0003800200 */
.L_x_2544:
        /* <DEDUP_REMOVED lines=50> */
.L_x_2549:
        /* <DEDUP_REMOVED lines=184> */
.L_x_2548:
        /* <DEDUP_REMOVED lines=21> */
[----:B0-----:R-:W-:-:S04]  /*14d0*/  @!P0 IADD3 R14, P2, PT, R29, R14, RZ ;  /* 0x0000000e1d0e8210 */ /* 0x001fc80007f5e0ff */
[----:B------:R-:W-:-:S05]  /*14e0*/  @!P0 IADD3.X R15, PT, PT, R18, R15, RZ, P2, !PT ;  /* 0x0000000f120f8210 */ /* 0x000fca00017fe4ff */
[----:B------:R0:W2:Y:S01]  /*14f0*/  @!P0 LDG.E R14, desc[UR6][R14.64] ;  /* 0x000000060e0e8981 */ /* 0x0000a2000c1e1900 */
[----:B-1----:R-:W-:-:S05]  /*1500*/  @!P0 IADD3 R16, P2, PT, R29, R16, RZ ;  /* 0x000000101d108210 */ /* 0x002fca0007f5e0ff */
[----:B------:R-:W-:-:S05]  /*1510*/  @!P0 IMAD.X R17, R18, 0x1, R17, P2 ;  /* 0x0000000112118824 */ /* 0x000fca00010e0611 */
[----:B------:R1:W3:Y:S01]  /*1520*/  @!P0 LDG.E R16, desc[UR6][R16.64] ;  /* 0x0000000610108981 */ /* 0x0002e2000c1e1900 */
[----:B------:R-:W-:Y:S02]  /*1530*/  PRMT R18, RZ, 0x7610, R18 ;  /* 0x00007610ff127816 */ /* 0x000fe40000000012 */
[----:B------:R-:W-:Y:S02]  /*1540*/  PRMT R19, RZ, 0x7610, R19 ;  /* 0x00007610ff137816 */ /* 0x000fe40000000013 */
[----:B0-----:R-:W-:Y:S02]  /*1550*/  PRMT R15, RZ, 0x7610, R15 ;  /* 0x00007610ff0f7816 */ /* 0x001fe4000000000f */
[----:B-1----:R-:W-:-:S04]  /*1560*/  @!P0 IADD3 R17, PT, PT, R26, 0x1, RZ ;  /* 0x000000011a118810 */ /* 0x002fc80007ffe0ff */
[----:B------:R-:W-:-:S05]  /*1570*/  @!P0 SHF.R.S32.HI R28, RZ, 0x1f, R17 ;  /* 0x0000001fff1c8819 */ /* 0x000fca0000011411 */
[----:B------:R-:W-:Y:S01]  /*1580*/  @!P0 IMAD R28, R28, UR10, RZ ;  /* 0x0000000a1c1c8c24 */ /* 0x000fe2000f8e02ff */
[----:B--2---:R-:W-:-:S04]  /*1590*/  @!P0 PRMT R18, R14, 0x7610, R18 ;  /* 0x000076100e128816 */ /* 0x004fc80000000012 */
[----:B------:R-:W-:Y:S02]  /*15a0*/  SHF.L.U32 R27, R18, 0x10, RZ ;  /* 0x00000010121b7819 */ /* 0x000fe400000006ff */
[----:B------:R-:W-:-:S03]  /*15b0*/  PRMT R14, RZ, 0x7610, R14 ;  /* 0x00007610ff0e7816 */ /* 0x000fc6000000000e */
[----:B------:R-:W-:Y:S01]  /*15c0*/  FADD.FTZ R18, -R4, R27 ;  /* 0x0000001b04127221 */ /* 0x000fe20000010100 */
[----:B---3--:R-:W-:-:S03]  /*15d0*/  @!P0 PRMT R19, R16, 0x7610, R19 ;  /* 0x0000761010138816 */ /* 0x008fc60000000013 */
[----:B------:R-:W-:Y:S02]  /*15e0*/  FMUL.FTZ R18, R18, R5 ;  /* 0x0000000512127220 */ /* 0x000fe40000410000 */
[----:B------:R-:W-:Y:S01]  /*15f0*/  IMAD.U32 R19, R19, 0x10000, RZ ;  /* 0x0001000013137824 */ /* 0x000fe200078e00ff */
[----:B------:R-:W-:-:S03]  /*1600*/  @!P0 PRMT R15, R14, 0x7632, R15 ;  /* 0x000076320e0f8816 */ /* 0x000fc6000000000f */
[C---:B------:R-:W-:Y:S01]  /*1610*/  FMUL.FTZ R27, R19.reuse, R2 ;  /* 0x00000002131b7220 */ /* 0x040fe20000410000 */
[----:B------:R-:W-:Y:S01]  /*1620*/  @!P0 PRMT R14, R16, 0x7632, R14 ;  /* 0x00007632100e8816 */ /* 0x000fe2000000000e */
[----:B------:R-:W-:Y:S01]  /*1630*/  FFMA.FTZ R8, R19, R18, R8 ;  /* 0x0000001213087223 */ /* 0x000fe20000010008 */
[----:B------:R-:W-:Y:S01]  /*1640*/  FADD.FTZ R16, R10, R19 ;  /* 0x000000130a107221 */ /* 0x000fe20000010000 */
[----:B------:R-:W-:Y:S01]  /*1650*/  FFMA.FTZ R18, R18, R27, R11 ;  /* 0x0000001b12127223 */ /* 0x000fe2000001000b */
[----:B------:R-:W-:Y:S02]  /*1660*/  @!P0 MOV R10, R24 ;  /* 0x00000018000a8202 */ /* 0x000fe40000000f00 */
[----:B------:R-:W-:Y:S01]  /*1670*/  @!P0 MOV R11, R13 ;  /* 0x0000000d000b8202 */ /* 0x000fe20000000f00 */
[C---:B------:R-:W-:Y:S02]  /*1680*/  @!P0 IMAD R19, R17.reuse, UR11, R28 ;  /* 0x0000000b11138c24 */ /* 0x040fe4000f8e021c */
[----:B------:R-:W-:-:S04]  /*1690*/  @!P0 IMAD.WIDE.U32 R10, R17, UR10, R10 ;  /* 0x0000000a110a8c25 */ /* 0x000fc8000f8e000a */
[----:B------:R-:W-:Y:S01]  /*16a0*/  @!P0 IMAD.IADD R17, R11, 0x1, R19 ;  /* 0x000000010b118824 */ /* 0x000fe200078e0213 */
[----:B------:R-:W-:-:S04]  /*16b0*/  @!P0 SHF.L.U32 R19, R10, 0x1, RZ ;  /* 0x000000010a138819 */ /* 0x000fc800000006ff */
        /* <DEDUP_REMOVED lines=46> */
.L_x_2550:
        /* <DEDUP_REMOVED lines=30> */
.L_x_2552:
[----:B------:R-:W-:Y:S05]  /*1b80*/  BSYNC.RECONVERGENT B0 ;  /* 0x0000000000007941 */ /* 0x000fea0003800200 */
.L_x_2551:
        /* <DEDUP_REMOVED lines=19> */
.L_x_2547:
        /* <DEDUP_REMOVED lines=72> */
.L_x_2553:
[----:B------:R-:W-:Y:S05]  /*2140*/  @!P2 BRA `(.L_x_2546) ;  /* 0x000000080008a947 */ /* 0x000fea0003800000 */
[----:B------:R-:W-:-:S07]  /*2150*/  IADD3 R21, PT, PT, R20, -R17, RZ ;  /* 0x8000001114157210 */ /* 0x000fce0007ffe0ff */
.L_x_2554:
        /* <DEDUP_REMOVED lines=129> */
.L_x_2546:
        /* <DEDUP_REMOVED lines=143> */
.L_x_2570:
        /* <DEDUP_REMOVED lines=66> */
.L_x_2555:
        /* <DEDUP_REMOVED lines=44> */
.L_x_2558:
[----:B------:R-:W-:Y:S05]  /*3940*/  BSYNC.RECONVERGENT B0 ;  /* 0x0000000000007941 */ /* 0x000fea0003800200 */
.L_x_2557:
        /* <DEDUP_REMOVED lines=23> */
.L_x_2556:
[----:B------:R-:W-:Y:S05]  /*3ac0*/  WARPSYNC.COLLECTIVE R13, `(.L_x_2559) ;  /* 0x000000000d087348 */ /* 0x000fea0003c00000 */
[----:B------:R-:W-:Y:S01]  /*3ad0*/  NOP ;  /* 0x0000000000007918 */ /* 0x000fe20000000000 */
[----:B------:R-:W-:Y:S05]  /*3ae0*/  ENDCOLLECTIVE ;  /* 0x000000000000791b */ /* 0x000fea0003800000 */
.L_x_2559:
        /* <DEDUP_REMOVED lines=13> */
.L_x_2560:
        /* <DEDUP_REMOVED lines=9> */
.L_x_2561:
        /* <DEDUP_REMOVED lines=11> */
.L_x_2562:
        /* <DEDUP_REMOVED lines=9> */
.L_x_2563:
        /* <DEDUP_REMOVED lines=11> */
.L_x_2564:
        /* <DEDUP_REMOVED lines=9> */
.L_x_2565:
        /* <DEDUP_REMOVED lines=12> */
.L_x_2566:
        /* <DEDUP_REMOVED lines=10> */
.L_x_2567:
        /* <DEDUP_REMOVED lines=9> */
.L_x_2568:
[----:B------:R-:W-:Y:S01]  /*40c0*/  @!P0 FADD.FTZ R2, R2, R19 ;  /* 0x0000001302028221 */ /* 0x000fe20000010000 */
[----:B------:R0:W-:Y:S04]  /*40d0*/  STS [R5+0xc0], R12 ;  /* 0x0000c00c05007388 */ /* 0x0001e80000000800 */
[----:B------:R0:W-:Y:S04]  /*40e0*/  STS [R5+0xc4], R4 ;  /* 0x0000c40405007388 */ /* 0x0001e80000000800 */
[----:B------:R0:W-:Y:S02]  /*40f0*/  STS [R5+0xc8], R2 ;  /* 0x0000c80205007388 */ /* 0x0001e40000000800 */
[----:B0-----:R-:W-:Y:S05]  /*4100*/  WARPSYNC.COLLECTIVE R13, `(.L_x_2569) ;  /* 0x000000000d087348 */ /* 0x001fea0003c00000 */
[----:B------:R-:W-:Y:S01]  /*4110*/  NOP ;  /* 0x0000000000007918 */ /* 0x000fe20000000000 */
[----:B0-----:R-:W-:Y:S05]  /*4120*/  ENDCOLLECTIVE ;  /* 0x000000000000791b */ /* 0x001fea0003800000 */
.L_x_2569:
[----:B------:R-:W-:Y:S05]  /*4130*/  BRA `(.L_x_2570) ;  /* 0xfffffff000487947 */ /* 0x000fea000383ffff */
.L_x_2571:
        /* <DEDUP_REMOVED lines=12> */
.L_x_3950:


//--------------------- .text._Z30group_norm_nhwc_bwd_sum_kernelI11Bf16IOFp16WLi64EEv26Group_norm_nhwc_bwd_params --------------------------
	.section	.text._Z30group_norm_nhwc_bwd_sum_kernelI11Bf16IOFp16WLi64EEv26Group_norm_nhwc_bwd_params,"ax",@progbits
	.align	128
        .global         _Z30group_norm_nhwc_bwd_sum_kernelI11Bf16IOFp16WLi64EEv26Group_norm_nhwc_bwd_params
        .type           _Z30group_norm_nhwc_bwd_sum_kernelI11Bf16IOFp16WLi64EEv26Group_norm_nhwc_bwd_params,@function
        .size           _Z30group_norm_nhwc_bwd_sum_kernelI11Bf16IOFp16WLi64EEv26Group_norm_nhwc_bwd_params,(.L_x_3951 - _Z30group_norm_nhwc_bwd_sum_kernelI11Bf16IOFp16WLi64EEv26Group_norm_nhwc_bwd_params)
        .other          _Z30group_norm_nhwc_bwd_sum_kernelI11Bf16IOFp16WLi64EEv26Group_norm_nhwc_bwd_params,@"STO_CUDA_ENTRY STV_DEFAULT"
_Z30group_norm_nhwc_bwd_sum_kernelI11Bf16IOFp16WLi64EEv26Group_norm_nhwc_bwd_params:
.text._Z30group_norm_nhwc_bwd_sum_kernelI11Bf16IOFp16WLi64EEv26Group_norm_nhwc_bwd_params:
        /* <DEDUP_REMOVED lines=78> */
.L_x_2573:
[----:B------:R-:W-:Y:S05]  /*04e0*/  BSYNC.RECONVERGENT B0 ;  /* 0x0000000000007941 */ /* 0x000fea0003800200 */
.L_x_2572:
        /* <DEDUP_REMOVED lines=50> */
.L_x_2577:
        /* <DEDUP_REMOVED lines=184> */
.L_x_2576:
        /* <DEDUP_REMOVED lines=98> */
.L_x_2578:
        /* <DEDUP_REMOVED lines=31> */
.L_x_2580:
[----:B------:R-:W-:Y:S05]  /*1ba0*/  BSYNC.RECONVERGENT B0 ;  /* 0x0000000000007941 */ /* 0x000fea0003800200 */
.L_x_2579:
        /* <DEDUP_REMOVED lines=19> */
.L_x_2575:
        /* <DEDUP_REMOVED lines=70> */
.L_x_2581:
[----:B------:R-:W-:Y:S05]  /*2140*/  @!P2 BRA `(.L_x_2574) ;  /* 0x000000080008a947 */ /* 0x000fea0003800000 */
[----:B------:R-:W-:-:S07]  /*2150*/  IMAD.IADD R18, R20, 0x1, -R15 ;  /* 0x0000000114127824 */ /* 0x000fce00078e0a0f */
.L_x_2582:
        /* <DEDUP_REMOVED lines=129> */
.L_x_2574:
        /* <DEDUP_REMOVED lines=86> */
.L_x_2605:
        /* <DEDUP_REMOVED lines=13> */
.L_x_2583:
        /* <DEDUP_REMOVED lines=16> */
[----:B------:R-:W-:Y:S02]  /*30a0*/  @!P2 LDS R5, [R0+0x18] ;  /* 0x000018000005a984 */ /* 0x000fe40000000800 */
[----:B------:R-:W-:Y:S02]  /*30b0*/  @!P2 LEA R14, R3, R14, 0x3 ;  /* 0x0000000e030ea211 */ /* 0x000fe400078e18ff */
[----:B------:R-:W0:Y:S01]  /*30c0*/  @!P2 LDS R4, [R0+0x14] ;  /* 0x000014000004a984 */ /* 0x000e220000000800 */
[----:B-----5:R-:W-:-:S02]  /*30d0*/  ISETP.GE.U32.AND P1, PT, R8, UR10, PT ;  /* 0x0000000a08007c0c */ /* 0x020fc4000bf26070 */
        /* <DEDUP_REMOVED lines=18> */
.L_x_2586:
[----:B------:R-:W-:Y:S05]  /*3200*/  BSYNC.RECONVERGENT B0 ;  /* 0x0000000000007941 */ /* 0x000fea0003800200 */
.L_x_2585:
        /* <DEDUP_REMOVED lines=23> */
.L_x_2584:
        /* <DEDUP_REMOVED lines=8> */
.L_x_2587:
        /* <DEDUP_REMOVED lines=8> */
.L_x_2588:
[----:B------:R-:W-:Y:S01]  /*3480*/  MOV R23, R21 ;  /* 0x0000001500177202 */ /* 0x000fe20000000f00 */
[----:B------:R-:W-:-:S05]  /*3490*/  FADD.FTZ R27, R22, R27 ;  /* 0x0000001b161b7221 */ /* 0x000fca0000010000 */
[----:B------:R-:W-:-:S07]  /*34a0*/  @P3 FSEL R22, R27, R22, !P2 ;  /* 0x000000161b163208 */ /* 0x000fce0005000000 */
[----:B------:R-:W-:Y:S05]  /*34b0*/  WARPSYNC.COLLECTIVE R13, `(.L_x_2589) ;  /* 0x000000000d087348 */ /* 0x000fea0003c00000 */
[----:B------:R0:W1:Y:S02]  /*34c0*/  SHFL.UP P0, R27, R23, R20, R18 ;  /* 0x04000014171b7389 */ /* 0x0000640000000012 */
[----:B01----:R-:W-:Y:S05]  /*34d0*/  ENDCOLLECTIVE ;  /* 0x000000000000791b */ /* 0x003fea0003800000 */
.L_x_2589:
[----:B------:R-:W-:Y:S01]  /*34e0*/  MOV R23, R25 ;  /* 0x0000001900177202 */ /* 0x000fe20000000f00 */
[----:B------:R-:W-:Y:S02]  /*34f0*/  HFMA2 R20, -RZ, RZ, 0, 1.1920928955078125e-07 ;  /* 0x00000002ff147431 */ /* 0x000fe400000001ff */
[----:B------:R-:W-:-:S07]  /*3500*/  IMAD.MOV.U32 R26, RZ, RZ, R27 ;  /* 0x000000ffff1a7224 */ /* 0x000fce00078e001b */
[----:B------:R-:W-:Y:S05]  /*3510*/  WARPSYNC.COLLECTIVE R13, `(.L_x_2590) ;  /* 0x000000000d087348 */ /* 0x000fea0003c00000 */
[----:B------:R0:W1:Y:S02]  /*3520*/  SHFL.UP P0, R27, R23, R20, R18 ;  /* 0x04000014171b7389 */ /* 0x0000640000000012 */
[----:B01----:R-:W-:Y:S05]  /*3530*/  ENDCOLLECTIVE ;  /* 0x000000000000791b */ /* 0x003fea0003800000 */
.L_x_2590:
        /* <DEDUP_REMOVED lines=9> */
.L_x_2591:
        /* <DEDUP_REMOVED lines=8> */
.L_x_2592:
[----:B------:R-:W-:Y:S01]  /*3650*/  MOV R23, R26 ;  /* 0x0000001a00177202 */ /* 0x000fe20000000f00 */
[----:B------:R-:W-:Y:S01]  /*3660*/  IMAD.MOV.U32 R20, RZ, RZ, 0x4 ;  /* 0x00000004ff147424 */ /* 0x000fe200078e00ff */
[----:B------:R-:W-:-:S07]  /*3670*/  MOV R28, R27 ;  /* 0x0000001b001c7202 */ /* 0x000fce0000000f00 */
[----:B------:R-:W-:Y:S05]  /*3680*/  WARPSYNC.COLLECTIVE R13, `(.L_x_2593) ;  /* 0x000000000d087348 */ /* 0x000fea0003c00000 */
[----:B------:R0:W1:Y:S02]  /*3690*/  SHFL.UP P0, R27, R23, R20, R18 ;  /* 0x04000014171b7389 */ /* 0x0000640000000012 */
[----:B01----:R-:W-:Y:S05]  /*36a0*/  ENDCOLLECTIVE ;  /* 0x000000000000791b */ /* 0x003fea0003800000 */
.L_x_2593:
        /* <DEDUP_REMOVED lines=9> */
.L_x_2594:
        /* <DEDUP_REMOVED lines=8> */
.L_x_2595:
[----:B------:R-:W-:Y:S02]  /*37c0*/  IMAD.MOV.U32 R23, RZ, RZ, R25 ;  /* 0x000000ffff177224 */ /* 0x000fe400078e0019 */
[----:B------:R-:W-:Y:S01]  /*37d0*/  HFMA2 R20, -RZ, RZ, 0, 4.76837158203125e-07 ;  /* 0x00000008ff147431 */ /* 0x000fe200000001ff */
[----:B------:R-:W-:-:S07]  /*37e0*/  MOV R28, R27 ;  /* 0x0000001b001c7202 */ /* 0x000fce0000000f00 */
[----:B------:R-:W-:Y:S05]  /*37f0*/  WARPSYNC.COLLECTIVE R13, `(.L_x_2596) ;  /* 0x000000000d087348 */ /* 0x000fea0003c00000 */
[----:B------:R0:W1:Y:S02]  /*3800*/  SHFL.UP P0, R27, R23, R20, R18 ;  /* 0x04000014171b7389 */ /* 0x0000640000000012 */
[----:B01----:R-:W-:Y:S05]  /*3810*/  ENDCOLLECTIVE ;  /* 0x000000000000791b */ /* 0x003fea0003800000 */
.L_x_2596:
        /* <DEDUP_REMOVED lines=9> */
.L_x_2597:
        /* <DEDUP_REMOVED lines=8> */
.L_x_2598:
[----:B------:R-:W-:Y:S01]  /*3930*/  MOV R23, R26 ;  /* 0x0000001a00177202 */ /* 0x000fe20000000f00 */
[----:B------:R-:W-:Y:S02]  /*3940*/  HFMA2 R20, -RZ, RZ, 0, 9.5367431640625e-07 ;  /* 0x00000010ff147431 */ /* 0x000fe400000001ff */
[----:B------:R-:W-:-:S07]  /*3950*/  IMAD.MOV.U32 R28, RZ, RZ, R27 ;  /* 0x000000ffff1c7224 */ /* 0x000fce00078e001b */
[----:B------:R-:W-:Y:S05]  /*3960*/  WARPSYNC.COLLECTIVE R13, `(.L_x_2599) ;  /* 0x000000000d087348 */ /* 0x000fea0003c00000 */
[----:B------:R0:W1:Y:S02]  /*3970*/  SHFL.UP P0, R27, R23, R20, R18 ;  /* 0x04000014171b7389 */ /* 0x0000640000000012 */
[----:B01----:R-:W-:Y:S05]  /*3980*/  ENDCOLLECTIVE ;  /* 0x000000000000791b */ /* 0x003fea0003800000 */
.L_x_2599:
        /* <DEDUP_REMOVED lines=8> */
.L_x_2600:
        /* <DEDUP_REMOVED lines=8> */
.L_x_2601:
[----:B------:R-:W-:Y:S01]  /*3a90*/  MOV R23, R24 ;  /* 0x0000001800177202 */ /* 0x000fe20000000f00 */
[----:B------:R-:W-:Y:S01]  /*3aa0*/  IMAD.MOV.U32 R20, RZ, RZ, 0x1 ;  /* 0x00000001ff147424 */ /* 0x000fe200078e00ff */
[----:B------:R-:W-:-:S07]  /*3ab0*/  MOV R28, R27 ;  /* 0x0000001b001c7202 */ /* 0x000fce0000000f00 */
[----:B------:R-:W-:Y:S05]  /*3ac0*/  WARPSYNC.COLLECTIVE R13, `(.L_x_2602) ;  /* 0x000000000d087348 */ /* 0x000fea0003c00000 */
[----:B------:R0:W1:Y:S02]  /*3ad0*/  SHFL.UP P0, R27, R23, R20, R18 ;  /* 0x04000014171b7389 */ /* 0x0000640000000012 */
[----:B01----:R-:W-:Y:S05]  /*3ae0*/  ENDCOLLECTIVE ;  /* 0x000000000000791b */ /* 0x003fea0003800000 */
.L_x_2602:
[----:B------:R-:W-:-:S05]  /*3af0*/  FADD.FTZ R28, R21, R28 ;  /* 0x0000001c151c7221 */ /* 0x000fca0000010000 */
[----:B------:R-:W-:Y:S02]  /*3b00*/  @P2 FSEL R21, R28, R21, !P3 ;  /* 0x000000151c152208 */ /* 0x000fe40005800000 */
[----:B------:R-:W-:Y:S02]  /*3b10*/  MOV R23, R22 ;  /* 0x0000001600177202 */ /* 0x000fe40000000f00 */
[----:B------:R-:W-:-:S07]  /*3b20*/  MOV R25, R27 ;  /* 0x0000001b00197202 */ /* 0x000fce0000000f00 */
[----:B------:R-:W-:Y:S05]  /*3b30*/  WARPSYNC.COLLECTIVE R13, `(.L_x_2603) ;  /* 0x000000000d087348 */ /* 0x000fea0003c00000 */
[----:B------:R0:W1:Y:S02]  /*3b40*/  SHFL.UP P0, R27, R23, R20, R18 ;  /* 0x04000014171b7389 */ /* 0x0000640000000012 */
[----:B01----:R-:W-:Y:S05]  /*3b50*/  ENDCOLLECTIVE ;  /* 0x000000000000791b */ /* 0x003fea0003800000 */
.L_x_2603:
[----:B------:R-:W-:Y:S01]  /*3b60*/  MOV R23, R21 ;  /* 0x0000001500177202 */ /* 0x000fe20000000f00 */
[----:B------:R-:W-:-:S07]  /*3b70*/  IMAD.MOV.U32 R22, RZ, RZ, R27 ;  /* 0x000000ffff167224 */ /* 0x000fce00078e001b */
[----:B------:R-:W-:Y:S05]  /*3b80*/  WARPSYNC.COLLECTIVE R13, `(.L_x_2604) ;  /* 0x000000000d087348 */ /* 0x000fea0003c00000 */
[----:B------:R0:W1:Y:S02]  /*3b90*/  SHFL.UP P0, R27, R23, R20, R18 ;  /* 0x04000014171b7389 */ /* 0x0000640000000012 */
[----:B01----:R-:W-:Y:S05]  /*3ba0*/  ENDCOLLECTIVE ;  /* 0x000000000000791b */ /* 0x003fea0003800000 */
.L_x_2604:
[----:B------:R-:W-:Y:S01]  /*3bb0*/  MOV R21, R27 ;  /* 0x0000001b00157202 */ /* 0x000fe20000000f00 */
[----:B------:R-:W-:Y:S06]  /*3bc0*/  BRA `(.L_x_2605) ;  /* 0xfffffff000c07947 */ /* 0x000fec000383ffff */
.L_x_2606:
        /* <DEDUP_REMOVED lines=11> */
.L_x_3951:


//--------------------- .text._Z30group_norm_nhwc_bwd_sum_kernelI11Bf16IOFp16WLi128EEv26Group_norm_nhwc_bwd_params --------------------------
	.section	.text._Z30group_norm_nhwc_bwd_sum_kernelI11Bf16IOFp16WLi128EEv26Group_norm_nhwc_bwd_params,"ax",@progbits
	.align	128
        .global         _Z30group_norm_nhwc_bwd_sum_kernelI11Bf16IOFp16WLi128EEv26Group_norm_nhwc_bwd_params
        .type           _Z30group_norm_nhwc_bwd_sum_kernelI11Bf16IOFp16WLi128EEv26Group_norm_nhwc_bwd_params,@function
        .size           _Z30group_norm_nhwc_bwd_sum_kernelI11Bf16IOFp16WLi128EEv26Group_norm_nhwc_bwd_params,(.L_x_3952 - _Z30group_norm_nhwc_bwd_sum_kernelI11Bf16IOFp16WLi128EEv26Group_norm_nhwc_bwd_params)
        .other          _Z30group_norm_nhwc_bwd_sum_kernelI11Bf16IOFp16WLi128EEv26Group_norm_nhwc_bwd_params,@"STO_CUDA_ENTRY STV_DEFAULT"
_Z30group_norm_nhwc_bwd_sum_kernelI11Bf16IOFp16WLi128EEv26Group_norm_nhwc_bwd_params:
.text._Z30group_norm_nhwc_bwd_sum_kernelI11Bf16IOFp16WLi128EEv26Group_norm_nhwc_bwd_params:
        /* <DEDUP_REMOVED lines=76> */
.L_x_2608:
[----:B------:R-:W-:Y:S05]  /*04c0*/  BSYNC.RECONVERGENT B0 ;  /* 0x0000000000007941 */ /* 0x000fea0003800200 */
.L_x_2607:
        /* <DEDUP_REMOVED lines=49> */
.L_x_2612:
        /* <DEDUP_REMOVED lines=184> */
.L_x_2611:
        /* <DEDUP_REMOVED lines=98> */
.L_x_2613:
        /* <DEDUP_REMOVED lines=30> */
.L_x_2615:
[----:B------:R-:W-:Y:S05]  /*1b60*/  BSYNC.RECONVERGENT B0 ;  /* 0x0000000000007941 */ /* 0x000fea0003800200 */
.L_x_2614:
        /* <DEDUP_REMOVED lines=19> */
.L_x_2610:
        /* <DEDUP_REMOVED lines=71> */
.L_x_2616:
[----:B------:R-:W-:Y:S05]  /*2110*/  @!P2 BRA `(.L_x_2609) ;  /* 0x000000080008a947 */ /* 0x000fea0003800000 */
[----:B------:R-:W-:-:S07]  /*2120*/  IMAD.IADD R21, R22, 0x1, -R14 ;  /* 0x0000000116157824 */ /* 0x000fce00078e0a0e */
.L_x_2617:
        /* <DEDUP_REMOVED lines=129> */
.L_x_2609:
        /* <DEDUP_REMOVED lines=104> */
.L_x_2640:
        /* <DEDUP_REMOVED lines=31> */
.L_x_2618:
        /* <DEDUP_REMOVED lines=42> */
.L_x_2621:
[----:B------:R-:W-:Y:S05]  /*3450*/  BSYNC.RECONVERGENT B0 ;  /* 0x0000000000007941 */ /* 0x000fea0003800200 */
.L_x_2620:
        /* <DEDUP_REMOVED lines=23> */
.L_x_2619:
        /* <DEDUP_REMOVED lines=8> */
.L_x_2622:
[----:B------:R-:W-:Y:S02]  /*3650*/  ISETP.GE.AND P6, PT, R8, 0x8, PT ;  /* 0x000000080800780c */ /* 0x000fe40003fc6270 */
[----:B------:R-:W-:-:S05]  /*3660*/  SEL R28, R28, RZ, P5 ;  /* 0x000000ff1c1c7207 */ /* 0x000fca0002800000 */
[----:B------:R-:W-:Y:S01]  /*3670*/  IMAD.IADD R29, R27, 0x1, R28 ;  /* 0x000000011b1d7824 */ /* 0x000fe200078e021c */
[----:B------:R-:W-:-:S07]  /*3680*/  MOV R27, R4 ;  /* 0x00000004001b7202 */ /* 0x000fce0000000f00 */
[----:B------:R-:W-:Y:S05]  /*3690*/  WARPSYNC.COLLECTIVE R24, `(.L_x_2623) ;  /* 0x0000000018087348 */ /* 0x000fea0003c00000 */
[----:B------:R0:W1:Y:S02]  /*36a0*/  SHFL.UP P0, R28, R27, R26, R25 ;  /* 0x0400001a1b1c7389 */ /* 0x0000640000000019 */
[----:B01----:R-:W-:Y:S05]  /*36b0*/  ENDCOLLECTIVE ;  /* 0x000000000000791b */ /* 0x003fea0003800000 */
.L_x_2623:
        /* <DEDUP_REMOVED lines=8> */
.L_x_2624:
[----:B------:R-:W-:Y:S02]  /*3740*/  IMAD.MOV.U32 R27, RZ, RZ, R29 ;  /* 0x000000ffff1b7224 */ /* 0x000fe400078e001d */
[----:B------:R-:W-:Y:S01]  /*3750*/  HFMA2 R26, -RZ, RZ, 0, 1.1920928955078125e-07 ;  /* 0x00000002ff1a7431 */ /* 0x000fe200000001ff */
[----:B------:R-:W-:-:S05]  /*3760*/  MOV R24, R28 ;  /* 0x0000001c00187202 */ /* 0x000fca0000000f00 */
[----:B------:R-:W-:Y:S01]  /*3770*/  FADD.FTZ R28, R3, R24 ;  /* 0x00000018031c7221 */ /* 0x000fe20000010000 */
[----:B------:R-:W-:-:S04]  /*3780*/  MOV R24, 0xffffffff ;  /* 0xffffffff00187802 */ /* 0x000fc80000000f00 */
[----:B------:R-:W-:-:S07]  /*3790*/  @P5 FSEL R3, R28, R3, !P4 ;  /* 0x000000031c035208 */ /* 0x000fce0006000000 */
[----:B------:R-:W-:Y:S05]  /*37a0*/  WARPSYNC.COLLECTIVE R24, `(.L_x_2625) ;  /* 0x0000000018087348 */ /* 0x000fea0003c00000 */
[----:B------:R0:W1:Y:S02]  /*37b0*/  SHFL.UP P0, R28, R27, R26, R25 ;  /* 0x0400001a1b1c7389 */ /* 0x0000640000000019 */
[----:B01----:R-:W-:Y:S05]  /*37c0*/  ENDCOLLECTIVE ;  /* 0x000000000000791b */ /* 0x003fea0003800000 */
.L_x_2625:
        /* <DEDUP_REMOVED lines=8> */
.L_x_2626:
[----:B------:R-:W-:Y:S01]  /*3850*/  MOV R27, R3 ;  /* 0x00000003001b7202 */ /* 0x000fe20000000f00 */
[----:B------:R-:W-:-:S05]  /*3860*/  FADD.FTZ R28, R4, R28 ;  /* 0x0000001c041c7221 */ /* 0x000fca0000010000 */
[----:B------:R-:W-:-:S07]  /*3870*/  @P5 FSEL R4, R28, R4, !P4 ;  /* 0x000000041c045208 */ /* 0x000fce0006000000 */
[----:B------:R-:W-:Y:S05]  /*3880*/  WARPSYNC.COLLECTIVE R24, `(.L_x_2627) ;  /* 0x0000000018087348 */ /* 0x000fea0003c00000 */
[----:B------:R0:W1:Y:S02]  /*3890*/  SHFL.UP P0, R28, R27, R26, R25 ;  /* 0x0400001a1b1c7389 */ /* 0x0000640000000019 */
[----:B01----:R-:W-:Y:S05]  /*38a0*/  ENDCOLLECTIVE ;  /* 0x000000000000791b */ /* 0x003fea0003800000 */
.L_x_2627:
[----:B------:R-:W-:Y:S01]  /*38b0*/  MOV R27, R29 ;  /* 0x0000001d001b7202 */ /* 0x000fe20000000f00 */
[----:B------:R-:W-:Y:S02]  /*38c0*/  HFMA2 R26, -RZ, RZ, 0, 2.384185791015625e-07 ;  /* 0x00000004ff1a7431 */ /* 0x000fe400000001ff */
[----:B------:R-:W-:-:S04]  /*38d0*/  IMAD.MOV.U32 R24, RZ, RZ, R28 ;  /* 0x000000ffff187224 */ /* 0x000fc800078e001c */
[----:B------:R-:W-:Y:S01]  /*38e0*/  FADD.FTZ R28, R3, R24 ;  /* 0x00000018031c7221 */ /* 0x000fe20000010000 */
[----:B------:R-:W-:-:S04]  /*38f0*/  IMAD.MOV.U32 R24, RZ, RZ, -0x1 ;  /* 0xffffffffff187424 */ /* 0x000fc800078e00ff */
[----:B------:R-:W-:-:S07]  /*3900*/  @P5 FSEL R3, R28, R3, !P4 ;  /* 0x000000031c035208 */ /* 0x000fce0006000000 */
[----:B------:R-:W-:Y:S05]  /*3910*/  WARPSYNC.COLLECTIVE R24, `(.L_x_2628) ;  /* 0x0000000018087348 */ /* 0x000fea0003c00000 */
[----:B------:R0:W1:Y:S02]  /*3920*/  SHFL.UP P0, R28, R27, R26, R25 ;  /* 0x0400001a1b1c7389 */ /* 0x0000640000000019 */
[----:B01----:R-:W-:Y:S05]  /*3930*/  ENDCOLLECTIVE ;  /* 0x000000000000791b */ /* 0x003fea0003800000 */
.L_x_2628:
        /* <DEDUP_REMOVED lines=8> */
.L_x_2629:
        /* <DEDUP_REMOVED lines=8> */
.L_x_2630:
[----:B------:R-:W-:Y:S01]  /*3a40*/  IMAD.MOV.U32 R27, RZ, RZ, R29 ;  /* 0x000000ffff1b7224 */ /* 0x000fe200078e001d */
[----:B------:R-:W-:Y:S01]  /*3a50*/  MOV R26, 0x8 ;  /* 0x00000008001a7802 */ /* 0x000fe20000000f00 */
[----:B------:R-:W-:-:S05]  /*3a60*/  FADD.FTZ R28, R3, R28 ;  /* 0x0000001c031c7221 */ /* 0x000fca0000010000 */
[----:B------:R-:W-:-:S07]  /*3a70*/  @P5 FSEL R3, R28, R3, !P4 ;  /* 0x000000031c035208 */ /* 0x000fce0006000000 */
[----:B------:R-:W-:Y:S05]  /*3a80*/  WARPSYNC.COLLECTIVE R24, `(.L_x_2631) ;  /* 0x0000000018087348 */ /* 0x000fea0003c00000 */
[----:B------:R0:W1:Y:S02]  /*3a90*/  SHFL.UP P0, R28, R27, R26, R25 ;  /* 0x0400001a1b1c7389 */ /* 0x0000640000000019 */
[----:B01----:R-:W-:Y:S05]  /*3aa0*/  ENDCOLLECTIVE ;  /* 0x000000000000791b */ /* 0x003fea0003800000 */
.L_x_2631:
        /* <DEDUP_REMOVED lines=8> */
.L_x_2632:
        /* <DEDUP_REMOVED lines=8> */
.L_x_2633:
        /* <DEDUP_REMOVED lines=9> */
.L_x_2634:
[----:B------:R-:W-:Y:S01]  /*3c40*/  ISETP.NE.AND P5, PT, R29, RZ, PT ;  /* 0x000000ff1d00720c */ /* 0x000fe20003fa5270 */
[----:B------:R-:W-:Y:S01]  /*3c50*/  IMAD.MOV.U32 R27, RZ, RZ, R4 ;  /* 0x000000ffff1b7224 */ /* 0x000fe200078e0004 */
[----:B------:R-:W-:-:S11]  /*3c60*/  SEL R8, R28, RZ, P4 ;  /* 0x000000ff1c087207 */ /* 0x000fd60002000000 */
[----:B------:R-:W-:Y:S05]  /*3c70*/  WARPSYNC.COLLECTIVE R24, `(.L_x_2635) ;  /* 0x0000000018087348 */ /* 0x000fea0003c00000 */
[----:B------:R0:W1:Y:S02]  /*3c80*/  SHFL.UP P0, R28, R27, R26, R25 ;  /* 0x0400001a1b1c7389 */ /* 0x0000640000000019 */
[----:B01----:R-:W-:Y:S05]  /*3c90*/  ENDCOLLECTIVE ;  /* 0x000000000000791b */ /* 0x003fea0003800000 */
.L_x_2635:
        /* <DEDUP_REMOVED lines=9> */
.L_x_2636:
        /* <DEDUP_REMOVED lines=9> */
.L_x_2637:
[----:B------:R-:W-:Y:S01]  /*3dc0*/  IMAD.MOV.U32 R27, RZ, RZ, R4 ;  /* 0x000000ffff1b7224 */ /* 0x000fe200078e0004 */
[----:B------:R-:W-:-:S07]  /*3dd0*/  MOV R8, R28 ;  /* 0x0000001c00087202 */ /* 0x000fce0000000f00 */
[----:B------:R-:W-:Y:S05]  /*3de0*/  WARPSYNC.COLLECTIVE R24, `(.L_x_2638) ;  /* 0x0000000018087348 */ /* 0x000fea0003c00000 */
[----:B------:R0:W1:Y:S02]  /*3df0*/  SHFL.UP P0, R28, R27, R26, R25 ;  /* 0x0400001a1b1c7389 */ /* 0x0000640000000019 */
[----:B01----:R-:W-:Y:S05]  /*3e00*/  ENDCOLLECTIVE ;  /* 0x000000000000791b */ /* 0x003fea0003800000 */
.L_x_2638:
[----:B------:R-:W-:Y:S02]  /*3e10*/  MOV R27, R3 ;  /* 0x00000003001b7202 */ /* 0x000fe40000000f00 */
[----:B------:R-:W-:-:S07]  /*3e20*/  MOV R4, R28 ;  /* 0x0000001c00047202 */ /* 0x000fce0000000f00 */
[----:B------:R-:W-:Y:S05]  /*3e30*/  WARPSYNC.COLLECTIVE R24, `(.L_x_2639) ;  /* 0x0000000018087348 */ /* 0x000fea0003c00000 */
[----:B------:R0:W1:Y:S02]  /*3e40*/  SHFL.UP P0, R28, R27, R26, R25 ;  /* 0x0400001a1b1c7389 */ /* 0x0000640000000019 */
[----:B01----:R-:W-:Y:S05]  /*3e50*/  ENDCOLLECTIVE ;  /* 0x000000000000791b */ /* 0x003fea0003800000 */
.L_x_2639:
[----:B------:R-:W-:Y:S05]  /*3e60*/  BRA `(.L_x_2640) ;  /* 0xfffffff000547947 */ /* 0x000fea000383ffff */
.L_x_2641:
        /* <DEDUP_REMOVED lines=9> */
.L_x_3952:


//--------------------- .text._Z30group_norm_nhwc_bwd_sum_kernelI11Bf16IOFp16WLi192EEv26Group_norm_nhwc_bwd_params --------------------------
	.section	.text._Z30group_norm_nhwc_bwd_sum_kernelI11Bf16IOFp16WLi192EEv26Group_norm_nhwc_bwd_params,"ax",@progbits
	.align	128
        .global         _Z30group_norm_nhwc_bwd_sum_kernelI11Bf16IOFp16WLi192EEv26Group_norm_nhwc_bwd_params
        .type           _Z30group_norm_nhwc_bwd_sum_kernelI11Bf16IOFp16WLi192EEv26Group_norm_nhwc_bwd_params,@function
        .size           _Z30group_norm_nhwc_bwd_sum_kernelI11Bf16IOFp16WLi192EEv26Group_norm_nhwc_bwd_params,(.L_x_3953 - _Z30group_norm_nhwc_bwd_sum_kernelI11Bf16IOFp16WLi192EEv26Group_norm_nhwc_bwd_params)
        .other          _Z30group_norm_nhwc_bwd_sum_kernelI11Bf16IOFp16WLi192EEv26Group_norm_nhwc_bwd_params,@"STO_CUDA_ENTRY STV_DEFAULT"
_Z30group_norm_nhwc_bwd_sum_kernelI11Bf16IOFp16WLi192EEv26Group_norm_nhwc_bwd_params:
.text._Z30group_norm_nhwc_bwd_sum_kernelI11Bf16IOFp16WLi192EEv26Group_norm_nhwc_bwd_params:
        /* <DEDUP_REMOVED lines=75> */
.L_x_2643:
[----:B------:R-:W-:Y:S05]  /*04b0*/  BSYNC.RECONVERGENT B0 ;  /* 0x0000000000007941 */ /* 0x000fea0003800200 */
.L_x_2642:
        /* <DEDUP_REMOVED lines=49> */
.L_x_2647:
        /* <DEDUP_REMOVED lines=184> */
.L_x_2646:
        /* <DEDUP_REMOVED lines=97> */
.L_x_2648:
        /* <DEDUP_REMOVED lines=31> */
.L_x_2650:
[----:B------:R-:W-:Y:S05]  /*1b50*/  BSYNC.RECONVERGENT B0 ;  /* 0x0000000000007941 */ /* 0x000fea0003800200 */
.L_x_2649:
        /* <DEDUP_REMOVED lines=19> */
.L_x_2645:
        /* <DEDUP_REMOVED lines=72> */
.L_x_2651:
[----:B------:R-:W-:Y:S05]  /*2110*/  @!P2 BRA `(.L_x_2644) ;  /* 0x000000080008a947 */ /* 0x000fea0003800000 */
[----:B------:R-:W-:-:S07]  /*2120*/  IADD3 R29, PT, PT, R28, -R29, RZ ;  /* 0x8000001d1c1d7210 */ /* 0x000fce0007ffe0ff */
.L_x_2652:
        /* <DEDUP_REMOVED lines=129> */
.L_x_2644:
        /* <DEDUP_REMOVED lines=127> */
.L_x_2676:
        /* <DEDUP_REMOVED lines=48> */
.L_x_2654:
[----:B------:R-:W-:Y:S05]  /*3430*/  BSYNC B0 ;  /* 0x0000000000007941 */ /* 0x000fea0003800000 */
.L_x_2653:
        /* <DEDUP_REMOVED lines=48> */
.L_x_2657:
[----:B------:R-:W-:Y:S05]  /*3740*/  BSYNC.RECONVERGENT B0 ;  /* 0x0000000000007941 */ /* 0x000fea0003800200 */
.L_x_2656:
        /* <DEDUP_REMOVED lines=23> */
.L_x_2655:
[----:B------:R-:W-:Y:S01]  /*38c0*/  IMAD.MOV.U32 R0, RZ, RZ, 0x1 ;  /* 0x00000001ff007424 */ /* 0x000fe200078e00ff */
[----:B------:R-:W-:Y:S01]  /*38d0*/  MOV R27, RZ ;  /* 0x000000ff001b7202 */ /* 0x000fe20000000f00 */
[----:B------:R-:W-:Y:S01]  /*38e0*/  IMAD.MOV.U32 R26, RZ, RZ, -0x1 ;  /* 0xffffffffff1a7424 */ /* 0x000fe200078e00ff */
[----:B------:R-:W-:-:S13]  /*38f0*/  ISETP.GE.AND P6, PT, R33, 0x1, PT ;  /* 0x000000012100780c */ /* 0x000fda0003fc6270 */
[----:B------:R-:W-:Y:S05]  /*3900*/  WARPSYNC.COLLECTIVE R26, `(.L_x_2658) ;  /* 0x000000001a087348 */ /* 0x000fea0003c00000 */
[----:B------:R0:W1:Y:S02]  /*3910*/  SHFL.UP P0, R35, R29, R0, R27 ;  /* 0x040000001d237389 */ /* 0x000064000000001b */
[----:B01----:R-:W-:Y:S05]  /*3920*/  ENDCOLLECTIVE ;  /* 0x000000000000791b */ /* 0x003fea0003800000 */
.L_x_2658:
        /* <DEDUP_REMOVED lines=8> */
.L_x_2659:
        /* <DEDUP_REMOVED lines=8> */
.L_x_2660:
        /* <DEDUP_REMOVED lines=8> */
.L_x_2661:
[----:B------:R-:W-:Y:S01]  /*3ab0*/  ISETP.GE.AND P6, PT, R33, 0x2, PT ;  /* 0x000000022100780c */ /* 0x000fe20003fc6270 */
[----:B------:R-:W-:Y:S02]  /*3ac0*/  IMAD.MOV.U32 R29, RZ, RZ, R28 ;  /* 0x000000ffff1d7224 */ /* 0x000fe400078e001c */
[----:B------:R-:W-:-:S10]  /*3ad0*/  IMAD.MOV.U32 R31, RZ, RZ, R35 ;  /* 0x000000ffff1f7224 */ /* 0x000fd400078e0023 */
[----:B------:R-:W-:Y:S05]  /*3ae0*/  WARPSYNC.COLLECTIVE R26, `(.L_x_2662) ;  /* 0x000000001a087348 */ /* 0x000fea0003c00000 */
[----:B------:R0:W1:Y:S02]  /*3af0*/  SHFL.UP P0, R35, R29, R0, R27 ;  /* 0x040000001d237389 */ /* 0x000064000000001b */
[----:B01----:R-:W-:Y:S05]  /*3b00*/  ENDCOLLECTIVE ;  /* 0x000000000000791b */ /* 0x003fea0003800000 */
.L_x_2662:
        /* <DEDUP_REMOVED lines=10> */
.L_x_2663:
        /* <DEDUP_REMOVED lines=9> */
.L_x_2664:
[----:B------:R-:W-:Y:S02]  /*3c40*/  ISETP.GE.AND P6, PT, R33, 0x4, PT ;  /* 0x000000042100780c */ /* 0x000fe40003fc6270 */
[----:B------:R-:W-:Y:S02]  /*3c50*/  MOV R29, R28 ;  /* 0x0000001c001d7202 */ /* 0x000fe40000000f00 */
[----:B------:R-:W-:-:S09]  /*3c60*/  MOV R30, R35 ;  /* 0x00000023001e7202 */ /* 0x000fd20000000f00 */
[----:B------:R-:W-:Y:S05]  /*3c70*/  WARPSYNC.COLLECTIVE R26, `(.L_x_2665) ;  /* 0x000000001a087348 */ /* 0x000fea0003c00000 */
[----:B------:R0:W1:Y:S02]  /*3c80*/  SHFL.UP P0, R35, R29, R0, R27 ;  /* 0x040000001d237389 */ /* 0x000064000000001b */
[----:B01----:R-:W-:Y:S05]  /*3c90*/  ENDCOLLECTIVE ;  /* 0x000000000000791b */ /* 0x003fea0003800000 */
.L_x_2665:
        /* <DEDUP_REMOVED lines=10> */
.L_x_2666:
        /* <DEDUP_REMOVED lines=9> */
.L_x_2667:
[----:B------:R-:W-:Y:S01]  /*3dd0*/  ISETP.GE.AND P6, PT, R33, 0x8, PT ;  /* 0x000000082100780c */ /* 0x000fe20003fc6270 */
[----:B------:R-:W-:Y:S02]  /*3de0*/  IMAD.MOV.U32 R29, RZ, RZ, R28 ;  /* 0x000000ffff1d7224 */ /* 0x000fe400078e001c */
[----:B------:R-:W-:-:S10]  /*3df0*/  IMAD.MOV.U32 R31, RZ, RZ, R35 ;  /* 0x000000ffff1f7224 */ /* 0x000fd400078e0023 */
[----:B------:R-:W-:Y:S05]  /*3e00*/  WARPSYNC.COLLECTIVE R26, `(.L_x_2668) ;  /* 0x000000001a087348 */ /* 0x000fea0003c00000 */
[----:B------:R0:W1:Y:S02]  /*3e10*/  SHFL.UP P0, R35, R29, R0, R27 ;  /* 0x040000001d237389 */ /* 0x000064000000001b */
[----:B01----:R-:W-:Y:S05]  /*3e20*/  ENDCOLLECTIVE ;  /* 0x000000000000791b */ /* 0x003fea0003800000 */
.L_x_2668:
        /* <DEDUP_REMOVED lines=10> */
.L_x_2669:
        /* <DEDUP_REMOVED lines=9> */
.L_x_2670:
[----:B------:R-:W-:Y:S02]  /*3f60*/  ISETP.GE.AND P6, PT, R33, 0x10, PT ;  /* 0x000000102100780c */ /* 0x000fe40003fc6270 */
[----:B------:R-:W-:Y:S01]  /*3f70*/  MOV R29, R28 ;  /* 0x0000001c001d7202 */ /* 0x000fe20000000f00 */
[----:B------:R-:W-:-:S10]  /*3f80*/  IMAD.MOV.U32 R30, RZ, RZ, R35 ;  /* 0x000000ffff1e7224 */ /* 0x000fd400078e0023 */
[----:B------:R-:W-:Y:S05]  /*3f90*/  WARPSYNC.COLLECTIVE R26, `(.L_x_2671) ;  /* 0x000000001a087348 */ /* 0x000fea0003c00000 */
[----:B------:R0:W1:Y:S02]  /*3fa0*/  SHFL.UP P0, R35, R29, R0, R27 ;  /* 0x040000001d237389 */ /* 0x000064000000001b */
[----:B01----:R-:W-:Y:S05]  /*3fb0*/  ENDCOLLECTIVE ;  /* 0x000000000000791b */ /* 0x003fea0003800000 */
.L_x_2671:
        /* <DEDUP_REMOVED lines=10> */
.L_x_2672:
        /* <DEDUP_REMOVED lines=9> */
.L_x_2673:
[----:B------:R-:W-:Y:S02]  /*40f0*/  MOV R29, R28 ;  /* 0x0000001c001d7202 */ /* 0x000fe40000000f00 */
[----:B------:R-:W-:-:S07]  /*4100*/  MOV R30, R35 ;  /* 0x00000023001e7202 */ /* 0x000fce0000000f00 */
[----:B------:R-:W-:Y:S05]  /*4110*/  WARPSYNC.COLLECTIVE R26, `(.L_x_2674) ;  /* 0x000000001a087348 */ /* 0x000fea0003c00000 */
[----:B------:R0:W1:Y:S02]  /*4120*/  SHFL.UP P0, R35, R29, R0, R27 ;  /* 0x040000001d237389 */ /* 0x000064000000001b */
[----:B01----:R-:W-:Y:S05]  /*4130*/  ENDCOLLECTIVE ;  /* 0x000000000000791b */ /* 0x003fea0003800000 */
.L_x_2674:
[----:B------:R-:W-:Y:S01]  /*4140*/  MOV R29, R2 ;  /* 0x00000002001d7202 */ /* 0x000fe20000000f00 */
[----:B------:R-:W-:-:S07]  /*4150*/  IMAD.MOV.U32 R28, RZ, RZ, R35 ;  /* 0x000000ffff1c7224 */ /* 0x000fce00078e0023 */
[----:B------:R-:W-:Y:S05]  /*4160*/  WARPSYNC.COLLECTIVE R26, `(.L_x_2675) ;  /* 0x000000001a087348 */ /* 0x000fea0003c00000 */
[----:B------:R0:W1:Y:S02]  /*4170*/  SHFL.UP P0, R35, R29, R0, R27 ;  /* 0x040000001d237389 */ /* 0x000064000000001b */
[----:B01----:R-:W-:Y:S05]  /*4180*/  ENDCOLLECTIVE ;  /* 0x000000000000791b */ /* 0x003fea0003800000 */
.L_x_2675:
[----:B------:R-:W-:Y:S01]  /*4190*/  MOV R2, R35 ;  /* 0x0000002300027202 */ /* 0x000fe20000000f00 */
[----:B------:R-:W-:Y:S06]  /*41a0*/  BRA `(.L_x_2676) ;  /* 0xffffffec00e07947 */ /* 0x000fec000383ffff */
.L_x_2677:
        /* <DEDUP_REMOVED lines=13> */
.L_x_3953:


//--------------------- .text._Z30group_norm_nhwc_bwd_sum_kernelI11Bf16IOFp16WLi448EEv26Group_norm_nhwc_bwd_params --------------------------
	.section	.text._Z30group_norm_nhwc_bwd_sum_kernelI11Bf16IOFp16WLi448EEv26Group_norm_nhwc_bwd_params,"ax",@progbits
	.align	128
        .global         _Z30group_norm_nhwc_bwd_sum_kernelI11Bf16IOFp16WLi448EEv26Group_norm_nhwc_bwd_params
        .type           _Z30group_norm_nhwc_bwd_sum_kernelI11Bf16IOFp16WLi448EEv26Group_norm_nhwc_bwd_params,@function
        .size           _Z30group_norm_nhwc_bwd_sum_kernelI11Bf16IOFp16WLi448EEv26Group_norm_nhwc_bwd_params,(.L_x_3954 - _Z30group_norm_nhwc_bwd_sum_kernelI11Bf16IOFp16WLi448EEv26Group_norm_nhwc_bwd_params)
        .other          _Z30group_norm_nhwc_bwd_sum_kernelI11Bf16IOFp16WLi448EEv26Group_norm_nhwc_bwd_params,@"STO_CUDA_ENTRY STV_DEFAULT"
_Z30group_norm_nhwc_bwd_sum_kernelI11Bf16IOFp16WLi448EEv26Group_norm_nhwc_bwd_params:
.text._Z30group_norm_nhwc_bwd_sum_kernelI11Bf16IOFp16WLi448EEv26Group_norm_nhwc_bwd_params:
        /* <DEDUP_REMOVED lines=72> */
[----:B--2---:R-:W-:-:S02]  /*0480*/  HADD2.F32 R15, -RZ, R15.H0_H0 ;  /* 0x2000000fff0f7230 */ /* 0x004fc40000004100 */
[----:B---3--:R-:W-:Y:S02]  /*0490*/  HADD2.F32 R17, -RZ, R17.H0_H0 ;  /* 0x20000011ff117230 */ /* 0x008fe40000004100 */
[----:B----4-:R-:W-:Y:S02]  /*04a0*/  @P1 HADD2.F32 R21, -RZ, R16.H0_H0 ;  /* 0x20000010ff151230 */ /* 0x010fe40000004100 */
[----:B------:R-:W-:-:S07]  /*04b0*/  @P1 HADD2.F32 R20, -RZ, R4.H0_H0 ;  /* 0x20000004ff141230 */ /* 0x000fce0000004100 */
.L_x_2679:
[----:B------:R-:W-:Y:S05]  /*04c0*/  BSYNC.RECONVERGENT B0 ;  /* 0x0000000000007941 */ /* 0x000fea0003800200 */
.L_x_2678:
[----:B-----5:R-:W-:Y:S01]  /*04d0*/  FFMA.FTZ R11, -R10, R10, R11 ;  /* 0x0000000a0a0b7223 */ /* 0x020fe2000001010b */
[----:B------:R-:W0:Y:S01]  /*04e0*/  S2UR UR5, SR_CTAID.Y ;  /* 0x00000000000579c3 */ /* 0x000e220000002600 */
[C---:B------:R-:W-:Y:S01]  /*04f0*/  IMAD R2, R5.reuse, R18, R14 ;  /* 0x0000001205027224 */ /* 0x040fe200078e020e */
[----:B------:R-:W-:Y:S01]  /*0500*/  ISETP.NE.U32.AND P4, PT, R5, RZ, PT ;  /* 0x000000ff0500720c */ /* 0x000fe20003f85070 */
[----:B------:R-:W-:Y:S01]  /*0510*/  IMAD.MOV.U32 R16, RZ, RZ, RZ ;  /* 0x000000ffff107224 */ /* 0x000fe200078e00ff */
[----:B------:R-:W-:Y:S01]  /*0520*/  FSETP.GTU.FTZ.AND P2, PT, R11, RZ, PT ;  /* 0x000000ff0b00720b */ /* 0x000fe20003f5c000 */
[----:B------:R-:W-:Y:S01]  /*0530*/  IMAD.MOV.U32 R18, RZ, RZ, RZ ;  /* 0x000000ffff127224 */ /* 0x000fe200078e00ff */
[CC--:B------:R-:W-:Y:S02]  /*0540*/  ISETP.GE.U32.AND P1, PT, R2.reuse, R5.reuse, PT ;  /* 0x000000050200720c */ /* 0x0c0fe40003f26070 */
[----:B------:R-:W1:Y:S09]  /*0550*/  LDC.64 R26, c[0x0][0x400] ;  /* 0x00010000ff1a7b82 */ /* 0x000e720000000a00 */
[----:B------:R-:W2:Y:S02]  /*0560*/  @P2 LDC R12, c[0x0][0x3c0] ;  /* 0x0000f000ff0c2b82 */ /* 0x000ea40000000800 */
[----:B------:R-:W-:Y:S01]  /*0570*/  @P1 IADD3 R2, PT, PT, R2, -R5, RZ ;  /* 0x8000000502021210 */ /* 0x000fe20007ffe0ff */
[----:B------:R-:W-:-:S03]  /*0580*/  @P1 VIADD R19, R19, 0x1 ;  /* 0x0000000113131836 */ /* 0x000fc60000000000 */
[----:B------:R-:W-:Y:S01]  /*0590*/  ISETP.GE.U32.AND P3, PT, R2, R5, PT ;  /* 0x000000050200720c */ /* 0x000fe20003f66070 */
[----:B0-----:R-:W-:-:S05]  /*05a0*/  IMAD R24, R22, UR5, RZ ;  /* 0x0000000516187c24 */ /* 0x001fca000f8e02ff */
[----:B------:R-:W-:Y:S02]  /*05b0*/  SHF.R.S32.HI R25, RZ, 0x1f, R24 ;  /* 0x0000001fff197819 */ /* 0x000fe40000011418 */
[----:B------:R-:W-:-:S04]  /*05c0*/  IADD3 R23, P5, PT, R24, R22, RZ ;  /* 0x0000001618177210 */ /* 0x000fc80007fbe0ff */
[----:B------:R-:W-:Y:S01]  /*05d0*/  LEA.HI.X.SX32 R2, R22, R25, 0x1, P5 ;  /* 0x0000001916027211 */ /* 0x000fe200028f0eff */
[----:B------:R-:W-:Y:S01]  /*05e0*/  @P3 VIADD R19, R19, 0x1 ;  /* 0x0000000113133836 */ /* 0x000fe20000000000 */
[----:B-1----:R-:W-:-:S04]  /*05f0*/  ISETP.LT.U32.AND P1, PT, R23, R26, PT ;  /* 0x0000001a1700720c */ /* 0x002fc80003f21070 */
[----:B------:R-:W-:Y:S01]  /*0600*/  ISETP.LT.AND.EX P1, PT, R2, R27, PT, P1 ;  /* 0x0000001b0200720c */ /* 0x000fe20003f21310 */
[----:B--2---:R-:W-:Y:S01]  /*0610*/  @P2 FADD.FTZ R12, R11, R12 ;  /* 0x0000000c0b0c2221 */ /* 0x004fe20000010000 */
[----:B------:R-:W-:Y:S01]  /*0620*/  HFMA2 R11, -RZ, RZ, 1.875, 0 ;  /* 0x3f800000ff0b7431 */ /* 0x000fe200000001ff */
[----:B------:R-:W-:Y:S01]  /*0630*/  SEL R3, R0, R19, !P4 ;  /* 0x0000001300037207 */ /* 0x000fe20006000000 */
[----:B------:R-:W-:Y:S01]  /*0640*/  IMAD.MOV.U32 R2, RZ, RZ, RZ ;  /* 0x000000ffff027224 */ /* 0x000fe200078e00ff */
[----:B------:R-:W-:-:S03]  /*0650*/  SEL R23, R23, R26, P1 ;  /* 0x0000001a17177207 */ /* 0x000fc60000800000 */
[----:B------:R0:W1:Y:S01]  /*0660*/  @P2 MUFU.RSQ R11, R12 ;  /* 0x0000000c000b2308 */ /* 0x0000620000001400 */
[----:B------:R-:W-:Y:S01]  /*0670*/  ISETP.GT.AND P1, PT, R23, R24, PT ;  /* 0x000000181700720c */ /* 0x000fe20003f24270 */
[----:B------:R-:W-:-:S04]  /*0680*/  IMAD.MOV R0, RZ, RZ, -R3 ;  /* 0x000000ffff007224 */ /* 0x000fc800078e0a03 */
[----:B------:R-:W-:Y:S01]  /*0690*/  IMAD R14, R5, R0, R14 ;  /* 0x00000000050e7224 */ /* 0x000fe200078e020e */
[----:B------:R-:W-:Y:S02]  /*06a0*/  CS2R R4, SRZ ;  /* 0x0000000000047805 */ /* 0x000fe4000001ff00 */
[----:B------:R-:W-:-:S05]  /*06b0*/  MOV R0, RZ ;  /* 0x000000ff00007202 */ /* 0x000fca0000000f00 */
        /* <DEDUP_REMOVED lines=8> */
[----:B------:R-:W-:Y:S02]  /*0740*/  IMAD.IADD R0, R22, 0x1, -R23 ;  /* 0x0000000116007824 */ /* 0x000fe400078e0a17 */
[----:B------:R-:W-:Y:S02]  /*0750*/  HFMA2 R18, -RZ, RZ, 0, 0 ;  /* 0x00000000ff127431 */ /* 0x000fe400000001ff */
[----:B------:R-:W-:Y:S01]  /*0760*/  IMAD.IADD R20, R23, 0x1, -R22 ;  /* 0x0000000117147824 */ /* 0x000fe200078e0a16 */
        /* <DEDUP_REMOVED lines=8> */
[----:B------:R-:W-:Y:S01]  /*07f0*/  VIADD R22, R22, 0x1 ;  /* 0x0000000116167836 */ /* 0x000fe20000000000 */
[----:B------:R-:W0:Y:S01]  /*0800*/  LDCU.64 UR6, c[0x0][0x3f8] ;  /* 0x00007f00ff0677ac */ /* 0x000e220008000a00 */
[----:B------:R-:W-:Y:S01]  /*0810*/  IMAD.MOV.U32 R18, RZ, RZ, RZ ;  /* 0x000000ffff127224 */ /* 0x000fe200078e00ff */
[----:B------:R-:W-:-:S07]  /*0820*/  IADD3 R21, PT, PT, -R21, RZ, RZ ;  /* 0x000000ff15157210 */ /* 0x000fce0007ffe1ff */
.L_x_2683:
        /* <DEDUP_REMOVED lines=11> */
[----:B--2---:R-:W-:Y:S02]  /*08e0*/  @!P0 IADD3 R30, P1, PT, R23, R30, RZ ;  /* 0x0000001e171e8210 */ /* 0x004fe40007f3e0ff */
[----:B------:R-:W-:-:S04]  /*08f0*/  @!P0 SHF.L.U64.HI R26, R26, 0x1, R27 ;  /* 0x000000011a1a8819 */ /* 0x000fc8000001021b */
[----:B------:R-:W-:Y:S02]  /*0900*/  @!P0 IADD3.X R31, PT, PT, R26, R31, RZ, P1, !PT ;  /* 0x0000001f1a1f8210 */ /* 0x000fe40000ffe4ff */
[----:B---3--:R-:W-:-:S03]  /*0910*/  @!P0 IADD3 R24, P1, PT, R23, R24, RZ ;  /* 0x0000001817188210 */ /* 0x008fc60007f3e0ff */
[----:B------:R-:W2:Y:S02]  /*0920*/  @!P0 LDG.E R30, desc[UR8][R30.64] ;  /* 0x000000081e1e8981 */ /* 0x000ea4000c1e1900 */
        /* <DEDUP_REMOVED lines=168> */
.L_x_2682:
        /* <DEDUP_REMOVED lines=100> */
.L_x_2684:
        /* <DEDUP_REMOVED lines=28> */
.L_x_2686:
[----:B------:R-:W-:Y:S05]  /*1bb0*/  BSYNC.RECONVERGENT B0 ;  /* 0x0000000000007941 */ /* 0x000fea0003800200 */
.L_x_2685:
        /* <DEDUP_REMOVED lines=19> */
.L_x_2681:
        /* <DEDUP_REMOVED lines=71> */
.L_x_2687:
[----:B------:R-:W-:Y:S05]  /*2160*/  @!P2 BRA `(.L_x_2680) ;  /* 0x000000080018a947 */ /* 0x000fea0003800000 */
[----:B------:R-:W-:Y:S01]  /*2170*/  IMAD.IADD R23, R22, 0x1, -R23 ;  /* 0x0000000116177824 */ /* 0x000fe200078e0a17 */
[----:B------:R-:W0:Y:S06]  /*2180*/  LDCU.64 UR6, c[0x0][0x3f8] ;  /* 0x00007f00ff0677ac */ /* 0x000e2c0008000a00 */
.L_x_2688:
        /* <DEDUP_REMOVED lines=132> */
.L_x_2680:
        /* <DEDUP_REMOVED lines=201> */
.L_x_2711:
        /* <DEDUP_REMOVED lines=112> */
.L_x_2689:
        /* <DEDUP_REMOVED lines=49> */
.L_x_2692:
[----:B------:R-:W-:Y:S05]  /*4070*/  BSYNC.RECONVERGENT B0 ;  /* 0x0000000000007941 */ /* 0x000fea0003800200 */
.L_x_2691:
        /* <DEDUP_REMOVED lines=23> */
.L_x_2690:
        /* <DEDUP_REMOVED lines=8> */
.L_x_2693:
        /* <DEDUP_REMOVED lines=8> */
.L_x_2694:
[----:B------:R-:W-:Y:S01]  /*42f0*/  MOV R55, R6 ;  /* 0x0000000600377202 */ /* 0x000fe20000000f00 */
[----:B------:R-:W-:-:S05]  /*4300*/  FADD.FTZ R56, R7, R56 ;  /* 0x0000003807387221 */ /* 0x000fca0000010000 */
[----:B------:R-:W-:-:S07]  /*4310*/  @P0 FSEL R7, R56, R7, !P1 ;  /* 0x0000000738070208 */ /* 0x000fce0004800000 */
[----:B------:R-:W-:Y:S05]  /*4320*/  WARPSYNC.COLLECTIVE R54, `(.L_x_2695) ;  /* 0x0000000036087348 */ /* 0x000fea0003c00000 */
[----:B------:R0:W1:Y:S02]  /*4330*/  SHFL.UP P6, R56, R55, R52, R53 ;  /* 0x0400003437387389 */ /* 0x00006400000c0035 */
[----:B01----:R-:W-:Y:S05]  /*4340*/  ENDCOLLECTIVE ;  /* 0x000000000000791b */ /* 0x003fea0003800000 */
.L_x_2695:
[----:B------:R-:W-:Y:S01]  /*4350*/  MOV R55, R57 ;  /* 0x0000003900377202 */ /* 0x000fe20000000f00 */
[----:B------:R-:W-:Y:S02]  /*4360*/  IMAD.MOV.U32 R52, RZ, RZ, 0x2 ;  /* 0x00000002ff347424 */ /* 0x000fe400078e00ff */
[----:B------:R-:W-:-:S07]  /*4370*/  IMAD.MOV.U32 R69, RZ, RZ, R56 ;  /* 0x000000ffff457224 */ /* 0x000fce00078e0038 */
[----:B------:R-:W-:Y:S05]  /*4380*/  WARPSYNC.COLLECTIVE R54, `(.L_x_2696) ;  /* 0x0000000036087348 */ /* 0x000fea0003c00000 */
[----:B------:R0:W1:Y:S02]  /*4390*/  SHFL.UP P6, R56, R55, R52, R53 ;  /* 0x0400003437387389 */ /* 0x00006400000c0035 */
[----:B01----:R-:W-:Y:S05]  /*43a0*/  ENDCOLLECTIVE ;  /* 0x000000000000791b */ /* 0x003fea0003800000 */
.L_x_2696:
        /* <DEDUP_REMOVED lines=10> */
.L_x_2697:
[----:B------:R-:W-:Y:S01]  /*4450*/  IMAD.MOV.U32 R55, RZ, RZ, R6 ;  /* 0x000000ffff377224 */ /* 0x000fe200078e0006 */
[----:B------:R-:W-:-:S05]  /*4460*/  MOV R69, R56 ;  /* 0x0000003800457202 */ /* 0x000fca0000000f00 */
[----:B------:R-:W-:-:S05]  /*4470*/  FADD.FTZ R56, R7, R69 ;  /* 0x0000004507387221 */ /* 0x000fca0000010000 */
[----:B------:R-:W-:-:S07]  /*4480*/  @P1 FSEL R7, R56, R7, !P0 ;  /* 0x0000000738071208 */ /* 0x000fce0004000000 */
[----:B------:R-:W-:Y:S05]  /*4490*/  WARPSYNC.COLLECTIVE R54, `(.L_x_2698) ;  /* 0x0000000036087348 */ /* 0x000fea0003c00000 */
[----:B------:R0:W1:Y:S02]  /*44a0*/  SHFL.UP P6, R56, R55, R52, R53 ;  /* 0x0400003437387389 */ /* 0x00006400000c0035 */
[----:B01----:R-:W-:Y:S05]  /*44b0*/  ENDCOLLECTIVE ;  /* 0x000000000000791b */ /* 0x003fea0003800000 */
.L_x_2698:
        /* <DEDUP_REMOVED lines=9> */
.L_x_2699:
[----:B------:R-:W-:Y:S02]  /*4550*/  ISETP.GE.AND P1, PT, R59, 0x4, PT ;  /* 0x000000043b00780c */ /* 0x000fe40003f26270 */
[----:B------:R-:W-:Y:S01]  /*4560*/  ISETP.NE.AND P0, PT, R58, RZ, PT ;  /* 0x000000ff3a00720c */ /* 0x000fe20003f05270 */
[----:B------:R-:W-:Y:S01]  /*4570*/  IMAD.MOV.U32 R55, RZ, RZ, R7 ;  /* 0x000000ffff377224 */ /* 0x000fe200078e0007 */
[----:B------:R-:W-:-:S11]  /*4580*/  SEL R57, R56, RZ, P1 ;  /* 0x000000ff38397207 */ /* 0x000fd60000800000 */
[----:B------:R-:W-:Y:S05]  /*4590*/  WARPSYNC.COLLECTIVE R54, `(.L_x_2700) ;  /* 0x0000000036087348 */ /* 0x000fea0003c00000 */
[----:B------:R0:W1:Y:S02]  /*45a0*/  SHFL.UP P6, R56, R55, R52, R53 ;  /* 0x0400003437387389 */ /* 0x00006400000c0035 */
[----:B01----:R-:W-:Y:S05]  /*45b0*/  ENDCOLLECTIVE ;  /* 0x000000000000791b */ /* 0x003fea0003800000 */
.L_x_2700:
        /* <DEDUP_REMOVED lines=8> */
.L_x_2701:
        /* <DEDUP_REMOVED lines=9> */
.L_x_2702:
        /* <DEDUP_REMOVED lines=9> */
.L_x_2703:
[----:B------:R-:W-:Y:S02]  /*4760*/  MOV R55, R6 ;  /* 0x0000000600377202 */ /* 0x000fe40000000f00 */
[----:B------:R-:W-:Y:S01]  /*4770*/  ISETP.GE.AND P6, PT, R59, 0x8, PT ;  /* 0x000000083b00780c */ /* 0x000fe20003fc6270 */
[----:B------:R-:W-:-:S12]  /*4780*/  FADD.FTZ R56, R7, R56 ;  /* 0x0000003807387221 */ /* 0x000fd80000010000 */
[----:B------:R-:W-:-:S07]  /*4790*/  @P6 FSEL R7, R56, R7, !P1 ;  /* 0x0000000738076208 */ /* 0x000fce0004800000 */
[----:B------:R-:W-:Y:S05]  /*47a0*/  WARPSYNC.COLLECTIVE R54, `(.L_x_2704) ;  /* 0x0000000036087348 */ /* 0x000fea0003c00000 */
[----:B------:R0:W1:Y:S02]  /*47b0*/  SHFL.UP P6, R56, R55, R52, R53 ;  /* 0x0400003437387389 */ /* 0x00006400000c0035 */
[----:B01----:R-:W-:Y:S05]  /*47c0*/  ENDCOLLECTIVE ;  /* 0x000000000000791b */ /* 0x003fea0003800000 */
.L_x_2704:
        /* <DEDUP_REMOVED lines=9> */
.L_x_2705:
[----:B------:R-:W-:Y:S01]  /*4860*/  ISETP.NE.AND P1, PT, R67, RZ, PT ;  /* 0x000000ff4300720c */ /* 0x000fe20003f25270 */
[----:B------:R-:W-:Y:S01]  /*4870*/  IMAD.MOV.U32 R55, RZ, RZ, R7 ;  /* 0x000000ffff377224 */ /* 0x000fe200078e0007 */
[----:B------:R-:W-:-:S11]  /*4880*/  SEL R57, R56, RZ, P0 ;  /* 0x000000ff38397207 */ /* 0x000fd60000000000 */
[----:B------:R-:W-:Y:S05]  /*4890*/  WARPSYNC.COLLECTIVE R54, `(.L_x_2706) ;  /* 0x0000000036087348 */ /* 0x000fea0003c00000 */
[----:B------:R0:W1:Y:S02]  /*48a0*/  SHFL.UP P6, R56, R55, R52, R53 ;  /* 0x0400003437387389 */ /* 0x00006400000c0035 */
[----:B01----:R-:W-:Y:S05]  /*48b0*/  ENDCOLLECTIVE ;  /* 0x000000000000791b */ /* 0x003fea0003800000 */
.L_x_2706:
        /* <DEDUP_REMOVED lines=10> */
.L_x_2707:
        /* <DEDUP_REMOVED lines=9> */
.L_x_2708:
[----:B------:R-:W-:Y:S02]  /*49f0*/  ISETP.NE.AND P0, PT, R68, RZ, PT ;  /* 0x000000ff4400720c */ /* 0x000fe40003f05270 */
[----:B------:R-:W-:Y:S01]  /*4a00*/  MOV R55, R7 ;  /* 0x0000000700377202 */ /* 0x000fe20000000f00 */
[----:B------:R-:W-:-:S10]  /*4a10*/  IMAD.MOV.U32 R57, RZ, RZ, R56 ;  /* 0x000000ffff397224 */ /* 0x000fd400078e0038 */
[----:B------:R-:W-:Y:S05]  /*4a20*/  WARPSYNC.COLLECTIVE R54, `(.L_x_2709) ;  /* 0x0000000036087348 */ /* 0x000fea0003c00000 */
[----:B------:R0:W1:Y:S02]  /*4a30*/  SHFL.UP P6, R56, R55, R52, R53 ;  /* 0x0400003437387389 */ /* 0x00006400000c0035 */
[----:B01----:R-:W-:Y:S05]  /*4a40*/  ENDCOLLECTIVE ;  /* 0x000000000000791b */ /* 0x003fea0003800000 */
.L_x_2709:
[----:B------:R-:W-:Y:S01]  /*4a50*/  MOV R55, R6 ;  /* 0x0000000600377202 */ /* 0x000fe20000000f00 */
[----:B------:R-:W-:-:S07]  /*4a60*/  IMAD.MOV.U32 R7, RZ, RZ, R56 ;  /* 0x000000ffff077224 */ /* 0x000fce00078e0038 */
[----:B------:R-:W-:Y:S05]  /*4a70*/  WARPSYNC.COLLECTIVE R54, `(.L_x_2710) ;  /* 0x0000000036087348 */ /* 0x000fea0003c00000 */
[----:B------:R0:W1:Y:S02]  /*4a80*/  SHFL.UP P6, R56, R55, R52, R53 ;  /* 0x0400003437387389 */ /* 0x00006400000c0035 */
[----:B01----:R-:W-:Y:S05]  /*4a90*/  ENDCOLLECTIVE ;  /* 0x000000000000791b */ /* 0x003fea0003800000 */
.L_x_2710:
[----:B------:R-:W-:Y:S05]  /*4aa0*/  BRA `(.L_x_2711) ;  /* 0xffffffe800ec7947 */ /* 0x000fea000383ffff */
.L_x_2712:
        /* <DEDUP_REMOVED lines=13> */
.L_x_3954:


//--------------------- .text._Z30group_norm_nhwc_bwd_sum_kernelI11Bf16IOFp16WLi256EEv26Group_norm_nhwc_bwd_params --------------------------
	.section	.text._Z30group_norm_nhwc_bwd_sum_kernelI11Bf16IOFp16WLi256EEv26Group_norm_nhwc_bwd_params,"ax",@progbits
	.align	128
        .global         _Z30group_norm_nhwc_bwd_sum_kernelI11Bf16IOFp16WLi256EEv26Group_norm_nhwc_bwd_params
        .type           _Z30group_norm_nhwc_bwd_sum_kernelI11Bf16IOFp16WLi256EEv26Group_norm_nhwc_bwd_params,@function
        .size           _Z30group_norm_nhwc_bwd_sum_kernelI11Bf16IOFp16WLi256EEv26Group_norm_nhwc_bwd_params,(.L_x_3955 - _Z30group_norm_nhwc_bwd_sum_kernelI11Bf16IOFp16WLi256EEv26Group_norm_nhwc_bwd_params)
        .other          _Z30group_norm_nhwc_bwd_sum_kernelI11Bf16IOFp16WLi256EEv26Group_norm_nhwc_bwd_params,@"STO_CUDA_ENTRY STV_DEFAULT"
_Z30group_norm_nhwc_bwd_sum_kernelI11Bf16IOFp16WLi256EEv26Group_norm_nhwc_bwd_params:
.text._Z30group_norm_nhwc_bwd_sum_kernelI11Bf16IOFp16WLi256EEv26Group_norm_nhwc_bwd_params:
        /* <DEDUP_REMOVED lines=76> */
.L_x_2714:
[----:B------:R-:W-:Y:S05]  /*04c0*/  BSYNC.RECONVERGENT B0 ;  /* 0x0000000000007941 */ /* 0x000fea0003800200 */
.L_x_2713:
        /* <DEDUP_REMOVED lines=52> */
.L_x_2718:
        /* <DEDUP_REMOVED lines=182> */
.L_x_2717:
        /* <DEDUP_REMOVED lines=95> */
.L_x_2719:
        /* <DEDUP_REMOVED lines=30> */
.L_x_2721:
[----:B------:R-:W-:Y:S05]  /*1b40*/  BSYNC.RECONVERGENT B0 ;  /* 0x0000000000007941 */ /* 0x000fea0003800200 */
.L_x_2720:
        /* <DEDUP_REMOVED lines=19> */
.L_x_2716:
        /* <DEDUP_REMOVED lines=72> */
.L_x_2722:
[----:B------:R-:W-:Y:S05]  /*2100*/  @!P2 BRA `(.L_x_2715) ;  /* 0x000000080000a947 */ /* 0x000fea0003800000 */
[----:B------:R-:W-:-:S07]  /*2110*/  IMAD.IADD R7, R25, 0x1, -R13 ;  /* 0x0000000119077824 */ /* 0x000fce00078e0a0d */
.L_x_2723:
        /* <DEDUP_REMOVED lines=127> */
.L_x_2715:
        /* <DEDUP_REMOVED lines=143> */
.L_x_2746:
        /* <DEDUP_REMOVED lines=60> */
.L_x_2724:
        /* <DEDUP_REMOVED lines=45> */
.L_x_2727:
[----:B------:R-:W-:Y:S05]  /*3890*/  BSYNC.RECONVERGENT B0 ;  /* 0x0000000000007941 */ /* 0x000fea0003800200 */
.L_x_2726:
        /* <DEDUP_REMOVED lines=23> */
.L_x_2725:
        /* <DEDUP_REMOVED lines=8> */
.L_x_2728:
        /* <DEDUP_REMOVED lines=8> */
.L_x_2729:
[----:B------:R-:W-:Y:S02]  /*3b10*/  IMAD.MOV.U32 R37, RZ, RZ, R3 ;  /* 0x000000ffff257224 */ /* 0x000fe400078e0003 */
[----:B------:R-:W-:-:S05]  /*3b20*/  FADD.FTZ R38, R5, R38 ;  /* 0x0000002605267221 */ /* 0x000fca0000010000 */
[----:B------:R-:W-:-:S07]  /*3b30*/  @P1 FSEL R5, R38, R5, !P2 ;  /* 0x0000000526051208 */ /* 0x000fce0005000000 */
[----:B------:R-:W-:Y:S05]  /*3b40*/  WARPSYNC.COLLECTIVE R36, `(.L_x_2730) ;  /* 0x0000000024087348 */ /* 0x000fea0003c00000 */
[----:B------:R0:W1:Y:S02]  /*3b50*/  SHFL.UP P0, R38, R37, R32, R35 ;  /* 0x0400002025267389 */ /* 0x0000640000000023 */
[----:B01----:R-:W-:Y:S05]  /*3b60*/  ENDCOLLECTIVE ;  /* 0x000000000000791b */ /* 0x003fea0003800000 */
.L_x_2730:
[----:B------:R-:W-:Y:S01]  /*3b70*/  MOV R37, R39 ;  /* 0x0000002700257202 */ /* 0x000fe20000000f00 */
[----:B------:R-:W-:Y:S02]  /*3b80*/  IMAD.MOV.U32 R32, RZ, RZ, 0x2 ;  /* 0x00000002ff207424 */ /* 0x000fe400078e00ff */
[----:B------:R-:W-:-:S05]  /*3b90*/  FADD.FTZ R38, R3, R38 ;  /* 0x0000002603267221 */ /* 0x000fca0000010000 */
[----:B------:R-:W-:-:S07]  /*3ba0*/  @P1 FSEL R3, R38, R3, !P2 ;  /* 0x0000000326031208 */ /* 0x000fce0005000000 */
[----:B------:R-:W-:Y:S05]  /*3bb0*/  WARPSYNC.COLLECTIVE R36, `(.L_x_2731) ;  /* 0x0000000024087348 */ /* 0x000fea0003c00000 */
[----:B------:R0:W1:Y:S02]  /*3bc0*/  SHFL.UP P0, R38, R37, R32, R35 ;  /* 0x0400002025267389 */ /* 0x0000640000000023 */
[----:B01----:R-:W-:Y:S05]  /*3bd0*/  ENDCOLLECTIVE ;  /* 0x000000000000791b */ /* 0x003fea0003800000 */
.L_x_2731:
        /* <DEDUP_REMOVED lines=8> */
.L_x_2732:
[----:B------:R-:W-:Y:S01]  /*3c60*/  MOV R37, R3 ;  /* 0x0000000300257202 */ /* 0x000fe20000000f00 */
[----:B------:R-:W-:-:S05]  /*3c70*/  FADD.FTZ R38, R5, R38 ;  /* 0x0000002605267221 */ /* 0x000fca0000010000 */
[----:B------:R-:W-:-:S07]  /*3c80*/  @P2 FSEL R5, R38, R5, !P1 ;  /* 0x0000000526052208 */ /* 0x000fce0004800000 */
[----:B------:R-:W-:Y:S05]  /*3c90*/  WARPSYNC.COLLECTIVE R36, `(.L_x_2733) ;  /* 0x0000000024087348 */ /* 0x000fea0003c00000 */
[----:B------:R0:W1:Y:S02]  /*3ca0*/  SHFL.UP P0, R38, R37, R32, R35 ;  /* 0x0400002025267389 */ /* 0x0000640000000023 */
[----:B01----:R-:W-:Y:S05]  /*3cb0*/  ENDCOLLECTIVE ;  /* 0x000000000000791b */ /* 0x003fea0003800000 */
.L_x_2733:
[----:B------:R-:W-:Y:S02]  /*3cc0*/  IMAD.MOV.U32 R37, RZ, RZ, R40 ;  /* 0x000000ffff257224 */ /* 0x000fe400078e0028 */
[----:B------:R-:W-:Y:S02]  /*3cd0*/  HFMA2 R32, -RZ, RZ, 0, 2.384185791015625e-07 ;  /* 0x00000004ff207431 */ /* 0x000fe400000001ff */
[----:B------:R-:W-:-:S05]  /*3ce0*/  FADD.FTZ R38, R3, R38 ;  /* 0x0000002603267221 */ /* 0x000fca0000010000 */
[----:B------:R-:W-:-:S07]  /*3cf0*/  @P2 FSEL R3, R38, R3, !P1 ;  /* 0x0000000326032208 */ /* 0x000fce0004800000 */
[----:B------:R-:W-:Y:S05]  /*3d00*/  WARPSYNC.COLLECTIVE R36, `(.L_x_2734) ;  /* 0x0000000024087348 */ /* 0x000fea0003c00000 */
[----:B------:R0:W1:Y:S02]  /*3d10*/  SHFL.UP P0, R38, R37, R32, R35 ;  /* 0x0400002025267389 */ /* 0x0000640000000023 */
[----:B01----:R-:W-:Y:S05]  /*3d20*/  ENDCOLLECTIVE ;  /* 0x000000000000791b */ /* 0x003fea0003800000 */
.L_x_2734:
[----:B------:R-:W-:Y:S02]  /*3d30*/  ISETP.GE.AND P2, PT, R41, 0x4, PT ;  /* 0x000000042900780c */ /* 0x000fe40003f46270 */
[----:B------:R-:W-:Y:S02]  /*3d40*/  ISETP.NE.AND P1, PT, R40, RZ, PT ;  /* 0x000000ff2800720c */ /* 0x000fe40003f25270 */
[----:B------:R-:W-:Y:S02]  /*3d50*/  MOV R37, R5 ;  /* 0x0000000500257202 */ /* 0x000fe40000000f00 */
[----:B------:R-:W-:-:S09]  /*3d60*/  SEL R39, R38, RZ, P2 ;  /* 0x000000ff26277207 */ /* 0x000fd20001000000 */
[----:B------:R-:W-:Y:S05]  /*3d70*/  WARPSYNC.COLLECTIVE R36, `(.L_x_2735) ;  /* 0x0000000024087348 */ /* 0x000fea0003c00000 */
[----:B------:R0:W1:Y:S02]  /*3d80*/  SHFL.UP P0, R38, R37, R32, R35 ;  /* 0x0400002025267389 */ /* 0x0000640000000023 */
[----:B01----:R-:W-:Y:S05]  /*3d90*/  ENDCOLLECTIVE ;  /* 0x000000000000791b */ /* 0x003fea0003800000 */
.L_x_2735:
[----:B------:R-:W-:Y:S02]  /*3da0*/  IMAD.IADD R39, R40, 0x1, R39 ;  /* 0x0000000128277824 */ /* 0x000fe400078e0227 */
[----:B------:R-:W-:Y:S02]  /*3db0*/  IMAD.MOV.U32 R37, RZ, RZ, R3 ;  /* 0x000000ffff257224 */ /* 0x000fe400078e0003 */
[----:B------:R-:W-:-:S05]  /*3dc0*/  FADD.FTZ R38, R5, R38 ;  /* 0x0000002605267221 */ /* 0x000fca0000010000 */
[----:B------:R-:W-:-:S07]  /*3dd0*/  @P2 FSEL R5, R38, R5, !P1 ;  /* 0x0000000526052208 */ /* 0x000fce0004800000 */
[----:B------:R-:W-:Y:S05]  /*3de0*/  WARPSYNC.COLLECTIVE R36, `(.L_x_2736) ;  /* 0x0000000024087348 */ /* 0x000fea0003c00000 */
[----:B------:R0:W1:Y:S02]  /*3df0*/  SHFL.UP P0, R38, R37, R32, R35 ;  /* 0x0400002025267389 */ /* 0x0000640000000023 */
[----:B01----:R-:W-:Y:S05]  /*3e00*/  ENDCOLLECTIVE ;  /* 0x000000000000791b */ /* 0x003fea0003800000 */
.L_x_2736:
[----:B------:R-:W-:Y:S01]  /*3e10*/  MOV R37, R39 ;  /* 0x0000002700257202 */ /* 0x000fe20000000f00 */
[----:B------:R-:W-:Y:S02]  /*3e20*/  IMAD.MOV.U32 R32, RZ, RZ, 0x8 ;  /* 0x00000008ff207424 */ /* 0x000fe400078e00ff */
[----:B------:R-:W-:-:S05]  /*3e30*/  FADD.FTZ R38, R3, R38 ;  /* 0x0000002603267221 */ /* 0x000fca0000010000 */
[----:B------:R-:W-:-:S07]  /*3e40*/  @P2 FSEL R3, R38, R3, !P1 ;  /* 0x0000000326032208 */ /* 0x000fce0004800000 */
[----:B------:R-:W-:Y:S05]  /*3e50*/  WARPSYNC.COLLECTIVE R36, `(.L_x_2737) ;  /* 0x0000000024087348 */ /* 0x000fea0003c00000 */
[----:B------:R0:W1:Y:S02]  /*3e60*/  SHFL.UP P0, R38, R37, R32, R35 ;  /* 0x0400002025267389 */ /* 0x0000640000000023 */
[----:B01----:R-:W-:Y:S05]  /*3e70*/  ENDCOLLECTIVE ;  /* 0x000000000000791b */ /* 0x003fea0003800000 */
.L_x_2737:
        /* <DEDUP_REMOVED lines=9> */
.L_x_2738:
[----:B------:R-:W-:Y:S02]  /*3f10*/  MOV R37, R3 ;  /* 0x0000000300257202 */ /* 0x000fe40000000f00 */
[----:B------:R-:W-:Y:S01]  /*3f20*/  ISETP.GE.AND P0, PT, R41, 0x8, PT ;  /* 0x000000082900780c */ /* 0x000fe20003f06270 */
[----:B------:R-:W-:-:S12]  /*3f30*/  FADD.FTZ R38, R5, R38 ;  /* 0x0000002605267221 */ /* 0x000fd80000010000 */
[----:B------:R-:W-:-:S07]  /*3f40*/  @P0 FSEL R5, R38, R5, !P2 ;  /* 0x0000000526050208 */ /* 0x000fce0005000000 */
[----:B------:R-:W-:Y:S05]  /*3f50*/  WARPSYNC.COLLECTIVE R36, `(.L_x_2739) ;  /* 0x0000000024087348 */ /* 0x000fea0003c00000 */
[----:B------:R0:W1:Y:S02]  /*3f60*/  SHFL.UP P0, R38, R37, R32, R35 ;  /* 0x0400002025267389 */ /* 0x0000640000000023 */
[----:B01----:R-:W-:Y:S05]  /*3f70*/  ENDCOLLECTIVE ;  /* 0x000000000000791b */ /* 0x003fea0003800000 */
.L_x_2739:
        /* <DEDUP_REMOVED lines=8> */
.L_x_2740:
[----:B------:R-:W-:Y:S02]  /*4000*/  ISETP.NE.AND P2, PT, R43, RZ, PT ;  /* 0x000000ff2b00720c */ /* 0x000fe40003f45270 */
[----:B------:R-:W-:Y:S02]  /*4010*/  MOV R37, R5 ;  /* 0x0000000500257202 */ /* 0x000fe40000000f00 */
[----:B------:R-:W-:-:S09]  /*4020*/  SEL R39, R38, RZ, P1 ;  /* 0x000000ff26277207 */ /* 0x000fd20000800000 */
[----:B------:R-:W-:Y:S05]  /*4030*/  WARPSYNC.COLLECTIVE R36, `(.L_x_2741) ;  /* 0x0000000024087348 */ /* 0x000fea0003c00000 */
[----:B------:R0:W1:Y:S02]  /*4040*/  SHFL.UP P0, R38, R37, R32, R35 ;  /* 0x0400002025267389 */ /* 0x0000640000000023 */
[----:B01----:R-:W-:Y:S05]  /*4050*/  ENDCOLLECTIVE ;  /* 0x000000000000791b */ /* 0x003fea0003800000 */
.L_x_2741:
        /* <DEDUP_REMOVED lines=9> */
.L_x_2742:
        /* <DEDUP_REMOVED lines=8> */
.L_x_2743:
[----:B------:R-:W-:Y:S01]  /*4170*/  ISETP.NE.AND P1, PT, R44, RZ, PT ;  /* 0x000000ff2c00720c */ /* 0x000fe20003f25270 */
[----:B------:R-:W-:Y:S01]  /*4180*/  IMAD.MOV.U32 R37, RZ, RZ, R5 ;  /* 0x000000ffff257224 */ /* 0x000fe200078e0005 */
[----:B------:R-:W-:-:S11]  /*4190*/  MOV R39, R38 ;  /* 0x0000002600277202 */ /* 0x000fd60000000f00 */
[----:B------:R-:W-:Y:S05]  /*41a0*/  WARPSYNC.COLLECTIVE R36, `(.L_x_2744) ;  /* 0x0000000024087348 */ /* 0x000fea0003c00000 */
[----:B------:R0:W1:Y:S02]  /*41b0*/  SHFL.UP P0, R38, R37, R32, R35 ;  /* 0x0400002025267389 */ /* 0x0000640000000023 */
[----:B01----:R-:W-:Y:S05]  /*41c0*/  ENDCOLLECTIVE ;  /* 0x000000000000791b */ /* 0x003fea0003800000 */
.L_x_2744:
[----:B------:R-:W-:Y:S02]  /*41d0*/  MOV R37, R3 ;  /* 0x0000000300257202 */ /* 0x000fe40000000f00 */
[----:B------:R-:W-:-:S07]  /*41e0*/  MOV R41, R38 ;  /* 0x0000002600297202 */ /* 0x000fce0000000f00 */
[----:B------:R-:W-:Y:S05]  /*41f0*/  WARPSYNC.COLLECTIVE R36, `(.L_x_2745) ;  /* 0x0000000024087348 */ /* 0x000fea0003c00000 */
[----:B------:R0:W1:Y:S02]  /*4200*/  SHFL.UP P0, R38, R37, R32, R35 ;  /* 0x0400002025267389 */ /* 0x0000640000000023 */
[----:B01----:R-:W-:Y:S05]  /*4210*/  ENDCOLLECTIVE ;  /* 0x000000000000791b */ /* 0x003fea0003800000 */
.L_x_2745:
[----:B------:R-:W-:Y:S05]  /*4220*/  BRA `(.L_x_2746) ;  /* 0xffffffec00f47947 */ /* 0x000fea000383ffff */
.L_x_2747:
        /* <DEDUP_REMOVED lines=13> */
.L_x_3955:


//--------------------- .text._Z30group_norm_nhwc_bwd_sum_kernelI11Bf16IOFp16WLi120EEv26Group_norm_nhwc_bwd_params --------------------------
	.section	.text._Z30group_norm_nhwc_bwd_sum_kernelI11Bf16IOFp16WLi120EEv26Group_norm_nhwc_bwd_params,"ax",@progbits
	.align	128
        .global         _Z30group_norm_nhwc_bwd_sum_kernelI11Bf16IOFp16WLi120EEv26Group_norm_nhwc_bwd_params
        .type           _Z30group_norm_nhwc_bwd_sum_kernelI11Bf16IOFp16WLi120EEv26Group_norm_nhwc_bwd_params,@function
        .size           _Z30group_norm_nhwc_bwd_sum_kernelI11Bf16IOFp16WLi120EEv26Group_norm_nhwc_bwd_params,(.L_x_3956 - _Z30group_norm_nhwc_bwd_sum_kernelI11Bf16IOFp16WLi120EEv26Group_norm_nhwc_bwd_params)
        .other          _Z30group_norm_nhwc_bwd_sum_kernelI11Bf16IOFp16WLi120EEv26Group_norm_nhwc_bwd_params,@"STO_CUDA_ENTRY STV_DEFAULT"
_Z30group_norm_nhwc_bwd_sum_kernelI11Bf16IOFp16WLi120EEv26Group_norm_nhwc_bwd_params:
.text._Z30group_norm_nhwc_bwd_sum_kernelI11Bf16IOFp16WLi120EEv26Group_norm_nhwc_bwd_params:
        /* <DEDUP_REMOVED lines=76> */
.L_x_2749:
[----:B------:R-:W-:Y:S05]  /*04c0*/  BSYNC.RECONVERGENT B0 ;  /* 0x0000000000007941 */ /* 0x000fea0003800200 */
.L_x_2748:
        /* <DEDUP_REMOVED lines=49> */
.L_x_2753:
        /* <DEDUP_REMOVED lines=184> */
.L_x_2752:
        /* <DEDUP_REMOVED lines=64> */
[----:B------:R-:W-:-:S03]  /*1760*/  SHF.L.U32 R15, R14, 0x10, RZ ;  /* 0x000000100e0f7819 */ /* 0x000fc600000006ff */
        /* <DEDUP_REMOVED lines=13> */
[----:B------:R-:W-:Y:S01]  /*1840*/  IMAD.U32 R27, R20, 0x10000, RZ ;  /* 0x00010000141b7824 */ /* 0x000fe200078e00ff */
[C---:B---3--:R-:W-:Y:S02]  /*1850*/  @!P0 PRMT R13, R12.reuse, 0x7610, R13 ;  /* 0x000076100c0d8816 */ /* 0x048fe4000000000d */
[----:B------:R-:W-:Y:S02]  /*1860*/  @!P0 PRMT R8, R12, 0x7632, R8 ;  /* 0x000076320c088816 */ /* 0x000fe40000000008 */
[----:B------:R-:W-:Y:S01]  /*1870*/  SHF.L.U32 R13, R13, 0x10, RZ ;  /* 0x000000100d0d7819 */ /* 0x000fe200000006ff */
[----:B------:R-:W-:Y:S01]  /*1880*/  FADD.FTZ R27, -R4, R27 ;  /* 0x0000001b041b7221 */ /* 0x000fe20000010100 */
[----:B------:R-:W-:Y:S01]  /*1890*/  SHF.L.U32 R29, R15, 0x10, RZ ;  /* 0x000000100f1d7819 */ /* 0x000fe200000006ff */
[----:B------:R-:W-:-:S02]  /*18a0*/  IMAD.U32 R15, R8, 0x10000, RZ ;  /* 0x00010000080f7824 */ /* 0x000fc400078e00ff */
        /* <DEDUP_REMOVED lines=13> */
.L_x_2754:
        /* <DEDUP_REMOVED lines=30> */
.L_x_2756:
[----:B------:R-:W-:Y:S05]  /*1b60*/  BSYNC.RECONVERGENT B0 ;  /* 0x0000000000007941 */ /* 0x000fea0003800200 */
.L_x_2755:
        /* <DEDUP_REMOVED lines=19> */
.L_x_2751:
        /* <DEDUP_REMOVED lines=71> */
.L_x_2757:
[----:B------:R-:W-:Y:S05]  /*2110*/  @!P2 BRA `(.L_x_2750) ;  /* 0x000000080008a947 */ /* 0x000fea0003800000 */
[----:B------:R-:W-:-:S07]  /*2120*/  IMAD.IADD R21, R22, 0x1, -R14 ;  /* 0x0000000116157824 */ /* 0x000fce00078e0a0e */
.L_x_2758:
        /* <DEDUP_REMOVED lines=129> */
.L_x_2750:
        /* <DEDUP_REMOVED lines=129> */
.L_x_2774:
        /* <DEDUP_REMOVED lines=46> */
.L_x_2759:
        /* <DEDUP_REMOVED lines=38> */
.L_x_2762:
[----:B------:R-:W-:Y:S05]  /*3690*/  BSYNC.RECONVERGENT B0 ;  /* 0x0000000000007941 */ /* 0x000fea0003800200 */
.L_x_2761:
        /* <DEDUP_REMOVED lines=23> */
.L_x_2760:
[----:B------:R-:W-:Y:S05]  /*3810*/  WARPSYNC.COLLECTIVE R17, `(.L_x_2763) ;  /* 0x0000000011087348 */ /* 0x000fea0003c00000 */
[----:B------:R-:W-:Y:S01]  /*3820*/  NOP ;  /* 0x0000000000007918 */ /* 0x000fe20000000000 */
[----:B------:R-:W-:Y:S05]  /*3830*/  ENDCOLLECTIVE ;  /* 0x000000000000791b */ /* 0x000fea0003800000 */
.L_x_2763:
        /* <DEDUP_REMOVED lines=13> */
.L_x_2764:
        /* <DEDUP_REMOVED lines=9> */
.L_x_2765:
        /* <DEDUP_REMOVED lines=11> */
.L_x_2766:
        /* <DEDUP_REMOVED lines=9> */
.L_x_2767:
        /* <DEDUP_REMOVED lines=11> */
.L_x_2768:
        /* <DEDUP_REMOVED lines=9> */
.L_x_2769:
        /* <DEDUP_REMOVED lines=12> */
.L_x_2770:
        /* <DEDUP_REMOVED lines=10> */
.L_x_2771:
        /* <DEDUP_REMOVED lines=9> */
.L_x_2772:
[----:B------:R-:W-:Y:S01]  /*3e10*/  @!P0 FADD.FTZ R12, R12, R23 ;  /* 0x000000170c0c8221 */ /* 0x000fe20000010000 */
[----:B------:R0:W-:Y:S04]  /*3e20*/  STS [R15+0xc0], R16 ;  /* 0x0000c0100f007388 */ /* 0x0001e80000000800 */
[----:B------:R0:W-:Y:S04]  /*3e30*/  STS [R15+0xc4], R8 ;  /* 0x0000c4080f007388 */ /* 0x0001e80000000800 */
[----:B------:R0:W-:Y:S02]  /*3e40*/  STS [R15+0xc8], R12 ;  /* 0x0000c80c0f007388 */ /* 0x0001e40000000800 */
[----:B0-----:R-:W-:Y:S05]  /*3e50*/  WARPSYNC.COLLECTIVE R17, `(.L_x_2773) ;  /* 0x0000000011087348 */ /* 0x001fea0003c00000 */
[----:B------:R-:W-:Y:S01]  /*3e60*/  NOP ;  /* 0x0000000000007918 */ /* 0x000fe20000000000 */
[----:B0-----:R-:W-:Y:S05]  /*3e70*/  ENDCOLLECTIVE ;  /* 0x000000000000791b */ /* 0x001fea0003800000 */
.L_x_2773:
[----:B------:R-:W-:Y:S05]  /*3e80*/  BRA `(.L_x_2774) ;  /* 0xfffffff000b07947 */ /* 0x000fea000383ffff */
.L_x_2775:
        /* <DEDUP_REMOVED lines=15> */
.L_x_3956:


//--------------------- .text._Z30group_norm_nhwc_bwd_sum_kernelI11Bf16IOFp16WLi140EEv26Group_norm_nhwc_bwd_params --------------------------
	.section	.text._Z30group_norm_nhwc_bwd_sum_kernelI11Bf16IOFp16WLi140EEv26Group_norm_nhwc_bwd_params,"ax",@progbits
	.align	128
        .global         _Z30group_norm_nhwc_bwd_sum_kernelI11Bf16IOFp16WLi140EEv26Group_norm_nhwc_bwd_params
        .type           _Z30group_norm_nhwc_bwd_sum_kernelI11Bf16IOFp16WLi140EEv26Group_norm_nhwc_bwd_params,@function
        .size           _Z30group_norm_nhwc_bwd_sum_kernelI11Bf16IOFp16WLi140EEv26Group_norm_nhwc_bwd_params,(.L_x_3957 - _Z30group_norm_nhwc_bwd_sum_kernelI11Bf16IOFp16WLi140EEv26Group_norm_nhwc_bwd_params)
        .other          _Z30group_norm_nhwc_bwd_sum_kernelI11Bf16IOFp16WLi140EEv26Group_norm_nhwc_bwd_params,@"STO_CUDA_ENTRY STV_DEFAULT"
_Z30group_norm_nhwc_bwd_sum_kernelI11Bf16IOFp16WLi140EEv26Group_norm_nhwc_bwd_params:
.text._Z30group_norm_nhwc_bwd_sum_kernelI11Bf16IOFp16WLi140EEv26Group_norm_nhwc_bwd_params:
        /* <DEDUP_REMOVED lines=76> */
.L_x_2777:
[----:B------:R-:W-:Y:S05]  /*04c0*/  BSYNC.RECONVERGENT B0 ;  /* 0x0000000000007941 */ /* 0x000fea0003800200 */
.L_x_2776:
        /* <DEDUP_REMOVED lines=49> */
.L_x_2781:
        /* <DEDUP_REMOVED lines=184> */
.L_x_2780:
        /* <DEDUP_REMOVED lines=28> */
[----:B------:R-:W-:Y:S01]  /*1520*/  PRMT R19, RZ, 0x7610, R19 ;  /* 0x00007610ff137816 */ /* 0x000fe20000000013 */
[----:B0-----:R-:W-:Y:S01]  /*1530*/  @!P0 VIADD R27, R21, 0x1 ;  /* 0x00000001151b8836 */ /* 0x001fe20000000000 */
[----:B------:R-:W-:Y:S02]  /*1540*/  PRMT R15, RZ, 0x7610, R15 ;  /* 0x00007610ff0f7816 */ /* 0x000fe4000000000f */
[----:B---3--:R-:W-:-:S04]  /*1550*/  @!P0 PRMT R14, R26, 0x7610, R14 ;  /* 0x000076101a0e8816 */ /* 0x008fc8000000000e */
[----:B------:R-:W-:Y:S02]  /*1560*/  SHF.L.U32 R29, R14, 0x10, RZ ;  /* 0x000000100e1d7819 */ /* 0x000fe400000006ff */
[----:B------:R-:W-:-:S03]  /*1570*/  PRMT R14, RZ, 0x7610, R14 ;  /* 0x00007610ff0e7816 */ /* 0x000fc6000000000e */
[----:B------:R-:W-:Y:S01]  /*1580*/  FADD.FTZ R29, -R4, R29 ;  /* 0x0000001d041d7221 */ /* 0x000fe20000010100 */
[----:B--2---:R-:W-:-:S03]  /*1590*/  @!P0 PRMT R19, R16, 0x7610, R19 ;  /* 0x0000761010138816 */ /* 0x004fc60000000013 */
[----:B-1----:R-:W-:Y:S01]  /*15a0*/  FMUL.FTZ R29, R29, R18 ;  /* 0x000000121d1d7220 */ /* 0x002fe20000410000 */
[----:B------:R-:W-:Y:S02]  /*15b0*/  SHF.L.U32 R20, R19, 0x10, RZ ;  /* 0x0000001013147819 */ /* 0x000fe400000006ff */
        /* <DEDUP_REMOVED lines=11> */
[----:B------:R-:W-:Y:S02]  /*1670*/  @!P0 IADD3 R9, PT, PT, R9, R29, RZ ;  /* 0x0000001d09098210 */ /* 0x000fe40007ffe0ff */
[C---:B------:R-:W-:Y:S02]  /*1680*/  @!P0 SHF.L.U32 R27, R8.reuse, 0x1, RZ ;  /* 0x00000001081b8819 */ /* 0x040fe400000006ff */
[----:B------:R-:W-:Y:S02]  /*1690*/  @!P0 SHF.L.U64.HI R20, R8, 0x1, R9 ;  /* 0x0000000108148819 */ /* 0x000fe40000010209 */
[----:B------:R-:W0:Y:S01]  /*16a0*/  @!P0 LDC.64 R8, c[0x0][0x3a0] ;  /* 0x0000e800ff088b82 */ /* 0x000e220000000a00 */
[----:B------:R-:W-:Y:S01]  /*16b0*/  @!P0 PRMT R15, R26, 0x7632, R15 ;  /* 0x000076321a0f8816 */ /* 0x000fe2000000000f */
[----:B------:R-:W-:-:S06]  /*16c0*/  FADD.FTZ R26, R12, R13 ;  /* 0x0000000d0c1a7221 */ /* 0x000fcc0000010000 */
[----:B------:R-:W1:Y:S01]  /*16d0*/  @!P0 LDC.64 R12, c[0x0][0x398] ;  /* 0x0000e600ff0c8b82 */ /* 0x000e620000000a00 */
[----:B0-----:R-:W-:-:S05]  /*16e0*/  @!P0 IADD3 R8, P2, PT, R27, R8, RZ ;  /* 0x000000081b088210 */ /* 0x001fca0007f5e0ff */
[----:B------:R-:W-:Y:S01]  /*16f0*/  @!P0 IMAD.X R9, R20, 0x1, R9, P2 ;  /* 0x0000000114098824 */ /* 0x000fe200010e0609 */
[----:B-1----:R-:W-:-:S04]  /*1700*/  @!P0 IADD3 R12, P2, PT, R27, R12, RZ ;  /* 0x0000000c1b0c8210 */ /* 0x002fc80007f5e0ff */
[----:B------:R0:W2:Y:S01]  /*1710*/  @!P0 LDG.E R8, desc[UR6][R8.64] ;  /* 0x0000000608088981 */ /* 0x0000a2000c1e1900 */
[----:B------:R-:W-:-:S05]  /*1720*/  @!P0 IADD3.X R13, PT, PT, R20, R13, RZ, P2, !PT ;  /* 0x0000000d140d8210 */ /* 0x000fca00017fe4ff */
        /* <DEDUP_REMOVED lines=17> */
[----:B---3--:R-:W-:Y:S02]  /*1840*/  @!P0 PRMT R13, R12, 0x7610, R13 ;  /* 0x000076100c0d8816 */ /* 0x008fe4000000000d */
[----:B------:R-:W-:Y:S02]  /*1850*/  SHF.L.U32 R27, R20, 0x10, RZ ;  /* 0x00000010141b7819 */ /* 0x000fe400000006ff */
[----:B------:R-:W-:Y:S01]  /*1860*/  @!P0 PRMT R8, R12, 0x7632, R8 ;  /* 0x000076320c088816 */ /* 0x000fe20000000008 */
[----:B------:R-:W-:Y:S01]  /*1870*/  IMAD.U32 R13, R13, 0x10000, RZ ;  /* 0x000100000d0d7824 */ /* 0x000fe200078e00ff */
[----:B------:R-:W-:Y:S01]  /*1880*/  SHF.L.U32 R29, R15, 0x10, RZ ;  /* 0x000000100f1d7819 */ /* 0x000fe200000006ff */
[----:B------:R-:W-:Y:S01]  /*1890*/  FADD.FTZ R27, -R4, R27 ;  /* 0x0000001b041b7221 */ /* 0x000fe20000010100 */
[----:B------:R-:W-:Y:S01]  /*18a0*/  SHF.L.U32 R15, R8, 0x10, RZ ;  /* 0x00000010080f7819 */ /* 0x000fe200000006ff */
        /* <DEDUP_REMOVED lines=13> */
.L_x_2782:
        /* <DEDUP_REMOVED lines=30> */
.L_x_2784:
[----:B------:R-:W-:Y:S05]  /*1b60*/  BSYNC.RECONVERGENT B0 ;  /* 0x0000000000007941 */ /* 0x000fea0003800200 */
.L_x_2783:
        /* <DEDUP_REMOVED lines=19> */
.L_x_2779:
        /* <DEDUP_REMOVED lines=71> */
.L_x_2785:
[----:B------:R-:W-:Y:S05]  /*2110*/  @!P2 BRA `(.L_x_2778) ;  /* 0x000000080008a947 */ /* 0x000fea0003800000 */
[----:B------:R-:W-:-:S07]  /*2120*/  IADD3 R21, PT, PT, R22, -R14, RZ ;  /* 0x8000000e16157210 */ /* 0x000fce0007ffe0ff */
.L_x_2786:
        /* <DEDUP_REMOVED lines=129> */
.L_x_2778:
        /* <DEDUP_REMOVED lines=136> */
.L_x_2802:
        /* <DEDUP_REMOVED lines=58> */
.L_x_2787:
        /* <DEDUP_REMOVED lines=38> */
.L_x_2790:
[----:B------:R-:W-:Y:S05]  /*37c0*/  BSYNC.RECONVERGENT B0 ;  /* 0x0000000000007941 */ /* 0x000fea0003800200 */
.L_x_2789:
        /* <DEDUP_REMOVED lines=23> */
.L_x_2788:
[----:B-1----:R-:W-:Y:S05]  /*3940*/  WARPSYNC.COLLECTIVE R16, `(.L_x_2791) ;  /* 0x0000000010087348 */ /* 0x002fea0003c00000 */
[----:B------:R-:W-:Y:S01]  /*3950*/  NOP ;  /* 0x0000000000007918 */ /* 0x000fe20000000000 */
[----:B-1----:R-:W-:Y:S05]  /*3960*/  ENDCOLLECTIVE ;  /* 0x000000000000791b */ /* 0x002fea0003800000 */
.L_x_2791:
        /* <DEDUP_REMOVED lines=13> */
.L_x_2792:
        /* <DEDUP_REMOVED lines=9> */
.L_x_2793:
        /* <DEDUP_REMOVED lines=11> */
.L_x_2794:
        /* <DEDUP_REMOVED lines=9> */
.L_x_2795:
        /* <DEDUP_REMOVED lines=11> */
.L_x_2796:
        /* <DEDUP_REMOVED lines=9> */
.L_x_2797:
        /* <DEDUP_REMOVED lines=12> */
.L_x_2798:
        /* <DEDUP_REMOVED lines=10> */
.L_x_2799:
        /* <DEDUP_REMOVED lines=9> */
.L_x_2800:
[----:B------:R-:W-:Y:S01]  /*3f40*/  @!P0 FADD.FTZ R8, R8, R21 ;  /* 0x0000001508088221 */ /* 0x000fe20000010000 */
[----:B------:R0:W-:Y:S04]  /*3f50*/  STS [R15+0xc0], R14 ;  /* 0x0000c00e0f007388 */ /* 0x0001e80000000800 */
[----:B------:R0:W-:Y:S04]  /*3f60*/  STS [R15+0xc4], R12 ;  /* 0x0000c40c0f007388 */ /* 0x0001e80000000800 */
[----:B------:R0:W-:Y:S02]  /*3f70*/  STS [R15+0xc8], R8 ;  /* 0x0000c8080f007388 */ /* 0x0001e40000000800 */
[----:B0-----:R-:W-:Y:S05]  /*3f80*/  WARPSYNC.COLLECTIVE R16, `(.L_x_2801) ;  /* 0x0000000010087348 */ /* 0x001fea0003c00000 */
[----:B------:R-:W-:Y:S01]  /*3f90*/  NOP ;  /* 0x0000000000007918 */ /* 0x000fe20000000000 */
[----:B0-----:R-:W-:Y:S05]  /*3fa0*/  ENDCOLLECTIVE ;  /* 0x000000000000791b */ /* 0x001fea0003800000 */
.L_x_2801:
[----:B------:R-:W-:Y:S05]  /*3fb0*/  BRA `(.L_x_2802) ;  /* 0xfffffff000807947 */ /* 0x000fea000383ffff */
.L_x_2803:
        /* <DEDUP_REMOVED lines=12> */
.L_x_3957:


//--------------------- .text._Z30group_norm_nhwc_bwd_sum_kernelI11Bf16IOFp16WLi160EEv26Group_norm_nhwc_bwd_params --------------------------
	.section	.text._Z30group_norm_nhwc_bwd_sum_kernelI11Bf16IOFp16WLi160EEv26Group_norm_nhwc_bwd_params,"ax",@progbits
	.align	128
        .global         _Z30group_norm_nhwc_bwd_sum_kernelI11Bf16IOFp16WLi160EEv26Group_norm_nhwc_bwd_params
        .type           _Z30group_norm_nhwc_bwd_sum_kernelI11Bf16IOFp16WLi160EEv26Group_norm_nhwc_bwd_params,@function
        .size           _Z30group_norm_nhwc_bwd_sum_kernelI11Bf16IOFp16WLi160EEv26Group_norm_nhwc_bwd_params,(.L_x_3958 - _Z30group_norm_nhwc_bwd_sum_kernelI11Bf16IOFp16WLi160EEv26Group_norm_nhwc_bwd_params)
        .other          _Z30group_norm_nhwc_bwd_sum_kernelI11Bf16IOFp16WLi160EEv26Group_norm_nhwc_bwd_params,@"STO_CUDA_ENTRY STV_DEFAULT"
_Z30group_norm_nhwc_bwd_sum_kernelI11Bf16IOFp16WLi160EEv26Group_norm_nhwc_bwd_params:
.text._Z30group_norm_nhwc_bwd_sum_kernelI11Bf16IOFp16WLi160EEv26Group_norm_nhwc_bwd_params:
        /* <DEDUP_REMOVED lines=72> */
[----:B--2---:R-:W-:Y:S02]  /*0480*/  HADD2.F32 R5, -RZ, R5.H0_H0 ;  /* 0x20000005ff057230 */ /* 0x004fe40000004100 */
[----:B---3--:R-:W-:Y:S02]  /*0490*/  HADD2.F32 R3, -RZ, R3.H0_H0 ;  /* 0x20000003ff037230 */ /* 0x008fe40000004100 */
[----:B----4-:R-:W-:Y:S02]  /*04a0*/  @P1 HADD2.F32 R0, -RZ, R14.H0_H0 ;  /* 0x2000000eff001230 */ /* 0x010fe40000004100 */
[----:B-----5:R-:W-:-:S07]  /*04b0*/  @P1 HADD2.F32 R2, -RZ, R9.H0_H0 ;  /* 0x20000009ff021230 */ /* 0x020fce0000004100 */
.L_x_2805:
[----:B------:R-:W-:Y:S05]  /*04c0*/  BSYNC.RECONVERGENT B0 ;  /* 0x0000000000007941 */ /* 0x000fea0003800200 */
.L_x_2804:
        /* <DEDUP_REMOVED lines=49> */
.L_x_2809:
        /* <DEDUP_REMOVED lines=181> */
.L_x_2808:
        /* <DEDUP_REMOVED lines=97> */
.L_x_2810:
        /* <DEDUP_REMOVED lines=30> */
.L_x_2812:
[----:B------:R-:W-:Y:S05]  /*1b20*/  BSYNC.RECONVERGENT B0 ;  /* 0x0000000000007941 */ /* 0x000fea0003800200 */
.L_x_2811:
        /* <DEDUP_REMOVED lines=19> */
.L_x_2807:
        /* <DEDUP_REMOVED lines=71> */
.L_x_2813:
[----:B------:R-:W-:Y:S05]  /*20d0*/  @!P2 BRA `(.L_x_2806) ;  /* 0x000000080008a947 */ /* 0x000fea0003800000 */
[----:B------:R-:W-:-:S07]  /*20e0*/  IMAD.IADD R17, R11, 0x1, -R18 ;  /* 0x000000010b117824 */ /* 0x000fce00078e0a12 */
.L_x_2814:
        /* <DEDUP_REMOVED lines=129> */
.L_x_2806:
        /* <DEDUP_REMOVED lines=115> */
.L_x_2837:
        /* <DEDUP_REMOVED lines=36> */
.L_x_2815:
[----:B01----:R-:W0:Y:S01]  /*3270*/  S2R R9, SR_TID.X ;  /* 0x0000000000097919 */ /* 0x003e220000002100 */
[----:B------:R-:W1:Y:S01]  /*3280*/  LDC R0, c[0x0][0x424] ;  /* 0x00010900ff007b82 */ /* 0x000e620000000800 */
[----:B------:R-:W-:Y:S01]  /*3290*/  IMAD.MOV R4, RZ, RZ, -R7 ;  /* 0x000000ffff047224 */ /* 0x000fe200078e0a07 */
[----:B------:R-:W-:Y:S05]  /*32a0*/  WARPSYNC.ALL ;  /* 0x0000000000007948 */ /* 0x000fea0003800000 */
[----:B------:R-:W2:Y:S01]  /*32b0*/  S2R R17, SR_CgaCtaId ;  /* 0x0000000000117919 */ /* 0x000ea20000008800 */
[----:B------:R-:W-:Y:S02]  /*32c0*/  MOV R15, 0x400 ;  /* 0x00000400000f7802 */ /* 0x000fe40000000f00 */
[----:B0-----:R-:W-:-:S05]  /*32d0*/  SHF.L.U32 R3, R9, 0x1, RZ ;  /* 0x0000000109037819 */ /* 0x001fca00000006ff */
        /* <DEDUP_REMOVED lines=37> */
.L_x_2818:
[----:B------:R-:W-:Y:S05]  /*3530*/  BSYNC.RECONVERGENT B0 ;  /* 0x0000000000007941 */ /* 0x000fea0003800200 */
.L_x_2817:
        /* <DEDUP_REMOVED lines=23> */
.L_x_2816:
        /* <DEDUP_REMOVED lines=9> */
.L_x_2819:
[----:B------:R-:W-:Y:S02]  /*3740*/  MOV R30, R21 ;  /* 0x00000015001e7202 */ /* 0x000fe40000000f00 */
[----:B------:R-:W-:-:S04]  /*3750*/  MOV R25, R28 ;  /* 0x0000001c00197202 */ /* 0x000fc80000000f00 */
[----:B------:R-:W-:-:S05]  /*3760*/  SEL R28, R25, RZ, P6 ;  /* 0x000000ff191c7207 */ /* 0x000fca0003000000 */
[----:B------:R-:W-:-:S07]  /*3770*/  IMAD.IADD R25, R27, 0x1, R28 ;  /* 0x000000011b197824 */ /* 0x000fce00078e021c */
[----:B------:R-:W-:Y:S05]  /*3780*/  WARPSYNC.COLLECTIVE R29, `(.L_x_2820) ;  /* 0x000000001d087348 */ /* 0x000fea0003c00000 */
[----:B------:R0:W1:Y:S02]  /*3790*/  SHFL.UP P0, R28, R30, R31, R32 ;  /* 0x0400001f1e1c7389 */ /* 0x0000640000000020 */
[----:B01----:R-:W-:Y:S05]  /*37a0*/  ENDCOLLECTIVE ;  /* 0x000000000000791b */ /* 0x003fea0003800000 */
.L_x_2820:
[----:B------:R-:W-:Y:S01]  /*37b0*/  MOV R30, R23 ;  /* 0x00000017001e7202 */ /* 0x000fe20000000f00 */
[----:B------:R-:W-:-:S05]  /*37c0*/  FADD.FTZ R28, R21, R28 ;  /* 0x0000001c151c7221 */ /* 0x000fca0000010000 */
[----:B------:R-:W-:-:S07]  /*37d0*/  @P6 FSEL R21, R28, R21, !P5 ;  /* 0x000000151c156208 */ /* 0x000fce0006800000 */
[----:B------:R-:W-:Y:S05]  /*37e0*/  WARPSYNC.COLLECTIVE R29, `(.L_x_2821) ;  /* 0x000000001d087348 */ /* 0x000fea0003c00000 */
[----:B------:R0:W1:Y:S02]  /*37f0*/  SHFL.UP P0, R28, R30, R31, R32 ;  /* 0x0400001f1e1c7389 */ /* 0x0000640000000020 */
[----:B01----:R-:W-:Y:S05]  /*3800*/  ENDCOLLECTIVE ;  /* 0x000000000000791b */ /* 0x003fea0003800000 */
.L_x_2821:
[----:B------:R-:W-:Y:S02]  /*3810*/  IMAD.MOV.U32 R30, RZ, RZ, R25 ;  /* 0x000000ffff1e7224 */ /* 0x000fe400078e0019 */
[----:B------:R-:W-:Y:S02]  /*3820*/  HFMA2 R31, -RZ, RZ, 0, 1.1920928955078125e-07 ;  /* 0x00000002ff1f7431 */ /* 0x000fe400000001ff */
[----:B------:R-:W-:-:S05]  /*3830*/  FADD.FTZ R28, R23, R28 ;  /* 0x0000001c171c7221 */ /* 0x000fca0000010000 */
[----:B------:R-:W-:-:S07]  /*3840*/  @P6 FSEL R23, R28, R23, !P5 ;  /* 0x000000171c176208 */ /* 0x000fce0006800000 */
[----:B------:R-:W-:Y:S05]  /*3850*/  WARPSYNC.COLLECTIVE R29, `(.L_x_2822) ;  /* 0x000000001d087348 */ /* 0x000fea0003c00000 */
[----:B------:R0:W1:Y:S02]  /*3860*/  SHFL.UP P0, R28, R30, R31, R32 ;  /* 0x0400001f1e1c7389 */ /* 0x0000640000000020 */
[----:B01----:R-:W-:Y:S05]  /*3870*/  ENDCOLLECTIVE ;  /* 0x000000000000791b */ /* 0x003fea0003800000 */
.L_x_2822:
        /* <DEDUP_REMOVED lines=9> */
.L_x_2823:
[----:B------:R-:W-:Y:S01]  /*3910*/  MOV R30, R23 ;  /* 0x00000017001e7202 */ /* 0x000fe20000000f00 */
[----:B------:R-:W-:-:S05]  /*3920*/  FADD.FTZ R28, R21, R28 ;  /* 0x0000001c151c7221 */ /* 0x000fca0000010000 */
[----:B------:R-:W-:-:S07]  /*3930*/  @P6 FSEL R21, R28, R21, !P5 ;  /* 0x000000151c156208 */ /* 0x000fce0006800000 */
[----:B------:R-:W-:Y:S05]  /*3940*/  WARPSYNC.COLLECTIVE R29, `(.L_x_2824) ;  /* 0x000000001d087348 */ /* 0x000fea0003c00000 */
[----:B------:R0:W1:Y:S02]  /*3950*/  SHFL.UP P0, R28, R30, R31, R32 ;  /* 0x0400001f1e1c7389 */ /* 0x0000640000000020 */
[----:B01----:R-:W-:Y:S05]  /*3960*/  ENDCOLLECTIVE ;  /* 0x000000000000791b */ /* 0x003fea0003800000 */
.L_x_2824:
[----:B------:R-:W-:Y:S02]  /*3970*/  IMAD.MOV.U32 R30, RZ, RZ, R27 ;  /* 0x000000ffff1e7224 */ /* 0x000fe400078e001b */
[----:B------:R-:W-:Y:S02]  /*3980*/  HFMA2 R31, -RZ, RZ, 0, 2.384185791015625e-07 ;  /* 0x00000004ff1f7431 */ /* 0x000fe400000001ff */
[----:B------:R-:W-:-:S05]  /*3990*/  FADD.FTZ R28, R23, R28 ;  /* 0x0000001c171c7221 */ /* 0x000fca0000010000 */
[----:B------:R-:W-:-:S07]  /*39a0*/  @P6 FSEL R23, R28, R23, !P5 ;  /* 0x000000171c176208 */ /* 0x000fce0006800000 */
[----:B------:R-:W-:Y:S05]  /*39b0*/  WARPSYNC.COLLECTIVE R29, `(.L_x_2825) ;  /* 0x000000001d087348 */ /* 0x000fea0003c00000 */
[----:B------:R0:W1:Y:S02]  /*39c0*/  SHFL.UP P0, R28, R30, R31, R32 ;  /* 0x0400001f1e1c7389 */ /* 0x0000640000000020 */
[----:B01----:R-:W-:Y:S05]  /*39d0*/  ENDCOLLECTIVE ;  /* 0x000000000000791b */ /* 0x003fea0003800000 */
.L_x_2825:
        /* <DEDUP_REMOVED lines=9> */
.L_x_2826:
[----:B------:R-:W-:Y:S01]  /*3a70*/  MOV R30, R23 ;  /* 0x00000017001e7202 */ /* 0x000fe20000000f00 */
[----:B------:R-:W-:-:S05]  /*3a80*/  FADD.FTZ R28, R21, R28 ;  /* 0x0000001c151c7221 */ /* 0x000fca0000010000 */
[----:B------:R-:W-:-:S07]  /*3a90*/  @P6 FSEL R21, R28, R21, !P5 ;  /* 0x000000151c156208 */ /* 0x000fce0006800000 */
[----:B------:R-:W-:Y:S05]  /*3aa0*/  WARPSYNC.COLLECTIVE R29, `(.L_x_2827) ;  /* 0x000000001d087348 */ /* 0x000fea0003c00000 */
[----:B------:R0:W1:Y:S02]  /*3ab0*/  SHFL.UP P0, R28, R30, R31, R32 ;  /* 0x0400001f1e1c7389 */ /* 0x0000640000000020 */
[----:B01----:R-:W-:Y:S05]  /*3ac0*/  ENDCOLLECTIVE ;  /* 0x000000000000791b */ /* 0x003fea0003800000 */
.L_x_2827:
[----:B------:R-:W-:Y:S02]  /*3ad0*/  IMAD.MOV.U32 R30, RZ, RZ, R25 ;  /* 0x000000ffff1e7224 */ /* 0x000fe400078e0019 */
[----:B------:R-:W-:Y:S02]  /*3ae0*/  HFMA2 R31, -RZ, RZ, 0, 4.76837158203125e-07 ;  /* 0x00000008ff1f7431 */ /* 0x000fe400000001ff */
[----:B------:R-:W-:-:S05]  /*3af0*/  FADD.FTZ R28, R23, R28 ;  /* 0x0000001c171c7221 */ /* 0x000fca0000010000 */
[----:B------:R-:W-:-:S07]  /*3b00*/  @P6 FSEL R23, R28, R23, !P5 ;  /* 0x000000171c176208 */ /* 0x000fce0006800000 */
[----:B------:R-:W-:Y:S05]  /*3b10*/  WARPSYNC.COLLECTIVE R29, `(.L_x_2828) ;  /* 0x000000001d087348 */ /* 0x000fea0003c00000 */
[----:B------:R0:W1:Y:S02]  /*3b20*/  SHFL.UP P0, R28, R30, R31, R32 ;  /* 0x0400001f1e1c7389 */ /* 0x0000640000000020 */
[----:B01----:R-:W-:Y:S05]  /*3b30*/  ENDCOLLECTIVE ;  /* 0x000000000000791b */ /* 0x003fea0003800000 */
.L_x_2828:
        /* <DEDUP_REMOVED lines=10> */
.L_x_2829:
[----:B------:R-:W-:Y:S02]  /*3be0*/  MOV R30, R23 ;  /* 0x00000017001e7202 */ /* 0x000fe40000000f00 */
[----:B------:R-:W-:Y:S01]  /*3bf0*/  ISETP.GE.AND P0, PT, R19, 0x8, PT ;  /* 0x000000081300780c */ /* 0x000fe20003f06270 */
[----:B------:R-:W-:-:S12]  /*3c00*/  FADD.FTZ R28, R21, R28 ;  /* 0x0000001c151c7221 */ /* 0x000fd80000010000 */
[----:B------:R-:W-:-:S07]  /*3c10*/  @P0 FSEL R21, R28, R21, !P5 ;  /* 0x000000151c150208 */ /* 0x000fce0006800000 */
[----:B------:R-:W-:Y:S05]  /*3c20*/  WARPSYNC.COLLECTIVE R29, `(.L_x_2830) ;  /* 0x000000001d087348 */ /* 0x000fea0003c00000 */
[----:B------:R0:W1:Y:S02]  /*3c30*/  SHFL.UP P0, R28, R30, R31, R32 ;  /* 0x0400001f1e1c7389 */ /* 0x0000640000000020 */
[----:B01----:R-:W-:Y:S05]  /*3c40*/  ENDCOLLECTIVE ;  /* 0x000000000000791b */ /* 0x003fea0003800000 */
.L_x_2830:
        /* <DEDUP_REMOVED lines=8> */
.L_x_2831:
        /* <DEDUP_REMOVED lines=8> */
.L_x_2832:
[----:B------:R-:W-:Y:S01]  /*3d50*/  MOV R30, R23 ;  /* 0x00000017001e7202 */ /* 0x000fe20000000f00 */
[----:B------:R-:W-:-:S05]  /*3d60*/  FADD.FTZ R28, R21, R28 ;  /* 0x0000001c151c7221 */ /* 0x000fca0000010000 */
[----:B------:R-:W-:-:S07]  /*3d70*/  @P6 FSEL R21, R28, R21, !P5 ;  /* 0x000000151c156208 */ /* 0x000fce0006800000 */
[----:B------:R-:W-:Y:S05]  /*3d80*/  WARPSYNC.COLLECTIVE R29, `(.L_x_2833) ;  /* 0x000000001d087348 */ /* 0x000fea0003c00000 */
[----:B------:R0:W1:Y:S02]  /*3d90*/  SHFL.UP P0, R28, R30, R31, R32 ;  /* 0x0400001f1e1c7389 */ /* 0x0000640000000020 */
[----:B01----:R-:W-:Y:S05]  /*3da0*/  ENDCOLLECTIVE ;  /* 0x000000000000791b */ /* 0x003fea0003800000 */
.L_x_2833:
[----:B------:R-:W-:Y:S02]  /*3db0*/  IMAD.MOV.U32 R30, RZ, RZ, R19 ;  /* 0x000000ffff1e7224 */ /* 0x000fe400078e0013 */
[----:B------:R-:W-:Y:S02]  /*3dc0*/  HFMA2 R31, -RZ, RZ, 0, 5.9604644775390625e-08 ;  /* 0x00000001ff1f7431 */ /* 0x000fe400000001ff */
[----:B------:R-:W-:-:S05]  /*3dd0*/  FADD.FTZ R28, R23, R28 ;  /* 0x0000001c171c7221 */ /* 0x000fca0000010000 */
[----:B------:R-:W-:-:S07]  /*3de0*/  @P6 FSEL R23, R28, R23, !P5 ;  /* 0x000000171c176208 */ /* 0x000fce0006800000 */
[----:B------:R-:W-:Y:S05]  /*3df0*/  WARPSYNC.COLLECTIVE R29, `(.L_x_2834) ;  /* 0x000000001d087348 */ /* 0x000fea0003c00000 */
[----:B------:R0:W1:Y:S02]  /*3e00*/  SHFL.UP P0, R28, R30, R31, R32 ;  /* 0x0400001f1e1c7389 */ /* 0x0000640000000020 */
[----:B01----:R-:W-:Y:S05]  /*3e10*/  ENDCOLLECTIVE ;  /* 0x000000000000791b */ /* 0x003fea0003800000 */
.L_x_2834:
[----:B------:R-:W-:Y:S01]  /*3e20*/  IMAD.MOV.U32 R30, RZ, RZ, R21 ;  /* 0x000000ffff1e7224 */ /* 0x000fe200078e0015 */
[----:B------:R-:W-:-:S07]  /*3e30*/  MOV R19, R28 ;  /* 0x0000001c00137202 */ /* 0x000fce0000000f00 */
[----:B------:R-:W-:Y:S05]  /*3e40*/  WARPSYNC.COLLECTIVE R29, `(.L_x_2835) ;  /* 0x000000001d087348 */ /* 0x000fea0003c00000 */
[----:B------:R0:W1:Y:S02]  /*3e50*/  SHFL.UP P0, R28, R30, R31, R32 ;  /* 0x0400001f1e1c7389 */ /* 0x0000640000000020 */
[----:B01----:R-:W-:Y:S05]  /*3e60*/  ENDCOLLECTIVE ;  /* 0x000000000000791b */ /* 0x003fea0003800000 */
.L_x_2835:
[----:B------:R-:W-:Y:S02]  /*3e70*/  MOV R30, R23 ;  /* 0x00000017001e7202 */ /* 0x000fe40000000f00 */
[----:B------:R-:W-:-:S07]  /*3e80*/  MOV R25, R28 ;  /* 0x0000001c00197202 */ /* 0x000fce0000000f00 */
[----:B------:R-:W-:Y:S05]  /*3e90*/  WARPSYNC.COLLECTIVE R29, `(.L_x_2836) ;  /* 0x000000001d087348 */ /* 0x000fea0003c00000 */
[----:B------:R0:W1:Y:S02]  /*3ea0*/  SHFL.UP P0, R28, R30, R31, R32 ;  /* 0x0400001f1e1c7389 */ /* 0x0000640000000020 */
[----:B01----:R-:W-:Y:S05]  /*3eb0*/  ENDCOLLECTIVE ;  /* 0x000000000000791b */ /* 0x003fea0003800000 */
.L_x_2836:
[----:B------:R-:W-:Y:S05]  /*3ec0*/  BRA `(.L_x_2837) ;  /* 0xfffffff000587947 */ /* 0x000fea000383ffff */
.L_x_2838:
        /* <DEDUP_REMOVED lines=11> */
.L_x_3958:


//--------------------- .text._Z30group_norm_nhwc_bwd_sum_kernelI11Fp16IOFp32WLi196EEv26Group_norm_nhwc_bwd_params --------------------------
	.section	.text._Z30group_norm_nhwc_bwd_sum_kernelI11Fp16IOFp32WLi196EEv26Group_norm_nhwc_bwd_params,"ax",@progbits
	.align	128
        .global         _Z30group_norm_nhwc_bwd_sum_kernelI11Fp16IOFp32WLi196EEv26Group_norm_nhwc_bwd_params
        .type           _Z30group_norm_nhwc_bwd_sum_kernelI11Fp16IOFp32WLi196EEv26Group_norm_nhwc_bwd_params,@function
        .size           _Z30group_norm_nhwc_bwd_sum_kernelI11Fp16IOFp32WLi196EEv26Group_norm_nhwc_bwd_params,(.L_x_3959 - _Z30group_norm_nhwc_bwd_sum_kernelI11Fp16IOFp32WLi196EEv26Group_norm_nhwc_bwd_params)
        .other          _Z30group_norm_nhwc_bwd_sum_kernelI11Fp16IOFp32WLi196EEv26Group_norm_nhwc_bwd_params,@"STO_CUDA_ENTRY STV_DEFAULT"
_Z30group_norm_nhwc_bwd_sum_kernelI11Fp16IOFp32WLi196EEv26Group_norm_nhwc_bwd_params:
.text._Z30group_norm_nhwc_bwd_sum_kernelI11Fp16IOFp32WLi196EEv26Group_norm_nhwc_bwd_params:
        /* <DEDUP_REMOVED lines=26> */
[-C--:B------:R-:W-:Y:S02]  /*01a0*/  @!P1 IADD3 R2, PT, PT, R2, -R7.reuse, RZ ;  /* 0x8000000702029210 */ /* 0x080fe40007ffe0ff */
[----:B------:R-:W-:Y:S02]  /*01b0*/  @!P1 IADD3 R5, PT, PT, R5, 0x1, RZ ;  /* 0x0000000105059810 */ /* 0x000fe40007ffe0ff */
[----:B------:R-:W-:Y:S02]  /*01c0*/  ISETP.GE.U32.AND P0, PT, R2, R7, PT ;  /* 0x000000070200720c */ /* 0x000fe40003f06070 */
[----:B------:R-:W-:Y:S01]  /*01d0*/  LOP3.LUT R2, R22, R3, RZ, 0x3c, !PT ;  /* 0x0000000316027212 */ /* 0x000fe200078e3cff */
[----:B------:R-:W2:Y:S01]  /*01e0*/  I2F.U32.RP R8, R3 ;  /* 0x0000000300087306 */ /* 0x000ea20000209000 */
[----:B------:R-:W4:Y:S02]  /*01f0*/  LDC R7, c[0x0][0x41c] ;  /* 0x00010700ff077b82 */ /* 0x000f240000000800 */
[----:B------:R-:W-:-:S02]  /*0200*/  ISETP.GE.AND P2, PT, R2, RZ, PT ;  /* 0x000000ff0200720c */ /* 0x000fc40003f46270 */
        /* <DEDUP_REMOVED lines=13> */
[----:B------:R-:W-:Y:S02]  /*02e0*/  ISETP.GE.AND.EX P0, PT, R23, UR11, PT, P0 ;  /* 0x0000000b17007c0c */ /* 0x000fe4000bf06300 */
[----:B0-----:R-:W-:-:S04]  /*02f0*/  IADD3 R4, PT, PT, R8, 0xffffffe, RZ ;  /* 0x0ffffffe08047810 */ /* 0x001fc80007ffe0ff */
        /* <DEDUP_REMOVED lines=21> */
.L_x_2840:
[----:B------:R-:W-:Y:S05]  /*0450*/  BSYNC.RECONVERGENT B0 ;  /* 0x0000000000007941 */ /* 0x000fea0003800200 */
.L_x_2839:
[----:B-----5:R-:W-:Y:S01]  /*0460*/  FFMA.FTZ R20, -R14, R14, R15 ;  /* 0x0000000e0e147223 */ /* 0x020fe2000001010f */
[----:B------:R-:W1:Y:S01]  /*0470*/  S2UR UR4, SR_CTAID.Y ;  /* 0x00000000000479c3 */ /* 0x000e620000002600 */
[C---:B------:R-:W-:Y:S01]  /*0480*/  IMAD R8, R3.reuse, R16, R6 ;  /* 0x0000001003087224 */ /* 0x040fe200078e0206 */
[----:B------:R-:W-:Y:S02]  /*0490*/  ISETP.NE.U32.AND P4, PT, R3, RZ, PT ;  /* 0x000000ff0300720c */ /* 0x000fe40003f85070 */
[----:B------:R-:W-:Y:S02]  /*04a0*/  FSETP.GTU.FTZ.AND P2, PT, R20, RZ, PT ;  /* 0x000000ff1400720b */ /* 0x000fe40003f5c000 */
[C---:B------:R-:W-:Y:S02]  /*04b0*/  ISETP.GE.U32.AND P1, PT, R8.reuse, R3, PT ;  /* 0x000000030800720c */ /* 0x040fe40003f26070 */
[----:B0-----:R-:W0:Y:S09]  /*04c0*/  LDC.64 R4, c[0x0][0x400] ;  /* 0x00010000ff047b82 */ /* 0x001e320000000a00 */
[----:B------:R-:W2:Y:S02]  /*04d0*/  @P2 LDC R15, c[0x0][0x3c0] ;  /* 0x0000f000ff0f2b82 */ /* 0x000ea40000000800 */
[----:B------:R-:W-:Y:S01]  /*04e0*/  @P1 IMAD.IADD R8, R8, 0x1, -R3 ;  /* 0x0000000108081824 */ /* 0x000fe200078e0a03 */
[----:B------:R-:W-:Y:S01]  /*04f0*/  @P1 IADD3 R9, PT, PT, R9, 0x1, RZ ;  /* 0x0000000109091810 */ /* 0x000fe20007ffe0ff */
[----:B-1----:R-:W-:-:S03]  /*0500*/  IMAD R18, R7, UR4, RZ ;  /* 0x0000000407127c24 */ /* 0x002fc6000f8e02ff */
[----:B------:R-:W-:Y:S02]  /*0510*/  ISETP.GE.U32.AND P3, PT, R8, R3, PT ;  /* 0x000000030800720c */ /* 0x000fe40003f66070 */
[----:B------:R-:W-:Y:S02]  /*0520*/  SHF.R.S32.HI R16, RZ, 0x1f, R18 ;  /* 0x0000001fff107819 */ /* 0x000fe40000011412 */
[----:B------:R-:W-:-:S04]  /*0530*/  IADD3 R21, P5, PT, R18, R7, RZ ;  /* 0x0000000712157210 */ /* 0x000fc80007fbe0ff */
[----:B------:R-:W-:Y:S02]  /*0540*/  LEA.HI.X.SX32 R8, R7, R16, 0x1, P5 ;  /* 0x0000001007087211 */ /* 0x000fe400028f0eff */
[----:B0-----:R-:W-:-:S03]  /*0550*/  ISETP.LT.U32.AND P1, PT, R21, R4, PT ;  /* 0x000000041500720c */ /* 0x001fc60003f21070 */
[----:B------:R-:W-:Y:S02]  /*0560*/  @P3 IADD3 R9, PT, PT, R9, 0x1, RZ ;  /* 0x0000000109093810 */ /* 0x000fe40007ffe0ff */
[----:B------:R-:W-:Y:S01]  /*0570*/  ISETP.LT.AND.EX P1, PT, R8, R5, PT, P1 ;  /* 0x000000050800720c */ /* 0x000fe20003f21310 */
[----:B--2---:R-:W-:Y:S01]  /*0580*/  @P2 FADD.FTZ R7, R20, R15 ;  /* 0x0000000f14072221 */ /* 0x004fe20000010000 */
[----:B------:R-:W-:Y:S01]  /*0590*/  HFMA2 R20, -RZ, RZ, 1.875, 0 ;  /* 0x3f800000ff147431 */ /* 0x000fe200000001ff */
[----:B------:R-:W-:Y:S01]  /*05a0*/  SEL R2, R2, R9, !P4 ;  /* 0x0000000902027207 */ /* 0x000fe20006000000 */
[----:B------:R-:W-:Y:S01]  /*05b0*/  HFMA2 R15, -RZ, RZ, 0, 0 ;  /* 0x00000000ff0f7431 */ /* 0x000fe200000001ff */
[----:B------:R-:W-:Y:S02]  /*05c0*/  SEL R21, R21, R4, P1 ;  /* 0x0000000415157207 */ /* 0x000fe40000800000 */
[----:B------:R-:W-:Y:S01]  /*05d0*/  CS2R R8, SRZ ;  /* 0x0000000000087805 */ /* 0x000fe2000001ff00 */
        /* <DEDUP_REMOVED lines=22> */
[----:B------:R-:W-:Y:S01]  /*0740*/  LOP3.LUT R19, R16, 0xfffffffc, RZ, 0xc0, !PT ;  /* 0xfffffffc10137812 */ /* 0x000fe200078ec0ff */
[----:B------:R-:W-:Y:S01]  /*0750*/  IMAD.MOV.U32 R8, RZ, RZ, RZ ;  /* 0x000000ffff087224 */ /* 0x000fe200078e00ff */
[----:B------:R-:W-:Y:S02]  /*0760*/  IADD3 R18, PT, PT, R18, 0x1, RZ ;  /* 0x0000000112127810 */ /* 0x000fe40007ffe0ff */
[----:B------:R-:W-:-:S07]  /*0770*/  IADD3 R19, PT, PT, -R19, RZ, RZ ;  /* 0x000000ff13137210 */ /* 0x000fce0007ffe1ff */
.L_x_2844:
[----:B------:R-:W0:Y:S01]  /*0780*/  @!P0 LDC.64 R10, c[0x0][0x3f8] ;  /* 0x0000fe00ff0a8b82 */ /* 0x000e220000000a00 */
[----:B------:R-:W-:Y:S01]  /*0790*/  @!P0 IADD3 R21, PT, PT, R18, -0x1, RZ ;  /* 0xffffffff12158810 */ /* 0x000fe20007ffe0ff */
[----:B------:R-:W-:Y:S01]  /*07a0*/  @!P0 IMAD.MOV.U32 R29, RZ, RZ, R7 ;  /* 0x000000ffff1d8224 */ /* 0x000fe200078e0007 */
[----:B------:R-:W-:Y:S02]  /*07b0*/  @!P0 MOV R28, R24 ;  /* 0x00000018001c8202 */ /* 0x000fe40000000f00 */
[----:B------:R-:W-:-:S05]  /*07c0*/  @!P0 SHF.R.S32.HI R27, RZ, 0x1f, R21 ;  /* 0x0000001fff1b8819 */ /* 0x000fca0000011415 */
        /* <DEDUP_REMOVED lines=14> */
[----:B------:R-:W-:Y:S02]  /*08b0*/  PRMT R21, RZ, 0x5410, RZ ;  /* 0x00005410ff157816 */ /* 0x000fe400000000ff */
[----:B0-----:R-:W-:Y:S02]  /*08c0*/  PRMT R11, RZ, 0x7610, R11 ;  /* 0x00007610ff0b7816 */ /* 0x001fe4000000000b */
[----:B--2---:R-:W-:-:S04]  /*08d0*/  @!P0 PRMT R21, R28, 0x7610, R21 ;  /* 0x000076101c158816 */ /* 0x004fc80000000015 */
[----:B---3--:R-:W-:Y:S02]  /*08e0*/  @!P0 PRMT R21, R21, 0x5410, R10 ;  /* 0x0000541015158816 */ /* 0x008fe4000000000a */
[----:B------:R-:W-:-:S03]  /*08f0*/  @!P0 PRMT R11, R10, 0x7632, R11 ;  /* 0x000076320a0b8816 */ /* 0x000fc6000000000b */
[--C-:B------:R-:W-:Y:S01]  /*0900*/  HADD2.F32 R27, -RZ, R21.reuse.H0_H0 ;  /* 0x20000015ff1b7230 */ /* 0x100fe20000004100 */
[----:B------:R-:W-:Y:S01]  /*0910*/  PRMT R11, R11, 0x5410, RZ ;  /* 0x000054100b0b7816 */ /* 0x000fe200000000ff */
[----:B------:R-:W-:-:S03]  /*0920*/  HADD2.F32 R26, -RZ, R21.H1_H1 ;  /* 0x30000015ff1a7230 */ /* 0x000fc60000004100 */
[----:B------:R-:W-:Y:S01]  /*0930*/  FADD.FTZ R27, -R14, R27 ;  /* 0x0000001b0e1b7221 */ /* 0x000fe20000010100 */
[----:B------:R-:W-:Y:S01]  /*0940*/  @!P0 PRMT R11, R11, 0x7610, R28 ;  /* 0x000076100b0b8816 */ /* 0x000fe2000000001c */
[C---:B------:R-:W-:Y:S01]  /*0950*/  FMUL.FTZ R21, R26.reuse, R12 ;  /* 0x0000000c1a157220 */ /* 0x040fe20000410000 */
[----:B------:R-:W-:Y:S01]  /*0960*/  FADD.FTZ R6, R26, R6 ;  /* 0x000000061a067221 */ /* 0x000fe20000010000 */
[----:B-1----:R-:W-:-:S04]  /*0970*/  FMUL.FTZ R28, R27, R20 ;  /* 0x000000141b1c7220 */ /* 0x002fc80000410000 */
[----:B------:R-:W-:Y:S01]  /*0980*/  FFMA.FTZ R10, R26, R28, R9 ;  /* 0x0000001c1a0a7223 */ /* 0x000fe20000010009 */
[----:B------:R-:W-:Y:S01]  /*0990*/  FFMA.FTZ R26, R28, R21, R15 ;  /* 0x000000151c1a7223 */ /* 0x000fe2000001000f */
[----:B------:R-:W-:Y:S01]  /*09a0*/  FADD.FTZ R21, R21, R8 ;  /* 0x0000000815157221 */ /* 0x000fe20000010000 */
[--C-:B------:R-:W-:Y:S01]  /*09b0*/  HADD2.F32 R15, -RZ, R11.reuse.H1_H1 ;  /* 0x3000000bff0f7230 */ /* 0x100fe20000004100 */
[----:B------:R-:W0:Y:S01]  /*09c0*/  @!P0 LDC.64 R8, c[0x0][0x3f8] ;  /* 0x0000fe00ff088b82 */ /* 0x000e220000000a00 */
[----:B------:R-:W-:-:S03]  /*09d0*/  HADD2.F32 R28, -RZ, R11.H0_H0 ;  /* 0x2000000bff1c7230 */ /* 0x000fc60000004100 */
[----:B------:R-:W-:Y:S02]  /*09e0*/  FADD.FTZ R15, -R14, R15 ;  /* 0x0000000f0e0f7221 */ /* 0x000fe40000010100 */
[----:B------:R-:W-:Y:S01]  /*09f0*/  FADD.FTZ R11, R28, R4 ;  /* 0x000000041c0b7221 */ /* 0x000fe20000010000 */
[----:B------:R-:W-:Y:S01]  /*0a00*/  @!P0 MOV R4, R24 ;  /* 0x0000001800048202 */ /* 0x000fe20000000f00 */
[----:B------:R-:W-:-:S04]  /*0a10*/  FMUL.FTZ R27, R15, R20 ;  /* 0x000000140f1b7220 */ /* 0x000fc80000410000 */
[C---:B------:R-:W-:Y:S01]  /*0a20*/  FFMA.FTZ R15, R28.reuse, R27, R5 ;  /* 0x0000001b1c0f7223 */ /* 0x040fe20000010005 */
[----:B------:R-:W-:Y:S01]  /*0a30*/  @!P0 SHF.R.S32.HI R5, RZ, 0x1f, R18 ;  /* 0x0000001fff058819 */ /* 0x000fe20000011412 */
[----:B------:R-:W-:-:S04]  /*0a40*/  FMUL.FTZ R28, R28, R13 ;  /* 0x0000000d1c1c7220 */ /* 0x000fc80000410000 */
[----:B------:R-:W-:Y:S01]  /*0a50*/  FFMA.FTZ R26, R27, R28, R26 ;  /* 0x0000001c1b1a7223 */ /* 0x000fe2000001001a */
[----:B------:R-:W-:Y:S01]  /*0a60*/  FADD.FTZ R21, R28, R21 ;  /* 0x000000151c157221 */ /* 0x000fe20000010000 */
[----:B0-----:R-:W-:-:S04]  /*0a70*/  @!P0 IMAD R5, R5, R8, RZ ;  /* 0x0000000805058224 */ /* 0x001fc800078e02ff */
[----:B------:R-:W-:Y:S01]  /*0a80*/  @!P0 IMAD R9, R18, R9, R5 ;  /* 0x0000000912098224 */ /* 0x000fe200078e0205 */
[----:B------:R-:W-:-:S03]  /*0a90*/  @!P0 MOV R5, R7 ;  /* 0x0000000700058202 */ /* 0x000fc60000000f00 */
        /* <DEDUP_REMOVED lines=9> */
[----:B0-----:R-:W-:-:S04]  /*0b30*/  @!P0 IADD3 R4, P1, PT, R9, R4, RZ ;  /* 0x0000000409048210 */ /* 0x001fc80007f3e0ff */
[----:B------:R-:W-:-:S05]  /*0b40*/  @!P0 IADD3.X R5, PT, PT, R8, R5, RZ, P1, !PT ;  /* 0x0000000508058210 */ /* 0x000fca0000ffe4ff */
[----:B------:R0:W3:Y:S01]  /*0b50*/  @!P0 LDG.E R4, desc[UR6][R4.64] ;  /* 0x0000000604048981 */ /* 0x0000e2000c1e1900 */
[----:B------:R-:W-:Y:S02]  /*0b60*/  PRMT R9, RZ, 0x7610, R9 ;  /* 0x00007610ff097816 */ /* 0x000fe40000000009 */
[----:B0-----:R-:W-:-:S04]  /*0b70*/  PRMT R5, RZ, 0x5410, RZ ;  /* 0x00005410ff057816 */ /* 0x001fc800000000ff */
[----:B--2---:R-:W-:-:S04]  /*0b80*/  @!P0 PRMT R5, R28, 0x7610, R5 ;  /* 0x000076101c058816 */ /* 0x004fc80000000005 */
[----:B------:R-:W-:-:S05]  /*0b90*/  @!P0 PRMT R5, R5, 0x7610, R28 ;  /* 0x0000761005058816 */ /* 0x000fca000000001c */
[----:B------:R-:W-:Y:S01]  /*0ba0*/  HADD2.F32 R27, -RZ, R5.H0_H0 ;  /* 0x20000005ff1b7230 */ /* 0x000fe20000004100 */
[----:B------:R-:W-:-:S04]  /*0bb0*/  PRMT R5, RZ, 0x7610, R5 ;  /* 0x00007610ff057816 */ /* 0x000fc80000000005 */
[----:B------:R-:W-:-:S04]  /*0bc0*/  FADD.FTZ R27, -R14, R27 ;  /* 0x0000001b0e1b7221 */ /* 0x000fc80000010100 */
[----:B------:R-:W-:Y:S01]  /*0bd0*/  FMUL.FTZ R27, R27, R20 ;  /* 0x000000141b1b7220 */ /* 0x000fe20000410000 */
[C---:B---3--:R-:W-:Y:S02]  /*0be0*/  @!P0 PRMT R9, R4.reuse, 0x7610, R9 ;  /* 0x0000761004098816 */ /* 0x048fe40000000009 */
[----:B------:R-:W-:-:S03]  /*0bf0*/  @!P0 PRMT R5, R4, 0x7632, R5 ;  /* 0x0000763204058816 */ /* 0x000fc60000000005 */
[----:B------:R-:W-:Y:S02]  /*0c00*/  HADD2.F32 R9, -RZ, R9.H0_H0 ;  /* 0x20000009ff097230 */ /* 0x000fe40000004100 */
[----:B------:R-:W-:-:S03]  /*0c10*/  HADD2.F32 R28, -RZ, R5.H0_H0 ;  /* 0x20000005ff1c7230 */ /* 0x000fc60000004100 */
[C---:B------:R-:W-:Y:S01]  /*0c20*/  FMUL.FTZ R4, R9.reuse, R12 ;  /* 0x0000000c09047220 */ /* 0x040fe20000410000 */
[----:B------:R-:W-:Y:S01]  /*0c30*/  FADD.FTZ R6, R6, R9 ;  /* 0x0000000906067221 */ /* 0x000fe20000010000 */
[----:B------:R-:W-:Y:S01]  /*0c40*/  FFMA.FTZ R9, R9, R27, R10 ;  /* 0x0000001b09097223 */ /* 0x000fe2000001000a */
[----:B------:R-:W-:Y:S01]  /*0c50*/  FADD.FTZ R10, R11, R28 ;  /* 0x0000001c0b0a7221 */ /* 0x000fe20000010000 */
[----:B------:R-:W-:Y:S01]  /*0c60*/  FFMA.FTZ R26, R27, R4, R26 ;  /* 0x000000041b1a7223 */ /* 0x000fe2000001001a */
[----:B------:R-:W-:Y:S02]  /*0c70*/  HADD2.F32 R27, -RZ, R5.H1_H1 ;  /* 0x30000005ff1b7230 */ /* 0x000fe40000004100 */
[----:B------:R-:W-:Y:S02]  /*0c80*/  FADD.FTZ R21, R21, R4 ;  /* 0x0000000415157221 */ /* 0x000fe40000010000 */
[----:B------:R-:W0:Y:S01]  /*0c90*/  @!P0 LDC.64 R4, c[0x0][0x3f8] ;  /* 0x0000fe00ff048b82 */ /* 0x000e220000000a00 */
[----:B------:R-:W-:-:S04]  /*0ca0*/  FADD.FTZ R27, -R14, R27 ;  /* 0x0000001b0e1b7221 */ /* 0x000fc80000010100 */
[----:B------:R-:W-:-:S04]  /*0cb0*/  FMUL.FTZ R27, R27, R20 ;  /* 0x000000141b1b7220 */ /* 0x000fc80000410000 */
[C---:B------:R-:W-:Y:S01]  /*0cc0*/  FFMA.FTZ R8, R28.reuse, R27, R15 ;  /* 0x0000001b1c087223 */ /* 0x040fe2000001000f */
[----:B------:R-:W-:-:S04]  /*0cd0*/  FMUL.FTZ R28, R28, R13 ;  /* 0x0000000d1c1c7220 */ /* 0x000fc80000410000 */
[----:B------:R-:W-:Y:S01]  /*0ce0*/  FADD.FTZ R11, R28, R21 ;  /* 0x000000151c0b7221 */ /* 0x000fe20000010000 */
[----:B------:R-:W-:Y:S01]  /*0cf0*/  @!P0 IADD3 R21, PT, PT, R18, 0x1, RZ ;  /* 0x0000000112158810 */ /* 0x000fe20007ffe0ff */
[----:B------:R-:W-:Y:S01]  /*0d00*/  FFMA.FTZ R15, R27, R28, R26 ;  /* 0x0000001c1b0f7223 */ /* 0x000fe2000001001a */
[----:B------:R-:W-:Y:S02]  /*0d10*/  @!P0 IMAD.MOV.U32 R26, RZ, RZ, R24 ;  /* 0x000000ffff1a8224 */ /* 0x000fe400078e0018 */
[----:B------:R-:W-:-:S05]  /*0d20*/  @!P0 SHF.R.S32.HI R27, RZ, 0x1f, R21 ;  /* 0x0000001fff1b8819 */ /* 0x000fca0000011415 */
[----:B0-----:R-:W-:Y:S01]  /*0d30*/  @!P0 IMAD R28, R27, R4, RZ ;  /* 0x000000041b1c8224 */ /* 0x001fe200078e02ff */
[----:B------:R-:W-:-:S03]  /*0d40*/  @!P0 MOV R27, R7 ;  /* 0x00000007001b8202 */ /* 0x000fc60000000f00 */
[C---:B------:R-:W-:Y:S02]  /*0d50*/  @!P0 IMAD R5, R21.reuse, R5, R28 ;  /* 0x0000000515058224 */ /* 0x040fe400078e021c */
[----:B------:R-:W-:-:S05]  /*0d60*/  @!P0 IMAD.WIDE.U32 R26, R21, R4, R26 ;  /* 0x00000004151a8225 */ /* 0x000fca00078e001a */
[----:B------:R-:W-:Y:S02]  /*0d70*/  @!P0 IADD3 R5, PT, PT, R27, R5, RZ ;  /* 0x000000051b058210 */ /* 0x000fe40007ffe0ff */
[C---:B------:R-:W-:Y:S02]  /*0d80*/  @!P0 SHF.L.U32 R27, R26.reuse, 0x1, RZ ;  /* 0x000000011a1b8819 */ /* 0x040fe400000006ff */
[----:B------:R-:W-:Y:S02]  /*0d90*/  @!P0 SHF.L.U64.HI R28, R26, 0x1, R5 ;  /* 0x000000011a1c8819 */ /* 0x000fe40000010205 */
[----:B------:R-:W0:Y:S02]  /*0da0*/  @!P0 LDC.64 R4, c[0x0][0x3a0] ;  /* 0x0000e800ff048b82 */ /* 0x000e240000000a00 */
[----:B0-----:R-:W-:-:S05]  /*0db0*/  @!P0 IADD3 R4, P1, PT, R27, R4, RZ ;  /* 0x000000041b048210 */ /* 0x001fca0007f3e0ff */
[----:B------:R-:W-:-:S05]  /*0dc0*/  @!P0 IMAD.X R5, R28, 0x1, R5, P1 ;  /* 0x000000011c058824 */ /* 0x000fca00008e0605 */
[----:B------:R0:W2:Y:S02]  /*0dd0*/  @!P0 LDG.E R21, desc[UR6][R4.64] ;  /* 0x0000000604158981 */ /* 0x0000a4000c1e1900 */
[----:B0-----:R-:W0:Y:S02]  /*0de0*/  @!P0 LDC.64 R4, c[0x0][0x398] ;  /* 0x0000e600ff048b82 */ /* 0x001e240000000a00 */
[----:B0-----:R-:W-:-:S04]  /*0df0*/  @!P0 IADD3 R26, P1, PT, R27, R4, RZ ;  /* 0x000000041b1a8210 */ /* 0x001fc80007f3e0ff */
[----:B------:R-:W-:-:S05]  /*0e00*/  @!P0 IADD3.X R27, PT, PT, R28, R5, RZ, P1, !PT ;  /* 0x000000051c1b8210 */ /* 0x000fca0000ffe4ff */
[----:B------:R-:W3:Y:S01]  /*0e10*/  @!P0 LDG.E R26, desc[UR6][R26.64] ;  /* 0x000000061a1a8981 */ /* 0x000ee2000c1e1900 */
[----:B------:R-:W-:Y:S02]  /*0e20*/  PRMT R5, RZ, 0x5410, RZ ;  /* 0x00005410ff057816 */ /* 0x000fe400000000ff */
[----:B------:R-:W-:Y:S02]  /*0e30*/  PRMT R28, RZ, 0x7610, R28 ;  /* 0x00007610ff1c7816 */ /* 0x000fe4000000001c */
[----:B------:R-:W-:Y:S02]  /*0e40*/  PRMT R4, RZ, 0x7610, R4 ;  /* 0x00007610ff047816 */ /* 0x000fe40000000004 */
[----:B--2---:R-:W-:-:S04]  /*0e50*/  @!P0 PRMT R5, R5, 0x5410, R21 ;  /* 0x0000541005058816 */ /* 0x004fc80000000015 */
[----:B------:R-:W-:-:S05]  /*0e60*/  @!P0 PRMT R5, R21, 0x7632, R5 ;  /* 0x0000763215058816 */ /* 0x000fca0000000005 */
[--C-:B------:R-:W-:Y:S02]  /*0e70*/  HADD2.F32 R21, -RZ, R5.reuse.H1_H1 ;  /* 0x30000005ff157230 */ /* 0x100fe40000004100 */
[----:B------:R-:W-:-:S03]  /*0e80*/  HADD2.F32 R5, -RZ, R5.H0_H0 ;  /* 0x20000005ff057230 */ /* 0x000fc60000004100 */
[----:B------:R-:W-:-:S04]  /*0e90*/  FADD.FTZ R21, -R14, R21 ;  /* 0x000000150e157221 */ /* 0x000fc80000010100 */
[----:B------:R-:W-:Y:S01]  /*0ea0*/  FMUL.FTZ R21, R21, R20 ;  /* 0x0000001415157220 */ /* 0x000fe20000410000 */
[C---:B---3--:R-:W-:Y:S02]  /*0eb0*/  @!P0 PRMT R28, R26.reuse, 0x7610, R28 ;  /* 0x000076101a1c8816 */ /* 0x048fe4000000001c */
[----:B------:R-:W-:-:S03]  /*0ec0*/  @!P0 PRMT R4, R26, 0x7632, R4 ;  /* 0x000076321a048816 */ /* 0x000fc60000000004 */
[----:B------:R-:W-:-:S05]  /*0ed0*/  HADD2.F32 R28, -RZ, R28.H0_H0 ;  /* 0x2000001cff1c7230 */ /* 0x000fca0000004100 */
[C---:B------:R-:W-:Y:S01]  /*0ee0*/  FMUL.FTZ R26, R28.reuse, R12 ;  /* 0x0000000c1c1a7220 */ /* 0x040fe20000410000 */
[----:B------:R-:W-:Y:S01]  /*0ef0*/  FFMA.FTZ R9, R28, R21, R9 ;  /* 0x000000151c097223 */ /* 0x000fe20000010009 */
[----:B------:R-:W-:Y:S02]  /*0f00*/  FADD.FTZ R6, R6, R28 ;  /* 0x0000001c06067221 */ /* 0x000fe40000010000 */
[----:B------:R-:W-:Y:S01]  /*0f10*/  FFMA.FTZ R15, R21, R26, R15 ;  /* 0x0000001a150f7223 */ /* 0x000fe2000001000f */
[----:B------:R-:W-:Y:S01]  /*0f20*/  FADD.FTZ R26, R11, R26 ;  /* 0x0000001a0b1a7221 */ /* 0x000fe20000010000 */
[----:B------:R-:W-:Y:S02]  /*0f30*/  HADD2.F32 R11, -RZ, R4.H0_H0 ;  /* 0x20000004ff0b7230 */ /* 0x000fe40000004100 */
[----:B------:R-:W-:Y:S02]  /*0f40*/  FADD.FTZ R21, -R14, R5 ;  /* 0x000000050e157221 */ /* 0x000fe40000010100 */
[----:B------:R-:W0:Y:S02]  /*0f50*/  @!P0 LDC.64 R4, c[0x0][0x3f8] ;  /* 0x0000fe00ff048b82 */ /* 0x000e240000000a00 */
[----:B------:R-:W-:Y:S01]  /*0f60*/  FMUL.FTZ R28, R21, R20 ;  /* 0x00000014151c7220 */ /* 0x000fe20000410000 */
[----:B------:R-:W-:Y:S01]  /*0f70*/  FMUL.FTZ R21, R11, R13 ;  /* 0x0000000d0b157220 */ /* 0x000fe20000410000 */
[----:B------:R-:W-:-:S02]  /*0f80*/  FADD.FTZ R10, R10, R11 ;  /* 0x0000000b0a0a7221 */ /* 0x000fc40000010000 */
[----:B------:R-:W-:Y:S01]  /*0f90*/  FFMA.FTZ R8, R11, R28, R8 ;  /* 0x0000001c0b087223 */ /* 0x000fe20000010008 */
[----:B------:R-:W-:Y:S01]  /*0fa0*/  FFMA.FTZ R11, R28, R21, R15 ;  /* 0x000000151c0b7223 */ /* 0x000fe2000001000f */
[----:B------:R-:W-:Y:S01]  /*0fb0*/  FADD.FTZ R15, R21, R26 ;  /* 0x0000001a150f7221 */ /* 0x000fe20000010000 */
[----:B------:R-:W-:Y:S02]  /*0fc0*/  @!P0 IADD3 R21, PT, PT, R18, 0x2, RZ ;  /* 0x0000000212158810 */ /* 0x000fe40007ffe0ff */
[----:B------:R-:W-:Y:S02]  /*0fd0*/  @!P0 MOV R26, R24 ;  /* 0x00000018001a8202 */ /* 0x000fe40000000f00 */
[----:B------:R-:W-:-:S05]  /*0fe0*/  @!P0 SHF.R.S32.HI R27, RZ, 0x1f, R21 ;  /* 0x0000001fff1b8819 */ /* 0x000fca0000011415 */
[-C--:B0-----:R-:W-:Y:S02]  /*0ff0*/  @!P0 IMAD R28, R27, R4.reuse, RZ ;  /* 0x000000041b1c8224 */ /* 0x081fe400078e02ff */
[----:B------:R-:W-:Y:S02]  /*1000*/  @!P0 IMAD.MOV.U32 R27, RZ, RZ, R7 ;  /* 0x000000ffff1b8224 */ /* 0x000fe400078e0007 */
[C---:B------:R-:W-:Y:S02]  /*1010*/  @!P0 IMAD R5, R21.reuse, R5, R28 ;  /* 0x0000000515058224 */ /* 0x040fe400078e021c */
[----:B------:R-:W-:-:S05]  /*1020*/  @!P0 IMAD.WIDE.U32 R26, R21, R4, R26 ;  /* 0x00000004151a8225 */ /* 0x000fca00078e001a */
[----:B------:R-:W-:Y:S02]  /*1030*/  @!P0 IADD3 R5, PT, PT, R27, R5, RZ ;  /* 0x000000051b058210 */ /* 0x000fe40007ffe0ff */
[C---:B------:R-:W-:Y:S02]  /*1040*/  @!P0 SHF.L.U32 R27, R26.reuse, 0x1, RZ ;  /* 0x000000011a1b8819 */ /* 0x040fe400000006ff */
[----:B------:R-:W-:Y:S02]  /*1050*/  @!P0 SHF.L.U64.HI R28, R26, 0x1, R5 ;  /* 0x000000011a1c8819 */ /* 0x000fe40000010205 */
[----:B------:R-:W0:Y:S02]  /*1060*/  @!P0 LDC.64 R4, c[0x0][0x3a0] ;  /* 0x0000e800ff048b82 */ /* 0x000e240000000a00 */
[----:B0-----:R-:W-:-:S04]  /*1070*/  @!P0 IADD3 R4, P1, PT, R27, R4, RZ ;  /* 0x000000041b048210 */ /* 0x001fc80007f3e0ff */
[----:B------:R-:W-:-:S05]  /*1080*/  @!P0 IADD3.X R5, PT, PT, R28, R5, RZ, P1, !PT ;  /* 0x000000051c058210 */ /* 0x000fca0000ffe4ff */
[----:B------:R0:W2:Y:S02]  /*1090*/  @!P0 LDG.E R21, desc[UR6][R4.64] ;  /* 0x0000000604158981 */ /* 0x0000a4000c1e1900 */
[----:B0-----:R-:W0:Y:S02]  /*10a0*/  @!P0 LDC.64 R4, c[0x0][0x398] ;  /* 0x0000e600ff048b82 */ /* 0x001e240000000a00 */
[----:B0-----:R-:W-:-:S05]  /*10b0*/  @!P0 IADD3 R26, P1, PT, R27, R4, RZ ;  /* 0x000000041b1a8210 */ /* 0x001fca0007f3e0ff */
[----:B------:R-:W-:-:S05]  /*10c0*/  @!P0 IMAD.X R27, R28, 0x1, R5, P1 ;  /* 0x000000011c1b8824 */ /* 0x000fca00008e0605 */
[----:B------:R-:W3:Y:S01]  /*10d0*/  @!P0 LDG.E R26, desc[UR6][R26.64] ;  /* 0x000000061a1a8981 */ /* 0x000ee2000c1e1900 */
[----:B------:R-:W-:Y:S02]  /*10e0*/  PRMT R5, RZ, 0x5410, RZ ;  /* 0x00005410ff057816 */ /* 0x000fe400000000ff */
[----:B------:R-:W-:Y:S02]  /*10f0*/  PRMT R28, RZ, 0x7610, R28 ;  /* 0x00007610ff1c7816 */ /* 0x000fe4000000001c */
[----:B------:R-:W-:Y:S02]  /*1100*/  IADD3 R19, PT, PT, R19, 0x4, RZ ;  /* 0x0000000413137810 */ /* 0x000fe40007ffe0ff */
[----:B------:R-:W-:Y:S02]  /*1110*/  IADD3 R18, PT, PT, R18, 0x4, RZ ;  /* 0x0000000412127810 */ /* 0x000fe40007ffe0ff */
[----:B------:R-:W-:Y:S02]  /*1120*/  ISETP.NE.AND P1, PT, R19, RZ, PT ;  /* 0x000000ff1300720c */ /* 0x000fe40003f25270 */
[----:B--2---:R-:W-:-:S04]  /*1130*/  @!P0 PRMT R5, R5, 0x5410, R21 ;  /* 0x0000541005058816 */ /* 0x004fc80000000015 */
[----:B------:R-:W-:-:S05]  /*1140*/  @!P0 PRMT R5, R21, 0x7632, R5 ;  /* 0x0000763215058816 */ /* 0x000fca0000000005 */
[----:B------:R-:W-:Y:S01]  /*1150*/  HADD2.F32 R21, -RZ, R5.H1_H1 ;  /* 0x30000005ff157230 */ /* 0x000fe20000004100 */
[----:B------:R-:W-:-:S04]  /*1160*/  PRMT R5, R5, 0x5410, RZ ;  /* 0x0000541005057816 */ /* 0x000fc800000000ff */
[----:B------:R-:W-:Y:S01]  /*1170*/  FADD.FTZ R21, -R14, R21 ;  /* 0x000000150e157221 */ /* 0x000fe20000010100 */
[----:B---3--:R-:W-:Y:S02]  /*1180*/  @!P0 PRMT R28, R26, 0x7610, R28 ;  /* 0x000076101a1c8816 */ /* 0x008fe4000000001c */
[----:B------:R-:W-:Y:S01]  /*1190*/  @!P0 PRMT R5, R5, 0x7610, R26 ;  /* 0x0000761005058816 */ /* 0x000fe2000000001a */
[----:B------:R-:W-:Y:S02]  /*11a0*/  FMUL.FTZ R26, R21, R20 ;  /* 0x00000014151a7220 */ /* 0x000fe40000410000 */
[----:B------:R-:W-:Y:S02]  /*11b0*/  HADD2.F32 R28, -RZ, R28.H0_H0 ;  /* 0x2000001cff1c7230 */ /* 0x000fe40000004100 */
[--C-:B------:R-:W-:Y:S02]  /*11c0*/  HADD2.F32 R21, -RZ, R5.reuse.H0_H0 ;  /* 0x20000005ff157230 */ /* 0x100fe40000004100 */
[----:B------:R-:W-:-:S02]  /*11d0*/  HADD2.F32 R5, -RZ, R5.H1_H1 ;  /* 0x30000005ff057230 */ /* 0x000fc40000004100 */
[----:B------:R-:W-:Y:S01]  /*11e0*/  FMUL.FTZ R4, R28, R12 ;  /* 0x0000000c1c047220 */ /* 0x000fe20000410000 */
[----:B------:R-:W-:Y:S01]  /*11f0*/  FADD.FTZ R6, R6, R28 ;  /* 0x0000001c06067221 */ /* 0x000fe20000010000 */
[----:B------:R-:W-:Y:S01]  /*1200*/  FADD.FTZ R21, -R14, R21 ;  /* 0x000000150e157221 */ /* 0x000fe20000010100 */
[----:B------:R-:W-:Y:S01]  /*1210*/  FFMA.FTZ R9, R28, R26, R9 ;  /* 0x0000001a1c097223 */ /* 0x000fe20000010009 */
[----:B------:R-:W-:Y:S01]  /*1220*/  FFMA.FTZ R11, R26, R4, R11 ;  /* 0x000000041a0b7223 */ /* 0x000fe2000001000b */
[----:B------:R-:W-:Y:S01]  /*1230*/  FADD.FTZ R28, R15, R4 ;  /* 0x000000040f1c7221 */ /* 0x000fe20000010000 */
[----:B------:R-:W-:Y:S01]  /*1240*/  FMUL.FTZ R26, R21, R20 ;  /* 0x00000014151a7220 */ /* 0x000fe20000410000 */
[C---:B------:R-:W-:Y:S01]  /*1250*/  FMUL.FTZ R15, R5.reuse, R13 ;  /* 0x0000000d050f7220 */ /* 0x040fe20000410000 */
[----:B------:R-:W-:Y:S02]  /*1260*/  FADD.FTZ R4, R10, R5 ;  /* 0x000000050a047221 */ /* 0x000fe40000010000 */
[----:B------:R-:W-:Y:S01]  /*1270*/  FFMA.FTZ R5, R5, R26, R8 ;  /* 0x0000001a05057223 */ /* 0x000fe20000010008 */
[----:B------:R-:W-:Y:S01]  /*1280*/  FADD.FTZ R8, R15, R28 ;  /* 0x0000001c0f087221 */ /* 0x000fe20000010000 */
[----:B------:R-:W-:Y:S01]  /*1290*/  FFMA.FTZ R15, R26, R15, R11 ;  /* 0x0000000f1a0f7223 */ /* 0x000fe2000001000b */
[----:B------:R-:W-:Y:S06]  /*12a0*/  @P1 BRA `(.L_x_2844) ;  /* 0xfffffff400341947 */ /* 0x000fec000383ffff */
[----:B------:R-:W-:-:S07]  /*12b0*/  IADD3 R18, PT, PT, R18, -0x1, RZ ;  /* 0xffffffff12127810 */ /* 0x000fce0007ffe0ff */
.L_x_2843:
        /* <DEDUP_REMOVED lines=17> */
[----:B------:R-:W-:Y:S02]  /*13d0*/  @!P0 IADD3 R19, PT, PT, R27, R19, RZ ;  /* 0x000000131b138210 */ /* 0x000fe40007ffe0ff */
[C---:B------:R-:W-:Y:S02]  /*13e0*/  @!P0 SHF.L.U32 R27, R26.reuse, 0x1, RZ ;  /* 0x000000011a1b8819 */ /* 0x040fe400000006ff */
[----:B------:R-:W-:Y:S02]  /*13f0*/  @!P0 SHF.L.U64.HI R28, R26, 0x1, R19 ;  /* 0x000000011a1c8819 */ /* 0x000fe40000010213 */
[C---:B0-----:R-:W-:Y:S02]  /*1400*/  @!P0 IADD3 R26, P2, PT, R27.reuse, R10, RZ ;  /* 0x0000000a1b1a8210 */ /* 0x041fe40007f5e0ff */
[----:B--2---:R-:W-:Y:S02]  /*1410*/  @!P0 IADD3 R16, P3, PT, R27, R16, RZ ;  /* 0x000000101b108210 */ /* 0x004fe40007f7e0ff */
[----:B------:R-:W-:-:S02]  /*1420*/  @!P0 IADD3.X R27, PT, PT, R28, R11, RZ, P2, !PT ;  /* 0x0000000b1c1b8210 */ /* 0x000fc400017fe4ff */
[----:B------:R-:W-:-:S03]  /*1430*/  @!P0 IADD3.X R17, PT, PT, R28, R17, RZ, P3, !PT ;  /* 0x000000111c118210 */ /* 0x000fc60001ffe4ff */
[----:B------:R-:W2:Y:S04]  /*1440*/  @!P0 LDG.E R26, desc[UR6][R26.64] ;  /* 0x000000061a1a8981 */ /* 0x000ea8000c1e1900 */
[----:B------:R0:W3:Y:S01]  /*1450*/  @!P0 LDG.E R16, desc[UR6][R16.64] ;  /* 0x0000000610108981 */ /* 0x0000e2000c1e1900 */
[----:B------:R-:W-:Y:S01]  /*1460*/  @!P0 VIADD R29, R18, 0x1 ;  /* 0x00000001121d8836 */ /* 0x000fe20000000000 */
[----:B------:R-:W-:Y:S02]  /*1470*/  PRMT R21, RZ, 0x7610, R21 ;  /* 0x00007610ff157816 */ /* 0x000fe40000000015 */
[----:B------:R-:W-:Y:S02]  /*1480*/  @!P0 MOV R11, R7 ;  /* 0x00000007000b8202 */ /* 0x000fe40000000f00 */
[----:B------:R-:W-:-:S02]  /*1490*/  @!P0 SHF.R.S32.HI R10, RZ, 0x1f, R29 ;  /* 0x0000001fff0a8819 */ /* 0x000fc4000001141d */
[----:B0-----:R-:W-:-:S03]  /*14a0*/  PRMT R17, RZ, 0x7610, R17 ;  /* 0x00007610ff117816 */ /* 0x001fc60000000011 */
[----:B------:R-:W-:-:S04]  /*14b0*/  @!P0 IMAD R10, R10, UR10, RZ ;  /* 0x0000000a0a0a8c24 */ /* 0x000fc8000f8e02ff */
[----:B------:R-:W-:Y:S01]  /*14c0*/  @!P0 IMAD R19, R29, UR11, R10 ;  /* 0x0000000b1d138c24 */ /* 0x000fe2000f8e020a */
[----:B------:R-:W-:-:S05]  /*14d0*/  @!P0 MOV R10, R24 ;  /* 0x00000018000a8202 */ /* 0x000fca0000000f00 */
[----:B------:R-:W-:Y:S02]  /*14e0*/  @!P0 IMAD.WIDE.U32 R28, R29, UR10, R10 ;  /* 0x0000000a1d1c8c25 */ /* 0x000fe4000f8e000a */
[----:B------:R-:W0:Y:S03]  /*14f0*/  @!P0 LDC.64 R10, c[0x0][0x3a0] ;  /* 0x0000e800ff0a8b82 */ /* 0x000e260000000a00 */
[----:B------:R-:W-:Y:S02]  /*1500*/  @!P0 IADD3 R19, PT, PT, R29, R19, RZ ;  /* 0x000000131d138210 */ /* 0x000fe40007ffe0ff */
[C---:B------:R-:W-:Y:S02]  /*1510*/  @!P0 SHF.L.U32 R29, R28.reuse, 0x1, RZ ;  /* 0x000000011c1d8819 */ /* 0x040fe400000006ff */
[----:B------:R-:W-:Y:S02]  /*1520*/  @!P0 SHF.L.U64.HI R19, R28, 0x1, R19 ;  /* 0x000000011c138819 */ /* 0x000fe40000010213 */
[----:B0-----:R-:W-:-:S05]  /*1530*/  @!P0 IADD3 R10, P2, PT, R29, R10, RZ ;  /* 0x0000000a1d0a8210 */ /* 0x001fca0007f5e0ff */
[----:B------:R-:W-:-:S05]  /*1540*/  @!P0 IMAD.X R11, R19, 0x1, R11, P2 ;  /* 0x00000001130b8824 */ /* 0x000fca00010e060b */
[----:B------:R0:W4:Y:S01]  /*1550*/  @!P0 LDG.E R10, desc[UR6][R10.64] ;  /* 0x000000060a0a8981 */ /* 0x000122000c1e1900 */
[C---:B--2---:R-:W-:Y:S02]  /*1560*/  @!P0 PRMT R17, R26.reuse, 0x7610, R17 ;  /* 0x000076101a118816 */ /* 0x044fe40000000011 */
[----:B------:R-:W-:Y:S02]  /*1570*/  @!P0 PRMT R21, R26, 0x7632, R21 ;  /* 0x000076321a158816 */ /* 0x000fe40000000015 */
[----:B------:R-:W-:Y:S01]  /*1580*/  PRMT R26, RZ, 0x7610, R26 ;  /* 0x00007610ff1a7816 */ /* 0x000fe2000000001a */
[----:B------:R-:W-:Y:S01]  /*1590*/  HADD2.F32 R17, -RZ, R17.H0_H0 ;  /* 0x20000011ff117230 */ /* 0x000fe20000004100 */
[----:B------:R-:W-:Y:S02]  /*15a0*/  PRMT R21, R21, 0x5410, RZ ;  /* 0x0000541015157816 */ /* 0x000fe400000000ff */
[----:B---3--:R-:W-:Y:S02]  /*15b0*/  @!P0 PRMT R26, R16, 0x7610, R26 ;  /* 0x00007610101a8816 */ /* 0x008fe4000000001a */
[----:B------:R-:W-:Y:S01]  /*15c0*/  FADD.FTZ R17, -R14, R17 ;  /* 0x000000110e117221 */ /* 0x000fe20000010100 */
[----:B------:R-:W-:-:S02]  /*15d0*/  @!P0 PRMT R21, R21, 0x7610, R16 ;  /* 0x0000761015158816 */ /* 0x000fc40000000010 */
[----:B------:R-:W-:Y:S02]  /*15e0*/  HADD2.F32 R26, -RZ, R26.H0_H0 ;  /* 0x2000001aff1a7230 */ /* 0x000fe40000004100 */
[----:B-1----:R-:W-:-:S03]  /*15f0*/  FMUL.FTZ R16, R17, R20 ;  /* 0x0000001411107220 */ /* 0x002fc60000410000 */
[----:B------:R-:W-:Y:S01]  /*1600*/  FADD.FTZ R6, R6, R26 ;  /* 0x0000001a06067221 */ /* 0x000fe20000010000 */
[C---:B------:R-:W-:Y:S01]  /*1610*/  FFMA.FTZ R9, R26.reuse, R16, R9 ;  /* 0x000000101a097223 */ /* 0x040fe20000010009 */
[----:B------:R-:W-:-:S04]  /*1620*/  FMUL.FTZ R26, R26, R12 ;  /* 0x0000000c1a1a7220 */ /* 0x000fc80000410000 */
[----:B------:R-:W-:Y:S02]  /*1630*/  FFMA.FTZ R15, R16, R26, R15 ;  /* 0x0000001a100f7223 */ /* 0x000fe4000001000f */
[----:B------:R-:W1:Y:S02]  /*1640*/  @!P0 LDC.64 R16, c[0x0][0x398] ;  /* 0x0000e600ff108b82 */ /* 0x000e640000000a00 */
[----:B-1----:R-:W-:-:S04]  /*1650*/  @!P0 IADD3 R16, P2, PT, R29, R16, RZ ;  /* 0x000000101d108210 */ /* 0x002fc80007f5e0ff */
[----:B------:R-:W-:-:S05]  /*1660*/  @!P0 IADD3.X R17, PT, PT, R19, R17, RZ, P2, !PT ;  /* 0x0000001113118210 */ /* 0x000fca00017fe4ff */
[----:B------:R1:W2:Y:S01]  /*1670*/  @!P0 LDG.E R16, desc[UR6][R16.64] ;  /* 0x0000000610108981 */ /* 0x0002a2000c1e1900 */
[----:B0-----:R-:W-:Y:S01]  /*1680*/  PRMT R11, RZ, 0x5410, RZ ;  /* 0x00005410ff0b7816 */ /* 0x001fe200000000ff */
[----:B------:R-:W-:-:S03]  /*1690*/  HADD2.F32 R19, -RZ, R21.H0_H0 ;  /* 0x20000015ff137230 */ /* 0x000fc60000004100 */
[----:B----4-:R-:W-:Y:S02]  /*16a0*/  @!P0 PRMT R11, R10, 0x7610, R11 ;  /* 0x000076100a0b8816 */ /* 0x010fe4000000000b */
[----:B------:R-:W-:Y:S01]  /*16b0*/  PRMT R10, RZ, 0x7610, R10 ;  /* 0x00007610ff0a7816 */ /* 0x000fe2000000000a */
[----:B------:R-:W-:-:S03]  /*16c0*/  FADD.FTZ R8, R8, R26 ;  /* 0x0000001a08087221 */ /* 0x000fc60000010000 */
[----:B------:R-:W-:Y:S01]  /*16d0*/  @!P0 PRMT R11, R11, 0x7610, R10 ;  /* 0x000076100b0b8816 */ /* 0x000fe2000000000a */
[----:B------:R-:W-:Y:S01]  /*16e0*/  FADD.FTZ R19, -R14, R19 ;  /* 0x000000130e137221 */ /* 0x000fe20000010100 */
[----:B------:R-:W-:Y:S01]  /*16f0*/  HADD2.F32 R26, -RZ, R21.H1_H1 ;  /* 0x30000015ff1a7230 */ /* 0x000fe20000004100 */
[----:B-1----:R-:W-:Y:S02]  /*1700*/  PRMT R17, RZ, 0x7610, R17 ;  /* 0x00007610ff117816 */ /* 0x002fe40000000011 */
[--C-:B------:R-:W-:Y:S02]  /*1710*/  HADD2.F32 R21, -RZ, R11.reuse.H0_H0 ;  /* 0x2000000bff157230 */ /* 0x100fe40000004100 */
[----:B------:R-:W-:Y:S01]  /*1720*/  FMUL.FTZ R28, R19, R20 ;  /* 0x00000014131c7220 */ /* 0x000fe20000410000 */
[----:B------:R-:W-:Y:S01]  /*1730*/  FMUL.FTZ R19, R26, R13 ;  /* 0x0000000d1a137220 */ /* 0x000fe20000410000 */
[----:B------:R-:W-:Y:S02]  /*1740*/  HADD2.F32 R11, -RZ, R11.H1_H1 ;  /* 0x3000000bff0b7230 */ /* 0x000fe40000004100 */
[----:B------:R-:W-:Y:S01]  /*1750*/  FADD.FTZ R21, -R14, R21 ;  /* 0x000000150e157221 */ /* 0x000fe20000010100 */
[----:B------:R-:W-:Y:S01]  /*1760*/  FFMA.FTZ R15, R28, R19, R15 ;  /* 0x000000131c0f7223 */ /* 0x000fe2000001000f */
[----:B------:R-:W-:Y:S01]  /*1770*/  FADD.FTZ R19, R19, R8 ;  /* 0x0000000813137221 */ /* 0x000fe20000010000 */
[----:B------:R-:W-:Y:S01]  /*1780*/  FADD.FTZ R4, R4, R26 ;  /* 0x0000001a04047221 */ /* 0x000fe20000010000 */
[----:B------:R-:W-:Y:S01]  /*1790*/  FFMA.FTZ R5, R26, R28, R5 ;  /* 0x0000001c1a057223 */ /* 0x000fe20000010005 */
[----:B------:R-:W-:-:S04]  /*17a0*/  FADD.FTZ R11, -R14, R11 ;  /* 0x0000000b0e0b7221 */ /* 0x000fc80000010100 */
[----:B------:R-:W-:Y:S01]  /*17b0*/  FMUL.FTZ R11, R11, R20 ;  /* 0x000000140b0b7220 */ /* 0x000fe20000410000 */
[----:B------:R-:W-:Y:S02]  /*17c0*/  IADD3 R18, PT, PT, R18, 0x2, RZ ;  /* 0x0000000212127810 */ /* 0x000fe40007ffe0ff */
[C---:B--2---:R-:W-:Y:S02]  /*17d0*/  @!P0 PRMT R10, R16.reuse, 0x7610, R10 ;  /* 0x00007610100a8816 */ /* 0x044fe4000000000a */
[----:B------:R-:W-:-:S03]  /*17e0*/  @!P0 PRMT R17, R16, 0x7632, R17 ;  /* 0x0000763210118816 */ /* 0x000fc60000000011 */
[----:B------:R-:W-:Y:S02]  /*17f0*/  HADD2.F32 R10, -RZ, R10.H0_H0 ;  /* 0x2000000aff0a7230 */ /* 0x000fe40000004100 */
[----:B------:R-:W-:Y:S01]  /*1800*/  FMUL.FTZ R16, R21, R20 ;  /* 0x0000001415107220 */ /* 0x000fe20000410000 */
[----:B------:R-:W-:Y:S02]  /*1810*/  HADD2.F32 R8, -RZ, R17.H0_H0 ;  /* 0x20000011ff087230 */ /* 0x000fe40000004100 */
[----:B------:R-:W-:Y:S01]  /*1820*/  FMUL.FTZ R26, R10, R12 ;  /* 0x0000000c0a1a7220 */ /* 0x000fe20000410000 */
[----:B------:R-:W-:Y:S01]  /*1830*/  FADD.FTZ R6, R6, R10 ;  /* 0x0000000a06067221 */ /* 0x000fe20000010000 */
[----:B------:R-:W-:Y:S01]  /*1840*/  FFMA.FTZ R9, R10, R16, R9 ;  /* 0x000000100a097223 */ /* 0x000fe20000010009 */
[----:B------:R-:W-:Y:S01]  /*1850*/  FMUL.FTZ R10, R8, R13 ;  /* 0x0000000d080a7220 */ /* 0x000fe20000410000 */
[----:B------:R-:W-:Y:S01]  /*1860*/  FADD.FTZ R19, R19, R26 ;  /* 0x0000001a13137221 */ /* 0x000fe20000010000 */
[----:B------:R-:W-:Y:S01]  /*1870*/  FFMA.FTZ R16, R16, R26, R15 ;  /* 0x0000001a10107223 */ /* 0x000fe2000001000f */
[----:B------:R-:W-:Y:S01]  /*1880*/  FADD.FTZ R4, R4, R8 ;  /* 0x0000000804047221 */ /* 0x000fe20000010000 */
[----:B------:R-:W-:Y:S01]  /*1890*/  FFMA.FTZ R5, R8, R11, R5 ;  /* 0x0000000b08057223 */ /* 0x000fe20000010005 */
[----:B------:R-:W-:Y:S01]  /*18a0*/  FADD.FTZ R8, R10, R19 ;  /* 0x000000130a087221 */ /* 0x000fe20000010000 */
[----:B------:R-:W-:-:S07]  /*18b0*/  FFMA.FTZ R15, R11, R10, R16 ;  /* 0x0000000a0b0f7223 */ /* 0x000fce0000010010 */
.L_x_2845:
[----:B------:R-:W-:Y:S05]  /*18c0*/  @P1 BRA `(.L_x_2841) ;  /* 0x0000000c00d81947 */ /* 0x000fea0003800000 */
[----:B------:R-:W0:Y:S01]  /*18d0*/  LDCU.64 UR10, c[0x0][0x3f8] ;  /* 0x00007f00ff0a77ac */ /* 0x000e220008000a00 */
[----:B------:R-:W-:Y:S01]  /*18e0*/  SHF.R.S32.HI R10, RZ, 0x1f, R18 ;  /* 0x0000001fff0a7819 */ /* 0x000fe20000011412 */
[----:B------:R-:W-:Y:S01]  /*18f0*/  BSSY.RECONVERGENT B0, `(.L_x_2846) ;  /* 0x0000018000007945 */ /* 0x000fe20003800200 */
[----:B------:R-:W-:Y:S02]  /*1900*/  MOV R11, R7 ;  /* 0x00000007000b7202 */ /* 0x000fe40000000f00 */
[----:B------:R-:W-:Y:S02]  /*1910*/  PRMT R7, RZ, 0x5410, RZ ;  /* 0x00005410ff077816 */ /* 0x000fe400000000ff */
[----:B0-----:R-:W-:Y:S01]  /*1920*/  ISETP.GE.U32.AND P0, PT, R22, UR10, PT ;  /* 0x0000000a16007c0c */ /* 0x001fe2000bf06070 */
[----:B------:R-:W-:Y:S01]  /*1930*/  IMAD R17, R10, UR10, RZ ;  /* 0x0000000a0a117c24 */ /* 0x000fe2000f8e02ff */
[----:B------:R-:W-:Y:S02]  /*1940*/  MOV R10, R24 ;  /* 0x00000018000a7202 */ /* 0x000fe40000000f00 */
[----:B------:R-:W-:Y:S01]  /*1950*/  ISETP.GE.AND.EX P0, PT, R23, UR11, PT, P0 ;  /* 0x0000000b17007c0c */ /* 0x000fe2000bf06300 */
[C---:B------:R-:W-:Y:S01]  /*1960*/  IMAD R19, R18.reuse, UR11, R17 ;  /* 0x0000000b12137c24 */ /* 0x040fe2000f8e0211 */
[----:B------:R-:W-:Y:S01]  /*1970*/  PRMT R17, RZ, 0x5410, RZ ;  /* 0x00005410ff117816 */ /* 0x000fe200000000ff */
[----:B------:R-:W-:-:S10]  /*1980*/  IMAD.WIDE.U32 R10, R18, UR10, R10 ;  /* 0x0000000a120a7c25 */ /* 0x000fd4000f8e000a */
        /* <DEDUP_REMOVED lines=12> */
[----:B--2---:R-:W-:Y:S02]  /*1a50*/  PRMT R7, R16, 0x5432, R16 ;  /* 0x0000543210077816 */ /* 0x004fe40000000010 */
[----:B---3--:R-:W-:-:S07]  /*1a60*/  PRMT R17, R10, 0x5432, R10 ;  /* 0x000054320a117816 */ /* 0x008fce000000000a */
.L_x_2847:
[----:B------:R-:W-:Y:S05]  /*1a70*/  BSYNC.RECONVERGENT B0 ;  /* 0x0000000000007941 */ /* 0x000fea0003800200 */
.L_x_2846:
[--C-:B------:R-:W-:Y:S02]  /*1a80*/  HADD2.F32 R11, -RZ, R7.reuse.H1_H1 ;  /* 0x30000007ff0b7230 */ /* 0x100fe40000004100 */
[----:B------:R-:W-:Y:S02]  /*1a90*/  HADD2.F32 R7, -RZ, R7.H0_H0 ;  /* 0x20000007ff077230 */ /* 0x000fe40000004100 */
[--C-:B------:R-:W-:Y:S02]  /*1aa0*/  HADD2.F32 R10, -RZ, R17.reuse.H1_H1 ;  /* 0x30000011ff0a7230 */ /* 0x100fe40000004100 */
[C---:B------:R-:W-:Y:S01]  /*1ab0*/  FADD.FTZ R11, -R14.reuse, R11 ;  /* 0x0000000b0e0b7221 */ /* 0x040fe20000010100 */
[----:B------:R-:W-:Y:S01]  /*1ac0*/  FADD.FTZ R7, -R14, R7 ;  /* 0x000000070e077221 */ /* 0x000fe20000010100 */
[----:B------:R-:W-:Y:S02]  /*1ad0*/  HADD2.F32 R14, -RZ, R17.H0_H0 ;  /* 0x20000011ff0e7230 */ /* 0x000fe40000004100 */
        /* <DEDUP_REMOVED lines=13> */
.L_x_2842:
[----:B------:R-:W-:Y:S01]  /*1bb0*/  IADD3 R4, PT, PT, -R18, R21, RZ ;  /* 0x0000001512047210 */ /* 0x000fe20007ffe1ff */
[----:B------:R-:W-:Y:S01]  /*1bc0*/  HFMA2 R6, -RZ, RZ, 0, 0 ;  /* 0x00000000ff067431 */ /* 0x000fe200000001ff */
[----:B------:R-:W-:Y:S02]  /*1bd0*/  IADD3 R5, PT, PT, R21, -0x1, RZ ;  /* 0xffffffff15057810 */ /* 0x000fe40007ffe0ff */
[----:B------:R-:W-:Y:S02]  /*1be0*/  CS2R R8, SRZ ;  /* 0x0000000000087805 */ /* 0x000fe4000001ff00 */
[----:B------:R-:W-:Y:S01]  /*1bf0*/  LOP3.LUT R4, R4, 0x1, RZ, 0xc0, !PT ;  /* 0x0000000104047812 */ /* 0x000fe200078ec0ff */
[----:B------:R-:W-:Y:S01]  /*1c00*/  IMAD.MOV.U32 R15, RZ, RZ, RZ ;  /* 0x000000ffff0f7224 */ /* 0x000fe200078e00ff */
[----:B------:R-:W-:Y:S02]  /*1c10*/  ISETP.NE.AND P2, PT, R18, R5, PT ;  /* 0x000000051200720c */ /* 0x000fe40003f45270 */
[----:B------:R-:W-:-:S02]  /*1c20*/  ISETP.NE.U32.AND P1, PT, R4, 0x1, PT ;  /* 0x000000010400780c */ /* 0x000fc40003f25070 */
[----:B------:R-:W-:Y:S02]  /*1c30*/  CS2R R4, SRZ ;  /* 0x0000000000047805 */ /* 0x000fe4000001ff00 */
[----:B------:R-:W-:-:S09]  /*1c40*/  MOV R22, R18 ;  /* 0x0000001200167202 */ /* 0x000fd20000000f00 */
[----:B------:R-:W-:Y:S05]  /*1c50*/  @P1 BRA `(.L_x_2848) ;  /* 0x0000000000e81947 */ /* 0x000fea0003800000 */
[----:B------:R-:W0:Y:S01]  /*1c60*/  @!P0 LDC.64 R4, c[0x0][0x3a0] ;  /* 0x0000e800ff048b82 */ /* 0x000e220000000a00 */
[----:B------:R-:W-:Y:S01]  /*1c70*/  @!P0 IMAD R9, R16, UR10, RZ ;  /* 0x0000000a10098c24 */ /* 0x000fe2000f8e02ff */
[----:B------:R-:W-:-:S03]  /*1c80*/  @!P0 MOV R6, R24 ;  /* 0x0000001800068202 */ /* 0x000fc60000000f00 */
        /* <DEDUP_REMOVED lines=12> */
[----:B------:R-:W-:-:S04]  /*1d50*/  PRMT R6, RZ, 0x5410, RZ ;  /* 0x00005410ff067816 */ /* 0x000fc800000000ff */
[----:B--2---:R-:W-:-:S04]  /*1d60*/  @!P0 PRMT R6, R6, 0x5410, R8 ;  /* 0x0000541006068816 */ /* 0x004fc80000000008 */
[----:B------:R-:W-:-:S05]  /*1d70*/  @!P0 PRMT R6, R8, 0x7632, R6 ;  /* 0x0000763208068816 */ /* 0x000fca0000000006 */
[--C-:B------:R-:W-:Y:S02]  /*1d80*/  HADD2.F32 R15, -RZ, R6.reuse.H1_H1 ;  /* 0x30000006ff0f7230 */ /* 0x100fe40000004100 */
[----:B------:R-:W-:-:S03]  /*1d90*/  HADD2.F32 R17, -RZ, R6.H0_H0 ;  /* 0x20000006ff117230 */ /* 0x000fc60000004100 */
[C---:B------:R-:W-:Y:S02]  /*1da0*/  FADD.FTZ R9, -R14.reuse, R15 ;  /* 0x0000000f0e097221 */ /* 0x040fe40000010100 */
[----:B------:R-:W-:Y:S02]  /*1db0*/  FADD.FTZ R17, -R14, R17 ;  /* 0x000000110e117221 */ /* 0x000fe40000010100 */
[-C--:B-1----:R-:W-:Y:S02]  /*1dc0*/  FMUL.FTZ R9, R9, R20.reuse ;  /* 0x0000001409097220 */ /* 0x082fe40000410000 */
[----:B0-----:R-:W-:Y:S01]  /*1dd0*/  FMUL.FTZ R4, R17, R20 ;  /* 0x0000001411047220 */ /* 0x001fe20000410000 */
[----:B------:R-:W-:Y:S01]  /*1de0*/  PRMT R17, RZ, 0x5410, RZ ;  /* 0x00005410ff117816 */ /* 0x000fe200000000ff */
[----:B------:R-:W-:Y:S02]  /*1df0*/  FFMA.FTZ R6, R9, R12, R10 ;  /* 0x0000000c09067223 */ /* 0x000fe4000001000a */
[----:B------:R-:W-:-:S02]  /*1e00*/  FFMA.FTZ R8, R4, R13, R11 ;  /* 0x0000000d04087223 */ /* 0x000fc4000001000b */
[----:B------:R-:W-:Y:S02]  /*1e10*/  FMUL.FTZ R19, R6, -1.4426950216293334961 ;  /* 0xbfb8aa3b06137820 */ /* 0x000fe40000410000 */
[----:B------:R-:W-:Y:S01]  /*1e20*/  FMUL.FTZ R23, R8, -1.4426950216293334961 ;  /* 0xbfb8aa3b08177820 */ /* 0x000fe20000410000 */
[----:B---3--:R-:W-:-:S03]  /*1e30*/  @!P0 PRMT R17, R17, 0x5410, R5 ;  /* 0x0000541011118816 */ /* 0x008fc60000000005 */
[----:B------:R-:W0:Y:S01]  /*1e40*/  MUFU.EX2 R19, R19 ;  /* 0x0000001300137308 */ /* 0x000e220000000800 */
[----:B------:R-:W-:-:S03]  /*1e50*/  @!P0 PRMT R17, R5, 0x7632, R17 ;  /* 0x0000763205118816 */ /* 0x000fc60000000011 */
[----:B------:R-:W1:Y:S02]  /*1e60*/  MUFU.EX2 R23, R23 ;  /* 0x0000001700177308 */ /* 0x000e640000000800 */
[--C-:B------:R-:W-:Y:S02]  /*1e70*/  HADD2.F32 R22, -RZ, R17.reuse.H1_H1 ;  /* 0x30000011ff167230 */ /* 0x100fe40000004100 */
[----:B------:R-:W-:Y:S02]  /*1e80*/  HADD2.F32 R17, -RZ, R17.H0_H0 ;  /* 0x20000011ff117230 */ /* 0x000fe40000004100 */
        /* <DEDUP_REMOVED lines=18> */
[----:B------:R-:W-:Y:S01]  /*1fb0*/  FADD.FTZ R8, R19, R6 ;  /* 0x0000000613087221 */ /* 0x000fe20000010000 */
[----:B------:R-:W-:Y:S01]  /*1fc0*/  FADD.FTZ R6, RZ, R5 ;  /* 0x00000005ff067221 */ /* 0x000fe20000010000 */
[C---:B------:R-:W-:Y:S01]  /*1fd0*/  FFMA.FTZ R15, R4.reuse, R19, R15 ;  /* 0x00000013040f7223 */ /* 0x040fe2000001000f */
[----:B------:R-:W-:Y:S01]  /*1fe0*/  FFMA.FTZ R5, R4, R17, RZ ;  /* 0x0000001104057223 */ /* 0x000fe200000100ff */
[----:B------:R-:W-:-:S07]  /*1ff0*/  FADD.FTZ R4, RZ, R17 ;  /* 0x00000011ff047221 */ /* 0x000fce0000010000 */
.L_x_2848:
[----:B------:R-:W-:Y:S05]  /*2000*/  @!P2 BRA `(.L_x_2841) ;  /* 0x000000080008a947 */ /* 0x000fea0003800000 */
[----:B------:R-:W-:-:S07]  /*2010*/  IADD3 R21, PT, PT, R22, -R21, RZ ;  /* 0x8000001516157210 */ /* 0x000fce0007ffe0ff */
.L_x_2849:
[----:B------:R-:W0:Y:S01]  /*2020*/  @!P0 LDC.64 R16, c[0x0][0x3f8] ;  /* 0x0000fe00ff108b82 */ /* 0x000e220000000a00 */
[----:B------:R-:W-:Y:S02]  /*2030*/  @!P0 SHF.R.S32.HI R19, RZ, 0x1f, R22 ;  /* 0x0000001fff138819 */ /* 0x000fe40000011416 */
[----:B------:R-:W-:-:S03]  /*2040*/  @!P0 MOV R18, R24 ;  /* 0x0000001800128202 */ /* 0x000fc60000000f00 */
[-C--:B0-----:R-:W-:Y:S02]  /*2050*/  @!P0 IMAD R23, R19, R16.reuse, RZ ;  /* 0x0000001013178224 */ /* 0x081fe400078e02ff */
[----:B------:R-:W-:Y:S02]  /*2060*/  @!P0 IMAD.MOV.U32 R19, RZ, RZ, R7 ;  /* 0x000000ffff138224 */ /* 0x000fe400078e0007 */
[C---:B------:R-:W-:Y:S02]  /*2070*/  @!P0 IMAD R17, R22.reuse, R17, R23 ;  /* 0x0000001116118224 */ /* 0x040fe400078e0217 */
[----:B------:R-:W-:-:S05]  /*2080*/  @!P0 IMAD.WIDE.U32 R18, R22, R16, R18 ;  /* 0x0000001016128225 */ /* 0x000fca00078e0012 */
[----:B------:R-:W-:Y:S02]  /*2090*/  @!P0 IADD3 R19, PT, PT, R19, R17, RZ ;  /* 0x0000001113138210 */ /* 0x000fe40007ffe0ff */
[----:B------:R-:W0:Y:S01]  /*20a0*/  @!P0 LDC.64 R16, c[0x0][0x3a0] ;  /* 0x0000e800ff108b82 */ /* 0x000e220000000a00 */
[C---:B------:R-:W-:Y:S02]  /*20b0*/  @!P0 SHF.L.U32 R23, R18.reuse, 0x1, RZ ;  /* 0x0000000112178819 */ /* 0x040fe400000006ff */
[----:B------:R-:W-:-:S05]  /*20c0*/  @!P0 SHF.L.U64.HI R28, R18, 0x1, R19 ;  /* 0x00000001121c8819 */ /* 0x000fca0000010213 */
[----:B------:R-:W2:Y:S01]  /*20d0*/  @!P0 LDC.64 R18, c[0x0][0x398] ;  /* 0x0000e600ff128b82 */ /* 0x000ea20000000a00 */
[----:B0-----:R-:W-:-:S04]  /*20e0*/  @!P0 IADD3 R26, P1, PT, R23, R16, RZ ;  /* 0x00000010171a8210 */ /* 0x001fc80007f3e0ff */
[----:B------:R-:W-:-:S03]  /*20f0*/  @!P0 IADD3.X R27, PT, PT, R28, R17, RZ, P1, !PT ;  /* 0x000000111c1b8210 */ /* 0x000fc60000ffe4ff */
[----:B------:R-:W0:Y:S01]  /*2100*/  @!P0 LDC.64 R16, c[0x0][0x3f8] ;  /* 0x0000fe00ff108b82 */ /* 0x000e220000000a00 */
[----:B--2---:R-:W-:Y:S01]  /*2110*/  @!P0 IADD3 R18, P2, PT, R23, R18, RZ ;  /* 0x0000001217128210 */ /* 0x004fe20007f5e0ff */
[----:B------:R2:W3:Y:S03]  /*2120*/  @!P0 LDG.E R26, desc[UR6][R26.64] ;  /* 0x000000061a1a8981 */ /* 0x0004e6000c1e1900 */
[----:B------:R-:W-:-:S05]  /*2130*/  @!P0 IADD3.X R19, PT, PT, R28, R19, RZ, P2, !PT ;  /* 0x000000131c138210 */ /* 0x000fca00017fe4ff */
[----:B------:R4:W5:Y:S01]  /*2140*/  @!P0 LDG.E R18, desc[UR6][R18.64] ;  /* 0x0000000612128981 */ /* 0x000962000c1e1900 */
[----:B------:R-:W-:Y:S02]  /*2150*/  PRMT R23, R23, 0x5410, RZ ;  /* 0x0000541017177816 */ /* 0x000fe400000000ff */
[----:B------:R-:W-:Y:S01]  /*2160*/  PRMT R28, RZ, 0x7610, R28 ;  /* 0x00007610ff1c7816 */ /* 0x000fe2000000001c */
[----:B--2---:R-:W-:-:S05]  /*2170*/  @!P0 VIADD R27, R22, 0x1 ;  /* 0x00000001161b8836 */ /* 0x004fca0000000000 */
[----:B----4-:R-:W-:Y:S02]  /*2180*/  @!P0 SHF.R.S32.HI R19, RZ, 0x1f, R27 ;  /* 0x0000001fff138819 */ /* 0x010fe4000001141b */
[----:B---3--:R-:W-:Y:S02]  /*2190*/  @!P0 PRMT R23, R23, 0x5410, R26 ;  /* 0x0000541017178816 */ /* 0x008fe4000000001a */
[----:B------:R-:W-:Y:S02]  /*21a0*/  @!P0 PRMT R28, R26, 0x7632, R28 ;  /* 0x000076321a1c8816 */ /* 0x000fe4000000001c */
[----:B------:R-:W-:Y:S02]  /*21b0*/  PRMT R23, RZ, 0x7610, R23 ;  /* 0x00007610ff177816 */ /* 0x000fe40000000017 */
[----:B------:R-:W-:Y:S01]  /*21c0*/  PRMT R28, R28, 0x5410, RZ ;  /* 0x000054101c1c7816 */ /* 0x000fe200000000ff */
[----:B0-----:R-:W-:Y:S01]  /*21d0*/  @!P0 IMAD R26, R19, R16, RZ ;  /* 0x00000010131a8224 */ /* 0x001fe200078e02ff */
[----:B-----5:R-:W-:-:S02]  /*21e0*/  @!P0 PRMT R23, R18, 0x7610, R23 ;  /* 0x0000761012178816 */ /* 0x020fc40000000017 */
[----:B------:R-:W-:Y:S02]  /*21f0*/  @!P0 PRMT R28, R28, 0x7610, R18 ;  /* 0x000076101c1c8816 */ /* 0x000fe40000000012 */
[----:B------:R-:W-:Y:S02]  /*2200*/  @!P0 MOV R18, R24 ;  /* 0x0000001800128202 */ /* 0x000fe40000000f00 */
[----:B------:R-:W-:Y:S01]  /*2210*/  @!P0 MOV R19, R7 ;  /* 0x0000000700138202 */ /* 0x000fe20000000f00 */
[C---:B------:R-:W-:Y:S02]  /*2220*/  @!P0 IMAD R17, R27.reuse, R17, R26 ;  /* 0x000000111b118224 */ /* 0x040fe400078e021a */
[----:B------:R-:W-:-:S05]  /*2230*/  @!P0 IMAD.WIDE.U32 R18, R27, R16, R18 ;  /* 0x000000101b128225 */ /* 0x000fca00078e0012 */
[----:B------:R-:W-:-:S04]  /*2240*/  @!P0 IADD3 R17, PT, PT, R19, R17, RZ ;  /* 0x0000001113118210 */ /* 0x000fc80007ffe0ff */
[C---:B------:R-:W-:Y:S02]  /*2250*/  @!P0 SHF.L.U64.HI R26, R18.reuse, 0x1, R17 ;  /* 0x00000001121a8819 */ /* 0x040fe40000010211 */
[----:B------:R-:W0:Y:S01]  /*2260*/  @!P0 LDC.64 R16, c[0x0][0x3a0] ;  /* 0x0000e800ff108b82 */ /* 0x000e220000000a00 */
[----:B------:R-:W-:-:S04]  /*2270*/  @!P0 SHF.L.U32 R27, R18, 0x1, RZ ;  /* 0x00000001121b8819 */ /* 0x000fc800000006ff */
[----:B0-----:R-:W-:-:S05]  /*2280*/  @!P0 IADD3 R18, P1, PT, R27, R16, RZ ;  /* 0x000000101b128210 */ /* 0x001fca0007f3e0ff */
[----:B------:R-:W-:Y:S02]  /*2290*/  @!P0 IMAD.X R19, R26, 0x1, R17, P1 ;  /* 0x000000011a138824 */ /* 0x000fe400008e0611 */
[----:B------:R-:W0:Y:S03]  /*22a0*/  @!P0 LDC.64 R16, c[0x0][0x398] ;  /* 0x0000e600ff108b82 */ /* 0x000e260000000a00 */
[----:B------:R2:W3:Y:S01]  /*22b0*/  @!P0 LDG.E R18, desc[UR6][R18.64] ;  /* 0x0000000612128981 */ /* 0x0004e2000c1e1900 */
[----:B0-----:R-:W-:-:S04]  /*22c0*/  @!P0 IADD3 R16, P1, PT, R27, R16, RZ ;  /* 0x000000101b108210 */ /* 0x001fc80007f3e0ff */
[----:B------:R-:W-:-:S05]  /*22d0*/  @!P0 IADD3.X R17, PT, PT, R26, R17, RZ, P1, !PT ;  /* 0x000000111a118210 */ /* 0x000fca0000ffe4ff */
[----:B------:R0:W4:Y:S01]  /*22e0*/  @!P0 LDG.E R16, desc[UR6][R16.64] ;  /* 0x0000000610108981 */ /* 0x000122000c1e1900 */
[----:B------:R-:W-:-:S05]  /*22f0*/  HADD2.F32 R27, -RZ, R28.H0_H0 ;  /* 0x2000001cff1b7230 */ /* 0x000fca0000004100 */
[----:B------:R-:W-:-:S04]  /*2300*/  FADD.FTZ R27, -R14, R27 ;  /* 0x0000001b0e1b7221 */ /* 0x000fc80000010100 */
[----:B-1----:R-:W-:-:S04]  /*2310*/  FMUL.FTZ R26, R27, R20 ;  /* 0x000000141b1a7220 */ /* 0x002fc80000410000 */
[----:B------:R-:W-:-:S04]  /*2320*/  FFMA.FTZ R27, R26, R13, R11 ;  /* 0x0000000d1a1b7223 */ /* 0x000fc8000001000b */
[----:B------:R-:W-:-:S06]  /*2330*/  FMUL.FTZ R29, R27, -1.4426950216293334961 ;  /* 0xbfb8aa3b1b1d7820 */ /* 0x000fcc0000410000 */
[----:B------:R-:W1:Y:S02]  /*2340*/  MUFU.EX2 R29, R29 ;  /* 0x0000001d001d7308 */ /* 0x000e640000000800 */
[----:B-1----:R-:W-:-:S04]  /*2350*/  FADD.FTZ R29, R29, 1 ;  /* 0x3f8000001d1d7421 */ /* 0x002fc80000010000 */
[----:B--2---:R-:W1:Y:S01]  /*2360*/  MUFU.RCP R19, R29 ;  /* 0x0000001d00137308 */ /* 0x004e620000001000 */
[----:B------:R-:W-:-:S05]  /*2370*/  HADD2.F32 R28, -RZ, R28.H1_H1 ;  /* 0x3000001cff1c7230 */ /* 0x000fca0000004100 */
[----:B-1----:R-:W-:Y:S01]  /*2380*/  FMUL.FTZ R28, R28, R19 ;  /* 0x000000131c1c7220 */ /* 0x002fe20000410000 */
[----:B------:R-:W-:-:S04]  /*2390*/  FADD.FTZ R19, -R19, 1 ;  /* 0x3f80000013137421 */ /* 0x000fc80000010100 */
[----:B0-----:R-:W-:Y:S01]  /*23a0*/  FFMA.FTZ R17, R27, R19, 1 ;  /* 0x3f8000001b117423 */ /* 0x001fe20000010013 */
[----:B------:R-:W-:-:S05]  /*23b0*/  HADD2.F32 R19, -RZ, R23.H1_H1 ;  /* 0x30000017ff137230 */ /* 0x000fca0000004100 */
[----:B------:R-:W-:Y:S01]  /*23c0*/  FADD.FTZ R19, -R14, R19 ;  /* 0x000000130e137221 */ /* 0x000fe20000010100 */
[----:B------:R-:W-:-:S03]  /*23d0*/  FMUL.FTZ R17, R28, R17 ;  /* 0x000000111c117220 */ /* 0x000fc60000410000 */
[----:B------:R-:W-:-:S04]  /*23e0*/  FMUL.FTZ R19, R19, R20 ;  /* 0x0000001413137220 */ /* 0x000fc80000410000 */
[----:B------:R-:W-:-:S04]  /*23f0*/  FFMA.FTZ R28, R19, R12, R10 ;  /* 0x0000000c131c7223 */ /* 0x000fc8000001000a */
[----:B------:R-:W-:-:S06]  /*2400*/  FMUL.FTZ R29, R28, -1.4426950216293334961 ;  /* 0xbfb8aa3b1c1d7820 */ /* 0x000fcc0000410000 */
[----:B------:R-:W0:Y:S02]  /*2410*/  MUFU.EX2 R29, R29 ;  /* 0x0000001d001d7308 */ /* 0x000e240000000800 */
[----:B0-----:R-:W-:-:S06]  /*2420*/  FADD.FTZ R27, R29, 1 ;  /* 0x3f8000001d1b7421 */ /* 0x001fcc0000010000 */
[----:B------:R-:W0:Y:S01]  /*2430*/  MUFU.RCP R27, R27 ;  /* 0x0000001b001b7308 */ /* 0x000e220000001000 */
[----:B------:R-:W-:-:S05]  /*2440*/  HADD2.F32 R23, -RZ, R23.H0_H0 ;  /* 0x20000017ff177230 */ /* 0x000fca0000004100 */
[----:B0-----:R-:W-:Y:S01]  /*2450*/  FMUL.FTZ R23, R23, R27 ;  /* 0x0000001b17177220 */ /* 0x001fe20000410000 */
[----:B------:R-:W-:-:S04]  /*2460*/  FADD.FTZ R27, -R27, 1 ;  /* 0x3f8000001b1b7421 */ /* 0x000fc80000010100 */
[----:B------:R-:W-:-:S04]  /*2470*/  FFMA.FTZ R28, R28, R27, 1 ;  /* 0x3f8000001c1c7423 */ /* 0x000fc8000001001b */
[----:B------:R-:W-:-:S04]  /*2480*/  FMUL.FTZ R23, R23, R28 ;  /* 0x0000001c17177220 */ /* 0x000fc80000410000 */
[----:B------:R-:W-:Y:S01]  /*2490*/  FMUL.FTZ R28, R23, R12 ;  /* 0x0000000c171c7220 */ /* 0x000fe20000410000 */
[----:B------:R-:W-:-:S03]  /*24a0*/  FFMA.FTZ R9, R19, R23, R9 ;  /* 0x0000001713097223 */ /* 0x000fc60000010009 */
[----:B------:R-:W-:Y:S01]  /*24b0*/  FFMA.FTZ R19, R19, R28, R15 ;  /* 0x0000001c13137223 */ /* 0x000fe2000001000f */
[--C-:B------:R-:W-:Y:S01]  /*24c0*/  FADD.FTZ R15, R28, R8.reuse ;  /* 0x000000081c0f7221 */ /* 0x100fe20000010000 */
[----:B------:R-:W-:Y:S01]  /*24d0*/  PRMT R8, RZ, 0x7610, R8 ;  /* 0x00007610ff087816 */ /* 0x000fe20000000008 */
[----:B------:R-:W-:Y:S01]  /*24e0*/  FADD.FTZ R6, R23, R6 ;  /* 0x0000000617067221 */ /* 0x000fe20000010000 */
[----:B------:R-:W-:Y:S01]  /*24f0*/  FMUL.FTZ R28, R17, R13 ;  /* 0x0000000d111c7220 */ /* 0x000fe20000410000 */
[----:B------:R-:W-:-:S03]  /*2500*/  FFMA.FTZ R5, R26, R17, R5 ;  /* 0x000000111a057223 */ /* 0x000fc60000010005 */
[----:B------:R-:W-:Y:S01]  /*2510*/  FFMA.FTZ R26, R26, R28, R19 ;  /* 0x0000001c1a1a7223 */ /* 0x000fe20000010013 */
[----:B------:R-:W-:Y:S01]  /*2520*/  FADD.FTZ R4, R17, R4 ;  /* 0x0000000411047221 */ /* 0x000fe20000010000 */
[----:B------:R-:W-:Y:S01]  /*2530*/  FADD.FTZ R15, R28, R15 ;  /* 0x0000000f1c0f7221 */ /* 0x000fe20000010000 */
[----:B---3--:R-:W-:-:S05]  /*2540*/  @!P0 PRMT R8, R18, 0x7632, R8 ;  /* 0x0000763212088816 */ /* 0x008fca0000000008 */
[----:B------:R-:W-:-:S05]  /*2550*/  HADD2.F32 R23, -RZ, R8.H0_H0 ;  /* 0x20000008ff177230 */ /* 0x000fca0000004100 */
[----:B------:R-:W-:-:S04]  /*2560*/  FADD.FTZ R23, -R14, R23 ;  /* 0x000000170e177221 */ /* 0x000fc80000010100 */
[----:B------:R-:W-:-:S04]  /*2570*/  FMUL.FTZ R8, R23, R20 ;  /* 0x0000001417087220 */ /* 0x000fc80000410000 */
[----:B------:R-:W-:-:S04]  /*2580*/  FFMA.FTZ R19, R8, R13, R11 ;  /* 0x0000000d08137223 */ /* 0x000fc8000001000b */
[----:B------:R-:W-:-:S06]  /*2590*/  FMUL.FTZ R27, R19, -1.4426950216293334961 ;  /* 0xbfb8aa3b131b7820 */ /* 0x000fcc0000410000 */
[----:B------:R-:W0:Y:S01]  /*25a0*/  MUFU.EX2 R27, R27 ;  /* 0x0000001b001b7308 */ /* 0x000e220000000800 */
[----:B------:R-:W-:-:S04]  /*25b0*/  PRMT R18, R18, 0x5410, RZ ;  /* 0x0000541012127816 */ /* 0x000fc800000000ff */
[----:B------:R-:W-:Y:S01]  /*25c0*/  @!P0 PRMT R18, R18, 0x5410, R18 ;  /* 0x0000541012128816 */ /* 0x000fe20000000012 */
[----:B0-----:R-:W-:-:S06]  /*25d0*/  FADD.FTZ R17, R27, 1 ;  /* 0x3f8000001b117421 */ /* 0x001fcc0000010000 */
[----:B------:R-:W0:Y:S01]  /*25e0*/  MUFU.RCP R17, R17 ;  /* 0x0000001100117308 */ /* 0x000e220000001000 */
[----:B------:R-:W-:Y:S02]  /*25f0*/  PRMT R18, RZ, 0x7610, R18 ;  /* 0x00007610ff127816 */ /* 0x000fe40000000012 */
[----:B------:R-:W-:Y:S02]  /*2600*/  PRMT R23, RZ, 0x7610, R23 ;  /* 0x00007610ff177816 */ /* 0x000fe40000000017 */
[C---:B----4-:R-:W-:Y:S02]  /*2610*/  @!P0 PRMT R18, R16.reuse, 0x7610, R18 ;  /* 0x0000761010128816 */ /* 0x050fe40000000012 */
[----:B------:R-:W-:-:S03]  /*2620*/  @!P0 PRMT R23, R16, 0x7632, R23 ;  /* 0x0000763210178816 */ /* 0x000fc60000000017 */
[----:B------:R-:W-:Y:S02]  /*2630*/  HADD2.F32 R27, -RZ, R18.H1_H1 ;  /* 0x30000012ff1b7230 */ /* 0x000fe40000004100 */
[----:B------:R-:W-:-:S03]  /*2640*/  HADD2.F32 R28, -RZ, R23.H0_H0 ;  /* 0x20000017ff1c7230 */ /* 0x000fc60000004100 */
[----:B------:R-:W-:Y:S01]  /*2650*/  FADD.FTZ R27, -R14, R27 ;  /* 0x0000001b0e1b7221 */ /* 0x000fe20000010100 */
[----:B0-----:R-:W-:-:S04]  /*2660*/  FADD.FTZ R16, -R17, 1 ;  /* 0x3f80000011107421 */ /* 0x001fc80000010100 */
[----:B------:R-:W-:Y:S01]  /*2670*/  FFMA.FTZ R16, R19, R16, 1 ;  /* 0x3f80000013107423 */ /* 0x000fe20000010010 */
[----:B------:R-:W-:Y:S01]  /*2680*/  FMUL.FTZ R19, R28, R17 ;  /* 0x000000111c137220 */ /* 0x000fe20000410000 */
[----:B------:R-:W-:-:S03]  /*2690*/  FMUL.FTZ R17, R27, R20 ;  /* 0x000000141b117220 */ /* 0x000fc60000410000 */
[----:B------:R-:W-:Y:S01]  /*26a0*/  FMUL.FTZ R16, R19, R16 ;  /* 0x0000001013107220 */ /* 0x000fe20000410000 */
[----:B------:R-:W-:-:S04]  /*26b0*/  FFMA.FTZ R19, R17, R12, R10 ;  /* 0x0000000c11137223 */ /* 0x000fc8000001000a */
[----:B------:R-:W-:-:S06]  /*26c0*/  FMUL.FTZ R23, R19, -1.4426950216293334961 ;  /* 0xbfb8aa3b13177820 */ /* 0x000fcc0000410000 */
[----:B------:R-:W0:Y:S02]  /*26d0*/  MUFU.EX2 R23, R23 ;  /* 0x0000001700177308 */ /* 0x000e240000000800 */
[----:B0-----:R-:W-:-:S06]  /*26e0*/  FADD.FTZ R27, R23, 1 ;  /* 0x3f800000171b7421 */ /* 0x001fcc0000010000 */
[----:B------:R-:W0:Y:S01]  /*26f0*/  MUFU.RCP R27, R27 ;  /* 0x0000001b001b7308 */ /* 0x000e220000001000 */
[----:B------:R-:W-:Y:S01]  /*2700*/  HADD2.F32 R18, -RZ, R18.H0_H0 ;  /* 0x20000012ff127230 */ /* 0x000fe20000004100 */
[----:B------:R-:W-:-:S04]  /*2710*/  IADD3 R21, PT, PT, R21, 0x2, RZ ;  /* 0x0000000215157810 */ /* 0x000fc80007ffe0ff */
[----:B------:R-:W-:Y:S01]  /*2720*/  ISETP.NE.AND P1, PT, R21, RZ, PT ;  /* 0x000000ff1500720c */ /* 0x000fe20003f25270 */
[----:B0-----:R-:W-:Y:S01]  /*2730*/  FADD.FTZ R28, -R27, 1 ;  /* 0x3f8000001b1c7421 */ /* 0x001fe20000010100 */
[----:B------:R-:W-:-:S03]  /*2740*/  FMUL.FTZ R18, R18, R27 ;  /* 0x0000001b12127220 */ /* 0x000fc60000410000 */
[----:B------:R-:W-:-:S04]  /*2750*/  FFMA.FTZ R19, R19, R28, 1 ;  /* 0x3f80000013137423 */ /* 0x000fc8000001001c */
[----:B------:R-:W-:Y:S01]  /*2760*/  FMUL.FTZ R18, R18, R19 ;  /* 0x0000001312127220 */ /* 0x000fe20000410000 */
[----:B------:R-:W-:-:S03]  /*2770*/  FADD.FTZ R4, R4, R16 ;  /* 0x0000001004047221 */ /* 0x000fc60000010000 */
[----:B------:R-:W-:Y:S01]  /*2780*/  FMUL.FTZ R28, R18, R12 ;  /* 0x0000000c121c7220 */ /* 0x000fe20000410000 */
[----:B------:R-:W-:Y:S01]  /*2790*/  FFMA.FTZ R5, R8, R16, R5 ;  /* 0x0000001008057223 */ /* 0x000fe20000010005 */
[----:B------:R-:W-:Y:S02]  /*27a0*/  FMUL.FTZ R16, R16, R13 ;  /* 0x0000000d10107220 */ /* 0x000fe40000410000 */
[----:B------:R-:W-:Y:S01]  /*27b0*/  FFMA.FTZ R19, R17, R28, R26 ;  /* 0x0000001c11137223 */ /* 0x000fe2000001001a */
[----:B------:R-:W-:Y:S01]  /*27c0*/  FADD.FTZ R23, R15, R28 ;  /* 0x0000001c0f177221 */ /* 0x000fe20000010000 */
[----:B------:R-:W-:Y:S01]  /*27d0*/  FFMA.FTZ R9, R17, R18, R9 ;  /* 0x0000001211097223 */ /* 0x000fe20000010009 */
[----:B------:R-:W-:Y:S01]  /*27e0*/  FADD.FTZ R6, R6, R18 ;  /* 0x0000001206067221 */ /* 0x000fe20000010000 */
[----:B------:R-:W-:Y:S01]  /*27f0*/  FFMA.FTZ R15, R8, R16, R19 ;  /* 0x00000010080f7223 */ /* 0x000fe20000010013 */
[----:B------:R-:W-:Y:S01]  /*2800*/  FADD.FTZ R8, R16, R23 ;  /* 0x0000001710087221 */ /* 0x000fe20000010000 */
[----:B------:R-:W-:Y:S01]  /*2810*/  IADD3 R22, PT, PT, R22, 0x2, RZ ;  /* 0x0000000216167810 */ /* 0x000fe20007ffe0ff */
[----:B------:R-:W-:Y:S06]  /*2820*/  @P1 BRA `(.L_x_2849) ;  /* 0xfffffff400fc1947 */ /* 0x000fec000383ffff */
.L_x_2841:
        /* <DEDUP_REMOVED lines=13> */
[----:B------:R-:W-:Y:S01]  /*2900*/  LEA R10, R7, R10, 0x18 ;  /* 0x0000000a070a7211 */ /* 0x000fe200078ec0ff */
[----:B------:R-:W-:-:S03]  /*2910*/  VIADD R7, R11, 0x210 ;  /* 0x000002100b077836 */ /* 0x000fc60000000000 */
[----:B0-----:R-:W0:Y:S01]  /*2920*/  LDS R15, [R22+0x21c] ;  /* 0x00021c00160f7984 */ /* 0x001e220000000800 */
[----:B------:R-:W-:-:S03]  /*2930*/  IMAD R7, R0, 0x48, R7 ;  /* 0x0000004800077824 */ /* 0x000fc600078e0207 */
[----:B------:R-:W2:Y:S04]  /*2940*/  LDS R26, [R22+0x228] ;  /* 0x00022800161a7984 */ /* 0x000ea80000000800 */
[----:B------:R-:W-:Y:S04]  /*2950*/  LDS R8, [R22+0x214] ;  /* 0x0002140016087984 */ /* 0x000fe80000000800 */
[----:B------:R-:W3:Y:S04]  /*2960*/  LDS R25, [R22+0x220] ;  /* 0x0002200016197984 */ /* 0x000ee80000000800 */
[----:B------:R-:W-:Y:S04]  /*2970*/  LDS R12, [R22+0x218] ;  /* 0x00021800160c7984 */ /* 0x000fe80000000800 */
[----:B------:R-:W4:Y:S04]  /*2980*/  LDS R13, [R22+0x224] ;  /* 0x00022400160d7984 */ /* 0x000f280000000800 */
[----:B------:R-:W5:Y:S04]  /*2990*/  LDS R24, [R22+0x210] ;  /* 0x0002100016187984 */ /* 0x000f680000000800 */
[----:B------:R-:W5:Y:S04]  /*29a0*/  LDS R16, [R22+0x22c] ;  /* 0x00022c0016107984 */ /* 0x000f680000000800 */
[----:B------:R-:W5:Y:S04]  /*29b0*/  LDS R18, [R22+0x230] ;  /* 0x0002300016127984 */ /* 0x000f680000000800 */
[----:B------:R-:W5:Y:S01]  /*29c0*/  LDS R19, [R22+0x234] ;  /* 0x0002340016137984 */ /* 0x000f620000000800 */
[----:B0-----:R-:W-:-:S03]  /*29d0*/  ISETP.NE.AND P0, PT, R15, RZ, PT ;  /* 0x000000ff0f00720c */ /* 0x001fc60003f05270 */
[----:B-1----:R-:W0:Y:S01]  /*29e0*/  LDS R20, [R22+0x240] ;  /* 0x0002400016147984 */ /* 0x002e220000000800 */
[----:B--2---:R-:W-:-:S03]  /*29f0*/  ISETP.NE.AND P1, PT, R26, RZ, PT ;  /* 0x000000ff1a00720c */ /* 0x004fc60003f25270 */
[----:B------:R-:W1:Y:S04]  /*2a00*/  LDS R14, [R22+0x24c] ;  /* 0x00024c00160e7984 */ /* 0x000e680000000800 */
[----:B------:R-:W2:Y:S04]  /*2a10*/  LDS R21, [R22+0x238] ;  /* 0x0002380016157984 */ /* 0x000ea80000000800 */
[----:B------:R-:W2:Y:S01]  /*2a20*/  LDS R23, [R22+0x23c] ;  /* 0x00023c0016177984 */ /* 0x000ea20000000800 */
[----:B---3--:R-:W-:-:S03]  /*2a30*/  @!P0 FADD.FTZ R25, R8, R25 ;  /* 0x0000001908198221 */ /* 0x008fc60000010000 */
[----:B------:R-:W3:Y:S01]  /*2a40*/  LDS R17, [R22+0x258] ;  /* 0x0002580016117984 */ /* 0x000ee20000000800 */
[----:B----4-:R-:W-:-:S03]  /*2a50*/  @!P0 FADD.FTZ R13, R12, R13 ;  /* 0x0000000d0c0d8221 */ /* 0x010fc60000010000 */
[----:B------:R-:W4:Y:S01]  /*2a60*/  LDS R28, [R22+0x248] ;  /* 0x00024800161c7984 */ /* 0x000f220000000800 */
[----:B-----5:R-:W-:-:S03]  /*2a70*/  IADD3 R24, PT, PT, R26, R15, R24 ;  /* 0x0000000f1a187210 */ /* 0x020fc60007ffe018 */
[----:B------:R-:W-:Y:S01]  /*2a80*/  LDS R8, [R22+0x25c] ;  /* 0x00025c0016087984 */ /* 0x000fe20000000800 */
[----:B------:R-:W-:-:S03]  /*2a90*/  @!P1 FADD.FTZ R16, R16, R25 ;  /* 0x0000001910109221 */ /* 0x000fc60000010000 */
[----:B------:R-:W5:Y:S01]  /*2aa0*/  LDS R26, [R22+0x244] ;  /* 0x00024400161a7984 */ /* 0x000f620000000800 */
[----:B------:R-:W-:Y:S01]  /*2ab0*/  @!P1 FADD.FTZ R18, R18, R13 ;  /* 0x0000000d12129221 */ /* 0x000fe20000010000 */
[----:B------:R-:W4:Y:S01]  /*2ac0*/  S2R R25, SR_LANEID ;  /* 0x0000000000197919 */ /* 0x000f220000000000 */
[----:B------:R-:W-:Y:S01]  /*2ad0*/  ISETP.NE.AND P0, PT, R19, RZ, PT ;  /* 0x000000ff1300720c */ /* 0x000fe20003f05270 */
[----:B------:R-:W5:Y:S04]  /*2ae0*/  LDS R13, [R22+0x250] ;  /* 0x00025000160d7984 */ /* 0x000f680000000800 */
[----:B------:R-:W5:Y:S01]  /*2af0*/  LDS R15, [R22+0x254] ;  /* 0x00025400160f7984 */ /* 0x000f620000000800 */
[C---:B0-----:R-:W-:Y:S02]  /*2b00*/  ISETP.NE.AND P1, PT, R20.reuse, RZ, PT ;  /* 0x000000ff1400720c */ /* 0x041fe40003f25270 */
[----:B------:R-:W-:Y:S01]  /*2b10*/  IADD3 R24, PT, PT, R20, R24, R19 ;  /* 0x0000001814187210 */ /* 0x000fe20007ffe013 */
[----:B------:R-:W0:Y:S01]  /*2b20*/  LDS R12, [R22+0x260] ;  /* 0x00026000160c7984 */ /* 0x000e220000000800 */
[----:B-1----:R-:W-:-:S03]  /*2b30*/  ISETP.NE.AND P2, PT, R14, RZ, PT ;  /* 0x000000ff0e00720c */ /* 0x002fc60003f45270 */
[----:B--2---:R-:W-:Y:S01]  /*2b40*/  @!P0 FADD.FTZ R21, R21, R16 ;  /* 0x0000001015158221 */ /* 0x004fe20000010000 */
[----:B------:R-:W-:Y:S01]  /*2b50*/  @!P0 FADD.FTZ R23, R23, R18 ;  /* 0x0000001217178221 */ /* 0x000fe20000010000 */
[C---:B---3--:R-:W-:Y:S02]  /*2b60*/  ISETP.NE.AND P0, PT, R17.reuse, RZ, PT ;  /* 0x000000ff1100720c */ /* 0x048fe40003f05270 */
[----:B------:R-:W-:Y:S02]  /*2b70*/  IADD3 R14, PT, PT, R17, R24, R14 ;  /* 0x00000018110e7210 */ /* 0x000fe40007ffe00e */
[----:B----4-:R-:W-:Y:S01]  /*2b80*/  @!P1 FADD.FTZ R28, R28, R23 ;  /* 0x000000171c1c9221 */ /* 0x010fe20000010000 */
[----:B------:R-:W-:Y:S01]  /*2b90*/  SHF.R.U32.HI R16, RZ, 0x2, R25 ;  /* 0x00000002ff107819 */ /* 0x000fe20000011619 */
[----:B-----5:R-:W-:-:S04]  /*2ba0*/  @!P1 FADD.FTZ R26, R26, R21 ;  /* 0x000000151a1a9221 */ /* 0x020fc80000010000 */
[----:B------:R-:W-:-:S04]  /*2bb0*/  IMAD.HI.U32 R16, R16, 0x24924925, RZ ;  /* 0x2492492510107827 */ /* 0x000fc800078e00ff */
[----:B------:R-:W-:Y:S02]  /*2bc0*/  IMAD R25, R16, -0x1c, R25 ;  /* 0xffffffe410197824 */ /* 0x000fe400078e0219 */
[----:B------:R-:W-:Y:S02]  /*2bd0*/  @!P2 FADD.FTZ R13, R13, R26 ;  /* 0x0000001a0d0da221 */ /* 0x000fe40000010000 */
[----:B------:R-:W-:Y:S01]  /*2be0*/  IMAD R17, R25, 0xc, R10 ;  /* 0x0000000c19117824 */ /* 0x000fe200078e020a */
[----:B------:R-:W-:Y:S01]  /*2bf0*/  MOV R10, 0xfffffff ;  /* 0x0fffffff000a7802 */ /* 0x000fe20000000f00 */
[----:B------:R-:W-:Y:S01]  /*2c00*/  @!P2 FADD.FTZ R15, R15, R28 ;  /* 0x0000001c0f0fa221 */ /* 0x000fe20000010000 */
[----:B------:R-:W-:Y:S02]  /*2c10*/  @!P0 FADD.FTZ R8, R8, R13 ;  /* 0x0000000d08088221 */ /* 0x000fe40000010000 */
[----:B------:R1:W-:Y:S01]  /*2c20*/  STS [R17+0xc0], R14 ;  /* 0x0000c00e11007388 */ /* 0x0003e20000000800 */
[----:B------:R-:W-:Y:S01]  /*2c30*/  R2UR UR4, R10 ;  /* 0x000000000a0472ca */ /* 0x000fe200000e0000 */
[----:B0-----:R-:W-:-:S02]  /*2c40*/  @!P0 FADD.FTZ R12, R12, R15 ;  /* 0x0000000f0c0c8221 */ /* 0x001fc40000010000 */
[----:B------:R1:W-:Y:S04]  /*2c50*/  STS [R17+0xc4], R8 ;  /* 0x0000c40811007388 */ /* 0x0003e80000000800 */
[----:B------:R1:W-:Y:S06]  /*2c60*/  STS [R17+0xc8], R12 ;  /* 0x0000c80c11007388 */ /* 0x0003ec0000000800 */
[----:B------:R-:W-:Y:S05]  /*2c70*/  BRA.DIV UR4, `(.L_x_2851) ;  /* 0x0000000e04807947 */ /* 0x000fea000b800000 */
[----:B------:R-:W-:Y:S01]  /*2c80*/  ISETP.NE.AND P1, PT, R25, RZ, PT ;  /* 0x000000ff1900720c */ /* 0x000fe20003f25270 */
[----:B------:R-:W-:Y:S01]  /*2c90*/  NOP ;  /* 0x0000000000007918 */ /* 0x000fe20000000000 */
[----:B------:R-:W-:-:S11]  /*2ca0*/  PLOP3.LUT P0, PT, PT, PT, PT, 0x80, 0x8 ;  /* 0x000000000008781c */ /* 0x000fd60003f0f070 */
[----:B------:R-:W0:Y:S01]  /*2cb0*/  @P1 LDS R11, [R17+0xb4] ;  /* 0x0000b400110b1984 */ /* 0x000e220000000800 */
[----:B------:R-:W-:-:S03]  /*2cc0*/  @P1 ISETP.NE.AND P2, PT, R14, RZ, PT ;  /* 0x000000ff0e00120c */ /* 0x000fc60003f45270 */
[----:B------:R-:W2:Y:S01]  /*2cd0*/  @P1 LDS R13, [R17+0xb8] ;  /* 0x0000b800110d1984 */ /* 0x000ea20000000800 */
[----:B------:R-:W-:-:S03]  /*2ce0*/  @P1 PLOP3.LUT P0, PT, P2, PT, PT, 0x80, 0x8 ;  /* 0x000000000008181c */ /* 0x000fc6000170f070 */
[----:B------:R-:W3:Y:S01]  /*2cf0*/  @P1 LDS R15, [R17+0xbc] ;  /* 0x0000bc00110f1984 */ /* 0x000ee20000000800 */
[----:B0-----:R-:W-:-:S04]  /*2d00*/  @P1 IADD3 R11, PT, PT, R14, R11, RZ ;  /* 0x0000000b0e0b1210 */ /* 0x001fc80007ffe0ff */
[----:B-1----:R-:W-:-:S05]  /*2d10*/  @P1 MOV R14, R11 ;  /* 0x0000000b000e1202 */ /* 0x002fca0000000f00 */
        /* <DEDUP_REMOVED lines=71> */
.L_x_2865:
[----:B------:R-:W1:Y:S01]  /*3190*/  LDS R28, [R7] ;  /* 0x00000000071c7984 */ /* 0x000e620000000800 */
        /* <DEDUP_REMOVED lines=22> */
[----:B----4-:R-:W-:-:S03]  /*3300*/  IADD3 R25, PT, PT, R23, R28, RZ ;  /* 0x0000001c17197210 */ /* 0x010fc60007ffe0ff */
[----:B------:R-:W3:Y:S01]  /*3310*/  LDS R19, [R7+0x28] ;  /* 0x0000280007137984 */ /* 0x000ee20000000800 */
[----:B------:R-:W-:Y:S02]  /*3320*/  ISETP.NE.AND P5, PT, R23, RZ, PT ;  /* 0x000000ff1700720c */ /* 0x000fe40003fa5270 */
[C---:B-----5:R-:W-:Y:S01]  /*3330*/  IADD3 R27, PT, PT, R18.reuse, R25, RZ ;  /* 0x00000019121b7210 */ /* 0x060fe20007ffe0ff */
[----:B------:R-:W4:Y:S01]  /*3340*/  LDS R20, [R7+0x2c] ;  /* 0x00002c0007147984 */ /* 0x000f220000000800 */
[----:B------:R-:W-:Y:S02]  /*3350*/  ISETP.NE.AND P4, PT, R18, RZ, PT ;  /* 0x000000ff1200720c */ /* 0x000fe40003f85270 */
[----:B------:R-:W-:Y:S01]  /*3360*/  ISETP.NE.AND P3, PT, R0, RZ, PT ;  /* 0x000000ff0000720c */ /* 0x000fe20003f65270 */
[----:B------:R-:W5:Y:S01]  /*3370*/  LDS R22, [R7+0x34] ;  /* 0x0000340007167984 */ /* 0x000f620000000800 */
[----:B------:R-:W-:-:S03]  /*3380*/  ISETP.NE.AND P2, PT, R11, RZ, PT ;  /* 0x000000ff0b00720c */ /* 0x000fc60003f45270 */
[----:B------:R-:W5:Y:S04]  /*3390*/  LDS R21, [R7+0x38] ;  /* 0x0000380007157984 */ /* 0x000f680000000800 */
[----:B------:R-:W5:Y:S01]  /*33a0*/  LDS R23, [R7+0x40] ;  /* 0x0000400007177984 */ /* 0x000f620000000800 */
[----:B-1----:R-:W-:-:S03]  /*33b0*/  @!P5 FADD.FTZ R13, R13, R10 ;  /* 0x0000000a0d0dd221 */ /* 0x002fc60000010000 */
[----:B------:R-:W1:Y:S01]  /*33c0*/  LDS R24, [R7+0x44] ;  /* 0x0000440007187984 */ /* 0x000e620000000800 */
[----:B------:R-:W-:-:S03]  /*33d0*/  @!P5 FADD.FTZ R14, R14, R8 ;  /* 0x000000080e0ed221 */ /* 0x000fc60000010000 */
[----:B------:R-:W1:Y:S01]  /*33e0*/  LDS R26, [R7+0x4c] ;  /* 0x00004c00071a7984 */ /* 0x000e620000000800 */
[----:B--2---:R-:W-:-:S03]  /*33f0*/  ISETP.NE.AND P0, PT, R12, RZ, PT ;  /* 0x000000ff0c00720c */ /* 0x004fc60003f05270 */
[----:B------:R-:W2:Y:S01]  /*3400*/  LDS R18, [R7+0x50] ;  /* 0x0000500007127984 */ /* 0x000ea20000000800 */
[----:B------:R-:W-:Y:S01]  /*3410*/  @!P4 FADD.FTZ R16, R16, R13 ;  /* 0x0000000d1010c221 */ /* 0x000fe20000010000 */
[----:B------:R-:W-:Y:S02]  /*3420*/  @!P4 FADD.FTZ R17, R17, R14 ;  /* 0x0000000e1111c221 */ /* 0x000fe40000010000 */
[----:B------:R4:W-:Y:S01]  /*3430*/  STS [R7], R28 ;  /* 0x0000001c07007388 */ /* 0x0009e20000000800 */
[----:B0-----:R-:W-:-:S03]  /*3440*/  ISETP.NE.AND P1, PT, R15, RZ, PT ;  /* 0x000000ff0f00720c */ /* 0x001fc60003f25270 */
[----:B------:R-:W-:Y:S01]  /*3450*/  STS [R7+0xc], R25 ;  /* 0x00000c1907007388 */ /* 0x000fe20000000800 */
[----:B---3--:R-:W-:-:S03]  /*3460*/  @!P3 FADD.FTZ R19, R19, R16 ;  /* 0x000000101313b221 */ /* 0x008fc60000010000 */
[----:B------:R-:W-:Y:S01]  /*3470*/  STS [R7+0x18], R27 ;  /* 0x0000181b07007388 */ /* 0x000fe20000000800 */
[----:B----4-:R-:W-:Y:S01]  /*3480*/  IADD3 R28, PT, PT, R0, R27, RZ ;  /* 0x0000001b001c7210 */ /* 0x010fe20007ffe0ff */
[----:B------:R-:W-:Y:S02]  /*3490*/  @!P3 FADD.FTZ R20, R20, R17 ;  /* 0x000000111414b221 */ /* 0x000fe40000010000 */
[----:B------:R-:W-:Y:S02]  /*34a0*/  STS [R7+0x4], R10 ;  /* 0x0000040a07007388 */ /* 0x000fe40000000800 */
[----:B------:R-:W-:Y:S02]  /*34b0*/  IMAD.IADD R0, R11, 0x1, R28 ;  /* 0x000000010b007824 */ /* 0x000fe400078e021c */
[----:B-----5:R-:W-:Y:S01]  /*34c0*/  @!P2 FADD.FTZ R22, R22, R19 ;  /* 0x000000131616a221 */ /* 0x020fe20000010000 */
[----:B------:R0:W-:Y:S01]  /*34d0*/  STS [R7+0x24], R28 ;  /* 0x0000241c07007388 */ /* 0x0001e20000000800 */
[----:B------:R-:W-:Y:S01]  /*34e0*/  @!P2 FADD.FTZ R21, R21, R20 ;  /* 0x000000141515a221 */ /* 0x000fe20000010000 */
[----:B------:R-:W-:-:S02]  /*34f0*/  IADD3 R12, PT, PT, R12, R0, RZ ;  /* 0x000000000c0c7210 */ /* 0x000fc40007ffe0ff */
[----:B------:R3:W-:Y:S01]  /*3500*/  STS [R7+0x30], R0 ;  /* 0x0000300007007388 */ /* 0x0007e20000000800 */
[----:B------:R-:W-:-:S03]  /*3510*/  @!P0 FADD.FTZ R23, R23, R22 ;  /* 0x0000001617178221 */ /* 0x000fc60000010000 */
[----:B------:R3:W-:Y:S01]  /*3520*/  STS [R7+0x8], R8 ;  /* 0x0000080807007388 */ /* 0x0007e20000000800 */
[----:B-1----:R-:W-:Y:S01]  /*3530*/  @!P0 FADD.FTZ R24, R24, R21 ;  /* 0x0000001518188221 */ /* 0x002fe20000010000 */
[----:B0-----:R-:W-:Y:S02]  /*3540*/  IADD3 R28, PT, PT, R15, R12, RZ ;  /* 0x0000000c0f1c7210 */ /* 0x001fe40007ffe0ff */
[----:B------:R3:W-:Y:S01]  /*3550*/  STS [R7+0x3c], R12 ;  /* 0x00003c0c07007388 */ /* 0x0007e20000000800 */
[----:B------:R-:W-:-:S03]  /*3560*/  @!P1 FADD.FTZ R26, R26, R23 ;  /* 0x000000171a1a9221 */ /* 0x000fc60000010000 */
        /* <DEDUP_REMOVED lines=14> */
.L_x_2850:
[----:B---3--:R-:W2:Y:S01]  /*3650*/  S2R R14, SR_CgaCtaId ;  /* 0x00000000000e7919 */ /* 0x008ea20000008800 */
[----:B------:R-:W-:Y:S01]  /*3660*/  MOV R17, 0x400 ;  /* 0x0000040000117802 */ /* 0x000fe20000000f00 */
[----:B------:R-:W-:Y:S05]  /*3670*/  WARPSYNC.ALL ;  /* 0x0000000000007948 */ /* 0x000fea0003800000 */
[----:B------:R-:W3:Y:S01]  /*3680*/  S2R R13, SR_TID.X ;  /* 0x00000000000d7919 */ /* 0x000ee20000002100 */
[----:B--2---:R-:W-:-:S05]  /*3690*/  LEA R0, R14, R17, 0x18 ;  /* 0x000000110e007211 */ /* 0x004fca00078ec0ff */
[----:B---3--:R-:W-:Y:S01]  /*36a0*/  IMAD R16, R13, 0xc, R0 ;  /* 0x0000000c0d107824 */ /* 0x008fe200078e0200 */
[----:B------:R-:W2:Y:S01]  /*36b0*/  LDCU UR4, c[0x0][0x424] ;  /* 0x00008480ff0477ac */ /* 0x000ea20008000800 */
[----:B0-----:R-:W0:Y:S01]  /*36c0*/  LDC R12, c[0x0][0x420] ;  /* 0x00010800ff0c7b82 */ /* 0x001e220000000800 */
[----:B------:R-:W-:Y:S01]  /*36d0*/  BSSY.RECONVERGENT B0, `(.L_x_2852) ;  /* 0x0000023000007945 */ /* 0x000fe20003800200 */
[----:B------:R-:W3:Y:S06]  /*36e0*/  LDCU.64 UR10, c[0x0][0x3f8] ;  /* 0x00007f00ff0a77ac */ /* 0x000eec0008000a00 */
[----:B------:R-:W4:Y:S08]  /*36f0*/  LDC R8, c[0x0][0x410] ;  /* 0x00010400ff087b82 */ /* 0x000f300000000800 */
[----:B------:R-:W5:Y:S01]  /*3700*/  LDC R7, c[0x0][0x428] ;  /* 0x00010a00ff077b82 */ /* 0x000f620000000800 */
[----:B--2---:R-:W-:-:S07]  /*3710*/  UIADD3 UR4, UPT, UPT, UR4, -0x2, URZ ;  /* 0xfffffffe04047890 */ /* 0x004fce000fffe0ff */
[----:B------:R-:W-:Y:S01]  /*3720*/  BAR.SYNC.DEFER_BLOCKING 0x0 ;  /* 0x0000000000007b1d */ /* 0x000fe20000010000 */
[----:B------:R-:W-:Y:S01]  /*3730*/  ISETP.NE.AND P2, PT, R3, UR4, PT ;  /* 0x0000000403007c0c */ /* 0x000fe2000bf45270 */
[----:B0-----:R-:W-:-:S05]  /*3740*/  IMAD R15, R12, UR8, R13 ;  /* 0x000000080c0f7c24 */ /* 0x001fca000f8e020d */
        /* <DEDUP_REMOVED lines=14> */
[----:B------:R-:W-:Y:S01]  /*3830*/  VIADD R2, R17, 0xb50 ;  /* 0x00000b5011027836 */ /* 0x000fe20000000000 */
[----:B------:R-:W-:-:S04]  /*3840*/  USHF.L.U32 UR4, UR5, 0x1, URZ ;  /* 0x0000000105047899 */ /* 0x000fc800080006ff */
[----:B------:R-:W-:Y:S02]  /*3850*/  LEA R2, R14, R2, 0x18 ;  /* 0x000000020e027211 */ /* 0x000fe400078ec0ff */
[C---:B0-----:R-:W-:Y:S02]  /*3860*/  IMAD R10, R8.reuse, UR4, R8 ;  /* 0x00000004080a7c24 */ /* 0x041fe4000f8e0208 */
[----:B------:R-:W-:Y:S01]  /*3870*/  LEA R2, R13, R2, 0x3 ;  /* 0x000000020d027211 */ /* 0x000fe200078e18ff */
[----:B------:R-:W-:Y:S01]  /*3880*/  IMAD R11, R8, UR4, R15 ;  /* 0x00000004080b7c24 */ /* 0x000fe2000f8e020f */
[----:B------:R-:W0:Y:S01]  /*3890*/  LDC.64 R12, c[0x0][0x3d8] ;  /* 0x0000f600ff0c7b82 */ /* 0x000e220000000a00 */
[----:B------:R-:W-:-:S03]  /*38a0*/  IADD3 R17, PT, PT, R15, R10, RZ ;  /* 0x0000000a0f117210 */ /* 0x000fc60007ffe0ff */
[----:B------:R-:W2:Y:S01]  /*38b0*/  LDS.64 R2, [R2] ;  /* 0x0000000002027984 */ /* 0x000ea20000000a00 */
[----:B0-----:R-:W-:-:S04]  /*38c0*/  IMAD.WIDE R10, R11, 0x4, R12 ;  /* 0x000000040b0a7825 */ /* 0x001fc800078e020c */
[----:B------:R-:W-:Y:S01]  /*38d0*/  IMAD.WIDE R12, R17, 0x4, R12 ;  /* 0x00000004110c7825 */ /* 0x000fe200078e020c */
[----:B--2---:R2:W-:Y:S04]  /*38e0*/  REDG.E.ADD.F32.FTZ.RN.STRONG.GPU desc[UR6][R10.64], R2 ;  /* 0x000000020a0079a6 */ /* 0x0045e8000c12f306 */
[----:B------:R2:W-:Y:S02]  /*38f0*/  REDG.E.ADD.F32.FTZ.RN.STRONG.GPU desc[UR6][R12.64], R3 ;  /* 0x000000030c0079a6 */ /* 0x0005e4000c12f306 */
.L_x_2853:
[----:B------:R-:W-:Y:S05]  /*3900*/  BSYNC.RECONVERGENT B0 ;  /* 0x0000000000007941 */ /* 0x000fea0003800200 */
.L_x_2852:
        /* <DEDUP_REMOVED lines=23> */
.L_x_2851:
[----:B-1----:R-:W-:Y:S05]  /*3a80*/  WARPSYNC.COLLECTIVE R10, `(.L_x_2854) ;  /* 0x000000000a087348 */ /* 0x002fea0003c00000 */
[----:B------:R-:W-:Y:S01]  /*3a90*/  NOP ;  /* 0x0000000000007918 */ /* 0x000fe20000000000 */
[----:B-1----:R-:W-:Y:S05]  /*3aa0*/  ENDCOLLECTIVE ;  /* 0x000000000000791b */ /* 0x002fea0003800000 */
.L_x_2854:
[----:B------:R-:W-:Y:S02]  /*3ab0*/  ISETP.NE.AND P1, PT, R25, RZ, PT ;  /* 0x000000ff1900720c */ /* 0x000fe40003f25270 */
[----:B------:R-:W-:-:S11]  /*3ac0*/  PLOP3.LUT P0, PT, PT, PT, PT, 0x80, 0x8 ;  /* 0x000000000008781c */ /* 0x000fd60003f0f070 */
        /* <DEDUP_REMOVED lines=11> */
.L_x_2855:
        /* <DEDUP_REMOVED lines=9> */
.L_x_2856:
        /* <DEDUP_REMOVED lines=11> */
.L_x_2857:
        /* <DEDUP_REMOVED lines=9> */
.L_x_2858:
        /* <DEDUP_REMOVED lines=11> */
.L_x_2859:
        /* <DEDUP_REMOVED lines=9> */
.L_x_2860:
        /* <DEDUP_REMOVED lines=12> */
.L_x_2861:
        /* <DEDUP_REMOVED lines=10> */
.L_x_2862:
        /* <DEDUP_REMOVED lines=9> */
.L_x_2863:
[----:B------:R-:W-:Y:S01]  /*4080*/  @!P0 FADD.FTZ R12, R12, R15 ;  /* 0x0000000f0c0c8221 */ /* 0x000fe20000010000 */
[----:B------:R0:W-:Y:S04]  /*4090*/  STS [R17+0xc0], R14 ;  /* 0x0000c00e11007388 */ /* 0x0001e80000000800 */
[----:B------:R0:W-:Y:S04]  /*40a0*/  STS [R17+0xc4], R8 ;  /* 0x0000c40811007388 */ /* 0x0001e80000000800 */
[----:B------:R0:W-:Y:S02]  /*40b0*/  STS [R17+0xc8], R12 ;  /* 0x0000c80c11007388 */ /* 0x0001e40000000800 */
[----:B0-----:R-:W-:Y:S05]  /*40c0*/  WARPSYNC.COLLECTIVE R10, `(.L_x_2864) ;  /* 0x000000000a087348 */ /* 0x001fea0003c00000 */
[----:B------:R-:W-:Y:S01]  /*40d0*/  NOP ;  /* 0x0000000000007918 */ /* 0x000fe20000000000 */
[----:B0-----:R-:W-:Y:S05]  /*40e0*/  ENDCOLLECTIVE ;  /* 0x000000000000791b */ /* 0x001fea0003800000 */
.L_x_2864:
[----:B------:R-:W-:Y:S05]  /*40f0*/  BRA `(.L_x_2865) ;  /* 0xfffffff000247947 */ /* 0x000fea000383ffff */
.L_x_2866:
        /* <DEDUP_REMOVED lines=16> */
.L_x_3959:


//--------------------- .text._Z30group_norm_nhwc_bwd_sum_kernelI11Fp16IOFp32WLi168EEv26Group_norm_nhwc_bwd_params --------------------------
	.section	.text._Z30group_norm_nhwc_bwd_sum_kernelI11Fp16IOFp32WLi168EEv26Group_norm_nhwc_bwd_params,"ax",@progbits
	.align	128
        .global         _Z30group_norm_nhwc_bwd_sum_kernelI11Fp16IOFp32WLi168EEv26Group_norm_nhwc_bwd_params
        .type           _Z30group_norm_nhwc_bwd_sum_kernelI11Fp16IOFp32WLi168EEv26Group_norm_nhwc_bwd_params,@function
        .size           _Z30group_norm_nhwc_bwd_sum_kernelI11Fp16IOFp32WLi168EEv26Group_norm_nhwc_bwd_params,(.L_x_3960 - _Z30group_norm_nhwc_bwd_sum_kernelI11Fp16IOFp32WLi168EEv26Group_norm_nhwc_bwd_params)
        .other          _Z30group_norm_nhwc_bwd_sum_kernelI11Fp16IOFp32WLi168EEv26Group_norm_nhwc_bwd_params,@"STO_CUDA_ENTRY STV_DEFAULT"
_Z30group_norm_nhwc_bwd_sum_kernelI11Fp16IOFp32WLi168EEv26Group_norm_nhwc_bwd_params:
.text._Z30group_norm_nhwc_bwd_sum_kernelI11Fp16IOFp32WLi168EEv26Group_norm_nhwc_bwd_params:
        /* <DEDUP_REMOVED lines=30> */
[----:B------:R-:W2:Y:S03]  /*01e0*/  LDC R7, c[0x0][0x41c] ;  /* 0x00010700ff077b82 */ /* 0x000ea60000000800 */
        /* <DEDUP_REMOVED lines=38> */
.L_x_2868:
[----:B------:R-:W-:Y:S05]  /*0450*/  BSYNC.RECONVERGENT B0 ;  /* 0x0000000000007941 */ /* 0x000fea0003800200 */
.L_x_2867:
        /* <DEDUP_REMOVED lines=16> */
[----:B------:R-:W-:Y:S02]  /*0560*/  @P4 IADD3 R9, PT, PT, R9, 0x1, RZ ;  /* 0x0000000109094810 */ /* 0x000fe40007ffe0ff */
[----:B------:R-:W-:Y:S01]  /*0570*/  ISETP.LT.AND.EX P1, PT, R2, R5, PT, P1 ;  /* 0x000000050200720c */ /* 0x000fe20003f21310 */
[----:B------:R-:W-:Y:S01]  /*0580*/  HFMA2 R2, -RZ, RZ, 1.875, 0 ;  /* 0x3f800000ff027431 */ /* 0x000fe200000001ff */
[----:B------:R-:W-:Y:S01]  /*0590*/  SEL R0, R0, R9, !P3 ;  /* 0x0000000900007207 */ /* 0x000fe20005800000 */
[----:B--2---:R-:W-:Y:S01]  /*05a0*/  @P2 FADD.FTZ R9, R15, R8 ;  /* 0x000000080f092221 */ /* 0x004fe20000010000 */
[----:B------:R-:W-:Y:S01]  /*05b0*/  SEL R17, R17, R4, P1 ;  /* 0x0000000411117207 */ /* 0x000fe20000800000 */
[----:B------:R-:W-:Y:S01]  /*05c0*/  HFMA2 R8, -RZ, RZ, 0, 0 ;  /* 0x00000000ff087431 */ /* 0x000fe200000001ff */
        /* <DEDUP_REMOVED lines=19> */
[----:B------:R-:W-:Y:S02]  /*0700*/  CS2R R4, SRZ ;  /* 0x0000000000047805 */ /* 0x000fe4000001ff00 */
[----:B------:R-:W-:-:S09]  /*0710*/  MOV R8, RZ ;  /* 0x000000ff00087202 */ /* 0x000fd20000000f00 */
[----:B------:R-:W-:Y:S05]  /*0720*/  @P1 BRA `(.L_x_2871) ;  /* 0x0000000800f01947 */ /* 0x000fea0003800000 */
[----:B------:R-:W-:Y:S01]  /*0730*/  LOP3.LUT R10, R16, 0xfffffffc, RZ, 0xc0, !PT ;  /* 0xfffffffc100a7812 */ /* 0x000fe200078ec0ff */
[----:B------:R-:W-:Y:S01]  /*0740*/  IMAD.MOV.U32 R5, RZ, RZ, RZ ;  /* 0x000000ffff057224 */ /* 0x000fe200078e00ff */
[----:B------:R-:W-:Y:S02]  /*0750*/  IADD3 R17, PT, PT, R18, 0x1, RZ ;  /* 0x0000000112117810 */ /* 0x000fe40007ffe0ff */
[----:B------:R-:W-:-:S07]  /*0760*/  IADD3 R18, PT, PT, -R10, RZ, RZ ;  /* 0x000000ff0a127210 */ /* 0x000fce0007ffe1ff */
.L_x_2872:
[----:B------:R-:W0:Y:S01]  /*0770*/  @!P0 LDC.64 R10, c[0x0][0x3f8] ;  /* 0x0000fe00ff0a8b82 */ /* 0x000e220000000a00 */
[----:B------:R-:W-:Y:S01]  /*0780*/  @!P0 IADD3 R29, PT, PT, R17, -0x1, RZ ;  /* 0xffffffff111d8810 */ /* 0x000fe20007ffe0ff */
[----:B------:R-:W-:-:S03]  /*0790*/  @!P0 IMAD.MOV.U32 R27, RZ, RZ, R9 ;  /* 0x000000ffff1b8224 */ /* 0x000fc600078e0009 */
[----:B------:R-:W-:-:S05]  /*07a0*/  @!P0 SHF.R.S32.HI R19, RZ, 0x1f, R29 ;  /* 0x0000001fff138819 */ /* 0x000fca000001141d */
[----:B0-----:R-:W-:-:S04]  /*07b0*/  @!P0 IMAD R26, R19, R10, RZ ;  /* 0x0000000a131a8224 */ /* 0x001fc800078e02ff */
[----:B------:R-:W-:Y:S01]  /*07c0*/  @!P0 IMAD R19, R29, R11, R26 ;  /* 0x0000000b1d138224 */ /* 0x000fe200078e021a */
[----:B------:R-:W-:-:S05]  /*07d0*/  @!P0 MOV R26, R24 ;  /* 0x00000018001a8202 */ /* 0x000fca0000000f00 */
[----:B------:R-:W-:Y:S02]  /*07e0*/  @!P0 IMAD.WIDE.U32 R28, R29, R10, R26 ;  /* 0x0000000a1d1c8225 */ /* 0x000fe400078e001a */
[----:B------:R-:W0:Y:S03]  /*07f0*/  @!P0 LDC.64 R10, c[0x0][0x3a0] ;  /* 0x0000e800ff0a8b82 */ /* 0x000e260000000a00 */
[----:B------:R-:W-:-:S04]  /*0800*/  @!P0 IADD3 R19, PT, PT, R29, R19, RZ ;  /* 0x000000131d138210 */ /* 0x000fc80007ffe0ff */
[C---:B------:R-:W-:Y:S02]  /*0810*/  @!P0 SHF.L.U64.HI R26, R28.reuse, 0x1, R19 ;  /* 0x000000011c1a8819 */ /* 0x040fe40000010213 */
[----:B------:R-:W-:-:S04]  /*0820*/  @!P0 SHF.L.U32 R19, R28, 0x1, RZ ;  /* 0x000000011c138819 */ /* 0x000fc800000006ff */
[----:B0-----:R-:W-:-:S04]  /*0830*/  @!P0 IADD3 R28, P1, PT, R19, R10, RZ ;  /* 0x0000000a131c8210 */ /* 0x001fc80007f3e0ff */
[----:B------:R-:W-:Y:S02]  /*0840*/  @!P0 IADD3.X R29, PT, PT, R26, R11, RZ, P1, !PT ;  /* 0x0000000b1a1d8210 */ /* 0x000fe40000ffe4ff */
[----:B------:R-:W0:Y:S03]  /*0850*/  @!P0 LDC.64 R10, c[0x0][0x398] ;  /* 0x0000e600ff0a8b82 */ /* 0x000e260000000a00 */
[----:B------:R2:W3:Y:S01]  /*0860*/  @!P0 LDG.E R28, desc[UR6][R28.64] ;  /* 0x000000061c1c8981 */ /* 0x0004e2000c1e1900 */
[----:B0-----:R-:W-:-:S05]  /*0870*/  @!P0 IADD3 R10, P1, PT, R19, R10, RZ ;  /* 0x0000000a130a8210 */ /* 0x001fca0007f3e0ff */
[----:B------:R-:W-:-:S05]  /*0880*/  @!P0 IMAD.X R11, R26, 0x1, R11, P1 ;  /* 0x000000011a0b8824 */ /* 0x000fca00008e060b */
[----:B------:R0:W4:Y:S01]  /*0890*/  @!P0 LDG.E R10, desc[UR6][R10.64] ;  /* 0x000000060a0a8981 */ /* 0x000122000c1e1900 */
[----:B------:R-:W-:Y:S02]  /*08a0*/  PRMT R19, R19, 0x5410, RZ ;  /* 0x0000541013137816 */ /* 0x000fe400000000ff */
[----:B------:R-:W-:Y:S02]  /*08b0*/  PRMT R26, RZ, 0x7610, R26 ;  /* 0x00007610ff1a7816 */ /* 0x000fe4000000001a */
[----:B--2---:R-:W-:Y:S02]  /*08c0*/  @!P0 SHF.R.S32.HI R29, RZ, 0x1f, R17 ;  /* 0x0000001fff1d8819 */ /* 0x004fe40000011411 */
[----:B0-----:R-:W-:-:S04]  /*08d0*/  PRMT R11, RZ, 0x7610, R11 ;  /* 0x00007610ff0b7816 */ /* 0x001fc8000000000b */
[----:B---3--:R-:W-:Y:S02]  /*08e0*/  @!P0 PRMT R11, R28, 0x7610, R11 ;  /* 0x000076101c0b8816 */ /* 0x008fe4000000000b */
[----:B------:R-:W-:-:S03]  /*08f0*/  @!P0 PRMT R19, R19, 0x7610, R28 ;  /* 0x0000761013138816 */ /* 0x000fc6000000001c */
[----:B------:R-:W-:Y:S01]  /*0900*/  HADD2.F32 R27, -RZ, R11.H0_H0 ;  /* 0x2000000bff1b7230 */ /* 0x000fe20000004100 */
[----:B------:R-:W-:-:S04]  /*0910*/  PRMT R19, RZ, 0x7610, R19 ;  /* 0x00007610ff137816 */ /* 0x000fc80000000013 */
[----:B------:R-:W-:-:S04]  /*0920*/  FADD.FTZ R27, -R14, R27 ;  /* 0x0000001b0e1b7221 */ /* 0x000fc80000010100 */
[----:B-1----:R-:W-:Y:S01]  /*0930*/  FMUL.FTZ R27, R27, R2 ;  /* 0x000000021b1b7220 */ /* 0x002fe20000410000 */
[C---:B----4-:R-:W-:Y:S02]  /*0940*/  @!P0 PRMT R26, R10.reuse, 0x7610, R26 ;  /* 0x000076100a1a8816 */ /* 0x050fe4000000001a */
[----:B------:R-:W-:Y:S02]  /*0950*/  @!P0 PRMT R19, R10, 0x7632, R19 ;  /* 0x000076320a138816 */ /* 0x000fe40000000013 */
[----:B------:R-:W0:Y:S01]  /*0960*/  @!P0 LDC.64 R10, c[0x0][0x3f8] ;  /* 0x0000fe00ff0a8b82 */ /* 0x000e220000000a00 */
[----:B------:R-:W-:Y:S02]  /*0970*/  HADD2.F32 R26, -RZ, R26.H0_H0 ;  /* 0x2000001aff1a7230 */ /* 0x000fe40000004100 */
[----:B------:R-:W-:-:S03]  /*0980*/  HADD2.F32 R28, -RZ, R19.H0_H0 ;  /* 0x20000013ff1c7230 */ /* 0x000fc60000004100 */
[C---:B------:R-:W-:Y:S01]  /*0990*/  FADD.FTZ R4, R26.reuse, R4 ;  /* 0x000000041a047221 */ /* 0x040fe20000010000 */
[C---:B------:R-:W-:Y:S01]  /*09a0*/  FFMA.FTZ R15, R26.reuse, R27, R15 ;  /* 0x0000001b1a0f7223 */ /* 0x040fe2000001000f */
[----:B------:R-:W-:Y:S01]  /*09b0*/  FMUL.FTZ R26, R26, R12 ;  /* 0x0000000c1a1a7220 */ /* 0x000fe20000410000 */
[----:B------:R-:W-:-:S03]  /*09c0*/  FADD.FTZ R8, R28, R8 ;  /* 0x000000081c087221 */ /* 0x000fc60000010000 */
[----:B------:R-:W-:Y:S01]  /*09d0*/  FFMA.FTZ R6, R27, R26, R6 ;  /* 0x0000001a1b067223 */ /* 0x000fe20000010006 */
[----:B------:R-:W-:Y:S02]  /*09e0*/  HADD2.F32 R27, -RZ, R19.H1_H1 ;  /* 0x30000013ff1b7230 */ /* 0x000fe40000004100 */
[----:B------:R-:W-:-:S03]  /*09f0*/  FADD.FTZ R26, R26, R5 ;  /* 0x000000051a1a7221 */ /* 0x000fc60000010000 */
[----:B------:R-:W-:Y:S01]  /*0a00*/  FADD.FTZ R5, -R14, R27 ;  /* 0x0000001b0e057221 */ /* 0x000fe20000010100 */
[----:B------:R-:W-:-:S03]  /*0a10*/  FMUL.FTZ R27, R28, R13 ;  /* 0x0000000d1c1b7220 */ /* 0x000fc60000410000 */
[----:B------:R-:W-:-:S04]  /*0a20*/  FMUL.FTZ R5, R5, R2 ;  /* 0x0000000205057220 */ /* 0x000fc80000410000 */
[----:B------:R-:W-:Y:S01]  /*0a30*/  FFMA.FTZ R19, R28, R5, R7 ;  /* 0x000000051c137223 */ /* 0x000fe20000010007 */
[----:B------:R-:W-:Y:S01]  /*0a40*/  FFMA.FTZ R5, R5, R27, R6 ;  /* 0x0000001b05057223 */ /* 0x000fe20000010006 */
[----:B0-----:R-:W-:Y:S01]  /*0a50*/  @!P0 IMAD R28, R29, R10, RZ ;  /* 0x0000000a1d1c8224 */ /* 0x001fe200078e02ff */
[----:B------:R-:W-:Y:S02]  /*0a60*/  @!P0 MOV R6, R24 ;  /* 0x0000001800068202 */ /* 0x000fe40000000f00 */
[----:B------:R-:W-:Y:S01]  /*0a70*/  @!P0 MOV R7, R9 ;  /* 0x0000000900078202 */ /* 0x000fe20000000f00 */
[C---:B------:R-:W-:Y:S02]  /*0a80*/  @!P0 IMAD R29, R17.reuse, R11, R28 ;  /* 0x0000000b111d8224 */ /* 0x040fe400078e021c */
[----:B------:R-:W-:-:S05]  /*0a90*/  @!P0 IMAD.WIDE.U32 R10, R17, R10, R6 ;  /* 0x0000000a110a8225 */ /* 0x000fca00078e0006 */
[----:B------:R-:W-:Y:S01]  /*0aa0*/  @!P0 IADD3 R7, PT, PT, R11, R29, RZ ;  /* 0x0000001d0b078210 */ /* 0x000fe20007ffe0ff */
[----:B------:R-:W-:-:S03]  /*0ab0*/  @!P0 IMAD.SHL.U32 R11, R10, 0x2, RZ ;  /* 0x000000020a0b8824 */ /* 0x000fc600078e00ff */
[----:B------:R-:W-:Y:S01]  /*0ac0*/  @!P0 SHF.L.U64.HI R28, R10, 0x1, R7 ;  /* 0x000000010a1c8819 */ /* 0x000fe20000010207 */
[----:B------:R-:W-:Y:S01]  /*0ad0*/  FADD.FTZ R10, R27, R26 ;  /* 0x0000001a1b0a7221 */ /* 0x000fe20000010000 */
[----:B------:R-:W0:Y:S02]  /*0ae0*/  @!P0 LDC.64 R6, c[0x0][0x3a0] ;  /* 0x0000e800ff068b82 */ /* 0x000e240000000a00 */
[----:B0-----:R-:W-:-:S04]  /*0af0*/  @!P0 IADD3 R6, P1, PT, R11, R6, RZ ;  /* 0x000000060b068210 */ /* 0x001fc80007f3e0ff */
[----:B------:R-:W-:-:S05]  /*0b00*/  @!P0 IADD3.X R7, PT, PT, R28, R7, RZ, P1, !PT ;  /* 0x000000071c078210 */ /* 0x000fca0000ffe4ff */
[----:B------:R0:W2:Y:S02]  /*0b10*/  @!P0 LDG.E R29, desc[UR6][R6.64] ;  /* 0x00000006061d8981 */ /* 0x0000a4000c1e1900 */
[----:B0-----:R-:W0:Y:S02]  /*0b20*/  @!P0 LDC.64 R6, c[0x0][0x398] ;  /* 0x0000e600ff068b82 */ /* 0x001e240000000a00 */
[----:B0-----:R-:W-:-:S04]  /*0b30*/  @!P0 IADD3 R26, P1, PT, R11, R6, RZ ;  /* 0x000000060b1a8210 */ /* 0x001fc80007f3e0ff */
[----:B------:R-:W-:-:S06]  /*0b40*/  @!P0 IADD3.X R27, PT, PT, R28, R7, RZ, P1, !PT ;  /* 0x000000071c1b8210 */ /* 0x000fcc0000ffe4ff */
[----:B------:R0:W3:Y:S01]  /*0b50*/  @!P0 LDG.E R27, desc[UR6][R26.64] ;  /* 0x000000061a1b8981 */ /* 0x0000e2000c1e1900 */
[----:B------:R-:W-:Y:S02]  /*0b60*/  PRMT R7, RZ, 0x7610, R7 ;  /* 0x00007610ff077816 */ /* 0x000fe40000000007 */
[----:B------:R-:W-:Y:S02]  /*0b70*/  PRMT R11, RZ, 0x7610, R11 ;  /* 0x00007610ff0b7816 */ /* 0x000fe4000000000b */
[----:B--2---:R-:W-:-:S04]  /*0b80*/  @!P0 PRMT R7, R29, 0x7610, R7 ;  /* 0x000076101d078816 */ /* 0x004fc80000000007 */
[----:B------:R-:W-:-:S05]  /*0b90*/  PRMT R7, R7, 0x5410, RZ ;  /* 0x0000541007077816 */ /* 0x000fca00000000ff */
[----:B------:R-:W-:Y:S01]  /*0ba0*/  HADD2.F32 R31, -RZ, R7.H0_H0 ;  /* 0x20000007ff1f7230 */ /* 0x000fe20000004100 */
[----:B------:R-:W-:Y:S02]  /*0bb0*/  @!P0 PRMT R7, R7, 0x7610, R29 ;  /* 0x0000761007078816 */ /* 0x000fe4000000001d */
[----:B------:R-:W-:Y:S02]  /*0bc0*/  @!P0 IADD3 R29, PT, PT, R17, 0x1, RZ ;  /* 0x00000001111d8810 */ /* 0x000fe40007ffe0ff */
[----:B------:R-:W-:Y:S01]  /*0bd0*/  FADD.FTZ R31, -R14, R31 ;  /* 0x0000001f0e1f7221 */ /* 0x000fe20000010100 */
[----:B------:R-:W-:-:S03]  /*0be0*/  PRMT R7, RZ, 0x7610, R7 ;  /* 0x00007610ff077816 */ /* 0x000fc60000000007 */
[----:B0-----:R-:W-:Y:S01]  /*0bf0*/  FMUL.FTZ R26, R31, R2 ;  /* 0x000000021f1a7220 */ /* 0x001fe20000410000 */
[C---:B---3--:R-:W-:Y:S02]  /*0c00*/  @!P0 PRMT R11, R27.reuse, 0x7610, R11 ;  /* 0x000076101b0b8816 */ /* 0x048fe4000000000b */
[----:B------:R-:W-:-:S03]  /*0c10*/  @!P0 PRMT R7, R27, 0x7632, R7 ;  /* 0x000076321b078816 */ /* 0x000fc60000000007 */
[----:B------:R-:W-:Y:S02]  /*0c20*/  HADD2.F32 R6, -RZ, R11.H0_H0 ;  /* 0x2000000bff067230 */ /* 0x000fe40000004100 */
[--C-:B------:R-:W-:Y:S02]  /*0c30*/  HADD2.F32 R27, -RZ, R7.reuse.H1_H1 ;  /* 0x30000007ff1b7230 */ /* 0x100fe40000004100 */
[----:B------:R-:W-:Y:S02]  /*0c40*/  HADD2.F32 R28, -RZ, R7.H0_H0 ;  /* 0x20000007ff1c7230 */ /* 0x000fe40000004100 */
[----:B------:R-:W-:Y:S01]  /*0c50*/  FADD.FTZ R11, R4, R6 ;  /* 0x00000006040b7221 */ /* 0x000fe20000010000 */
[C---:B------:R-:W-:Y:S01]  /*0c60*/  FFMA.FTZ R15, R6.reuse, R26, R15 ;  /* 0x0000001a060f7223 */ /* 0x040fe2000001000f */
[----:B------:R-:W-:Y:S01]  /*0c70*/  FMUL.FTZ R6, R6, R12 ;  /* 0x0000000c06067220 */ /* 0x000fe20000410000 */
[----:B------:R-:W-:Y:S01]  /*0c80*/  FADD.FTZ R27, -R14, R27 ;  /* 0x0000001b0e1b7221 */ /* 0x000fe20000010100 */
[----:B------:R-:W-:-:S02]  /*0c90*/  FADD.FTZ R8, R8, R28 ;  /* 0x0000001c08087221 */ /* 0x000fc40000010000 */
[----:B------:R-:W-:Y:S01]  /*0ca0*/  FFMA.FTZ R26, R26, R6, R5 ;  /* 0x000000061a1a7223 */ /* 0x000fe20000010005 */
[----:B------:R-:W-:Y:S01]  /*0cb0*/  FMUL.FTZ R27, R27, R2 ;  /* 0x000000021b1b7220 */ /* 0x000fe20000410000 */
[----:B------:R-:W0:Y:S01]  /*0cc0*/  @!P0 LDC.64 R4, c[0x0][0x3f8] ;  /* 0x0000fe00ff048b82 */ /* 0x000e220000000a00 */
[----:B------:R-:W-:Y:S02]  /*0cd0*/  FADD.FTZ R6, R10, R6 ;  /* 0x000000060a067221 */ /* 0x000fe40000010000 */
        /* <DEDUP_REMOVED lines=10> */
[----:B------:R-:W0:Y:S03]  /*0d80*/  @!P0 LDC.64 R4, c[0x0][0x3a0] ;  /* 0x0000e800ff048b82 */ /* 0x000e260000000a00 */
[----:B------:R-:W-:-:S04]  /*0d90*/  @!P0 IADD3 R19, PT, PT, R29, R19, RZ ;  /* 0x000000131d138210 */ /* 0x000fc80007ffe0ff */
        /* <DEDUP_REMOVED lines=9> */
[----:B------:R-:W-:Y:S02]  /*0e30*/  PRMT R19, RZ, 0x7610, R19 ;  /* 0x00007610ff137816 */ /* 0x000fe40000000013 */
[----:B------:R-:W-:Y:S02]  /*0e40*/  PRMT R26, RZ, 0x7610, R26 ;  /* 0x00007610ff1a7816 */ /* 0x000fe4000000001a */
[----:B-1----:R-:W-:Y:S02]  /*0e50*/  @!P0 IADD3 R29, PT, PT, R17, 0x2, RZ ;  /* 0x00000002111d8810 */ /* 0x002fe40007ffe0ff */
[----:B0-----:R-:W-:-:S04]  /*0e60*/  PRMT R5, R5, 0x5410, RZ ;  /* 0x0000541005057816 */ /* 0x001fc800000000ff */
[----:B--2---:R-:W-:-:S04]  /*0e70*/  @!P0 PRMT R5, R5, 0x5410, R28 ;  /* 0x0000541005058816 */ /* 0x004fc8000000001c */
[----:B------:R-:W-:-:S05]  /*0e80*/  PRMT R5, RZ, 0x7610, R5 ;  /* 0x00007610ff057816 */ /* 0x000fca0000000005 */
[----:B------:R-:W-:Y:S01]  /*0e90*/  HADD2.F32 R27, -RZ, R5.H1_H1 ;  /* 0x30000005ff1b7230 */ /* 0x000fe20000004100 */
[----:B------:R-:W-:-:S04]  /*0ea0*/  @!P0 PRMT R5, R28, 0x7632, R5 ;  /* 0x000076321c058816 */ /* 0x000fc80000000005 */
[----:B------:R-:W-:Y:S01]  /*0eb0*/  FADD.FTZ R27, -R14, R27 ;  /* 0x0000001b0e1b7221 */ /* 0x000fe20000010100 */
[----:B------:R-:W-:-:S03]  /*0ec0*/  HADD2.F32 R5, -RZ, R5.H0_H0 ;  /* 0x20000005ff057230 */ /* 0x000fc60000004100 */
[----:B------:R-:W-:Y:S01]  /*0ed0*/  FMUL.FTZ R27, R27, R2 ;  /* 0x000000021b1b7220 */ /* 0x000fe20000410000 */
[C---:B---3--:R-:W-:Y:S02]  /*0ee0*/  @!P0 PRMT R19, R4.reuse, 0x7610, R19 ;  /* 0x0000761004138816 */ /* 0x048fe40000000013 */
[----:B------:R-:W-:-:S03]  /*0ef0*/  @!P0 PRMT R26, R4, 0x7632, R26 ;  /* 0x00007632041a8816 */ /* 0x000fc6000000001a */
[----:B------:R-:W-:Y:S02]  /*0f00*/  HADD2.F32 R28, -RZ, R19.H0_H0 ;  /* 0x20000013ff1c7230 */ /* 0x000fe40000004100 */
[----:B------:R-:W-:-:S03]  /*0f10*/  HADD2.F32 R26, -RZ, R26.H0_H0 ;  /* 0x2000001aff1a7230 */ /* 0x000fc60000004100 */
[C---:B------:R-:W-:Y:S01]  /*0f20*/  FMUL.FTZ R19, R28.reuse, R12 ;  /* 0x0000000c1c137220 */ /* 0x040fe20000410000 */
[----:B------:R-:W-:Y:S01]  /*0f30*/  FFMA.FTZ R15, R28, R27, R15 ;  /* 0x0000001b1c0f7223 */ /* 0x000fe2000001000f */
[----:B------:R-:W-:Y:S01]  /*0f40*/  FADD.FTZ R8, R8, R26 ;  /* 0x0000001a08087221 */ /* 0x000fe20000010000 */
[----:B------:R-:W-:Y:S01]  /*0f50*/  FADD.FTZ R11, R11, R28 ;  /* 0x0000001c0b0b7221 */ /* 0x000fe20000010000 */
[----:B------:R-:W-:Y:S01]  /*0f60*/  FFMA.FTZ R10, R27, R19, R10 ;  /* 0x000000131b0a7223 */ /* 0x000fe2000001000a */
[----:B------:R-:W-:Y:S01]  /*0f70*/  FADD.FTZ R27, -R14, R5 ;  /* 0x000000050e1b7221 */ /* 0x000fe20000010100 */
[----:B------:R-:W-:Y:S01]  /*0f80*/  FADD.FTZ R19, R6, R19 ;  /* 0x0000001306137221 */ /* 0x000fe20000010000 */
[----:B------:R-:W0:Y:S02]  /*0f90*/  @!P0 LDC.64 R4, c[0x0][0x3f8] ;  /* 0x0000fe00ff048b82 */ /* 0x000e240000000a00 */
[----:B------:R-:W-:-:S04]  /*0fa0*/  FMUL.FTZ R27, R27, R2 ;  /* 0x000000021b1b7220 */ /* 0x000fc80000410000 */
[C---:B------:R-:W-:Y:S01]  /*0fb0*/  FFMA.FTZ R7, R26.reuse, R27, R7 ;  /* 0x0000001b1a077223 */ /* 0x040fe20000010007 */
[----:B------:R-:W-:-:S04]  /*0fc0*/  FMUL.FTZ R26, R26, R13 ;  /* 0x0000000d1a1a7220 */ /* 0x000fc80000410000 */
        /* <DEDUP_REMOVED lines=20> */
[----:B------:R-:W-:Y:S02]  /*1110*/  IADD3 R18, PT, PT, R18, 0x4, RZ ;  /* 0x0000000412127810 */ /* 0x000fe40007ffe0ff */
[----:B------:R-:W-:Y:S02]  /*1120*/  IADD3 R17, PT, PT, R17, 0x4, RZ ;  /* 0x0000000411117810 */ /* 0x000fe40007ffe0ff */
[----:B------:R-:W-:Y:S02]  /*1130*/  ISETP.NE.AND P1, PT, R18, RZ, PT ;  /* 0x000000ff1200720c */ /* 0x000fe40003f25270 */
[----:B0-----:R-:W-:-:S04]  /*1140*/  PRMT R5, RZ, 0x7610, R5 ;  /* 0x00007610ff057816 */ /* 0x001fc80000000005 */
[----:B--2---:R-:W-:-:S04]  /*1150*/  @!P0 PRMT R5, R28, 0x7610, R5 ;  /* 0x000076101c058816 */ /* 0x004fc80000000005 */
[----:B------:R-:W-:-:S05]  /*1160*/  PRMT R5, R5, 0x5410, RZ ;  /* 0x0000541005057816 */ /* 0x000fca00000000ff */
[----:B------:R-:W-:Y:S01]  /*1170*/  HADD2.F32 R19, -RZ, R5.H0_H0 ;  /* 0x20000005ff137230 */ /* 0x000fe20000004100 */
[----:B------:R-:W-:-:S04]  /*1180*/  @!P0 PRMT R5, R5, 0x7610, R28 ;  /* 0x0000761005058816 */ /* 0x000fc8000000001c */
[----:B------:R-:W-:Y:S01]  /*1190*/  PRMT R5, RZ, 0x7610, R5 ;  /* 0x00007610ff057816 */ /* 0x000fe20000000005 */
[----:B------:R-:W-:-:S04]  /*11a0*/  FADD.FTZ R19, -R14, R19 ;  /* 0x000000130e137221 */ /* 0x000fc80000010100 */
[----:B------:R-:W-:Y:S01]  /*11b0*/  FMUL.FTZ R19, R19, R2 ;  /* 0x0000000213137220 */ /* 0x000fe20000410000 */
[C---:B---3--:R-:W-:Y:S02]  /*11c0*/  @!P0 PRMT R26, R4.reuse, 0x7610, R26 ;  /* 0x00007610041a8816 */ /* 0x048fe4000000001a */
[----:B------:R-:W-:-:S03]  /*11d0*/  @!P0 PRMT R5, R4, 0x7632, R5 ;  /* 0x0000763204058816 */ /* 0x000fc60000000005 */
[----:B------:R-:W-:Y:S02]  /*11e0*/  HADD2.F32 R26, -RZ, R26.H0_H0 ;  /* 0x2000001aff1a7230 */ /* 0x000fe40000004100 */
[----:B------:R-:W-:-:S03]  /*11f0*/  HADD2.F32 R27, -RZ, R5.H1_H1 ;  /* 0x30000005ff1b7230 */ /* 0x000fc60000004100 */
[----:B------:R-:W-:Y:S01]  /*1200*/  FADD.FTZ R4, R11, R26 ;  /* 0x0000001a0b047221 */ /* 0x000fe20000010000 */
[C---:B------:R-:W-:Y:S01]  /*1210*/  FFMA.FTZ R15, R26.reuse, R19, R15 ;  /* 0x000000131a0f7223 */ /* 0x040fe2000001000f */
[----:B------:R-:W-:Y:S01]  /*1220*/  FMUL.FTZ R11, R26, R12 ;  /* 0x0000000c1a0b7220 */ /* 0x000fe20000410000 */
[----:B------:R-:W-:Y:S02]  /*1230*/  HADD2.F32 R26, -RZ, R5.H0_H0 ;  /* 0x20000005ff1a7230 */ /* 0x000fe40000004100 */
[----:B------:R-:W-:Y:S01]  /*1240*/  FADD.FTZ R27, -R14, R27 ;  /* 0x0000001b0e1b7221 */ /* 0x000fe20000010100 */
[----:B------:R-:W-:Y:S01]  /*1250*/  FADD.FTZ R5, R10, R11 ;  /* 0x0000000b0a057221 */ /* 0x000fe20000010000 */
[----:B------:R-:W-:Y:S02]  /*1260*/  FFMA.FTZ R6, R19, R11, R6 ;  /* 0x0000000b13067223 */ /* 0x000fe40000010006 */
[----:B------:R-:W-:Y:S01]  /*1270*/  FMUL.FTZ R27, R27, R2 ;  /* 0x000000021b1b7220 */ /* 0x000fe20000410000 */
[----:B------:R-:W-:Y:S01]  /*1280*/  FMUL.FTZ R10, R26, R13 ;  /* 0x0000000d1a0a7220 */ /* 0x000fe20000410000 */
[----:B------:R-:W-:-:S02]  /*1290*/  FADD.FTZ R8, R8, R26 ;  /* 0x0000001a08087221 */ /* 0x000fc40000010000 */
[----:B------:R-:W-:Y:S01]  /*12a0*/  FFMA.FTZ R7, R26, R27, R7 ;  /* 0x0000001b1a077223 */ /* 0x000fe20000010007 */
[----:B------:R-:W-:Y:S01]  /*12b0*/  FADD.FTZ R5, R10, R5 ;  /* 0x000000050a057221 */ /* 0x000fe20000010000 */
[----:B------:R-:W-:Y:S01]  /*12c0*/  FFMA.FTZ R6, R27, R10, R6 ;  /* 0x0000000a1b067223 */ /* 0x000fe20000010006 */
[----:B------:R-:W-:Y:S06]  /*12d0*/  @P1 BRA `(.L_x_2872) ;  /* 0xfffffff400241947 */ /* 0x000fec000383ffff */
[----:B------:R-:W-:-:S07]  /*12e0*/  IADD3 R18, PT, PT, R17, -0x1, RZ ;  /* 0xffffffff11127810 */ /* 0x000fce0007ffe0ff */
.L_x_2871:
        /* <DEDUP_REMOVED lines=22> */
[----:B--2---:R-:W-:-:S03]  /*1450*/  @!P0 IADD3 R16, P3, PT, R27, R16, RZ ;  /* 0x000000101b108210 */ /* 0x004fc60007f7e0ff */
[C---:B------:R-:W-:Y:S01]  /*1460*/  @!P0 IMAD.X R27, R28.reuse, 0x1, R11, P2 ;  /* 0x000000011c1b8824 */ /* 0x040fe200010e060b */
[----:B------:R-:W-:-:S04]  /*1470*/  @!P0 IADD3.X R17, PT, PT, R28, R17, RZ, P3, !PT ;  /* 0x000000111c118210 */ /* 0x000fc80001ffe4ff */
[----:B------:R0:W2:Y:S04]  /*1480*/  @!P0 LDG.E R26, desc[UR6][R26.64] ;  /* 0x000000061a1a8981 */ /* 0x0000a8000c1e1900 */
[----:B------:R3:W4:Y:S01]  /*1490*/  @!P0 LDG.E R16, desc[UR6][R16.64] ;  /* 0x0000000610108981 */ /* 0x000722000c1e1900 */
[----:B------:R-:W-:Y:S01]  /*14a0*/  @!P0 IADD3 R29, PT, PT, R18, 0x1, RZ ;  /* 0x00000001121d8810 */ /* 0x000fe20007ffe0ff */
[----:B------:R-:W-:-:S03]  /*14b0*/  @!P0 IMAD.MOV.U32 R11, RZ, RZ, R9 ;  /* 0x000000ffff0b8224 */ /* 0x000fc600078e0009 */
[----:B------:R-:W-:Y:S02]  /*14c0*/  @!P0 SHF.R.S32.HI R10, RZ, 0x1f, R29 ;  /* 0x0000001fff0a8819 */ /* 0x000fe4000001141d */
[----:B0-----:R-:W-:Y:S02]  /*14d0*/  PRMT R27, RZ, 0x7610, R27 ;  /* 0x00007610ff1b7816 */ /* 0x001fe4000000001b */
[----:B---3--:R-:W-:Y:S01]  /*14e0*/  PRMT R17, RZ, 0x7610, R17 ;  /* 0x00007610ff117816 */ /* 0x008fe20000000011 */
        /* <DEDUP_REMOVED lines=8> */
[----:B0-----:R-:W-:-:S04]  /*1570*/  @!P0 IADD3 R10, P2, PT, R29, R10, RZ ;  /* 0x0000000a1d0a8210 */ /* 0x001fc80007f5e0ff */
[----:B------:R-:W-:-:S05]  /*1580*/  @!P0 IADD3.X R11, PT, PT, R19, R11, RZ, P2, !PT ;  /* 0x0000000b130b8210 */ /* 0x000fca00017fe4ff */
[----:B------:R0:W3:Y:S01]  /*1590*/  @!P0 LDG.E R10, desc[UR6][R10.64] ;  /* 0x000000060a0a8981 */ /* 0x0000e2000c1e1900 */
[C---:B--2---:R-:W-:Y:S02]  /*15a0*/  @!P0 PRMT R17, R26.reuse, 0x7610, R17 ;  /* 0x000076101a118816 */ /* 0x044fe40000000011 */
[----:B------:R-:W-:Y:S02]  /*15b0*/  @!P0 PRMT R27, R26, 0x7632, R27 ;  /* 0x000076321a1b8816 */ /* 0x000fe4000000001b */
[----:B------:R-:W-:Y:S01]  /*15c0*/  PRMT R26, RZ, 0x7610, R26 ;  /* 0x00007610ff1a7816 */ /* 0x000fe2000000001a */
[----:B------:R-:W-:Y:S01]  /*15d0*/  HADD2.F32 R17, -RZ, R17.H0_H0 ;  /* 0x20000011ff117230 */ /* 0x000fe20000004100 */
[----:B------:R-:W-:Y:S02]  /*15e0*/  PRMT R27, R27, 0x5410, RZ ;  /* 0x000054101b1b7816 */ /* 0x000fe400000000ff */
[----:B----4-:R-:W-:Y:S02]  /*15f0*/  @!P0 PRMT R26, R16, 0x7610, R26 ;  /* 0x00007610101a8816 */ /* 0x010fe4000000001a */
        /* <DEDUP_REMOVED lines=9> */
[----:B-1----:R-:W-:-:S05]  /*1690*/  @!P0 IADD3 R16, P2, PT, R29, R16, RZ ;  /* 0x000000101d108210 */ /* 0x002fca0007f5e0ff */
[----:B------:R-:W-:-:S05]  /*16a0*/  @!P0 IMAD.X R17, R19, 0x1, R17, P2 ;  /* 0x0000000113118824 */ /* 0x000fca00010e0611 */
[----:B------:R1:W2:Y:S01]  /*16b0*/  @!P0 LDG.E R16, desc[UR6][R16.64] ;  /* 0x0000000610108981 */ /* 0x0002a2000c1e1900 */
[--C-:B------:R-:W-:Y:S01]  /*16c0*/  HADD2.F32 R19, -RZ, R27.reuse.H0_H0 ;  /* 0x2000001bff137230 */ /* 0x100fe20000004100 */
[----:B0-----:R-:W-:Y:S01]  /*16d0*/  PRMT R11, RZ, 0x5410, RZ ;  /* 0x00005410ff0b7816 */ /* 0x001fe200000000ff */
[----:B------:R-:W-:Y:S01]  /*16e0*/  FADD.FTZ R5, R5, R26 ;  /* 0x0000001a05057221 */ /* 0x000fe20000010000 */
[----:B------:R-:W-:Y:S02]  /*16f0*/  HADD2.F32 R26, -RZ, R27.H1_H1 ;  /* 0x3000001bff1a7230 */ /* 0x000fe40000004100 */
[----:B------:R-:W-:Y:S01]  /*1700*/  FADD.FTZ R19, -R14, R19 ;  /* 0x000000130e137221 */ /* 0x000fe20000010100 */
[----:B---3--:R-:W-:-:S03]  /*1710*/  @!P0 PRMT R11, R10, 0x7610, R11 ;  /* 0x000076100a0b8816 */ /* 0x008fc6000000000b */
[----:B------:R-:W-:Y:S01]  /*1720*/  FMUL.FTZ R27, R19, R2 ;  /* 0x00000002131b7220 */ /* 0x000fe20000410000 */
[C---:B------:R-:W-:Y:S01]  /*1730*/  FMUL.FTZ R19, R26.reuse, R13 ;  /* 0x0000000d1a137220 */ /* 0x040fe20000410000 */
[----:B------:R-:W-:Y:S02]  /*1740*/  @!P0 PRMT R11, R11, 0x7610, R10 ;  /* 0x000076100b0b8816 */ /* 0x000fe4000000000a */
[----:B-1----:R-:W-:Y:S01]  /*1750*/  PRMT R17, RZ, 0x7610, R17 ;  /* 0x00007610ff117816 */ /* 0x002fe20000000011 */
[----:B------:R-:W-:Y:S01]  /*1760*/  FFMA.FTZ R7, R26, R27, R7 ;  /* 0x0000001b1a077223 */ /* 0x000fe20000010007 */
[----:B------:R-:W-:Y:S01]  /*1770*/  FFMA.FTZ R6, R27, R19, R6 ;  /* 0x000000131b067223 */ /* 0x000fe20000010006 */
[----:B------:R-:W-:Y:S01]  /*1780*/  PRMT R10, RZ, 0x7610, R10 ;  /* 0x00007610ff0a7816 */ /* 0x000fe2000000000a */
[--C-:B------:R-:W-:Y:S02]  /*1790*/  HADD2.F32 R27, -RZ, R11.reuse.H0_H0 ;  /* 0x2000000bff1b7230 */ /* 0x100fe40000004100 */
[----:B------:R-:W-:-:S03]  /*17a0*/  HADD2.F32 R11, -RZ, R11.H1_H1 ;  /* 0x3000000bff0b7230 */ /* 0x000fc60000004100 */
[----:B------:R-:W-:Y:S01]  /*17b0*/  FADD.FTZ R27, -R14, R27 ;  /* 0x0000001b0e1b7221 */ /* 0x000fe20000010100 */
[----:B------:R-:W-:Y:S01]  /*17c0*/  FADD.FTZ R8, R8, R26 ;  /* 0x0000001a08087221 */ /* 0x000fe20000010000 */
[----:B------:R-:W-:Y:S01]  /*17d0*/  FADD.FTZ R5, R19, R5 ;  /* 0x0000000513057221 */ /* 0x000fe20000010000 */
[----:B------:R-:W-:Y:S01]  /*17e0*/  FADD.FTZ R19, -R14, R11 ;  /* 0x0000000b0e137221 */ /* 0x000fe20000010100 */
        /* <DEDUP_REMOVED lines=17> */
.L_x_2873:
        /* <DEDUP_REMOVED lines=27> */
.L_x_2875:
[----:B------:R-:W-:Y:S05]  /*1ab0*/  BSYNC.RECONVERGENT B0 ;  /* 0x0000000000007941 */ /* 0x000fea0003800200 */
.L_x_2874:
        /* <DEDUP_REMOVED lines=19> */
.L_x_2870:
[----:B------:R-:W-:Y:S01]  /*1bf0*/  IADD3 R4, PT, PT, -R18, R17, RZ ;  /* 0x0000001112047210 */ /* 0x000fe20007ffe1ff */
[----:B------:R-:W-:Y:S01]  /*1c00*/  HFMA2 R8, -RZ, RZ, 0, 0 ;  /* 0x00000000ff087431 */ /* 0x000fe200000001ff */
[----:B------:R-:W-:Y:S01]  /*1c10*/  IADD3 R5, PT, PT, R17, -0x1, RZ ;  /* 0xffffffff11057810 */ /* 0x000fe20007ffe0ff */
[----:B------:R-:W-:Y:S01]  /*1c20*/  IMAD.MOV.U32 R20, RZ, RZ, R18 ;  /* 0x000000ffff147224 */ /* 0x000fe200078e0012 */
[----:B------:R-:W-:Y:S02]  /*1c30*/  LOP3.LUT R4, R4, 0x1, RZ, 0xc0, !PT ;  /* 0x0000000104047812 */ /* 0x000fe400078ec0ff */
[----:B------:R-:W-:Y:S02]  /*1c40*/  CS2R R6, SRZ ;  /* 0x0000000000067805 */ /* 0x000fe4000001ff00 */
[----:B------:R-:W-:Y:S02]  /*1c50*/  ISETP.NE.AND P2, PT, R18, R5, PT ;  /* 0x000000051200720c */ /* 0x000fe40003f45270 */
[----:B------:R-:W-:-:S02]  /*1c60*/  ISETP.NE.U32.AND P1, PT, R4, 0x1, PT ;  /* 0x000000010400780c */ /* 0x000fc40003f25070 */
[----:B------:R-:W-:Y:S02]  /*1c70*/  CS2R R4, SRZ ;  /* 0x0000000000047805 */ /* 0x000fe4000001ff00 */
[----:B------:R-:W-:-:S09]  /*1c80*/  MOV R15, RZ ;  /* 0x000000ff000f7202 */ /* 0x000fd20000000f00 */
        /* <DEDUP_REMOVED lines=15> */
[----:B------:R0:W3:Y:S01]  /*1d80*/  @!P0 LDG.E R4, desc[UR6][R20.64] ;  /* 0x0000000614048981 */ /* 0x0000e2000c1e1900 */
[----:B------:R-:W-:Y:S02]  /*1d90*/  PRMT R5, RZ, 0x5410, RZ ;  /* 0x00005410ff057816 */ /* 0x000fe400000000ff */
[----:B------:R-:W-:Y:S02]  /*1da0*/  PRMT R19, RZ, 0x5410, RZ ;  /* 0x00005410ff137816 */ /* 0x000fe400000000ff */
[----:B--2---:R-:W-:-:S04]  /*1db0*/  @!P0 PRMT R5, R5, 0x5410, R6 ;  /* 0x0000541005058816 */ /* 0x004fc80000000006 */
[----:B------:R-:W-:-:S05]  /*1dc0*/  @!P0 PRMT R5, R6, 0x7632, R5 ;  /* 0x0000763206058816 */ /* 0x000fca0000000005 */
[--C-:B------:R-:W-:Y:S02]  /*1dd0*/  HADD2.F32 R15, -RZ, R5.reuse.H1_H1 ;  /* 0x30000005ff0f7230 */ /* 0x100fe40000004100 */
[----:B------:R-:W-:-:S03]  /*1de0*/  HADD2.F32 R5, -RZ, R5.H0_H0 ;  /* 0x20000005ff057230 */ /* 0x000fc60000004100 */
[C---:B------:R-:W-:Y:S02]  /*1df0*/  FADD.FTZ R15, -R14.reuse, R15 ;  /* 0x0000000f0e0f7221 */ /* 0x040fe40000010100 */
[----:B------:R-:W-:Y:S02]  /*1e00*/  FADD.FTZ R7, -R14, R5 ;  /* 0x000000050e077221 */ /* 0x000fe40000010100 */
[-C--:B-1----:R-:W-:Y:S02]  /*1e10*/  FMUL.FTZ R15, R15, R2.reuse ;  /* 0x000000020f0f7220 */ /* 0x082fe40000410000 */
[----:B------:R-:W-:Y:S02]  /*1e20*/  FMUL.FTZ R8, R7, R2 ;  /* 0x0000000207087220 */ /* 0x000fe40000410000 */
[----:B------:R-:W-:Y:S02]  /*1e30*/  FFMA.FTZ R5, R15, R12, R10 ;  /* 0x0000000c0f057223 */ /* 0x000fe4000001000a */
[----:B------:R-:W-:-:S02]  /*1e40*/  FFMA.FTZ R6, R8, R13, R11 ;  /* 0x0000000d08067223 */ /* 0x000fc4000001000b */
[----:B0-----:R-:W-:Y:S02]  /*1e50*/  FMUL.FTZ R20, R5, -1.4426950216293334961 ;  /* 0xbfb8aa3b05147820 */ /* 0x001fe40000410000 */
        /* <DEDUP_REMOVED lines=14> */
[----:B------:R-:W-:Y:S02]  /*1f40*/  VIADD R20, R18, 0x1 ;  /* 0x0000000112147836 */ /* 0x000fe40000000000 */
[----:B-1----:R-:W-:Y:S01]  /*1f50*/  FADD.FTZ R21, -R16, 1 ;  /* 0x3f80000010157421 */ /* 0x002fe20000010100 */
[----:B------:R-:W-:Y:S01]  /*1f60*/  FMUL.FTZ R19, R19, R16 ;  /* 0x0000001013137220 */ /* 0x000fe20000410000 */
[----:B------:R-:W-:Y:S02]  /*1f70*/  FMUL.FTZ R4, R4, R5 ;  /* 0x0000000504047220 */ /* 0x000fe40000410000 */
[----:B------:R-:W-:-:S04]  /*1f80*/  FFMA.FTZ R6, R6, R21, 1 ;  /* 0x3f80000006067423 */ /* 0x000fc80000010015 */
        /* <DEDUP_REMOVED lines=8> */
[----:B------:R-:W-:Y:S01]  /*2010*/  FFMA.FTZ R7, R8, R19, RZ ;  /* 0x0000001308077223 */ /* 0x000fe200000100ff */
[----:B------:R-:W-:Y:S01]  /*2020*/  FADD.FTZ R5, R5, R16 ;  /* 0x0000001005057221 */ /* 0x000fe20000010000 */
[----:B------:R-:W-:-:S07]  /*2030*/  FADD.FTZ R8, RZ, R19 ;  /* 0x00000013ff087221 */ /* 0x000fce0000010000 */
.L_x_2876:
[----:B------:R-:W-:Y:S05]  /*2040*/  @!P2 BRA `(.L_x_2869) ;  /* 0x000000080004a947 */ /* 0x000fea0003800000 */
[----:B------:R-:W-:-:S07]  /*2050*/  IADD3 R21, PT, PT, R20, -R17, RZ ;  /* 0x8000001114157210 */ /* 0x000fce0007ffe0ff */
.L_x_2877:
[----:B------:R-:W0:Y:S01]  /*2060*/  @!P0 LDC.64 R16, c[0x0][0x3f8] ;  /* 0x0000fe00ff108b82 */ /* 0x000e220000000a00 */
[----:B------:R-:W-:Y:S02]  /*2070*/  @!P0 SHF.R.S32.HI R19, RZ, 0x1f, R20 ;  /* 0x0000001fff138819 */ /* 0x000fe40000011414 */
[----:B------:R-:W-:-:S03]  /*2080*/  @!P0 MOV R18, R24 ;  /* 0x0000001800128202 */ /* 0x000fc60000000f00 */
[----:B0-----:R-:W-:Y:S01]  /*2090*/  @!P0 IMAD R26, R19, R16, RZ ;  /* 0x00000010131a8224 */ /* 0x001fe200078e02ff */
[----:B------:R-:W-:-:S03]  /*20a0*/  @!P0 MOV R19, R9 ;  /* 0x0000000900138202 */ /* 0x000fc60000000f00 */
[C---:B------:R-:W-:Y:S02]  /*20b0*/  @!P0 IMAD R17, R20.reuse, R17, R26 ;  /* 0x0000001114118224 */ /* 0x040fe400078e021a */
[----:B------:R-:W-:-:S04]  /*20c0*/  @!P0 IMAD.WIDE.U32 R18, R20, R16, R18 ;  /* 0x0000001014128225 */ /* 0x000fc800078e0012 */
[C---:B------:R-:W-:Y:S01]  /*20d0*/  @!P0 IMAD.SHL.U32 R27, R18.reuse, 0x2, RZ ;  /* 0x00000002121b8824 */ /* 0x040fe200078e00ff */
[----:B------:R-:W-:Y:S02]  /*20e0*/  @!P0 IADD3 R19, PT, PT, R19, R17, RZ ;  /* 0x0000001113138210 */ /* 0x000fe40007ffe0ff */
[----:B------:R-:W0:Y:S02]  /*20f0*/  @!P0 LDC.64 R16, c[0x0][0x3a0] ;  /* 0x0000e800ff108b82 */ /* 0x000e240000000a00 */
[----:B------:R-:W-:-:S06]  /*2100*/  @!P0 SHF.L.U64.HI R26, R18, 0x1, R19 ;  /* 0x00000001121a8819 */ /* 0x000fcc0000010213 */
        /* <DEDUP_REMOVED lines=9> */
[----:B------:R-:W-:Y:S02]  /*21a0*/  PRMT R31, RZ, 0x7610, R31 ;  /* 0x00007610ff1f7816 */ /* 0x000fe4000000001f */
[----:B--2---:R-:W-:-:S04]  /*21b0*/  @!P0 IADD3 R29, PT, PT, R20, 0x1, RZ ;  /* 0x00000001141d8810 */ /* 0x004fc80007ffe0ff */
[----:B----4-:R-:W-:Y:S02]  /*21c0*/  @!P0 SHF.R.S32.HI R19, RZ, 0x1f, R29 ;  /* 0x0000001fff138819 */ /* 0x010fe4000001141d */
[----:B---3--:R-:W-:Y:S02]  /*21d0*/  @!P0 PRMT R30, R30, 0x5410, R28 ;  /* 0x000054101e1e8816 */ /* 0x008fe4000000001c */
[----:B------:R-:W-:Y:S02]  /*21e0*/  @!P0 PRMT R31, R28, 0x7632, R31 ;  /* 0x000076321c1f8816 */ /* 0x000fe4000000001f */
[----:B------:R-:W-:Y:S02]  /*21f0*/  PRMT R30, RZ, 0x7610, R30 ;  /* 0x00007610ff1e7816 */ /* 0x000fe4000000001e */
[----:B------:R-:W-:Y:S01]  /*2200*/  PRMT R31, R31, 0x5410, RZ ;  /* 0x000054101f1f7816 */ /* 0x000fe200000000ff */
[----:B0-----:R-:W-:Y:S01]  /*2210*/  @!P0 IMAD R28, R19, R16, RZ ;  /* 0x00000010131c8224 */ /* 0x001fe200078e02ff */
[----:B-----5:R-:W-:-:S02]  /*2220*/  @!P0 PRMT R30, R18, 0x7610, R30 ;  /* 0x00007610121e8816 */ /* 0x020fc4000000001e */
[----:B------:R-:W-:Y:S01]  /*2230*/  @!P0 PRMT R31, R31, 0x7610, R18 ;  /* 0x000076101f1f8816 */ /* 0x000fe20000000012 */
[----:B------:R-:W-:Y:S01]  /*2240*/  @!P0 IMAD.MOV.U32 R19, RZ, RZ, R9 ;  /* 0x000000ffff138224 */ /* 0x000fe200078e0009 */
[----:B------:R-:W-:Y:S01]  /*2250*/  @!P0 MOV R18, R24 ;  /* 0x0000001800128202 */ /* 0x000fe20000000f00 */
[----:B------:R-:W-:-:S04]  /*2260*/  @!P0 IMAD R17, R29, R17, R28 ;  /* 0x000000111d118224 */ /* 0x000fc800078e021c */
[----:B------:R-:W-:-:S05]  /*2270*/  @!P0 IMAD.WIDE.U32 R26, R29, R16, R18 ;  /* 0x000000101d1a8225 */ /* 0x000fca00078e0012 */
[----:B------:R-:W-:-:S04]  /*2280*/  @!P0 IADD3 R17, PT, PT, R27, R17, RZ ;  /* 0x000000111b118210 */ /* 0x000fc80007ffe0ff */
[C---:B------:R-:W-:Y:S02]  /*2290*/  @!P0 SHF.L.U64.HI R18, R26.reuse, 0x1, R17 ;  /* 0x000000011a128819 */ /* 0x040fe40000010211 */
[----:B------:R-:W0:Y:S01]  /*22a0*/  @!P0 LDC.64 R16, c[0x0][0x3a0] ;  /* 0x0000e800ff108b82 */ /* 0x000e220000000a00 */
[----:B------:R-:W-:-:S04]  /*22b0*/  @!P0 SHF.L.U32 R19, R26, 0x1, RZ ;  /* 0x000000011a138819 */ /* 0x000fc800000006ff */
[----:B0-----:R-:W-:-:S04]  /*22c0*/  @!P0 IADD3 R26, P1, PT, R19, R16, RZ ;  /* 0x00000010131a8210 */ /* 0x001fc80007f3e0ff */
[----:B------:R-:W-:Y:S02]  /*22d0*/  @!P0 IADD3.X R27, PT, PT, R18, R17, RZ, P1, !PT ;  /* 0x00000011121b8210 */ /* 0x000fe40000ffe4ff */
        /* <DEDUP_REMOVED lines=13> */
[----:B------:R-:W-:Y:S02]  /*23b0*/  HADD2.F32 R28, -RZ, R31.H1_H1 ;  /* 0x3000001fff1c7230 */ /* 0x000fe40000004100 */
[----:B-1----:R-:W-:-:S04]  /*23c0*/  FADD.FTZ R34, -R27, 1 ;  /* 0x3f8000001b227421 */ /* 0x002fc80000010100 */
[----:B0-----:R-:W-:Y:S01]  /*23d0*/  FFMA.FTZ R17, R19, R34, 1 ;  /* 0x3f80000013117423 */ /* 0x001fe20000010022 */
[----:B------:R-:W-:-:S05]  /*23e0*/  HADD2.F32 R19, -RZ, R30.H1_H1 ;  /* 0x3000001eff137230 */ /* 0x000fca0000004100 */
[----:B------:R-:W-:Y:S01]  /*23f0*/  FADD.FTZ R19, -R14, R19 ;  /* 0x000000130e137221 */ /* 0x000fe20000010100 */
[----:B------:R-:W-:-:S03]  /*2400*/  FMUL.FTZ R28, R28, R27 ;  /* 0x0000001b1c1c7220 */ /* 0x000fc60000410000 */
[----:B------:R-:W-:-:S04]  /*2410*/  FMUL.FTZ R19, R19, R2 ;  /* 0x0000000213137220 */ /* 0x000fc80000410000 */
[----:B------:R-:W-:-:S04]  /*2420*/  FFMA.FTZ R27, R19, R12, R10 ;  /* 0x0000000c131b7223 */ /* 0x000fc8000001000a */
[----:B------:R-:W-:-:S06]  /*2430*/  FMUL.FTZ R31, R27, -1.4426950216293334961 ;  /* 0xbfb8aa3b1b1f7820 */ /* 0x000fcc0000410000 */
[----:B------:R-:W0:Y:S01]  /*2440*/  MUFU.EX2 R31, R31 ;  /* 0x0000001f001f7308 */ /* 0x000e220000000800 */
[----:B------:R-:W-:Y:S01]  /*2450*/  FMUL.FTZ R17, R28, R17 ;  /* 0x000000111c117220 */ /* 0x000fe20000410000 */
[----:B0-----:R-:W-:-:S06]  /*2460*/  FADD.FTZ R28, R31, 1 ;  /* 0x3f8000001f1c7421 */ /* 0x001fcc0000010000 */
[----:B------:R-:W0:Y:S01]  /*2470*/  MUFU.RCP R28, R28 ;  /* 0x0000001c001c7308 */ /* 0x000e220000001000 */
[----:B------:R-:W-:Y:S02]  /*2480*/  HADD2.F32 R29, -RZ, R30.H0_H0 ;  /* 0x2000001eff1d7230 */ /* 0x000fe40000004100 */
[----:B0-----:R-:W-:-:S03]  /*2490*/  FADD.FTZ R30, -R28, 1 ;  /* 0x3f8000001c1e7421 */ /* 0x001fc60000010100 */
[----:B------:R-:W-:Y:S01]  /*24a0*/  FMUL.FTZ R29, R29, R28 ;  /* 0x0000001c1d1d7220 */ /* 0x000fe20000410000 */
[----:B------:R-:W-:-:S04]  /*24b0*/  FFMA.FTZ R30, R27, R30, 1 ;  /* 0x3f8000001b1e7423 */ /* 0x000fc8000001001e */
[----:B------:R-:W-:-:S04]  /*24c0*/  FMUL.FTZ R29, R29, R30 ;  /* 0x0000001e1d1d7220 */ /* 0x000fc80000410000 */
[----:B------:R-:W-:Y:S01]  /*24d0*/  FADD.FTZ R4, R29, R4 ;  /* 0x000000041d047221 */ /* 0x000fe20000010000 */
[----:B------:R-:W-:Y:S01]  /*24e0*/  FFMA.FTZ R15, R19, R29, R15 ;  /* 0x0000001d130f7223 */ /* 0x000fe2000001000f */
[----:B------:R-:W-:-:S04]  /*24f0*/  FMUL.FTZ R29, R29, R12 ;  /* 0x0000000c1d1d7220 */ /* 0x000fc80000410000 */
[--C-:B------:R-:W-:Y:S01]  /*2500*/  FFMA.FTZ R19, R19, R29, R6.reuse ;  /* 0x0000001d13137223 */ /* 0x100fe20000010006 */
[----:B------:R-:W-:Y:S01]  /*2510*/  PRMT R6, RZ, 0x7610, R6 ;  /* 0x00007610ff067816 */ /* 0x000fe20000000006 */
[C---:B------:R-:W-:Y:S01]  /*2520*/  FMUL.FTZ R28, R17.reuse, R13 ;  /* 0x0000000d111c7220 */ /* 0x040fe20000410000 */
[----:B------:R-:W-:Y:S01]  /*2530*/  FADD.FTZ R8, R17, R8 ;  /* 0x0000000811087221 */ /* 0x000fe20000010000 */
[C---:B------:R-:W-:Y:S02]  /*2540*/  FFMA.FTZ R7, R18.reuse, R17, R7 ;  /* 0x0000001112077223 */ /* 0x040fe40000010007 */
[----:B------:R-:W-:Y:S01]  /*2550*/  FFMA.FTZ R17, R18, R28, R19 ;  /* 0x0000001c12117223 */ /* 0x000fe20000010013 */
[----:B------:R-:W-:Y:S01]  /*2560*/  FADD.FTZ R5, R29, R5 ;  /* 0x000000051d057221 */ /* 0x000fe20000010000 */
[----:B------:R-:W-:-:S03]  /*2570*/  PRMT R29, RZ, 0x7610, R29 ;  /* 0x00007610ff1d7816 */ /* 0x000fc6000000001d */
[----:B------:R-:W-:Y:S01]  /*2580*/  FADD.FTZ R18, R28, R5 ;  /* 0x000000051c127221 */ /* 0x000fe20000010000 */
[----:B------:R-:W-:Y:S02]  /*2590*/  PRMT R5, RZ, 0x5410, RZ ;  /* 0x00005410ff057816 */ /* 0x000fe400000000ff */
[----:B---3--:R-:W-:-:S05]  /*25a0*/  @!P0 PRMT R6, R26, 0x7632, R6 ;  /* 0x000076321a068816 */ /* 0x008fca0000000006 */
[----:B------:R-:W-:-:S05]  /*25b0*/  HADD2.F32 R27, -RZ, R6.H0_H0 ;  /* 0x20000006ff1b7230 */ /* 0x000fca0000004100 */
[----:B------:R-:W-:-:S04]  /*25c0*/  FADD.FTZ R27, -R14, R27 ;  /* 0x0000001b0e1b7221 */ /* 0x000fc80000010100 */
[----:B------:R-:W-:-:S04]  /*25d0*/  FMUL.FTZ R6, R27, R2 ;  /* 0x000000021b067220 */ /* 0x000fc80000410000 */
[----:B------:R-:W-:-:S04]  /*25e0*/  FFMA.FTZ R27, R6, R13, R11 ;  /* 0x0000000d061b7223 */ /* 0x000fc8000001000b */
[----:B------:R-:W-:-:S06]  /*25f0*/  FMUL.FTZ R30, R27, -1.4426950216293334961 ;  /* 0xbfb8aa3b1b1e7820 */ /* 0x000fcc0000410000 */
[----:B------:R-:W0:Y:S02]  /*2600*/  MUFU.EX2 R30, R30 ;  /* 0x0000001e001e7308 */ /* 0x000e240000000800 */
[----:B0-----:R-:W-:-:S06]  /*2610*/  FADD.FTZ R19, R30, 1 ;  /* 0x3f8000001e137421 */ /* 0x001fcc0000010000 */
[----:B------:R-:W0:Y:S01]  /*2620*/  MUFU.RCP R19, R19 ;  /* 0x0000001300137308 */ /* 0x000e220000001000 */
[----:B----4-:R-:W-:Y:S02]  /*2630*/  @!P0 PRMT R5, R16, 0x7610, R5 ;  /* 0x0000761010058816 */ /* 0x010fe40000000005 */
[----:B------:R-:W-:Y:S02]  /*2640*/  @!P0 PRMT R29, R26, 0x7610, R29 ;  /* 0x000076101a1d8816 */ /* 0x000fe4000000001d */
[----:B------:R-:W-:-:S03]  /*2650*/  @!P0 PRMT R5, R5, 0x7610, R16 ;  /* 0x0000761005058816 */ /* 0x000fc60000000010 */
[----:B------:R-:W-:Y:S02]  /*2660*/  HADD2.F32 R29, -RZ, R29.H0_H0 ;  /* 0x2000001dff1d7230 */ /* 0x000fe40000004100 */
[----:B0-----:R-:W-:-:S03]  /*2670*/  FADD.FTZ R16, -R19, 1 ;  /* 0x3f80000013107421 */ /* 0x001fc60000010100 */
[----:B------:R-:W-:Y:S01]  /*2680*/  FADD.FTZ R29, -R14, R29 ;  /* 0x0000001d0e1d7221 */ /* 0x000fe20000010100 */
[----:B------:R-:W-:Y:S01]  /*2690*/  FFMA.FTZ R27, R27, R16, 1 ;  /* 0x3f8000001b1b7423 */ /* 0x000fe20000010010 */
[----:B------:R-:W-:Y:S02]  /*26a0*/  HADD2.F32 R16, -RZ, R5.H1_H1 ;  /* 0x30000005ff107230 */ /* 0x000fe40000004100 */
[----:B------:R-:W-:-:S03]  /*26b0*/  FMUL.FTZ R26, R29, R2 ;  /* 0x000000021d1a7220 */ /* 0x000fc60000410000 */
[----:B------:R-:W-:-:S04]  /*26c0*/  FMUL.FTZ R16, R16, R19 ;  /* 0x0000001310107220 */ /* 0x000fc80000410000 */
[----:B------:R-:W-:Y:S01]  /*26d0*/  FMUL.FTZ R19, R16, R27 ;  /* 0x0000001b10137220 */ /* 0x000fe20000410000 */
[----:B------:R-:W-:-:S04]  /*26e0*/  FFMA.FTZ R16, R26, R12, R10 ;  /* 0x0000000c1a107223 */ /* 0x000fc8000001000a */
[----:B------:R-:W-:-:S06]  /*26f0*/  FMUL.FTZ R27, R16, -1.4426950216293334961 ;  /* 0xbfb8aa3b101b7820 */ /* 0x000fcc0000410000 */
[----:B------:R-:W0:Y:S02]  /*2700*/  MUFU.EX2 R27, R27 ;  /* 0x0000001b001b7308 */ /* 0x000e240000000800 */
[----:B0-----:R-:W-:-:S06]  /*2710*/  FADD.FTZ R28, R27, 1 ;  /* 0x3f8000001b1c7421 */ /* 0x001fcc0000010000 */
[----:B------:R-:W0:Y:S01]  /*2720*/  MUFU.RCP R28, R28 ;  /* 0x0000001c001c7308 */ /* 0x000e220000001000 */
[----:B------:R-:W-:Y:S02]  /*2730*/  HADD2.F32 R5, -RZ, R5.H0_H0 ;  /* 0x20000005ff057230 */ /* 0x000fe40000004100 */
[----:B------:R-:W-:-:S05]  /*2740*/  VIADD R21, R21, 0x2 ;  /* 0x0000000215157836 */ /* 0x000fca0000000000 */
        /* <DEDUP_REMOVED lines=17> */
.L_x_2869:
        /* <DEDUP_REMOVED lines=143> */
.L_x_2893:
        /* <DEDUP_REMOVED lines=16> */
[----:B--2---:R-:W-:-:S03]  /*3250*/  @P1 IMAD.IADD R21, R18, 0x1, R21 ;  /* 0x0000000112151824 */ /* 0x004fc600078e0215 */
        /* <DEDUP_REMOVED lines=26> */
[----:B-1----:R-:W-:Y:S02]  /*3400*/  IMAD.IADD R21, R9, 0x1, R13 ;  /* 0x0000000109157824 */ /* 0x002fe400078e020d */
[----:B------:R-:W-:Y:S01]  /*3410*/  @!P3 FADD.FTZ R19, R19, R16 ;  /* 0x000000101313b221 */ /* 0x000fe20000010000 */
        /* <DEDUP_REMOVED lines=21> */
.L_x_2878:
        /* <DEDUP_REMOVED lines=44> */
.L_x_2881:
[----:B------:R-:W-:Y:S05]  /*3830*/  BSYNC.RECONVERGENT B0 ;  /* 0x0000000000007941 */ /* 0x000fea0003800200 */
.L_x_2880:
        /* <DEDUP_REMOVED lines=23> */
.L_x_2879:
[----:B------:R-:W-:Y:S05]  /*39b0*/  WARPSYNC.COLLECTIVE R11, `(.L_x_2882) ;  /* 0x000000000b087348 */ /* 0x000fea0003c00000 */
[----:B------:R-:W-:Y:S01]  /*39c0*/  NOP ;  /* 0x0000000000007918 */ /* 0x000fe20000000000 */
[----:B------:R-:W-:Y:S05]  /*39d0*/  ENDCOLLECTIVE ;  /* 0x000000000000791b */ /* 0x000fea0003800000 */
.L_x_2882:
        /* <DEDUP_REMOVED lines=13> */
.L_x_2883:
        /* <DEDUP_REMOVED lines=9> */
.L_x_2884:
        /* <DEDUP_REMOVED lines=11> */
.L_x_2885:
        /* <DEDUP_REMOVED lines=9> */
.L_x_2886:
        /* <DEDUP_REMOVED lines=11> */
.L_x_2887:
        /* <DEDUP_REMOVED lines=9> */
.L_x_2888:
        /* <DEDUP_REMOVED lines=12> */
.L_x_2889:
        /* <DEDUP_REMOVED lines=10> */
.L_x_2890:
        /* <DEDUP_REMOVED lines=9> */
.L_x_2891:
[----:B------:R-:W-:Y:S01]  /*3fb0*/  @!P0 FADD.FTZ R5, R5, R12 ;  /* 0x0000000c05058221 */ /* 0x000fe20000010000 */
[----:B------:R0:W-:Y:S04]  /*3fc0*/  STS [R9+0xc0], R14 ;  /* 0x0000c00e09007388 */ /* 0x0001e80000000800 */
[----:B------:R0:W-:Y:S04]  /*3fd0*/  STS [R9+0xc4], R6 ;  /* 0x0000c40609007388 */ /* 0x0001e80000000800 */
[----:B------:R0:W-:Y:S02]  /*3fe0*/  STS [R9+0xc8], R5 ;  /* 0x0000c80509007388 */ /* 0x0001e40000000800 */
[----:B0-----:R-:W-:Y:S05]  /*3ff0*/  WARPSYNC.COLLECTIVE R11, `(.L_x_2892) ;  /* 0x000000000b087348 */ /* 0x001fea0003c00000 */
[----:B------:R-:W-:Y:S01]  /*4000*/  NOP ;  /* 0x0000000000007918 */ /* 0x000fe20000000000 */
[----:B0-----:R-:W-:Y:S05]  /*4010*/  ENDCOLLECTIVE ;  /* 0x000000000000791b */ /* 0x001fea0003800000 */
.L_x_2892:
[----:B------:R-:W-:Y:S05]  /*4020*/  BRA `(.L_x_2893) ;  /* 0xfffffff000487947 */ /* 0x000fea000383ffff */
.L_x_2894:
        /* <DEDUP_REMOVED lines=13> */
.L_x_3960:


//--------------------- .text._Z30group_norm_nhwc_bwd_sum_kernelI11Fp16IOFp32WLi64EEv26Group_norm_nhwc_bwd_params --------------------------
	.section	.text._Z30group_norm_nhwc_bwd_sum_kernelI11Fp16IOFp32WLi64EEv26Group_norm_nhwc_bwd_params,"ax",@progbits
	.align	128
        .global         _Z30group_norm_nhwc_bwd_sum_kernelI11Fp16IOFp32WLi64EEv26Group_norm_nhwc_bwd_params
        .type           _Z30group_norm_nhwc_bwd_sum_kernelI11Fp16IOFp32WLi64EEv26Group_norm_nhwc_bwd_params,@function
        .size           _Z30group_norm_nhwc_bwd_sum_kernelI11Fp16IOFp32WLi64EEv26Group_norm_nhwc_bwd_params,(.L_x_3961 - _Z30group_norm_nhwc_bwd_sum_kernelI11Fp16IOFp32WLi64EEv26Group_norm_nhwc_bwd_params)
        .other          _Z30group_norm_nhwc_bwd_sum_kernelI11Fp16IOFp32WLi64EEv26Group_norm_nhwc_bwd_params,@"STO_CUDA_ENTRY STV_DEFAULT"
_Z30group_norm_nhwc_bwd_sum_kernelI11Fp16IOFp32WLi64EEv26Group_norm_nhwc_bwd_params:
.text._Z30group_norm_nhwc_bwd_sum_kernelI11Fp16IOFp32WLi64EEv26Group_norm_nhwc_bwd_params:
        /* <DEDUP_REMOVED lines=10> */
[----:B-1----:R-:W-:-:S05]  /*00a0*/  SHF.L.U32 R4, R4, 0x1, RZ ;  /* 0x0000000104047819 */ /* 0x002fca00000006ff */
[----:B----4-:R-:W-:Y:S02]  /*00b0*/  IMAD R18, R19, UR8, R4 ;  /* 0x0000000813127c24 */ /* 0x010fe4000f8e0204 */
[----:B--2---:R-:W1:Y:S02]  /*00c0*/  MUFU.RCP R0, R0 ;  /* 0x0000000000007308 */ /* 0x004e640000001000 */
[----:B-1----:R-:W-:-:S06]  /*00d0*/  IADD3 R2, PT, PT, R0, 0xffffffe, RZ ;  /* 0x0ffffffe00027810 */ /* 0x002fcc0007ffe0ff */
[----:B------:R1:W2:Y:S02]  /*00e0*/  F2I.FTZ.U32.TRUNC.NTZ R3, R2 ;  /* 0x0000000200037305 */ /* 0x0002a4000021f000 */
[----:B-1----:R-:W-:Y:S02]  /*00f0*/  HFMA2 R2, -RZ, RZ, 0, 0 ;  /* 0x00000000ff027431 */ /* 0x002fe400000001ff */
[----:B--2---:R-:W-:-:S04]  /*0100*/  IMAD.MOV R6, RZ, RZ, -R3 ;  /* 0x000000ffff067224 */ /* 0x004fc800078e0a03 */
[----:B------:R-:W-:Y:S01]  /*0110*/  IMAD R9, R6, R7, RZ ;  /* 0x0000000706097224 */ /* 0x000fe200078e02ff */
[----:B------:R-:W-:-:S03]  /*0120*/  IABS R6, R18 ;  /* 0x0000001200067213 */ /* 0x000fc60000000000 */
[----:B------:R-:W-:Y:S01]  /*0130*/  IMAD.HI.U32 R3, R3, R9, R2 ;  /* 0x0000000903037227 */ /* 0x000fe200078e0002 */
[----:B------:R-:W1:Y:S01]  /*0140*/  I2F.U32.RP R8, R5 ;  /* 0x0000000500087306 */ /* 0x000e620000209000 */
[----:B------:R-:W2:Y:S04]  /*0150*/  LDC R9, c[0x0][0x41c] ;  /* 0x00010700ff097b82 */ /* 0x000ea80000000800 */
        /* <DEDUP_REMOVED lines=10> */
[----:B------:R-:W4:Y:S05]  /*0200*/  LDC.64 R2, c[0x0][0x3b8] ;  /* 0x0000ee00ff027b82 */ /* 0x000f2a0000000a00 */
[----:B------:R-:W-:Y:S02]  /*0210*/  @P0 IADD3 R0, PT, PT, R0, 0x1, RZ ;  /* 0x0000000100000810 */ /* 0x000fe40007ffe0ff */
[----:B------:R-:W-:-:S03]  /*0220*/  ISETP.NE.AND P0, PT, R5, RZ, PT ;  /* 0x000000ff0500720c */ /* 0x000fc60003f05270 */
[----:B------:R-:W-:Y:S01]  /*0230*/  IMAD.MOV.U32 R7, RZ, RZ, R0 ;  /* 0x000000ffff077224 */ /* 0x000fe200078e0000 */
[----:B------:R-:W-:-:S04]  /*0240*/  LOP3.LUT R0, RZ, R5, RZ, 0x33, !PT ;  /* 0x00000005ff007212 */ /* 0x000fc800078e33ff */
[----:B------:R-:W-:-:S04]  /*0250*/  @!P2 IADD3 R7, PT, PT, -R7, RZ, RZ ;  /* 0x000000ff0707a210 */ /* 0x000fc80007ffe1ff */
[----:B------:R-:W-:-:S05]  /*0260*/  SEL R7, R0, R7, !P0 ;  /* 0x0000000700077207 */ /* 0x000fca0004000000 */
[----:B0-----:R-:W-:-:S04]  /*0270*/  IMAD R7, R6, UR5, R7 ;  /* 0x0000000506077c24 */ /* 0x001fc8000f8e0207 */
[----:B----4-:R-:W-:-:S06]  /*0280*/  IMAD.WIDE R2, R7, 0x8, R2 ;  /* 0x0000000807027825 */ /* 0x010fcc00078e0202 */
[----:B------:R-:W5:Y:S01]  /*0290*/  LDG.E.64 R2, desc[UR6][R2.64] ;  /* 0x0000000602027981 */ /* 0x000f62000c1e1b00 */
[----:B-1----:R-:W0:Y:S01]  /*02a0*/  MUFU.RCP R8, R8 ;  /* 0x0000000800087308 */ /* 0x002e220000001000 */
[----:B---3--:R-:W-:Y:S01]  /*02b0*/  ISETP.GE.U32.AND P0, PT, R18, UR10, PT ;  /* 0x0000000a12007c0c */ /* 0x008fe2000bf06070 */
[----:B------:R-:W-:Y:S01]  /*02c0*/  BSSY.RECONVERGENT B0, `(.L_x_2895) ;  /* 0x000001a000007945 */ /* 0x000fe20003800200 */
[----:B------:R-:W-:Y:S02]  /*02d0*/  SHF.R.S32.HI R19, RZ, 0x1f, R18 ;  /* 0x0000001fff137819 */ /* 0x000fe40000011412 */
[----:B------:R-:W-:Y:S02]  /*02e0*/  CS2R R14, SRZ ;  /* 0x00000000000e7805 */ /* 0x000fe4000001ff00 */
[----:B------:R-:W-:Y:S02]  /*02f0*/  CS2R R12, SRZ ;  /* 0x00000000000c7805 */ /* 0x000fe4000001ff00 */
[----:B------:R-:W-:-:S02]  /*0300*/  ISETP.GE.AND.EX P0, PT, R19, UR11, PT, P0 ;  /* 0x0000000b13007c0c */ /* 0x000fc4000bf06300 */
[----:B0-----:R-:W-:-:S04]  /*0310*/  IADD3 R6, PT, PT, R8, 0xffffffe, RZ ;  /* 0x0ffffffe08067810 */ /* 0x001fc80007ffe0ff */
[----:B------:R0:W1:Y:S02]  /*0320*/  F2I.FTZ.U32.TRUNC.NTZ R7, R6 ;  /* 0x0000000600077305 */ /* 0x000064000021f000 */
[----:B0-----:R-:W-:Y:S01]  /*0330*/  MOV R6, RZ ;  /* 0x000000ff00067202 */ /* 0x001fe20000000f00 */
[----:B-1----:R-:W-:-:S04]  /*0340*/  IMAD.MOV R10, RZ, RZ, -R7 ;  /* 0x000000ffff0a7224 */ /* 0x002fc800078e0a07 */
        /* <DEDUP_REMOVED lines=17> */
.L_x_2896:
[----:B------:R-:W-:Y:S05]  /*0460*/  BSYNC.RECONVERGENT B0 ;  /* 0x0000000000007941 */ /* 0x000fea0003800200 */
.L_x_2895:
[----:B-----5:R-:W-:Y:S01]  /*0470*/  FFMA.FTZ R20, -R2, R2, R3 ;  /* 0x0000000202147223 */ /* 0x020fe20000010103 */
[----:B------:R-:W1:Y:S01]  /*0480*/  S2UR UR4, SR_CTAID.Y ;  /* 0x00000000000479c3 */ /* 0x000e620000002600 */
[----:B------:R-:W-:-:S03]  /*0490*/  IMAD R8, R5, R10, R4 ;  /* 0x0000000a05087224 */ /* 0x000fc600078e0204 */
[----:B------:R-:W-:Y:S02]  /*04a0*/  FSETP.GTU.FTZ.AND P2, PT, R20, RZ, PT ;  /* 0x000000ff1400720b */ /* 0x000fe40003f5c000 */
[CC--:B------:R-:W-:Y:S02]  /*04b0*/  ISETP.GE.U32.AND P3, PT, R8.reuse, R5.reuse, PT ;  /* 0x000000050800720c */ /* 0x0c0fe40003f66070 */
[----:B0-----:R-:W0:Y:S09]  /*04c0*/  LDC.64 R6, c[0x0][0x400] ;  /* 0x00010000ff067b82 */ /* 0x001e320000000a00 */
[----:B------:R-:W2:Y:S02]  /*04d0*/  @P2 LDC R3, c[0x0][0x3c0] ;  /* 0x0000f000ff032b82 */ /* 0x000ea40000000800 */
[----:B------:R-:W-:Y:S01]  /*04e0*/  @P3 IADD3 R8, PT, PT, R8, -R5, RZ ;  /* 0x8000000508083210 */ /* 0x000fe20007ffe0ff */
[----:B------:R-:W-:Y:S01]  /*04f0*/  @P3 VIADD R11, R11, 0x1 ;  /* 0x000000010b0b3836 */ /* 0x000fe20000000000 */
[----:B------:R-:W-:-:S02]  /*0500*/  ISETP.NE.U32.AND P3, PT, R5, RZ, PT ;  /* 0x000000ff0500720c */ /* 0x000fc40003f65070 */
[----:B------:R-:W-:Y:S01]  /*0510*/  ISETP.GE.U32.AND P4, PT, R8, R5, PT ;  /* 0x000000050800720c */ /* 0x000fe20003f86070 */
[----:B-1----:R-:W-:-:S05]  /*0520*/  IMAD R24, R9, UR4, RZ ;  /* 0x0000000409187c24 */ /* 0x002fca000f8e02ff */
[----:B------:R-:W-:Y:S02]  /*0530*/  SHF.R.S32.HI R16, RZ, 0x1f, R24 ;  /* 0x0000001fff107819 */ /* 0x000fe40000011418 */
[----:B------:R-:W-:-:S04]  /*0540*/  IADD3 R21, P1, PT, R24, R9, RZ ;  /* 0x0000000918157210 */ /* 0x000fc80007f3e0ff */
[----:B------:R-:W-:Y:S02]  /*0550*/  LEA.HI.X.SX32 R8, R9, R16, 0x1, P1 ;  /* 0x0000001009087211 */ /* 0x000fe400008f0eff */
[-C--:B0-----:R-:W-:Y:S02]  /*0560*/  ISETP.LT.U32.AND P1, PT, R21, R6.reuse, PT ;  /* 0x000000061500720c */ /* 0x081fe40003f21070 */
[----:B------:R-:W-:Y:S02]  /*0570*/  @P4 IADD3 R11, PT, PT, R11, 0x1, RZ ;  /* 0x000000010b0b4810 */ /* 0x000fe40007ffe0ff */
[----:B------:R-:W-:Y:S01]  /*0580*/  ISETP.LT.AND.EX P1, PT, R8, R7, PT, P1 ;  /* 0x000000070800720c */ /* 0x000fe20003f21310 */
[----:B--2---:R-:W-:Y:S01]  /*0590*/  @P2 FADD.FTZ R9, R20, R3 ;  /* 0x0000000314092221 */ /* 0x004fe20000010000 */
[----:B------:R-:W-:Y:S01]  /*05a0*/  HFMA2 R3, -RZ, RZ, 1.875, 0 ;  /* 0x3f800000ff037431 */ /* 0x000fe200000001ff */
[----:B------:R-:W-:Y:S01]  /*05b0*/  SEL R0, R0, R11, !P3 ;  /* 0x0000000b00007207 */ /* 0x000fe20005800000 */
[----:B------:R-:W-:Y:S01]  /*05c0*/  HFMA2 R8, -RZ, RZ, 0, 0 ;  /* 0x00000000ff087431 */ /* 0x000fe200000001ff */
[----:B------:R-:W-:-:S02]  /*05d0*/  SEL R21, R21, R6, P1 ;  /* 0x0000000615157207 */ /* 0x000fc40000800000 */
[----:B------:R-:W-:Y:S01]  /*05e0*/  CS2R R10, SRZ ;  /* 0x00000000000a7805 */ /* 0x000fe2000001ff00 */
[----:B------:R0:W1:Y:S01]  /*05f0*/  @P2 MUFU.RSQ R3, R9 ;  /* 0x0000000900032308 */ /* 0x0000620000001400 */
[----:B------:R-:W-:Y:S01]  /*0600*/  ISETP.GT.AND P1, PT, R21, R24, PT ;  /* 0x000000181500720c */ /* 0x000fe20003f24270 */
[----:B------:R-:W-:-:S04]  /*0610*/  IMAD.MOV R6, RZ, RZ, -R0 ;  /* 0x000000ffff067224 */ /* 0x000fc800078e0a00 */
[----:B------:R-:W-:Y:S01]  /*0620*/  IMAD R4, R5, R6, R4 ;  /* 0x0000000605047224 */ /* 0x000fe200078e0204 */
[----:B------:R-:W-:Y:S02]  /*0630*/  MOV R5, RZ ;  /* 0x000000ff00057202 */ /* 0x000fe40000000f00 */
[----:B------:R-:W-:-:S05]  /*0640*/  CS2R R6, SRZ ;  /* 0x0000000000067805 */ /* 0x000fca000001ff00 */
        /* <DEDUP_REMOVED lines=20> */
.L_x_2900:
        /* <DEDUP_REMOVED lines=9> */
[----:B------:R-:W-:Y:S01]  /*0820*/  @!P0 IMAD.SHL.U32 R25, R16, 0x2, RZ ;  /* 0x0000000210198824 */ /* 0x000fe200078e00ff */
[----:B------:R-:W-:-:S04]  /*0830*/  @!P0 IADD3 R17, PT, PT, R17, R27, RZ ;  /* 0x0000001b11118210 */ /* 0x000fc80007ffe0ff */
[----:B------:R-:W-:Y:S02]  /*0840*/  @!P0 SHF.L.U64.HI R28, R16, 0x1, R17 ;  /* 0x00000001101c8819 */ /* 0x000fe40000010211 */
[----:B------:R-:W2:Y:S01]  /*0850*/  @!P0 LDC.64 R16, c[0x0][0x398] ;  /* 0x0000e600ff108b82 */ /* 0x000ea20000000a00 */
[----:B0-----:R-:W-:-:S04]  /*0860*/  @!P0 IADD3 R26, P1, PT, R25, R12, RZ ;  /* 0x0000000c191a8210 */ /* 0x001fc80007f3e0ff */
[----:B------:R-:W-:-:S03]  /*0870*/  @!P0 IADD3.X R27, PT, PT, R28, R13, RZ, P1, !PT ;  /* 0x0000000d1c1b8210 */ /* 0x000fc60000ffe4ff */
[----:B------:R-:W0:Y:S02]  /*0880*/  @!P0 LDC.64 R12, c[0x0][0x3f8] ;  /* 0x0000fe00ff0c8b82 */ /* 0x000e240000000a00 */
[----:B------:R3:W4:Y:S01]  /*0890*/  @!P0 LDG.E R26, desc[UR6][R26.64] ;  /* 0x000000061a1a8981 */ /* 0x000722000c1e1900 */
[----:B--2---:R-:W-:-:S04]  /*08a0*/  @!P0 IADD3 R16, P1, PT, R25, R16, RZ ;  /* 0x0000001019108210 */ /* 0x004fc80007f3e0ff */
[----:B------:R-:W-:-:S05]  /*08b0*/  @!P0 IADD3.X R17, PT, PT, R28, R17, RZ, P1, !PT ;  /* 0x000000111c118210 */ /* 0x000fca0000ffe4ff */
[----:B------:R2:W5:Y:S01]  /*08c0*/  @!P0 LDG.E R16, desc[UR6][R16.64] ;  /* 0x0000000610108981 */ /* 0x000562000c1e1900 */
[----:B---3--:R-:W-:Y:S02]  /*08d0*/  PRMT R27, RZ, 0x7610, R27 ;  /* 0x00007610ff1b7816 */ /* 0x008fe4000000001b */
[----:B--2---:R-:W-:-:S04]  /*08e0*/  PRMT R17, RZ, 0x7610, R17 ;  /* 0x00007610ff117816 */ /* 0x004fc80000000011 */
[C---:B----4-:R-:W-:Y:S02]  /*08f0*/  @!P0 PRMT R17, R26.reuse, 0x7610, R17 ;  /* 0x000076101a118816 */ /* 0x050fe40000000011 */
[----:B------:R-:W-:Y:S02]  /*0900*/  @!P0 PRMT R27, R26, 0x7632, R27 ;  /* 0x000076321a1b8816 */ /* 0x000fe4000000001b */
[----:B------:R-:W-:Y:S02]  /*0910*/  PRMT R17, R17, 0x5410, RZ ;  /* 0x0000541011117816 */ /* 0x000fe400000000ff */
[----:B------:R-:W-:-:S03]  /*0920*/  PRMT R27, R27, 0x5410, RZ ;  /* 0x000054101b1b7816 */ /* 0x000fc600000000ff */
[----:B------:R-:W-:Y:S01]  /*0930*/  HADD2.F32 R25, -RZ, R17.H0_H0 ;  /* 0x20000011ff197230 */ /* 0x000fe20000004100 */
[--C-:B-----5:R-:W-:Y:S02]  /*0940*/  @!P0 PRMT R17, R17, 0x5410, R16.reuse ;  /* 0x0000541011118816 */ /* 0x120fe40000000010 */
[----:B------:R-:W-:Y:S02]  /*0950*/  @!P0 PRMT R27, R27, 0x7610, R16 ;  /* 0x000076101b1b8816 */ /* 0x000fe40000000010 */
[----:B------:R-:W-:Y:S01]  /*0960*/  FADD.FTZ R16, -R2, R25 ;  /* 0x0000001902107221 */ /* 0x000fe20000010100 */
[----:B------:R-:W-:-:S03]  /*0970*/  HADD2.F32 R25, -RZ, R17.H1_H1 ;  /* 0x30000011ff197230 */ /* 0x000fc60000004100 */
[----:B-1----:R-:W-:Y:S02]  /*0980*/  FMUL.FTZ R17, R16, R3 ;  /* 0x0000000310117220 */ /* 0x002fe40000410000 */
[C---:B------:R-:W-:Y:S02]  /*0990*/  FADD.FTZ R6, R25.reuse, R6 ;  /* 0x0000000619067221 */ /* 0x040fe40000010000 */
        /* <DEDUP_REMOVED lines=10> */
[----:B------:R-:W0:Y:S03]  /*0a40*/  @!P0 LDC.64 R10, c[0x0][0x3a0] ;  /* 0x0000e800ff0a8b82 */ /* 0x000e260000000a00 */
[----:B------:R-:W-:Y:S01]  /*0a50*/  @!P0 IADD3 R25, PT, PT, R13, R25, RZ ;  /* 0x000000190d198210 */ /* 0x000fe20007ffe0ff */
[----:B------:R-:W-:-:S03]  /*0a60*/  HADD2.F32 R13, -RZ, R27.H0_H0 ;  /* 0x2000001bff0d7230 */ /* 0x000fc60000004100 */
[C---:B------:R-:W-:Y:S01]  /*0a70*/  @!P0 SHF.L.U64.HI R26, R12.reuse, 0x1, R25 ;  /* 0x000000010c1a8819 */ /* 0x040fe20000010219 */
[----:B------:R-:W-:Y:S02]  /*0a80*/  @!P0 IMAD.SHL.U32 R25, R12, 0x2, RZ ;  /* 0x000000020c198824 */ /* 0x000fe400078e00ff */
[----:B------:R-:W-:Y:S01]  /*0a90*/  FADD.FTZ R12, -R2, R13 ;  /* 0x0000000d020c7221 */ /* 0x000fe20000010100 */
[----:B------:R-:W-:-:S03]  /*0aa0*/  HADD2.F32 R28, -RZ, R27.H1_H1 ;  /* 0x3000001bff1c7230 */ /* 0x000fc60000004100 */
[----:B------:R-:W-:Y:S02]  /*0ab0*/  FMUL.FTZ R12, R12, R3 ;  /* 0x000000030c0c7220 */ /* 0x000fe40000410000 */
[C---:B------:R-:W-:Y:S02]  /*0ac0*/  FMUL.FTZ R27, R28.reuse, R15 ;  /* 0x0000000f1c1b7220 */ /* 0x040fe40000410000 */
[----:B------:R-:W-:Y:S02]  /*0ad0*/  FFMA.FTZ R5, R28, R12, R5 ;  /* 0x0000000c1c057223 */ /* 0x000fe40000010005 */
[----:B------:R-:W-:Y:S02]  /*0ae0*/  FFMA.FTZ R17, R12, R27, R17 ;  /* 0x0000001b0c117223 */ /* 0x000fe40000010011 */
[----:B------:R-:W1:Y:S01]  /*0af0*/  @!P0 LDC.64 R12, c[0x0][0x398] ;  /* 0x0000e600ff0c8b82 */ /* 0x000e620000000a00 */
[----:B0-----:R-:W-:-:S04]  /*0b00*/  @!P0 IADD3 R10, P1, PT, R25, R10, RZ ;  /* 0x0000000a190a8210 */ /* 0x001fc80007f3e0ff */
[----:B------:R-:W-:-:S05]  /*0b10*/  @!P0 IADD3.X R11, PT, PT, R26, R11, RZ, P1, !PT ;  /* 0x0000000b1a0b8210 */ /* 0x000fca0000ffe4ff */
[----:B------:R0:W2:Y:S01]  /*0b20*/  @!P0 LDG.E R10, desc[UR6][R10.64] ;  /* 0x000000060a0a8981 */ /* 0x0000a2000c1e1900 */
[----:B-1----:R-:W-:-:S04]  /*0b30*/  @!P0 IADD3 R12, P1, PT, R25, R12, RZ ;  /* 0x0000000c190c8210 */ /* 0x002fc80007f3e0ff */
[----:B------:R-:W-:-:S05]  /*0b40*/  @!P0 IADD3.X R13, PT, PT, R26, R13, RZ, P1, !PT ;  /* 0x0000000d1a0d8210 */ /* 0x000fca0000ffe4ff */
[----:B------:R1:W3:Y:S01]  /*0b50*/  @!P0 LDG.E R12, desc[UR6][R12.64] ;  /* 0x000000060c0c8981 */ /* 0x0002e2000c1e1900 */
[----:B0-----:R-:W-:Y:S01]  /*0b60*/  PRMT R11, RZ, 0x7610, R11 ;  /* 0x00007610ff0b7816 */ /* 0x001fe2000000000b */
[----:B------:R-:W-:Y:S01]  /*0b70*/  FADD.FTZ R8, R27, R8 ;  /* 0x000000081b087221 */ /* 0x000fe20000010000 */
[----:B-1----:R-:W-:Y:S01]  /*0b80*/  PRMT R13, RZ, 0x7610, R13 ;  /* 0x00007610ff0d7816 */ /* 0x002fe2000000000d */
[----:B------:R-:W-:Y:S01]  /*0b90*/  FADD.FTZ R7, R28, R7 ;  /* 0x000000071c077221 */ /* 0x000fe20000010000 */
[----:B--2---:R-:W-:-:S04]  /*0ba0*/  @!P0 PRMT R11, R10, 0x7610, R11 ;  /* 0x000076100a0b8816 */ /* 0x004fc8000000000b */
[----:B------:R-:W-:-:S05]  /*0bb0*/  PRMT R11, R11, 0x5410, RZ ;  /* 0x000054100b0b7816 */ /* 0x000fca00000000ff */
[----:B------:R-:W-:Y:S01]  /*0bc0*/  HADD2.F32 R25, -RZ, R11.H0_H0 ;  /* 0x2000000bff197230 */ /* 0x000fe20000004100 */
[----:B------:R-:W-:-:S04]  /*0bd0*/  @!P0 PRMT R13, R10, 0x7632, R13 ;  /* 0x000076320a0d8816 */ /* 0x000fc8000000000d */
[----:B------:R-:W-:Y:S01]  /*0be0*/  FADD.FTZ R26, -R2, R25 ;  /* 0x00000019021a7221 */ /* 0x000fe20000010100 */
[----:B---3--:R-:W-:-:S03]  /*0bf0*/  @!P0 PRMT R11, R11, 0x5410, R12 ;  /* 0x000054100b0b8816 */ /* 0x008fc6000000000c */
[----:B------:R-:W-:Y:S02]  /*0c00*/  FMUL.FTZ R26, R26, R3 ;  /* 0x000000031a1a7220 */ /* 0x000fe40000410000 */
[----:B------:R-:W-:Y:S01]  /*0c10*/  HADD2.F32 R11, -RZ, R11.H1_H1 ;  /* 0x3000000bff0b7230 */ /* 0x000fe20000004100 */
[----:B------:R-:W-:-:S04]  /*0c20*/  PRMT R13, R13, 0x5410, RZ ;  /* 0x000054100d0d7816 */ /* 0x000fc800000000ff */
[----:B------:R-:W-:Y:S01]  /*0c30*/  FADD.FTZ R6, R6, R11 ;  /* 0x0000000b06067221 */ /* 0x000fe20000010000 */
[C---:B------:R-:W-:Y:S01]  /*0c40*/  FFMA.FTZ R16, R11.reuse, R26, R16 ;  /* 0x0000001a0b107223 */ /* 0x040fe20000010010 */
[----:B------:R-:W-:Y:S02]  /*0c50*/  FMUL.FTZ R27, R11, R14 ;  /* 0x0000000e0b1b7220 */ /* 0x000fe40000410000 */
[----:B------:R-:W0:Y:S01]  /*0c60*/  @!P0 LDC.64 R10, c[0x0][0x3f8] ;  /* 0x0000fe00ff0a8b82 */ /* 0x000e220000000a00 */
[----:B------:R-:W-:Y:S01]  /*0c70*/  @!P0 PRMT R13, R13, 0x7610, R12 ;  /* 0x000076100d0d8816 */ /* 0x000fe2000000000c */
[----:B------:R-:W-:-:S04]  /*0c80*/  FFMA.FTZ R17, R26, R27, R17 ;  /* 0x0000001b1a117223 */ /* 0x000fc80000010011 */
[----:B------:R-:W-:-:S05]  /*0c90*/  HADD2.F32 R25, -RZ, R13.H0_H0 ;  /* 0x2000000dff197230 */ /* 0x000fca0000004100 */
[----:B------:R-:W-:Y:S01]  /*0ca0*/  FADD.FTZ R26, -R2, R25 ;  /* 0x00000019021a7221 */ /* 0x000fe20000010100 */
[----:B------:R-:W-:Y:S02]  /*0cb0*/  @!P0 VIADD R25, R20, 0x1 ;  /* 0x0000000114198836 */ /* 0x000fe40000000000 */
[----:B------:R-:W-:Y:S01]  /*0cc0*/  FADD.FTZ R8, R8, R27 ;  /* 0x0000001b08087221 */ /* 0x000fe20000010000 */
[----:B------:R-:W-:Y:S02]  /*0cd0*/  HADD2.F32 R12, -RZ, R13.H1_H1 ;  /* 0x3000000dff0c7230 */ /* 0x000fe40000004100 */
[----:B------:R-:W-:Y:S01]  /*0ce0*/  FMUL.FTZ R26, R26, R3 ;  /* 0x000000031a1a7220 */ /* 0x000fe20000410000 */
[----:B------:R-:W-:Y:S02]  /*0cf0*/  @!P0 SHF.R.S32.HI R27, RZ, 0x1f, R25 ;  /* 0x0000001fff1b8819 */ /* 0x000fe40000011419 */
[----:B------:R-:W-:Y:S01]  /*0d00*/  FADD.FTZ R7, R7, R12 ;  /* 0x0000000c07077221 */ /* 0x000fe20000010000 */
[C---:B------:R-:W-:Y:S01]  /*0d10*/  FFMA.FTZ R5, R12.reuse, R26, R5 ;  /* 0x0000001a0c057223 */ /* 0x040fe20000010005 */
[----:B------:R-:W-:Y:S01]  /*0d20*/  FMUL.FTZ R13, R12, R15 ;  /* 0x0000000f0c0d7220 */ /* 0x000fe20000410000 */
[----:B0-----:R-:W-:-:S03]  /*0d30*/  @!P0 IMAD R12, R27, R10, RZ ;  /* 0x0000000a1b0c8224 */ /* 0x001fc600078e02ff */
[----:B------:R-:W-:Y:S01]  /*0d40*/  FFMA.FTZ R17, R26, R13, R17 ;  /* 0x0000000d1a117223 */ /* 0x000fe20000010011 */
[----:B------:R-:W-:Y:S01]  /*0d50*/  FADD.FTZ R8, R13, R8 ;  /* 0x000000080d087221 */ /* 0x000fe20000010000 */
[----:B------:R-:W-:Y:S01]  /*0d60*/  @!P0 MOV R13, R9 ;  /* 0x00000009000d8202 */ /* 0x000fe20000000f00 */
[----:B------:R-:W-:Y:S01]  /*0d70*/  @!P0 IMAD R27, R25, R11, R12 ;  /* 0x0000000b191b8224 */ /* 0x000fe200078e020c */
[----:B------:R-:W-:-:S05]  /*0d80*/  @!P0 MOV R12, R22 ;  /* 0x00000016000c8202 */ /* 0x000fca0000000f00 */
[----:B------:R-:W-:Y:S02]  /*0d90*/  @!P0 IMAD.WIDE.U32 R12, R25, R10, R12 ;  /* 0x0000000a190c8225 */ /* 0x000fe400078e000c */
[----:B------:R-:W0:Y:S02]  /*0da0*/  @!P0 LDC.64 R10, c[0x0][0x3a0] ;  /* 0x0000e800ff0a8b82 */ /* 0x000e240000000a00 */
[----:B------:R-:W-:Y:S01]  /*0db0*/  @!P0 IMAD.IADD R13, R13, 0x1, R27 ;  /* 0x000000010d0d8824 */ /* 0x000fe200078e021b */
[----:B------:R-:W-:-:S04]  /*0dc0*/  @!P0 SHF.L.U32 R25, R12, 0x1, RZ ;  /* 0x000000010c198819 */ /* 0x000fc800000006ff */
[----:B------:R-:W-:Y:S02]  /*0dd0*/  @!P0 SHF.L.U64.HI R26, R12, 0x1, R13 ;  /* 0x000000010c1a8819 */ /* 0x000fe4000001020d */
[----:B------:R-:W1:Y:S01]  /*0de0*/  @!P0 LDC.64 R12, c[0x0][0x398] ;  /* 0x0000e600ff0c8b82 */ /* 0x000e620000000a00 */
[----:B0-----:R-:W-:-:S04]  /*0df0*/  @!P0 IADD3 R10, P1, PT, R25, R10, RZ ;  /* 0x0000000a190a8210 */ /* 0x001fc80007f3e0ff */
[----:B------:R-:W-:-:S05]  /*0e00*/  @!P0 IADD3.X R11, PT, PT, R26, R11, RZ, P1, !PT ;  /* 0x0000000b1a0b8210 */ /* 0x000fca0000ffe4ff */
[----:B------:R0:W2:Y:S01]  /*0e10*/  @!P0 LDG.E R10, desc[UR6][R10.64] ;  /* 0x000000060a0a8981 */ /* 0x0000a2000c1e1900 */
[----:B-1----:R-:W-:-:S05]  /*0e20*/  @!P0 IADD3 R12, P1, PT, R25, R12, RZ ;  /* 0x0000000c190c8210 */ /* 0x002fca0007f3e0ff */
[----:B------:R-:W-:-:S05]  /*0e30*/  @!P0 IMAD.X R13, R26, 0x1, R13, P1 ;  /* 0x000000011a0d8824 */ /* 0x000fca00008e060d */
[----:B------:R1:W3:Y:S01]  /*0e40*/  @!P0 LDG.E R12, desc[UR6][R12.64] ;  /* 0x000000060c0c8981 */ /* 0x0002e2000c1e1900 */
[----:B0-----:R-:W-:Y:S02]  /*0e50*/  PRMT R11, RZ, 0x7610, R11 ;  /* 0x00007610ff0b7816 */ /* 0x001fe4000000000b */
[----:B-1----:R-:W-:Y:S02]  /*0e60*/  PRMT R13, RZ, 0x7610, R13 ;  /* 0x00007610ff0d7816 */ /* 0x002fe4000000000d */
[----:B--2---:R-:W-:-:S04]  /*0e70*/  @!P0 PRMT R11, R10, 0x7610, R11 ;  /* 0x000076100a0b8816 */ /* 0x004fc8000000000b */
[----:B------:R-:W-:-:S05]  /*0e80*/  PRMT R11, R11, 0x5410, RZ ;  /* 0x000054100b0b7816 */ /* 0x000fca00000000ff */
[----:B------:R-:W-:Y:S01]  /*0e90*/  HADD2.F32 R25, -RZ, R11.H0_H0 ;  /* 0x2000000bff197230 */ /* 0x000fe20000004100 */
[----:B------:R-:W-:Y:S02]  /*0ea0*/  @!P0 PRMT R13, R10, 0x7632, R13 ;  /* 0x000076320a0d8816 */ /* 0x000fe4000000000d */
[--C-:B---3--:R-:W-:Y:S02]  /*0eb0*/  @!P0 PRMT R11, R11, 0x5410, R12.reuse ;  /* 0x000054100b0b8816 */ /* 0x108fe4000000000c */
[----:B------:R-:W-:Y:S01]  /*0ec0*/  FADD.FTZ R26, -R2, R25 ;  /* 0x00000019021a7221 */ /* 0x000fe20000010100 */
[----:B------:R-:W-:Y:S02]  /*0ed0*/  PRMT R13, R13, 0x5410, RZ ;  /* 0x000054100d0d7816 */ /* 0x000fe400000000ff */
[----:B------:R-:W-:Y:S02]  /*0ee0*/  HADD2.F32 R11, -RZ, R11.H1_H1 ;  /* 0x3000000bff0b7230 */ /* 0x000fe40000004100 */
[----:B------:R-:W-:Y:S01]  /*0ef0*/  FMUL.FTZ R26, R26, R3 ;  /* 0x000000031a1a7220 */ /* 0x000fe20000410000 */
[----:B------:R-:W-:-:S02]  /*0f00*/  @!P0 PRMT R13, R13, 0x7610, R12 ;  /* 0x000076100d0d8816 */ /* 0x000fc4000000000c */
[----:B------:R-:W-:Y:S01]  /*0f10*/  FADD.FTZ R12, R6, R11 ;  /* 0x0000000b060c7221 */ /* 0x000fe20000010000 */
[C---:B------:R-:W-:Y:S01]  /*0f20*/  FFMA.FTZ R16, R11.reuse, R26, R16 ;  /* 0x0000001a0b107223 */ /* 0x040fe20000010010 */
[----:B------:R-:W-:Y:S02]  /*0f30*/  FMUL.FTZ R27, R11, R14 ;  /* 0x0000000e0b1b7220 */ /* 0x000fe40000410000 */
[----:B------:R-:W0:Y:S01]  /*0f40*/  @!P0 LDC.64 R10, c[0x0][0x3f8] ;  /* 0x0000fe00ff0a8b82 */ /* 0x000e220000000a00 */
[--C-:B------:R-:W-:Y:S02]  /*0f50*/  HADD2.F32 R25, -RZ, R13.reuse.H0_H0 ;  /* 0x2000000dff197230 */ /* 0x100fe40000004100 */
[----:B------:R-:W-:Y:S01]  /*0f60*/  FFMA.FTZ R17, R26, R27, R17 ;  /* 0x0000001b1a117223 */ /* 0x000fe20000010011 */
[----:B------:R-:W-:Y:S01]  /*0f70*/  FADD.FTZ R6, R8, R27 ;  /* 0x0000001b08067221 */ /* 0x000fe20000010000 */
[----:B------:R-:W-:Y:S02]  /*0f80*/  HADD2.F32 R26, -RZ, R13.H1_H1 ;  /* 0x3000000dff1a7230 */ /* 0x000fe40000004100 */
[----:B------:R-:W-:Y:S01]  /*0f90*/  FADD.FTZ R8, -R2, R25 ;  /* 0x0000001902087221 */ /* 0x000fe20000010100 */
[----:B------:R-:W-:-:S03]  /*0fa0*/  @!P0 IADD3 R25, PT, PT, R20, 0x2, RZ ;  /* 0x0000000214198810 */ /* 0x000fc60007ffe0ff */
[----:B------:R-:W-:Y:S01]  /*0fb0*/  FMUL.FTZ R28, R8, R3 ;  /* 0x00000003081c7220 */ /* 0x000fe20000410000 */
[----:B------:R-:W-:Y:S01]  /*0fc0*/  FADD.FTZ R8, R7, R26 ;  /* 0x0000001a07087221 */ /* 0x000fe20000010000 */
[C---:B------:R-:W-:Y:S01]  /*0fd0*/  FMUL.FTZ R7, R26.reuse, R15 ;  /* 0x0000000f1a077220 */ /* 0x040fe20000410000 */
[----:B------:R-:W-:Y:S01]  /*0fe0*/  @!P0 SHF.R.S32.HI R27, RZ, 0x1f, R25 ;  /* 0x0000001fff1b8819 */ /* 0x000fe20000011419 */
[----:B------:R-:W-:Y:S02]  /*0ff0*/  FFMA.FTZ R5, R26, R28, R5 ;  /* 0x0000001c1a057223 */ /* 0x000fe40000010005 */
[----:B------:R-:W-:Y:S01]  /*1000*/  FFMA.FTZ R13, R28, R7, R17 ;  /* 0x000000071c0d7223 */ /* 0x000fe20000010011 */
[----:B------:R-:W-:Y:S01]  /*1010*/  FADD.FTZ R17, R7, R6 ;  /* 0x0000000607117221 */ /* 0x000fe20000010000 */
[----:B------:R-:W-:Y:S01]  /*1020*/  @!P0 MOV R6, R22 ;  /* 0x0000001600068202 */ /* 0x000fe20000000f00 */
        /* <DEDUP_REMOVED lines=9> */
[----:B0-----:R-:W-:-:S05]  /*10c0*/  @!P0 IADD3 R6, P1, PT, R25, R6, RZ ;  /* 0x0000000619068210 */ /* 0x001fca0007f3e0ff */
[----:B------:R-:W-:Y:S01]  /*10d0*/  @!P0 IMAD.X R7, R26, 0x1, R7, P1 ;  /* 0x000000011a078824 */ /* 0x000fe200008e0607 */
[----:B-1----:R-:W-:-:S04]  /*10e0*/  @!P0 IADD3 R10, P2, PT, R25, R10, RZ ;  /* 0x0000000a190a8210 */ /* 0x002fc80007f5e0ff */
[----:B------:R0:W2:Y:S01]  /*10f0*/  @!P0 LDG.E R6, desc[UR6][R6.64] ;  /* 0x0000000606068981 */ /* 0x0000a2000c1e1900 */
[----:B------:R-:W-:-:S05]  /*1100*/  @!P0 IADD3.X R11, PT, PT, R26, R11, RZ, P2, !PT ;  /* 0x0000000b1a0b8210 */ /* 0x000fca00017fe4ff */
[----:B------:R-:W3:Y:S01]  /*1110*/  @!P0 LDG.E R10, desc[UR6][R10.64] ;  /* 0x000000060a0a8981 */ /* 0x000ee2000c1e1900 */
[----:B0-----:R-:W-:Y:S02]  /*1120*/  PRMT R7, R7, 0x5410, RZ ;  /* 0x0000541007077816 */ /* 0x001fe400000000ff */
[----:B------:R-:W-:Y:S02]  /*1130*/  PRMT R25, RZ, 0x7610, R25 ;  /* 0x00007610ff197816 */ /* 0x000fe40000000019 */
[----:B------:R-:W-:Y:S02]  /*1140*/  IADD3 R24, PT, PT, R24, 0x4, RZ ;  /* 0x0000000418187810 */ /* 0x000fe40007ffe0ff */
[----:B------:R-:W-:Y:S02]  /*1150*/  PRMT R26, RZ, 0x7610, R26 ;  /* 0x00007610ff1a7816 */ /* 0x000fe4000000001a */
[----:B------:R-:W-:Y:S01]  /*1160*/  ISETP.NE.AND P1, PT, R24, RZ, PT ;  /* 0x000000ff1800720c */ /* 0x000fe20003f25270 */
[----:B------:R-:W-:Y:S01]  /*1170*/  VIADD R20, R20, 0x4 ;  /* 0x0000000414147836 */ /* 0x000fe20000000000 */
[----:B--2---:R-:W-:-:S04]  /*1180*/  @!P0 PRMT R7, R7, 0x5410, R6 ;  /* 0x0000541007078816 */ /* 0x004fc80000000006 */
[----:B------:R-:W-:Y:S02]  /*1190*/  PRMT R7, RZ, 0x7610, R7 ;  /* 0x00007610ff077816 */ /* 0x000fe40000000007 */
[----:B---3--:R-:W-:-:S03]  /*11a0*/  @!P0 PRMT R25, R10, 0x7610, R25 ;  /* 0x000076100a198816 */ /* 0x008fc60000000019 */
[----:B------:R-:W-:Y:S01]  /*11b0*/  HADD2.F32 R27, -RZ, R7.H1_H1 ;  /* 0x30000007ff1b7230 */ /* 0x000fe20000004100 */
[----:B------:R-:W-:Y:S02]  /*11c0*/  @!P0 PRMT R7, R6, 0x7632, R7 ;  /* 0x0000763206078816 */ /* 0x000fe40000000007 */
[----:B------:R-:W-:Y:S01]  /*11d0*/  @!P0 PRMT R26, R10, 0x7632, R26 ;  /* 0x000076320a1a8816 */ /* 0x000fe2000000001a */
[----:B------:R-:W-:Y:S02]  /*11e0*/  HADD2.F32 R25, -RZ, R25.H0_H0 ;  /* 0x20000019ff197230 */ /* 0x000fe40000004100 */
[----:B------:R-:W-:Y:S01]  /*11f0*/  FADD.FTZ R6, -R2, R27 ;  /* 0x0000001b02067221 */ /* 0x000fe20000010100 */
[----:B------:R-:W-:Y:S02]  /*1200*/  HADD2.F32 R7, -RZ, R7.H0_H0 ;  /* 0x20000007ff077230 */ /* 0x000fe40000004100 */
[----:B------:R-:W-:Y:S02]  /*1210*/  HADD2.F32 R26, -RZ, R26.H0_H0 ;  /* 0x2000001aff1a7230 */ /* 0x000fe40000004100 */
[----:B------:R-:W-:Y:S01]  /*1220*/  FMUL.FTZ R28, R6, R3 ;  /* 0x00000003061c7220 */ /* 0x000fe20000410000 */
[----:B------:R-:W-:Y:S01]  /*1230*/  FMUL.FTZ R11, R25, R14 ;  /* 0x0000000e190b7220 */ /* 0x000fe20000410000 */
[----:B------:R-:W-:-:S02]  /*1240*/  FADD.FTZ R6, -R2, R7 ;  /* 0x0000000702067221 */ /* 0x000fc40000010100 */
        /* <DEDUP_REMOVED lines=11> */
[----:B------:R-:W-:-:S07]  /*1300*/  IADD3 R20, PT, PT, R20, -0x1, RZ ;  /* 0xffffffff14147810 */ /* 0x000fce0007ffe0ff */
.L_x_2899:
        /* <DEDUP_REMOVED lines=12> */
[----:B------:R-:W-:Y:S01]  /*13d0*/  @!P0 MOV R24, R22 ;  /* 0x0000001600188202 */ /* 0x000fe20000000f00 */
[----:B------:R-:W-:Y:S02]  /*13e0*/  @!P0 IMAD.MOV.U32 R25, RZ, RZ, R9 ;  /* 0x000000ffff198224 */ /* 0x000fe400078e0009 */
[----:B------:R-:W-:Y:S02]  /*13f0*/  @!P0 IMAD R21, R21, UR10, RZ ;  /* 0x0000000a15158c24 */ /* 0x000fe4000f8e02ff */
[C---:B------:R-:W-:Y:S02]  /*1400*/  @!P0 IMAD.WIDE.U32 R26, R20.reuse, UR10, R24 ;  /* 0x0000000a141a8c25 */ /* 0x040fe4000f8e0018 */
[----:B------:R-:W2:Y:S02]  /*1410*/  @!P0 LDC.64 R12, c[0x0][0x3a0] ;  /* 0x0000e800ff0c8b82 */ /* 0x000ea40000000a00 */
[----:B------:R-:W-:-:S05]  /*1420*/  @!P0 IMAD R21, R20, UR11, R21 ;  /* 0x0000000b14158c24 */ /* 0x000fca000f8e0215 */
[----:B------:R-:W-:Y:S02]  /*1430*/  @!P0 IADD3 R21, PT, PT, R27, R21, RZ ;  /* 0x000000151b158210 */ /* 0x000fe40007ffe0ff */
[C---:B------:R-:W-:Y:S02]  /*1440*/  @!P0 SHF.L.U32 R27, R26.reuse, 0x1, RZ ;  /* 0x000000011a1b8819 */ /* 0x040fe400000006ff */
[----:B------:R-:W-:Y:S01]  /*1450*/  @!P0 SHF.L.U64.HI R24, R26, 0x1, R21 ;  /* 0x000000011a188819 */ /* 0x000fe20000010215 */
[----:B------:R-:W-:Y:S01]  /*1460*/  @!P0 VIADD R21, R20, 0x1 ;  /* 0x0000000114158836 */ /* 0x000fe20000000000 */
[----:B0-----:R-:W-:-:S04]  /*1470*/  @!P0 IADD3 R28, P3, PT, R27, R16, RZ ;  /* 0x000000101b1c8210 */ /* 0x001fc80007f7e0ff */
[----:B------:R-:W-:Y:S02]  /*1480*/  @!P0 SHF.R.S32.HI R25, RZ, 0x1f, R21 ;  /* 0x0000001fff198819 */ /* 0x000fe40000011415 */
[----:B------:R-:W-:Y:S02]  /*1490*/  @!P0 IADD3.X R29, PT, PT, R24, R17, RZ, P3, !PT ;  /* 0x00000011181d8210 */ /* 0x000fe40001ffe4ff */
[----:B------:R-:W-:Y:S01]  /*14a0*/  @!P0 MOV R17, R9 ;  /* 0x0000000900118202 */ /* 0x000fe20000000f00 */
[----:B------:R-:W-:Y:S01]  /*14b0*/  @!P0 IMAD R16, R25, UR10, RZ ;  /* 0x0000000a19108c24 */ /* 0x000fe2000f8e02ff */
[----:B--2---:R-:W-:-:S03]  /*14c0*/  @!P0 IADD3 R12, P2, PT, R27, R12, RZ ;  /* 0x0000000c1b0c8210 */ /* 0x004fc60007f5e0ff */
[----:B------:R-:W-:Y:S01]  /*14d0*/  @!P0 IMAD R25, R21, UR11, R16 ;  /* 0x0000000b15198c24 */ /* 0x000fe2000f8e0210 */
[----:B------:R-:W-:Y:S01]  /*14e0*/  @!P0 IADD3.X R13, PT, PT, R24, R13, RZ, P2, !PT ;  /* 0x0000000d180d8210 */ /* 0x000fe200017fe4ff */
[----:B------:R-:W-:-:S04]  /*14f0*/  @!P0 IMAD.MOV.U32 R16, RZ, RZ, R22 ;  /* 0x000000ffff108224 */ /* 0x000fc800078e0016 */
[----:B------:R-:W-:Y:S02]  /*1500*/  @!P0 IMAD.WIDE.U32 R16, R21, UR10, R16 ;  /* 0x0000000a15108c25 */ /* 0x000fe4000f8e0010 */
[----:B------:R0:W2:Y:S02]  /*1510*/  @!P0 LDG.E R21, desc[UR6][R12.64] ;  /* 0x000000060c158981 */ /* 0x0000a4000c1e1900 */
[C---:B------:R-:W-:Y:S01]  /*1520*/  @!P0 IMAD.SHL.U32 R27, R16.reuse, 0x2, RZ ;  /* 0x00000002101b8824 */ /* 0x040fe200078e00ff */
[----:B------:R-:W-:Y:S02]  /*1530*/  @!P0 IADD3 R17, PT, PT, R17, R25, RZ ;  /* 0x0000001911118210 */ /* 0x000fe40007ffe0ff */
[----:B------:R-:W3:Y:S02]  /*1540*/  @!P0 LDG.E R25, desc[UR6][R28.64] ;  /* 0x000000061c198981 */ /* 0x000ee4000c1e1900 */
[----:B------:R-:W-:Y:S02]  /*1550*/  @!P0 SHF.L.U64.HI R24, R16, 0x1, R17 ;  /* 0x0000000110188819 */ /* 0x000fe40000010211 */
[----:B------:R-:W4:Y:S08]  /*1560*/  @!P0 LDC.64 R16, c[0x0][0x398] ;  /* 0x0000e600ff108b82 */ /* 0x000f300000000a00 */
[----:B0-----:R-:W0:Y:S01]  /*1570*/  @!P0 LDC.64 R12, c[0x0][0x3a0] ;  /* 0x0000e800ff0c8b82 */ /* 0x001e220000000a00 */
[----:B----4-:R-:W-:-:S02]  /*1580*/  @!P0 IADD3 R16, P3, PT, R27, R16, RZ ;  /* 0x000000101b108210 */ /* 0x010fc40007f7e0ff */
[----:B0-----:R-:W-:-:S04]  /*1590*/  @!P0 IADD3 R12, P2, PT, R27, R12, RZ ;  /* 0x0000000c1b0c8210 */ /* 0x001fc80007f5e0ff */
[C---:B------:R-:W-:Y:S02]  /*15a0*/  @!P0 IADD3.X R13, PT, PT, R24.reuse, R13, RZ, P2, !PT ;  /* 0x0000000d180d8210 */ /* 0x040fe400017fe4ff */
[----:B------:R-:W-:-:S03]  /*15b0*/  @!P0 IADD3.X R17, PT, PT, R24, R17, RZ, P3, !PT ;  /* 0x0000001118118210 */ /* 0x000fc60001ffe4ff */
[----:B------:R-:W4:Y:S04]  /*15c0*/  @!P0 LDG.E R24, desc[UR6][R12.64] ;  /* 0x000000060c188981 */ /* 0x000f28000c1e1900 */
[----:B------:R0:W5:Y:S02]  /*15d0*/  @!P0 LDG.E R16, desc[UR6][R16.64] ;  /* 0x0000000610108981 */ /* 0x000164000c1e1900 */
[----:B0-----:R-:W-:Y:S02]  /*15e0*/  PRMT R17, RZ, 0x7610, R17 ;  /* 0x00007610ff117816 */ /* 0x001fe40000000011 */
[----:B------:R-:W-:Y:S01]  /*15f0*/  PRMT R13, R13, 0x5410, RZ ;  /* 0x000054100d0d7816 */ /* 0x000fe200000000ff */
[----:B------:R-:W-:Y:S01]  /*1600*/  VIADD R20, R20, 0x2 ;  /* 0x0000000214147836 */ /* 0x000fe20000000000 */
[----:B--2---:R-:W-:-:S04]  /*1610*/  @!P0 PRMT R17, R21, 0x7610, R17 ;  /* 0x0000761015118816 */ /* 0x004fc80000000011 */
[----:B------:R-:W-:-:S04]  /*1620*/  PRMT R17, R17, 0x5410, RZ ;  /* 0x0000541011117816 */ /* 0x000fc800000000ff */
[----:B---3--:R-:W-:Y:S02]  /*1630*/  @!P0 PRMT R17, R17, 0x5410, R25 ;  /* 0x0000541011118816 */ /* 0x008fe40000000019 */
[----:B------:R-:W-:-:S03]  /*1640*/  @!P0 PRMT R13, R13, 0x7610, R21 ;  /* 0x000076100d0d8816 */ /* 0x000fc60000000015 */
[--C-:B------:R-:W-:Y:S01]  /*1650*/  HADD2.F32 R21, -RZ, R17.reuse.H0_H0 ;  /* 0x20000011ff157230 */ /* 0x100fe20000004100 */
[----:B------:R-:W-:Y:S01]  /*1660*/  PRMT R13, RZ, 0x7610, R13 ;  /* 0x00007610ff0d7816 */ /* 0x000fe2000000000d */
[----:B------:R-:W-:-:S03]  /*1670*/  HADD2.F32 R17, -RZ, R17.H1_H1 ;  /* 0x30000011ff117230 */ /* 0x000fc60000004100 */
[----:B------:R-:W-:Y:S01]  /*1680*/  FADD.FTZ R12, -R2, R21 ;  /* 0x00000015020c7221 */ /* 0x000fe20000010100 */
[----:B------:R-:W-:-:S03]  /*1690*/  @!P0 PRMT R13, R25, 0x7632, R13 ;  /* 0x00007632190d8816 */ /* 0x000fc6000000000d */
[----:B-1----:R-:W-:Y:S01]  /*16a0*/  FMUL.FTZ R21, R12, R3 ;  /* 0x000000030c157220 */ /* 0x002fe20000410000 */
[C---:B------:R-:W-:Y:S01]  /*16b0*/  FMUL.FTZ R12, R17.reuse, R14 ;  /* 0x0000000e110c7220 */ /* 0x040fe20000410000 */
[----:B------:R-:W-:Y:S02]  /*16c0*/  FADD.FTZ R6, R6, R17 ;  /* 0x0000001106067221 */ /* 0x000fe40000010000 */
[----:B------:R-:W-:Y:S01]  /*16d0*/  FFMA.FTZ R10, R17, R21, R10 ;  /* 0x00000015110a7223 */ /* 0x000fe2000001000a */
[----:B------:R-:W-:Y:S01]  /*16e0*/  PRMT R17, RZ, 0x5410, RZ ;  /* 0x00005410ff117816 */ /* 0x000fe200000000ff */
[----:B------:R-:W-:Y:S01]  /*16f0*/  FFMA.FTZ R8, R21, R12, R8 ;  /* 0x0000000c15087223 */ /* 0x000fe20000010008 */
[----:B------:R-:W-:Y:S02]  /*1700*/  HADD2.F32 R21, -RZ, R13.H1_H1 ;  /* 0x3000000dff157230 */ /* 0x000fe40000004100 */
[----:B------:R-:W-:Y:S01]  /*1710*/  FADD.FTZ R11, R11, R12 ;  /* 0x0000000c0b0b7221 */ /* 0x000fe20000010000 */
[----:B------:R-:W-:-:S02]  /*1720*/  PRMT R12, RZ, 0x5410, RZ ;  /* 0x00005410ff0c7816 */ /* 0x000fc400000000ff */
[----:B------:R-:W-:Y:S01]  /*1730*/  FADD.FTZ R28, -R2, R21 ;  /* 0x00000015021c7221 */ /* 0x000fe20000010100 */
[----:B------:R-:W-:-:S03]  /*1740*/  HADD2.F32 R26, -RZ, R13.H0_H0 ;  /* 0x2000000dff1a7230 */ /* 0x000fc60000004100 */
[----:B------:R-:W-:Y:S01]  /*1750*/  FMUL.FTZ R13, R28, R3 ;  /* 0x000000031c0d7220 */ /* 0x000fe20000410000 */
[----:B----4-:R-:W-:-:S04]  /*1760*/  @!P0 PRMT R17, R17, 0x5410, R24 ;  /* 0x0000541011118816 */ /* 0x010fc80000000018 */
[----:B------:R-:W-:Y:S02]  /*1770*/  @!P0 PRMT R17, R24, 0x7632, R17 ;  /* 0x0000763218118816 */ /* 0x000fe40000000011 */
[----:B-----5:R-:W-:-:S03]  /*1780*/  @!P0 PRMT R12, R12, 0x5410, R16 ;  /* 0x000054100c0c8816 */ /* 0x020fc60000000010 */
[--C-:B------:R-:W-:Y:S01]  /*1790*/  HADD2.F32 R25, -RZ, R17.reuse.H1_H1 ;  /* 0x30000011ff197230 */ /* 0x100fe20000004100 */
[----:B------:R-:W-:Y:S01]  /*17a0*/  @!P0 PRMT R12, R16, 0x7632, R12 ;  /* 0x00007632100c8816 */ /* 0x000fe2000000000c */
[----:B------:R-:W-:Y:S01]  /*17b0*/  FADD.FTZ R7, R7, R26 ;  /* 0x0000001a07077221 */ /* 0x000fe20000010000 */
[C---:B------:R-:W-:Y:S01]  /*17c0*/  FFMA.FTZ R5, R26.reuse, R13, R5 ;  /* 0x0000000d1a057223 */ /* 0x040fe20000010005 */
[----:B------:R-:W-:Y:S01]  /*17d0*/  FMUL.FTZ R26, R26, R15 ;  /* 0x0000000f1a1a7220 */ /* 0x000fe20000410000 */
[----:B------:R-:W-:Y:S02]  /*17e0*/  HADD2.F32 R21, -RZ, R17.H0_H0 ;  /* 0x20000011ff157230 */ /* 0x000fe40000004100 */
[----:B------:R-:W-:Y:S01]  /*17f0*/  FADD.FTZ R16, -R2, R25 ;  /* 0x0000001902107221 */ /* 0x000fe20000010100 */
[--C-:B------:R-:W-:Y:S02]  /*1800*/  HADD2.F32 R17, -RZ, R12.reuse.H1_H1 ;  /* 0x3000000cff117230 */ /* 0x100fe40000004100 */
[----:B------:R-:W-:Y:S01]  /*1810*/  FFMA.FTZ R8, R13, R26, R8 ;  /* 0x0000001a0d087223 */ /* 0x000fe20000010008 */
[----:B------:R-:W-:-:S02]  /*1820*/  HADD2.F32 R12, -RZ, R12.H0_H0 ;  /* 0x2000000cff0c7230 */ /* 0x000fc40000004100 */
[----:B------:R-:W-:Y:S01]  /*1830*/  FMUL.FTZ R13, R16, R3 ;  /* 0x00000003100d7220 */ /* 0x000fe20000410000 */
[----:B------:R-:W-:Y:S01]  /*1840*/  FADD.FTZ R11, R26, R11 ;  /* 0x0000000b1a0b7221 */ /* 0x000fe20000010000 */
        /* <DEDUP_REMOVED lines=12> */
.L_x_2901:
        /* <DEDUP_REMOVED lines=27> */
.L_x_2903:
[----:B------:R-:W-:Y:S05]  /*1ac0*/  BSYNC.RECONVERGENT B0 ;  /* 0x0000000000007941 */ /* 0x000fea0003800200 */
.L_x_2902:
[--C-:B------:R-:W-:Y:S02]  /*1ad0*/  HADD2.F32 R13, -RZ, R9.reuse.H1_H1 ;  /* 0x30000009ff0d7230 */ /* 0x100fe40000004100 */
[----:B------:R-:W-:Y:S02]  /*1ae0*/  HADD2.F32 R9, -RZ, R9.H0_H0 ;  /* 0x20000009ff097230 */ /* 0x000fe40000004100 */
[--C-:B------:R-:W-:Y:S02]  /*1af0*/  HADD2.F32 R19, -RZ, R17.reuse.H1_H1 ;  /* 0x30000011ff137230 */ /* 0x100fe40000004100 */
[C---:B------:R-:W-:Y:S01]  /*1b00*/  FADD.FTZ R12, -R2.reuse, R13 ;  /* 0x0000000d020c7221 */ /* 0x040fe20000010100 */
[----:B------:R-:W-:Y:S01]  /*1b10*/  FADD.FTZ R16, -R2, R9 ;  /* 0x0000000902107221 */ /* 0x000fe20000010100 */
[----:B------:R-:W-:Y:S02]  /*1b20*/  HADD2.F32 R2, -RZ, R17.H0_H0 ;  /* 0x20000011ff027230 */ /* 0x000fe40000004100 */
        /* <DEDUP_REMOVED lines=13> */
.L_x_2898:
[C---:B------:R-:W-:Y:S01]  /*1c00*/  IADD3 R5, PT, PT, -R20.reuse, R21, RZ ;  /* 0x0000001514057210 */ /* 0x040fe20007ffe1ff */
[----:B------:R-:W-:Y:S02]  /*1c10*/  VIADD R7, R21, 0xffffffff ;  /* 0xffffffff15077836 */ /* 0x000fe40000000000 */
[----:B------:R-:W-:Y:S01]  /*1c20*/  HFMA2 R8, -RZ, RZ, 0, 0 ;  /* 0x00000000ff087431 */ /* 0x000fe200000001ff */
        /* <DEDUP_REMOVED lines=22> */
[----:B------:R-:W-:Y:S02]  /*1d90*/  PRMT R5, RZ, 0x5410, RZ ;  /* 0x00005410ff057816 */ /* 0x000fe400000000ff */
[----:B------:R-:W-:Y:S02]  /*1da0*/  IADD3 R20, PT, PT, R20, 0x1, RZ ;  /* 0x0000000114147810 */ /* 0x000fe40007ffe0ff */
[----:B--2---:R-:W-:-:S04]  /*1db0*/  @!P0 PRMT R5, R5, 0x5410, R10 ;  /* 0x0000541005058816 */ /* 0x004fc8000000000a */
[----:B------:R-:W-:Y:S02]  /*1dc0*/  @!P0 PRMT R5, R10, 0x7632, R5 ;  /* 0x000076320a058816 */ /* 0x000fe40000000005 */
[----:B------:R-:W-:-:S03]  /*1dd0*/  PRMT R10, RZ, 0x5410, RZ ;  /* 0x00005410ff0a7816 */ /* 0x000fc600000000ff */
[--C-:B------:R-:W-:Y:S02]  /*1de0*/  HADD2.F32 R7, -RZ, R5.reuse.H1_H1 ;  /* 0x30000005ff077230 */ /* 0x100fe40000004100 */
[----:B------:R-:W-:-:S03]  /*1df0*/  HADD2.F32 R19, -RZ, R5.H0_H0 ;  /* 0x20000005ff137230 */ /* 0x000fc60000004100 */
[----:B------:R-:W-:-:S04]  /*1e00*/  FADD.FTZ R8, -R2, R7 ;  /* 0x0000000702087221 */ /* 0x000fc80000010100 */
[----:B-1----:R-:W-:Y:S01]  /*1e10*/  FMUL.FTZ R5, R8, R3 ;  /* 0x0000000308057220 */ /* 0x002fe20000410000 */
[----:B------:R-:W-:-:S03]  /*1e20*/  FADD.FTZ R8, -R2, R19 ;  /* 0x0000001302087221 */ /* 0x000fc60000010100 */
[----:B------:R-:W-:Y:S01]  /*1e30*/  FFMA.FTZ R7, R5, R14, R12 ;  /* 0x0000000e05077223 */ /* 0x000fe2000001000c */
[----:B0-----:R-:W-:-:S03]  /*1e40*/  FMUL.FTZ R16, R8, R3 ;  /* 0x0000000308107220 */ /* 0x001fc60000410000 */
[----:B------:R-:W-:Y:S01]  /*1e50*/  FMUL.FTZ R11, R7, -1.4426950216293334961 ;  /* 0xbfb8aa3b070b7820 */ /* 0x000fe20000410000 */
[----:B------:R-:W-:Y:S01]  /*1e60*/  FFMA.FTZ R8, R16, R15, R13 ;  /* 0x0000000f10087223 */ /* 0x000fe2000001000d */
[----:B---3--:R-:W-:-:S03]  /*1e70*/  @!P0 PRMT R10, R10, 0x5410, R6 ;  /* 0x000054100a0a8816 */ /* 0x008fc60000000006 */
[----:B------:R-:W-:Y:S01]  /*1e80*/  FMUL.FTZ R18, R8, -1.4426950216293334961 ;  /* 0xbfb8aa3b08127820 */ /* 0x000fe20000410000 */
[----:B------:R-:W0:Y:S01]  /*1e90*/  MUFU.EX2 R11, R11 ;  /* 0x0000000b000b7308 */ /* 0x000e220000000800 */
[----:B------:R-:W-:-:S04]  /*1ea0*/  @!P0 PRMT R10, R6, 0x7632, R10 ;  /* 0x00007632060a8816 */ /* 0x000fc8000000000a */
[----:B------:R-:W1:Y:S01]  /*1eb0*/  MUFU.EX2 R18, R18 ;  /* 0x0000001200127308 */ /* 0x000e620000000800 */
        /* <DEDUP_REMOVED lines=17> */
[----:B------:R-:W-:-:S04]  /*1fd0*/  FMUL.FTZ R11, R7, R15 ;  /* 0x0000000f070b7220 */ /* 0x000fc80000410000 */
[C---:B------:R-:W-:Y:S01]  /*1fe0*/  FFMA.FTZ R8, R16.reuse, R11, R17 ;  /* 0x0000000b10087223 */ /* 0x040fe20000010011 */
[----:B------:R-:W-:Y:S01]  /*1ff0*/  FADD.FTZ R11, R11, R10 ;  /* 0x0000000a0b0b7221 */ /* 0x000fe20000010000 */
[----:B------:R-:W-:Y:S01]  /*2000*/  FFMA.FTZ R10, R5, R6, RZ ;  /* 0x00000006050a7223 */ /* 0x000fe200000100ff */
[----:B------:R-:W-:Y:S01]  /*2010*/  FFMA.FTZ R5, R16, R7, RZ ;  /* 0x0000000710057223 */ /* 0x000fe200000100ff */
[----:B------:R-:W-:Y:S01]  /*2020*/  FADD.FTZ R6, RZ, R6 ;  /* 0x00000006ff067221 */ /* 0x000fe20000010000 */
[----:B------:R-:W-:-:S07]  /*2030*/  FADD.FTZ R7, RZ, R7 ;  /* 0x00000007ff077221 */ /* 0x000fce0000010000 */
.L_x_2904:
[----:B------:R-:W-:Y:S05]  /*2040*/  @!P2 BRA `(.L_x_2897) ;  /* 0x000000080008a947 */ /* 0x000fea0003800000 */
[----:B------:R-:W-:-:S07]  /*2050*/  IMAD.IADD R21, R20, 0x1, -R21 ;  /* 0x0000000114157824 */ /* 0x000fce00078e0a15 */
.L_x_2905:
[----:B------:R-:W0:Y:S01]  /*2060*/  @!P0 LDC.64 R18, c[0x0][0x3f8] ;  /* 0x0000fe00ff128b82 */ /* 0x000e220000000a00 */
[----:B------:R-:W-:Y:S02]  /*2070*/  @!P0 SHF.R.S32.HI R25, RZ, 0x1f, R20 ;  /* 0x0000001fff198819 */ /* 0x000fe40000011414 */
[----:B------:R-:W-:-:S05]  /*2080*/  @!P0 MOV R24, R22 ;  /* 0x0000001600188202 */ /* 0x000fca0000000f00 */
[----:B------:R-:W2:Y:S01]  /*2090*/  @!P0 LDC.64 R16, c[0x0][0x3a0] ;  /* 0x0000e800ff108b82 */ /* 0x000ea20000000a00 */
[----:B0-----:R-:W-:-:S04]  /*20a0*/  @!P0 IMAD R25, R25, R18, RZ ;  /* 0x0000001219198224 */ /* 0x001fc800078e02ff */
[----:B------:R-:W-:Y:S01]  /*20b0*/  @!P0 IMAD R27, R20, R19, R25 ;  /* 0x00000013141b8224 */ /* 0x000fe200078e0219 */
[----:B------:R-:W-:-:S03]  /*20c0*/  @!P0 MOV R25, R9 ;  /* 0x0000000900198202 */ /* 0x000fc60000000f00 */
[----:B------:R-:W-:Y:S02]  /*20d0*/  @!P0 IMAD.WIDE.U32 R24, R20, R18, R24 ;  /* 0x0000001214188225 */ /* 0x000fe400078e0018 */
[----:B------:R-:W0:Y:S02]  /*20e0*/  @!P0 LDC.64 R18, c[0x0][0x398] ;  /* 0x0000e600ff128b82 */ /* 0x000e240000000a00 */
[----:B------:R-:W-:Y:S01]  /*20f0*/  @!P0 IMAD.IADD R25, R25, 0x1, R27 ;  /* 0x0000000119198824 */ /* 0x000fe200078e021b */
[----:B------:R-:W-:-:S04]  /*2100*/  @!P0 SHF.L.U32 R27, R24, 0x1, RZ ;  /* 0x00000001181b8819 */ /* 0x000fc800000006ff */
[----:B------:R-:W-:Y:S02]  /*2110*/  @!P0 SHF.L.U64.HI R26, R24, 0x1, R25 ;  /* 0x00000001181a8819 */ /* 0x000fe40000010219 */
[----:B--2---:R-:W-:-:S04]  /*2120*/  @!P0 IADD3 R24, P1, PT, R27, R16, RZ ;  /* 0x000000101b188210 */ /* 0x004fc80007f3e0ff */
[----:B------:R-:W-:Y:S02]  /*2130*/  @!P0 IADD3.X R25, PT, PT, R26, R17, RZ, P1, !PT ;  /* 0x000000111a198210 */ /* 0x000fe40000ffe4ff */
[----:B------:R-:W2:Y:S03]  /*2140*/  @!P0 LDC.64 R16, c[0x0][0x3f8] ;  /* 0x0000fe00ff108b82 */ /* 0x000ea60000000a00 */
[----:B------:R3:W4:Y:S01]  /*2150*/  @!P0 LDG.E R24, desc[UR6][R24.64] ;  /* 0x0000000618188981 */ /* 0x000722000c1e1900 */
[----:B0-----:R-:W-:-:S05]  /*2160*/  @!P0 IADD3 R18, P1, PT, R27, R18, RZ ;  /* 0x000000121b128210 */ /* 0x001fca0007f3e0ff */
[----:B------:R-:W-:-:S05]  /*2170*/  @!P0 IMAD.X R19, R26, 0x1, R19, P1 ;  /* 0x000000011a138824 */ /* 0x000fca00008e0613 */
[----:B------:R0:W5:Y:S01]  /*2180*/  @!P0 LDG.E R18, desc[UR6][R18.64] ;  /* 0x0000000612128981 */ /* 0x000162000c1e1900 */
[----:B---3--:R-:W-:Y:S02]  /*2190*/  PRMT R25, R25, 0x5410, RZ ;  /* 0x0000541019197816 */ /* 0x008fe400000000ff */
[----:B------:R-:W-:Y:S02]  /*21a0*/  PRMT R26, RZ, 0x7610, R26 ;  /* 0x00007610ff1a7816 */ /* 0x000fe4000000001a */
[----:B------:R-:W-:-:S04]  /*21b0*/  @!P0 IADD3 R29, PT, PT, R20, 0x1, RZ ;  /* 0x00000001141d8810 */ /* 0x000fc80007ffe0ff */
[----:B------:R-:W-:Y:S01]  /*21c0*/  @!P0 SHF.R.S32.HI R27, RZ, 0x1f, R29 ;  /* 0x0000001fff1b8819 */ /* 0x000fe2000001141d */
[----:B0-----:R-:W-:Y:S01]  /*21d0*/  @!P0 IMAD.MOV.U32 R19, RZ, RZ, R9 ;  /* 0x000000ffff138224 */ /* 0x001fe200078e0009 */
[----:B----4-:R-:W-:Y:S02]  /*21e0*/  @!P0 PRMT R25, R25, 0x5410, R24 ;  /* 0x0000541019198816 */ /* 0x010fe40000000018 */
[----:B------:R-:W-:Y:S02]  /*21f0*/  @!P0 PRMT R26, R24, 0x7632, R26 ;  /* 0x00007632181a8816 */ /* 0x000fe4000000001a */
[----:B------:R-:W-:Y:S02]  /*2200*/  PRMT R25, RZ, 0x7610, R25 ;  /* 0x00007610ff197816 */ /* 0x000fe40000000019 */
[----:B------:R-:W-:Y:S01]  /*2210*/  PRMT R26, R26, 0x5410, RZ ;  /* 0x000054101a1a7816 */ /* 0x000fe200000000ff */
[----:B--2---:R-:W-:Y:S01]  /*2220*/  @!P0 IMAD R24, R27, R16, RZ ;  /* 0x000000101b188224 */ /* 0x004fe200078e02ff */
[----:B-----5:R-:W-:-:S02]  /*2230*/  @!P0 PRMT R25, R18, 0x7610, R25 ;  /* 0x0000761012198816 */ /* 0x020fc40000000019 */
[----:B------:R-:W-:Y:S02]  /*2240*/  @!P0 PRMT R26, R26, 0x7610, R18 ;  /* 0x000076101a1a8816 */ /* 0x000fe40000000012 */
[----:B------:R-:W-:Y:S01]  /*2250*/  @!P0 MOV R18, R22 ;  /* 0x0000001600128202 */ /* 0x000fe20000000f00 */
[----:B------:R-:W-:-:S04]  /*2260*/  @!P0 IMAD R27, R29, R17, R24 ;  /* 0x000000111d1b8224 */ /* 0x000fc800078e0218 */
        /* <DEDUP_REMOVED lines=20> */
[----:B0-----:R-:W-:Y:S02]  /*23b0*/  HADD2.F32 R17, -RZ, R25.H1_H1 ;  /* 0x30000019ff117230 */ /* 0x001fe40000004100 */
[----:B------:R-:W-:Y:S02]  /*23c0*/  HADD2.F32 R26, -RZ, R26.H1_H1 ;  /* 0x3000001aff1a7230 */ /* 0x000fe40000004100 */
[----:B-1----:R-:W-:-:S04]  /*23d0*/  FADD.FTZ R28, -R19, 1 ;  /* 0x3f800000131c7421 */ /* 0x002fc80000010100 */
[----:B------:R-:W-:Y:S01]  /*23e0*/  FFMA.FTZ R27, R27, R28, 1 ;  /* 0x3f8000001b1b7423 */ /* 0x000fe2000001001c */
[----:B------:R-:W-:Y:S01]  /*23f0*/  FADD.FTZ R28, -R2, R17 ;  /* 0x00000011021c7221 */ /* 0x000fe20000010100 */
[----:B------:R-:W-:-:S03]  /*2400*/  FMUL.FTZ R26, R26, R19 ;  /* 0x000000131a1a7220 */ /* 0x000fc60000410000 */
[----:B------:R-:W-:Y:S01]  /*2410*/  FMUL.FTZ R17, R28, R3 ;  /* 0x000000031c117220 */ /* 0x000fe20000410000 */
[----:B------:R-:W-:-:S03]  /*2420*/  FMUL.FTZ R26, R26, R27 ;  /* 0x0000001b1a1a7220 */ /* 0x000fc60000410000 */
[----:B------:R-:W-:-:S04]  /*2430*/  FFMA.FTZ R19, R17, R14, R12 ;  /* 0x0000000e11137223 */ /* 0x000fc8000001000c */
[----:B------:R-:W-:-:S06]  /*2440*/  FMUL.FTZ R27, R19, -1.4426950216293334961 ;  /* 0xbfb8aa3b131b7820 */ /* 0x000fcc0000410000 */
[----:B------:R-:W0:Y:S02]  /*2450*/  MUFU.EX2 R27, R27 ;  /* 0x0000001b001b7308 */ /* 0x000e240000000800 */
[----:B0-----:R-:W-:-:S06]  /*2460*/  FADD.FTZ R28, R27, 1 ;  /* 0x3f8000001b1c7421 */ /* 0x001fcc0000010000 */
[----:B------:R-:W0:Y:S01]  /*2470*/  MUFU.RCP R28, R28 ;  /* 0x0000001c001c7308 */ /* 0x000e220000001000 */
[----:B------:R-:W-:Y:S02]  /*2480*/  HADD2.F32 R25, -RZ, R25.H0_H0 ;  /* 0x20000019ff197230 */ /* 0x000fe40000004100 */
[----:B0-----:R-:W-:-:S03]  /*2490*/  FADD.FTZ R29, -R28, 1 ;  /* 0x3f8000001c1d7421 */ /* 0x001fc60000010100 */
[----:B------:R-:W-:Y:S01]  /*24a0*/  FMUL.FTZ R25, R25, R28 ;  /* 0x0000001c19197220 */ /* 0x000fe20000410000 */
[----:B------:R-:W-:-:S04]  /*24b0*/  FFMA.FTZ R29, R19, R29, 1 ;  /* 0x3f800000131d7423 */ /* 0x000fc8000001001d */
[----:B------:R-:W-:-:S04]  /*24c0*/  FMUL.FTZ R25, R25, R29 ;  /* 0x0000001d19197220 */ /* 0x000fc80000410000 */
[C---:B------:R-:W-:Y:S01]  /*24d0*/  FMUL.FTZ R19, R25.reuse, R14 ;  /* 0x0000000e19137220 */ /* 0x040fe20000410000 */
[----:B------:R-:W-:Y:S01]  /*24e0*/  FADD.FTZ R6, R25, R6 ;  /* 0x0000000619067221 */ /* 0x000fe20000010000 */
[C---:B------:R-:W-:Y:S02]  /*24f0*/  FFMA.FTZ R10, R17.reuse, R25, R10 ;  /* 0x00000019110a7223 */ /* 0x040fe4000001000a */
[--C-:B------:R-:W-:Y:S01]  /*2500*/  FFMA.FTZ R25, R17, R19, R8.reuse ;  /* 0x0000001311197223 */ /* 0x100fe20000010008 */
[----:B------:R-:W-:Y:S01]  /*2510*/  PRMT R8, RZ, 0x7610, R8 ;  /* 0x00007610ff087816 */ /* 0x000fe20000000008 */
[----:B------:R-:W-:Y:S01]  /*2520*/  FADD.FTZ R7, R26, R7 ;  /* 0x000000071a077221 */ /* 0x000fe20000010000 */
[----:B------:R-:W-:Y:S01]  /*2530*/  FFMA.FTZ R5, R24, R26, R5 ;  /* 0x0000001a18057223 */ /* 0x000fe20000010005 */
[----:B------:R-:W-:-:S04]  /*2540*/  FMUL.FTZ R26, R26, R15 ;  /* 0x0000000f1a1a7220 */ /* 0x000fc80000410000 */
[----:B------:R-:W-:Y:S01]  /*2550*/  FFMA.FTZ R25, R24, R26, R25 ;  /* 0x0000001a18197223 */ /* 0x000fe20000010019 */
[----:B------:R-:W-:Y:S02]  /*2560*/  PRMT R24, RZ, 0x7610, R24 ;  /* 0x00007610ff187816 */ /* 0x000fe40000000018 */
[----:B---3--:R-:W-:-:S05]  /*2570*/  @!P0 PRMT R8, R18, 0x7632, R8 ;  /* 0x0000763212088816 */ /* 0x008fca0000000008 */
[----:B------:R-:W-:-:S05]  /*2580*/  HADD2.F32 R17, -RZ, R8.H0_H0 ;  /* 0x20000008ff117230 */ /* 0x000fca0000004100 */
[----:B------:R-:W-:Y:S01]  /*2590*/  FADD.FTZ R8, -R2, R17 ;  /* 0x0000001102087221 */ /* 0x000fe20000010100 */
[----:B------:R-:W-:-:S03]  /*25a0*/  FADD.FTZ R17, R19, R11 ;  /* 0x0000000b13117221 */ /* 0x000fc60000010000 */
[----:B------:R-:W-:-:S04]  /*25b0*/  FMUL.FTZ R8, R8, R3 ;  /* 0x0000000308087220 */ /* 0x000fc80000410000 */
[----:B------:R-:W-:-:S04]  /*25c0*/  FFMA.FTZ R11, R8, R15, R13 ;  /* 0x0000000f080b7223 */ /* 0x000fc8000001000d */
[----:B------:R-:W-:-:S06]  /*25d0*/  FMUL.FTZ R27, R11, -1.4426950216293334961 ;  /* 0xbfb8aa3b0b1b7820 */ /* 0x000fcc0000410000 */
[----:B------:R-:W0:Y:S01]  /*25e0*/  MUFU.EX2 R27, R27 ;  /* 0x0000001b001b7308 */ /* 0x000e220000000800 */
[----:B------:R-:W-:-:S04]  /*25f0*/  PRMT R18, R18, 0x5410, RZ ;  /* 0x0000541012127816 */ /* 0x000fc800000000ff */
[----:B------:R-:W-:Y:S01]  /*2600*/  @!P0 PRMT R18, R18, 0x5410, R18 ;  /* 0x0000541012128816 */ /* 0x000fe20000000012 */
[----:B0-----:R-:W-:-:S03]  /*2610*/  FADD.FTZ R19, R27, 1 ;  /* 0x3f8000001b137421 */ /* 0x001fc60000010000 */
[----:B------:R-:W-:-:S03]  /*2620*/  PRMT R18, RZ, 0x7610, R18 ;  /* 0x00007610ff127816 */ /* 0x000fc60000000012 */
[----:B------:R-:W0:Y:S01]  /*2630*/  MUFU.RCP R19, R19 ;  /* 0x0000001300137308 */ /* 0x000e220000001000 */
[C---:B----4-:R-:W-:Y:S02]  /*2640*/  @!P0 PRMT R18, R16.reuse, 0x7610, R18 ;  /* 0x0000761010128816 */ /* 0x050fe40000000012 */
[----:B------:R-:W-:-:S03]  /*2650*/  @!P0 PRMT R24, R16, 0x7632, R24 ;  /* 0x0000763210188816 */ /* 0x000fc60000000018 */
[----:B------:R-:W-:Y:S02]  /*2660*/  HADD2.F32 R27, -RZ, R18.H1_H1 ;  /* 0x30000012ff1b7230 */ /* 0x000fe40000004100 */
[----:B------:R-:W-:-:S03]  /*2670*/  HADD2.F32 R24, -RZ, R24.H0_H0 ;  /* 0x20000018ff187230 */ /* 0x000fc60000004100 */
[----:B------:R-:W-:Y:S01]  /*2680*/  FADD.FTZ R28, -R2, R27 ;  /* 0x0000001b021c7221 */ /* 0x000fe20000010100 */
[----:B0-----:R-:W-:Y:S01]  /*2690*/  FADD.FTZ R16, -R19, 1 ;  /* 0x3f80000013107421 */ /* 0x001fe20000010100 */
[----:B------:R-:W-:-:S03]  /*26a0*/  FMUL.FTZ R19, R24, R19 ;  /* 0x0000001318137220 */ /* 0x000fc60000410000 */
[----:B------:R-:W-:Y:S01]  /*26b0*/  FFMA.FTZ R16, R11, R16, 1 ;  /* 0x3f8000000b107423 */ /* 0x000fe20000010010 */
        /* <DEDUP_REMOVED lines=16> */
[----:B------:R-:W-:-:S03]  /*27c0*/  FMUL.FTZ R17, R16, R15 ;  /* 0x0000000f10117220 */ /* 0x000fc60000410000 */
        /* <DEDUP_REMOVED lines=8> */
[----:B------:R-:W-:Y:S01]  /*2850*/  VIADD R20, R20, 0x2 ;  /* 0x0000000214147836 */ /* 0x000fe20000000000 */
[----:B------:R-:W-:Y:S06]  /*2860*/  @P1 BRA `(.L_x_2905) ;  /* 0xfffffff400fc1947 */ /* 0x000fec000383ffff */
.L_x_2897:
        /* <DEDUP_REMOVED lines=85> */
[----:B------:R2:W3:Y:S02]  /*2dc0*/  SHFL.UP PT, R25, R24, 0x1, RZ ;  /* 0x0420000018197989 */ /* 0x0004e400000e00ff */
.L_x_2928:
        /* <DEDUP_REMOVED lines=13> */
.L_x_2906:
[----:B------:R-:W-:Y:S05]  /*2ea0*/  WARPSYNC.ALL ;  /* 0x0000000000007948 */ /* 0x000fea0003800000 */
[----:B------:R-:W3:Y:S01]  /*2eb0*/  LDCU UR4, c[0x0][0x424] ;  /* 0x00008480ff0477ac */ /* 0x000ee20008000800 */
[----:B------:R-:W4:Y:S01]  /*2ec0*/  LDC R18, c[0x0][0x420] ;  /* 0x00010800ff127b82 */ /* 0x000f220000000800 */
[----:B------:R-:W-:Y:S01]  /*2ed0*/  BSSY.RECONVERGENT B0, `(.L_x_2908) ;  /* 0x0000023000007945 */ /* 0x000fe20003800200 */
[----:B------:R-:W5:Y:S06]  /*2ee0*/  LDCU.64 UR10, c[0x0][0x3f8] ;  /* 0x00007f00ff0a77ac */ /* 0x000f6c0008000a00 */
[----:B-1----:R-:W1:Y:S08]  /*2ef0*/  LDC R9, c[0x0][0x410] ;  /* 0x00010400ff097b82 */ /* 0x002e700000000800 */
[----:B0-----:R-:W0:Y:S01]  /*2f00*/  LDC R8, c[0x0][0x428] ;  /* 0x00010a00ff087b82 */ /* 0x001e220000000800 */
[----:B---3--:R-:W-:-:S07]  /*2f10*/  UIADD3 UR4, UPT, UPT, UR4, -0x2, URZ ;  /* 0xfffffffe04047890 */ /* 0x008fce000fffe0ff */
[----:B------:R-:W-:Y:S01]  /*2f20*/  BAR.SYNC.DEFER_BLOCKING 0x0 ;  /* 0x0000000000007b1d */ /* 0x000fe20000010000 */
[----:B------:R-:W-:Y:S01]  /*2f30*/  ISETP.NE.AND P2, PT, R4, UR4, PT ;  /* 0x0000000404007c0c */ /* 0x000fe2000bf45270 */
[----:B----4-:R-:W-:-:S05]  /*2f40*/  IMAD R12, R18, UR8, R17 ;  /* 0x00000008120c7c24 */ /* 0x010fca000f8e0211 */
[----:B-1----:R-:W-:-:S07]  /*2f50*/  ISETP.GE.AND P0, PT, R12, R9, PT ;  /* 0x000000090c00720c */ /* 0x002fce0003f06270 */
[----:B------:R-:W-:Y:S02]  /*2f60*/  @!P2 IADD3 R11, PT, PT, R15, 0x320, RZ ;  /* 0x000003200f0ba810 */ /* 0x000fe40007ffe0ff */
[----:B------:R-:W-:Y:S02]  /*2f70*/  ISETP.GE.U32.OR P0, PT, R17, R18, P0 ;  /* 0x000000121100720c */ /* 0x000fe40000706470 */
[----:B------:R-:W-:Y:S01]  /*2f80*/  @!P2 LEA R11, R16, R11, 0x18 ;  /* 0x0000000b100ba211 */ /* 0x000fe200078ec0ff */
[----:B0-----:R-:W-:Y:S01]  /*2f90*/  IMAD R8, R8, UR8, R17 ;  /* 0x0000000808087c24 */ /* 0x001fe2000f8e0211 */
        /* <DEDUP_REMOVED lines=10> */
[----:B------:R-:W-:-:S04]  /*3040*/  USHF.L.U32 UR4, UR5, 0x1, URZ ;  /* 0x0000000105047899 */ /* 0x000fc800080006ff */
[----:B0-----:R-:W-:Y:S02]  /*3050*/  LEA R2, R16, R15, 0x18 ;  /* 0x0000000f10027211 */ /* 0x001fe400078ec0ff */
[----:B------:R-:W0:Y:S01]  /*3060*/  LDC.64 R14, c[0x0][0x3d8] ;  /* 0x0000f600ff0e7b82 */ /* 0x000e220000000a00 */
[----:B------:R-:W-:Y:S01]  /*3070*/  IMAD R11, R9, UR4, R9 ;  /* 0x00000004090b7c24 */ /* 0x000fe2000f8e0209 */
[----:B------:R-:W-:Y:S01]  /*3080*/  LEA R2, R17, R2, 0x3 ;  /* 0x0000000211027211 */ /* 0x000fe200078e18ff */
[----:B------:R-:W-:-:S03]  /*3090*/  IMAD R13, R9, UR4, R12 ;  /* 0x00000004090d7c24 */ /* 0x000fc6000f8e020c */
[----:B------:R-:W-:Y:S02]  /*30a0*/  IADD3 R11, PT, PT, R12, R11, RZ ;  /* 0x0000000b0c0b7210 */ /* 0x000fe40007ffe0ff */
[----:B------:R-:W1:Y:S01]  /*30b0*/  LDS.64 R2, [R2] ;  /* 0x0000000002027984 */ /* 0x000e620000000a00 */
[----:B0-----:R-:W-:-:S04]  /*30c0*/  IMAD.WIDE R12, R13, 0x4, R14 ;  /* 0x000000040d0c7825 */ /* 0x001fc800078e020e */
[----:B------:R-:W-:Y:S01]  /*30d0*/  IMAD.WIDE R14, R11, 0x4, R14 ;  /* 0x000000040b0e7825 */ /* 0x000fe200078e020e */
[----:B-1----:R1:W-:Y:S04]  /*30e0*/  REDG.E.ADD.F32.FTZ.RN.STRONG.GPU desc[UR6][R12.64], R2 ;  /* 0x000000020c0079a6 */ /* 0x0023e8000c12f306 */
[----:B------:R1:W-:Y:S02]  /*30f0*/  REDG.E.ADD.F32.FTZ.RN.STRONG.GPU desc[UR6][R14.64], R3 ;  /* 0x000000030e0079a6 */ /* 0x0003e4000c12f306 */
.L_x_2909:
[----:B------:R-:W-:Y:S05]  /*3100*/  BSYNC.RECONVERGENT B0 ;  /* 0x0000000000007941 */ /* 0x000fea0003800200 */
.L_x_2908:
[----:B------:R-:W-:Y:S05]  /*3110*/  @P1 EXIT ;  /* 0x000000000000194d */ /* 0x000fea0003800000 */
[----:B------:R-:W3:Y:S01]  /*3120*/  LDCU UR4, c[0x0][0x3e0] ;  /* 0x00007c00ff0477ac */ /* 0x000ee20008000800 */
[----:B0-----:R-:W0:Y:S01]  /*3130*/  LDC R11, c[0x0][0x360] ;  /* 0x0000d800ff0b7b82 */ /* 0x001e220000000800 */
        /* <DEDUP_REMOVED lines=20> */
.L_x_2907:
        /* <DEDUP_REMOVED lines=8> */
.L_x_2910:
        /* <DEDUP_REMOVED lines=8> */
.L_x_2911:
[----:B------:R-:W-:Y:S01]  /*3380*/  MOV R23, R21 ;  /* 0x0000001500177202 */ /* 0x000fe20000000f00 */
[----:B------:R-:W-:-:S05]  /*3390*/  FADD.FTZ R27, R22, R27 ;  /* 0x0000001b161b7221 */ /* 0x000fca0000010000 */
[----:B------:R-:W-:-:S07]  /*33a0*/  @P3 FSEL R22, R27, R22, !P2 ;  /* 0x000000161b163208 */ /* 0x000fce0005000000 */
[----:B------:R-:W-:Y:S05]  /*33b0*/  WARPSYNC.COLLECTIVE R18, `(.L_x_2912) ;  /* 0x0000000012087348 */ /* 0x000fea0003c00000 */
[----:B------:R0:W1:Y:S02]  /*33c0*/  SHFL.UP P0, R27, R23, R20, R19 ;  /* 0x04000014171b7389 */ /* 0x0000640000000013 */
[----:B01----:R-:W-:Y:S05]  /*33d0*/  ENDCOLLECTIVE ;  /* 0x000000000000791b */ /* 0x003fea0003800000 */
.L_x_2912:
[----:B------:R-:W-:Y:S01]  /*33e0*/  MOV R23, R25 ;  /* 0x0000001900177202 */ /* 0x000fe20000000f00 */
[----:B------:R-:W-:Y:S02]  /*33f0*/  HFMA2 R20, -RZ, RZ, 0, 1.1920928955078125e-07 ;  /* 0x00000002ff147431 */ /* 0x000fe400000001ff */
[----:B------:R-:W-:-:S07]  /*3400*/  IMAD.MOV.U32 R26, RZ, RZ, R27 ;  /* 0x000000ffff1a7224 */ /* 0x000fce00078e001b */
[----:B------:R-:W-:Y:S05]  /*3410*/  WARPSYNC.COLLECTIVE R18, `(.L_x_2913) ;  /* 0x0000000012087348 */ /* 0x000fea0003c00000 */
[----:B------:R0:W1:Y:S02]  /*3420*/  SHFL.UP P0, R27, R23, R20, R19 ;  /* 0x04000014171b7389 */ /* 0x0000640000000013 */
[----:B01----:R-:W-:Y:S05]  /*3430*/  ENDCOLLECTIVE ;  /* 0x000000000000791b */ /* 0x003fea0003800000 */
.L_x_2913:
        /* <DEDUP_REMOVED lines=9> */
.L_x_2914:
        /* <DEDUP_REMOVED lines=8> */
.L_x_2915:
[----:B------:R-:W-:Y:S01]  /*3550*/  MOV R23, R26 ;  /* 0x0000001a00177202 */ /* 0x000fe20000000f00 */
[----:B------:R-:W-:Y:S01]  /*3560*/  IMAD.MOV.U32 R20, RZ, RZ, 0x4 ;  /* 0x00000004ff147424 */ /* 0x000fe200078e00ff */
[----:B------:R-:W-:-:S07]  /*3570*/  MOV R28, R27 ;  /* 0x0000001b001c7202 */ /* 0x000fce0000000f00 */
[----:B------:R-:W-:Y:S05]  /*3580*/  WARPSYNC.COLLECTIVE R18, `(.L_x_2916) ;  /* 0x0000000012087348 */ /* 0x000fea0003c00000 */
[----:B------:R0:W1:Y:S02]  /*3590*/  SHFL.UP P0, R27, R23, R20, R19 ;  /* 0x04000014171b7389 */ /* 0x0000640000000013 */
[----:B01----:R-:W-:Y:S05]  /*35a0*/  ENDCOLLECTIVE ;  /* 0x000000000000791b */ /* 0x003fea0003800000 */
.L_x_2916:
        /* <DEDUP_REMOVED lines=9> */
.L_x_2917:
        /* <DEDUP_REMOVED lines=8> */
.L_x_2918:
[----:B------:R-:W-:Y:S01]  /*36c0*/  MOV R23, R25 ;  /* 0x0000001900177202 */ /* 0x000fe20000000f00 */
[----:B------:R-:W-:Y:S01]  /*36d0*/  IMAD.MOV.U32 R20, RZ, RZ, 0x8 ;  /* 0x00000008ff147424 */ /* 0x000fe200078e00ff */
[----:B------:R-:W-:-:S07]  /*36e0*/  MOV R28, R27 ;  /* 0x0000001b001c7202 */ /* 0x000fce0000000f00 */
[----:B------:R-:W-:Y:S05]  /*36f0*/  WARPSYNC.COLLECTIVE R18, `(.L_x_2919) ;  /* 0x0000000012087348 */ /* 0x000fea0003c00000 */
[----:B------:R0:W1:Y:S02]  /*3700*/  SHFL.UP P0, R27, R23, R20, R19 ;  /* 0x04000014171b7389 */ /* 0x0000640000000013 */
[----:B01----:R-:W-:Y:S05]  /*3710*/  ENDCOLLECTIVE ;  /* 0x000000000000791b */ /* 0x003fea0003800000 */
.L_x_2919:
        /* <DEDUP_REMOVED lines=9> */
.L_x_2920:
        /* <DEDUP_REMOVED lines=8> */
.L_x_2921:
[----:B------:R-:W-:Y:S01]  /*3830*/  MOV R23, R26 ;  /* 0x0000001a00177202 */ /* 0x000fe20000000f00 */
[----:B------:R-:W-:Y:S01]  /*3840*/  HFMA2 R20, -RZ, RZ, 0, 9.5367431640625e-07 ;  /* 0x00000010ff147431 */ /* 0x000fe200000001ff */
[----:B------:R-:W-:-:S07]  /*3850*/  MOV R28, R27 ;  /* 0x0000001b001c7202 */ /* 0x000fce0000000f00 */
[----:B------:R-:W-:Y:S05]  /*3860*/  WARPSYNC.COLLECTIVE R18, `(.L_x_2922) ;  /* 0x0000000012087348 */ /* 0x000fea0003c00000 */
[----:B------:R0:W1:Y:S02]  /*3870*/  SHFL.UP P0, R27, R23, R20, R19 ;  /* 0x04000014171b7389 */ /* 0x0000640000000013 */
[----:B01----:R-:W-:Y:S05]  /*3880*/  ENDCOLLECTIVE ;  /* 0x000000000000791b */ /* 0x003fea0003800000 */
.L_x_2922:
        /* <DEDUP_REMOVED lines=8> */
.L_x_2923:
        /* <DEDUP_REMOVED lines=8> */
.L_x_2924:
[----:B------:R-:W-:Y:S01]  /*3990*/  MOV R23, R24 ;  /* 0x0000001800177202 */ /* 0x000fe20000000f00 */
[----:B------:R-:W-:Y:S02]  /*39a0*/  HFMA2 R20, -RZ, RZ, 0, 5.9604644775390625e-08 ;  /* 0x00000001ff147431 */ /* 0x000fe400000001ff */
[----:B------:R-:W-:-:S07]  /*39b0*/  IMAD.MOV.U32 R28, RZ, RZ, R27 ;  /* 0x000000ffff1c7224 */ /* 0x000fce00078e001b */
[----:B------:R-:W-:Y:S05]  /*39c0*/  WARPSYNC.COLLECTIVE R18, `(.L_x_2925) ;  /* 0x0000000012087348 */ /* 0x000fea0003c00000 */
[----:B------:R0:W1:Y:S02]  /*39d0*/  SHFL.UP P0, R27, R23, R20, R19 ;  /* 0x04000014171b7389 */ /* 0x0000640000000013 */
[----:B01----:R-:W-:Y:S05]  /*39e0*/  ENDCOLLECTIVE ;  /* 0x000000000000791b */ /* 0x003fea0003800000 */
.L_x_2925:
[----:B------:R-:W-:-:S05]  /*39f0*/  FADD.FTZ R28, R21, R28 ;  /* 0x0000001c151c7221 */ /* 0x000fca0000010000 */
[----:B------:R-:W-:Y:S01]  /*3a00*/  @P2 FSEL R21, R28, R21, !P3 ;  /* 0x000000151c152208 */ /* 0x000fe20005800000 */
[----:B------:R-:W-:Y:S01]  /*3a10*/  IMAD.MOV.U32 R23, RZ, RZ, R22 ;  /* 0x000000ffff177224 */ /* 0x000fe200078e0016 */
[----:B------:R-:W-:-:S07]  /*3a20*/  MOV R25, R27 ;  /* 0x0000001b00197202 */ /* 0x000fce0000000f00 */
[----:B------:R-:W-:Y:S05]  /*3a30*/  WARPSYNC.COLLECTIVE R18, `(.L_x_2926) ;  /* 0x0000000012087348 */ /* 0x000fea0003c00000 */
[----:B------:R0:W1:Y:S02]  /*3a40*/  SHFL.UP P0, R27, R23, R20, R19 ;  /* 0x04000014171b7389 */ /* 0x0000640000000013 */
[----:B01----:R-:W-:Y:S05]  /*3a50*/  ENDCOLLECTIVE ;  /* 0x000000000000791b */ /* 0x003fea0003800000 */
.L_x_2926:
[----:B------:R-:W-:Y:S02]  /*3a60*/  MOV R23, R21 ;  /* 0x0000001500177202 */ /* 0x000fe40000000f00 */
[----:B------:R-:W-:-:S07]  /*3a70*/  MOV R22, R27 ;  /* 0x0000001b00167202 */ /* 0x000fce0000000f00 */
[----:B------:R-:W-:Y:S05]  /*3a80*/  WARPSYNC.COLLECTIVE R18, `(.L_x_2927) ;  /* 0x0000000012087348 */ /* 0x000fea0003c00000 */
[----:B------:R0:W1:Y:S02]  /*3a90*/  SHFL.UP P0, R27, R23, R20, R19 ;  /* 0x04000014171b7389 */ /* 0x0000640000000013 */
[----:B01----:R-:W-:Y:S05]  /*3aa0*/  ENDCOLLECTIVE ;  /* 0x000000000000791b */ /* 0x003fea0003800000 */
.L_x_2927:
[----:B------:R-:W-:Y:S01]  /*3ab0*/  MOV R21, R27 ;  /* 0x0000001b00157202 */ /* 0x000fe20000000f00 */
[----:B------:R-:W-:Y:S06]  /*3ac0*/  BRA `(.L_x_2928) ;  /* 0xfffffff000c07947 */ /* 0x000fec000383ffff */
.L_x_2929:
        /* <DEDUP_REMOVED lines=11> */
.L_x_3961:


//--------------------- .text._Z30group_norm_nhwc_bwd_sum_kernelI11Fp16IOFp32WLi128EEv26Group_norm_nhwc_bwd_params --------------------------
	.section	.text._Z30group_norm_nhwc_bwd_sum_kernelI11Fp16IOFp32WLi128EEv26Group_norm_nhwc_bwd_params,"ax",@progbits
	.align	128
        .global         _Z30group_norm_nhwc_bwd_sum_kernelI11Fp16IOFp32WLi128EEv26Group_norm_nhwc_bwd_params
        .type           _Z30group_norm_nhwc_bwd_sum_kernelI11Fp16IOFp32WLi128EEv26Group_norm_nhwc_bwd_params,@function
        .size           _Z30group_norm_nhwc_bwd_sum_kernelI11Fp16IOFp32WLi128EEv26Group_norm_nhwc_bwd_params,(.L_x_3962 - _Z30group_norm_nhwc_bwd_sum_kernelI11Fp16IOFp32WLi128EEv26Group_norm_nhwc_bwd_params)
        .other          _Z30group_norm_nhwc_bwd_sum_kernelI11Fp16IOFp32WLi128EEv26Group_norm_nhwc_bwd_params,@"STO_CUDA_ENTRY STV_DEFAULT"
_Z30group_norm_nhwc_bwd_sum_kernelI11Fp16IOFp32WLi128EEv26Group_norm_nhwc_bwd_params:
.text._Z30group_norm_nhwc_bwd_sum_kernelI11Fp16IOFp32WLi128EEv26Group_norm_nhwc_bwd_params:
        /* <DEDUP_REMOVED lines=17> */
[----:B--2---:R-:W-:Y:S02]  /*0110*/  HFMA2 R4, -RZ, RZ, 0, 0 ;  /* 0x00000000ff047431 */ /* 0x004fe400000001ff */
[----:B----4-:R-:W-:-:S04]  /*0120*/  IMAD.MOV R8, RZ, RZ, -R5 ;  /* 0x000000ffff087224 */ /* 0x010fc800078e0a05 */
[----:B------:R-:W-:-:S04]  /*0130*/  IMAD R9, R8, R7, RZ ;  /* 0x0000000708097224 */ /* 0x000fc800078e02ff */
[----:B------:R-:W-:-:S06]  /*0140*/  IMAD.HI.U32 R5, R5, R9, R4 ;  /* 0x0000000905057227 */ /* 0x000fcc00078e0004 */
[----:B------:R-:W-:-:S04]  /*0150*/  IMAD.HI.U32 R5, R5, R2, RZ ;  /* 0x0000000205057227 */ /* 0x000fc800078e00ff */
[----:B------:R-:W-:-:S04]  /*0160*/  IMAD.MOV R4, RZ, RZ, -R5 ;  /* 0x000000ffff047224 */ /* 0x000fc800078e0a05 */
        /* <DEDUP_REMOVED lines=26> */
[----:B0-----:R-:W-:Y:S01]  /*0310*/  MOV R4, RZ ;  /* 0x000000ff00047202 */ /* 0x001fe20000000f00 */
[----:B-1----:R-:W-:-:S04]  /*0320*/  IMAD.MOV R10, RZ, RZ, -R5 ;  /* 0x000000ffff0a7224 */ /* 0x002fc800078e0a05 */
        /* <DEDUP_REMOVED lines=18> */
.L_x_2931:
[----:B------:R-:W-:Y:S05]  /*0450*/  BSYNC.RECONVERGENT B0 ;  /* 0x0000000000007941 */ /* 0x000fea0003800200 */
.L_x_2930:
[----:B-----5:R-:W-:Y:S01]  /*0460*/  FFMA.FTZ R20, -R14, R14, R15 ;  /* 0x0000000e0e147223 */ /* 0x020fe2000001010f */
[----:B------:R-:W1:Y:S01]  /*0470*/  S2UR UR4, SR_CTAID.Y ;  /* 0x00000000000479c3 */ /* 0x000e620000002600 */
[C---:B------:R-:W-:Y:S01]  /*0480*/  IMAD R8, R3.reuse, R16, R6 ;  /* 0x0000001003087224 */ /* 0x040fe200078e0206 */
[----:B------:R-:W-:Y:S02]  /*0490*/  ISETP.NE.U32.AND P4, PT, R3, RZ, PT ;  /* 0x000000ff0300720c */ /* 0x000fe40003f85070 */
[----:B------:R-:W-:Y:S02]  /*04a0*/  FSETP.GTU.FTZ.AND P2, PT, R20, RZ, PT ;  /* 0x000000ff1400720b */ /* 0x000fe40003f5c000 */
[CC--:B------:R-:W-:Y:S02]  /*04b0*/  ISETP.GE.U32.AND P1, PT, R8.reuse, R3.reuse, PT ;  /* 0x000000030800720c */ /* 0x0c0fe40003f26070 */
[----:B0-----:R-:W0:Y:S09]  /*04c0*/  LDC.64 R4, c[0x0][0x400] ;  /* 0x00010000ff047b82 */ /* 0x001e320000000a00 */
[----:B------:R-:W2:Y:S02]  /*04d0*/  @P2 LDC R15, c[0x0][0x3c0] ;  /* 0x0000f000ff0f2b82 */ /* 0x000ea40000000800 */
[----:B------:R-:W-:Y:S01]  /*04e0*/  @P1 IADD3 R8, PT, PT, R8, -R3, RZ ;  /* 0x8000000308081210 */ /* 0x000fe20007ffe0ff */
[----:B------:R-:W-:-:S03]  /*04f0*/  @P1 VIADD R9, R9, 0x1 ;  /* 0x0000000109091836 */ /* 0x000fc60000000000 */
        /* <DEDUP_REMOVED lines=40> */
.L_x_2935:
        /* <DEDUP_REMOVED lines=20> */
[----:B------:R-:W-:Y:S02]  /*08c0*/  PRMT R23, RZ, 0x7610, R23 ;  /* 0x00007610ff177816 */ /* 0x000fe40000000017 */
[----:B------:R-:W-:Y:S02]  /*08d0*/  @!P0 SHF.R.S32.HI R29, RZ, 0x1f, R16 ;  /* 0x0000001fff1d8819 */ /* 0x000fe40000011410 */
[----:B0-----:R-:W-:-:S04]  /*08e0*/  PRMT R11, RZ, 0x5410, RZ ;  /* 0x00005410ff0b7816 */ /* 0x001fc800000000ff */
[C---:B--2---:R-:W-:Y:S02]  /*08f0*/  @!P0 PRMT R11, R26.reuse, 0x7610, R11 ;  /* 0x000076101a0b8816 */ /* 0x044fe4000000000b */
[----:B------:R-:W-:Y:S02]  /*0900*/  @!P0 PRMT R22, R26, 0x7632, R22 ;  /* 0x000076321a168816 */ /* 0x000fe40000000016 */
[----:B---3--:R-:W-:Y:S02]  /*0910*/  @!P0 PRMT R11, R11, 0x5410, R10 ;  /* 0x000054100b0b8816 */ /* 0x008fe4000000000a */
[----:B------:R-:W-:-:S03]  /*0920*/  @!P0 PRMT R23, R10, 0x7632, R23 ;  /* 0x000076320a178816 */ /* 0x000fc60000000017 */
[--C-:B------:R-:W-:Y:S02]  /*0930*/  HADD2.F32 R27, -RZ, R11.reuse.H0_H0 ;  /* 0x2000000bff1b7230 */ /* 0x100fe40000004100 */
[----:B------:R-:W-:Y:S02]  /*0940*/  HADD2.F32 R26, -RZ, R11.H1_H1 ;  /* 0x3000000bff1a7230 */ /* 0x000fe40000004100 */
[----:B------:R-:W0:Y:S01]  /*0950*/  @!P0 LDC.64 R10, c[0x0][0x3f8] ;  /* 0x0000fe00ff0a8b82 */ /* 0x000e220000000a00 */
[----:B------:R-:W-:Y:S02]  /*0960*/  FADD.FTZ R27, -R14, R27 ;  /* 0x0000001b0e1b7221 */ /* 0x000fe40000010100 */
[C---:B------:R-:W-:Y:S02]  /*0970*/  FADD.FTZ R6, R26.reuse, R6 ;  /* 0x000000061a067221 */ /* 0x040fe40000010000 */
[----:B-1----:R-:W-:Y:S01]  /*0980*/  FMUL.FTZ R28, R27, R20 ;  /* 0x000000141b1c7220 */ /* 0x002fe20000410000 */
[----:B------:R-:W-:-:S03]  /*0990*/  FMUL.FTZ R27, R26, R12 ;  /* 0x0000000c1a1b7220 */ /* 0x000fc60000410000 */
[----:B------:R-:W-:Y:S01]  /*09a0*/  FFMA.FTZ R9, R26, R28, R9 ;  /* 0x0000001c1a097223 */ /* 0x000fe20000010009 */
[----:B------:R-:W-:Y:S01]  /*09b0*/  FFMA.FTZ R26, R28, R27, R15 ;  /* 0x0000001b1c1a7223 */ /* 0x000fe2000001000f */
[----:B------:R-:W-:Y:S02]  /*09c0*/  HADD2.F32 R15, -RZ, R22.H0_H0 ;  /* 0x20000016ff0f7230 */ /* 0x000fe40000004100 */
[----:B------:R-:W-:Y:S01]  /*09d0*/  FADD.FTZ R22, R27, R8 ;  /* 0x000000081b167221 */ /* 0x000fe20000010000 */
[----:B------:R-:W-:Y:S02]  /*09e0*/  HADD2.F32 R28, -RZ, R23.H0_H0 ;  /* 0x20000017ff1c7230 */ /* 0x000fe40000004100 */
[----:B------:R-:W-:-:S03]  /*09f0*/  FADD.FTZ R15, -R14, R15 ;  /* 0x0000000f0e0f7221 */ /* 0x000fc60000010100 */
[C---:B------:R-:W-:Y:S01]  /*0a00*/  FADD.FTZ R8, R28.reuse, R4 ;  /* 0x000000041c087221 */ /* 0x040fe20000010000 */
[----:B------:R-:W-:Y:S02]  /*0a10*/  @!P0 IMAD.MOV.U32 R4, RZ, RZ, R24 ;  /* 0x000000ffff048224 */ /* 0x000fe400078e0018 */
[----:B------:R-:W-:Y:S01]  /*0a20*/  FMUL.FTZ R23, R15, R20 ;  /* 0x000000140f177220 */ /* 0x000fe20000410000 */
[----:B------:R-:W-:-:S03]  /*0a30*/  FMUL.FTZ R27, R28, R13 ;  /* 0x0000000d1c1b7220 */ /* 0x000fc60000410000 */
[----:B------:R-:W-:Y:S01]  /*0a40*/  FFMA.FTZ R15, R28, R23, R5 ;  /* 0x000000171c0f7223 */ /* 0x000fe20000010005 */
[----:B------:R-:W-:Y:S01]  /*0a50*/  @!P0 MOV R5, R7 ;  /* 0x0000000700058202 */ /* 0x000fe20000000f00 */
[-C--:B0-----:R-:W-:Y:S02]  /*0a60*/  @!P0 IMAD R29, R29, R10.reuse, RZ ;  /* 0x0000000a1d1d8224 */ /* 0x081fe400078e02ff */
[----:B------:R-:W-:Y:S01]  /*0a70*/  FFMA.FTZ R23, R23, R27, R26 ;  /* 0x0000001b17177223 */ /* 0x000fe2000001001a */
[----:B------:R-:W-:Y:S01]  /*0a80*/  FADD.FTZ R22, R27, R22 ;  /* 0x000000161b167221 */ /* 0x000fe20000010000 */
[C---:B------:R-:W-:Y:S02]  /*0a90*/  @!P0 IMAD R11, R16.reuse, R11, R29 ;  /* 0x0000000b100b8224 */ /* 0x040fe400078e021d */
        /* <DEDUP_REMOVED lines=12> */
[----:B------:R-:W-:Y:S02]  /*0b60*/  PRMT R10, R10, 0x5410, RZ ;  /* 0x000054100a0a7816 */ /* 0x000fe400000000ff */
[----:B0-----:R-:W-:-:S04]  /*0b70*/  PRMT R5, R5, 0x5410, RZ ;  /* 0x0000541005057816 */ /* 0x001fc800000000ff */
[----:B--2---:R-:W-:-:S04]  /*0b80*/  @!P0 PRMT R5, R5, 0x5410, R28 ;  /* 0x0000541005058816 */ /* 0x004fc8000000001c */
[----:B------:R-:W-:-:S05]  /*0b90*/  PRMT R5, RZ, 0x7610, R5 ;  /* 0x00007610ff057816 */ /* 0x000fca0000000005 */
[----:B------:R-:W-:Y:S01]  /*0ba0*/  HADD2.F32 R11, -RZ, R5.H1_H1 ;  /* 0x30000005ff0b7230 */ /* 0x000fe20000004100 */
[----:B------:R-:W-:-:S04]  /*0bb0*/  @!P0 PRMT R5, R28, 0x7632, R5 ;  /* 0x000076321c058816 */ /* 0x000fc80000000005 */
[----:B------:R-:W-:Y:S01]  /*0bc0*/  FADD.FTZ R27, -R14, R11 ;  /* 0x0000000b0e1b7221 */ /* 0x000fe20000010100 */
[----:B------:R-:W-:-:S03]  /*0bd0*/  HADD2.F32 R5, -RZ, R5.H0_H0 ;  /* 0x20000005ff057230 */ /* 0x000fc60000004100 */
[----:B------:R-:W-:Y:S02]  /*0be0*/  FMUL.FTZ R26, R27, R20 ;  /* 0x000000141b1a7220 */ /* 0x000fe40000410000 */
[----:B------:R-:W-:Y:S01]  /*0bf0*/  FADD.FTZ R27, -R14, R5 ;  /* 0x000000050e1b7221 */ /* 0x000fe20000010100 */
[----:B---3--:R-:W-:-:S04]  /*0c00*/  @!P0 PRMT R10, R10, 0x5410, R4 ;  /* 0x000054100a0a8816 */ /* 0x008fc80000000004 */
[----:B------:R-:W-:-:S05]  /*0c10*/  PRMT R10, RZ, 0x7610, R10 ;  /* 0x00007610ff0a7816 */ /* 0x000fca000000000a */
[----:B------:R-:W-:Y:S01]  /*0c20*/  HADD2.F32 R11, -RZ, R10.H1_H1 ;  /* 0x3000000aff0b7230 */ /* 0x000fe20000004100 */
[----:B------:R-:W-:Y:S02]  /*0c30*/  @!P0 PRMT R10, R4, 0x7632, R10 ;  /* 0x00007632040a8816 */ /* 0x000fe4000000000a */
[----:B------:R-:W0:Y:S02]  /*0c40*/  @!P0 LDC.64 R4, c[0x0][0x3f8] ;  /* 0x0000fe00ff048b82 */ /* 0x000e240000000a00 */
[----:B------:R-:W-:Y:S01]  /*0c50*/  FADD.FTZ R6, R6, R11 ;  /* 0x0000000b06067221 */ /* 0x000fe20000010000 */
[C---:B------:R-:W-:Y:S01]  /*0c60*/  FFMA.FTZ R9, R11.reuse, R26, R9 ;  /* 0x0000001a0b097223 */ /* 0x040fe20000010009 */
[----:B------:R-:W-:-:S04]  /*0c70*/  FMUL.FTZ R11, R11, R12 ;  /* 0x0000000c0b0b7220 */ /* 0x000fc80000410000 */
[----:B------:R-:W-:Y:S01]  /*0c80*/  FFMA.FTZ R23, R26, R11, R23 ;  /* 0x0000000b1a177223 */ /* 0x000fe20000010017 */
[----:B------:R-:W-:Y:S02]  /*0c90*/  HADD2.F32 R26, -RZ, R10.H0_H0 ;  /* 0x2000000aff1a7230 */ /* 0x000fe40000004100 */
[----:B------:R-:W-:Y:S01]  /*0ca0*/  FMUL.FTZ R10, R27, R20 ;  /* 0x000000141b0a7220 */ /* 0x000fe20000410000 */
[----:B------:R-:W-:Y:S02]  /*0cb0*/  @!P0 VIADD R27, R16, 0x1 ;  /* 0x00000001101b8836 */ /* 0x000fe40000000000 */
[----:B------:R-:W-:Y:S01]  /*0cc0*/  FADD.FTZ R29, R22, R11 ;  /* 0x0000000b161d7221 */ /* 0x000fe20000010000 */
[----:B------:R-:W-:Y:S01]  /*0cd0*/  FADD.FTZ R8, R8, R26 ;  /* 0x0000001a08087221 */ /* 0x000fe20000010000 */
[C---:B------:R-:W-:Y:S01]  /*0ce0*/  FFMA.FTZ R15, R26.reuse, R10, R15 ;  /* 0x0000000a1a0f7223 */ /* 0x040fe2000001000f */
[----:B------:R-:W-:-:S04]  /*0cf0*/  FMUL.FTZ R26, R26, R13 ;  /* 0x0000000d1a1a7220 */ /* 0x000fc80000410000 */
[----:B------:R-:W-:Y:S01]  /*0d00*/  FFMA.FTZ R11, R10, R26, R23 ;  /* 0x0000001a0a0b7223 */ /* 0x000fe20000010017 */
[----:B------:R-:W-:Y:S01]  /*0d10*/  @!P0 SHF.R.S32.HI R23, RZ, 0x1f, R27 ;  /* 0x0000001fff178819 */ /* 0x000fe2000001141b */
[----:B------:R-:W-:-:S04]  /*0d20*/  FADD.FTZ R10, R26, R29 ;  /* 0x0000001d1a0a7221 */ /* 0x000fc80000010000 */
[----:B0-----:R-:W-:Y:S01]  /*0d30*/  @!P0 IMAD R22, R23, R4, RZ ;  /* 0x0000000417168224 */ /* 0x001fe200078e02ff */
[----:B------:R-:W-:-:S03]  /*0d40*/  @!P0 MOV R23, R7 ;  /* 0x0000000700178202 */ /* 0x000fc60000000f00 */
[----:B------:R-:W-:Y:S01]  /*0d50*/  @!P0 IMAD R29, R27, R5, R22 ;  /* 0x000000051b1d8224 */ /* 0x000fe200078e0216 */
[----:B------:R-:W-:-:S05]  /*0d60*/  @!P0 MOV R22, R24 ;  /* 0x0000001800168202 */ /* 0x000fca0000000f00 */
[----:B------:R-:W-:Y:S02]  /*0d70*/  @!P0 IMAD.WIDE.U32 R26, R27, R4, R22 ;  /* 0x000000041b1a8225 */ /* 0x000fe400078e0016 */
[----:B------:R-:W0:Y:S02]  /*0d80*/  @!P0 LDC.64 R4, c[0x0][0x3a0] ;  /* 0x0000e800ff048b82 */ /* 0x000e240000000a00 */
        /* <DEDUP_REMOVED lines=57> */
[----:B------:R-:W-:-:S04]  /*1120*/  IADD3 R17, PT, PT, R17, 0x4, RZ ;  /* 0x0000000411117810 */ /* 0x000fc80007ffe0ff */
[----:B------:R-:W-:Y:S02]  /*1130*/  ISETP.NE.AND P1, PT, R17, RZ, PT ;  /* 0x000000ff1100720c */ /* 0x000fe40003f25270 */
[----:B0-----:R-:W-:-:S04]  /*1140*/  PRMT R5, R5, 0x5410, RZ ;  /* 0x0000541005057816 */ /* 0x001fc800000000ff */
[----:B--2---:R-:W-:-:S04]  /*1150*/  @!P0 PRMT R5, R5, 0x5410, R26 ;  /* 0x0000541005058816 */ /* 0x004fc8000000001a */
[----:B------:R-:W-:-:S05]  /*1160*/  PRMT R5, RZ, 0x7610, R5 ;  /* 0x00007610ff057816 */ /* 0x000fca0000000005 */
[----:B------:R-:W-:Y:S01]  /*1170*/  HADD2.F32 R23, -RZ, R5.H1_H1 ;  /* 0x30000005ff177230 */ /* 0x000fe20000004100 */
[----:B------:R-:W-:-:S04]  /*1180*/  @!P0 PRMT R5, R26, 0x7632, R5 ;  /* 0x000076321a058816 */ /* 0x000fc80000000005 */
[----:B------:R-:W-:Y:S01]  /*1190*/  FADD.FTZ R27, -R14, R23 ;  /* 0x000000170e1b7221 */ /* 0x000fe20000010100 */
[----:B------:R-:W-:Y:S02]  /*11a0*/  PRMT R5, R5, 0x5410, RZ ;  /* 0x0000541005057816 */ /* 0x000fe400000000ff */
[----:B---3--:R-:W-:Y:S02]  /*11b0*/  @!P0 PRMT R22, R4, 0x7610, R22 ;  /* 0x0000761004168816 */ /* 0x008fe40000000016 */
[----:B------:R-:W-:-:S03]  /*11c0*/  @!P0 PRMT R5, R5, 0x7610, R4 ;  /* 0x0000761005058816 */ /* 0x000fc60000000004 */
[----:B------:R-:W-:Y:S02]  /*11d0*/  HADD2.F32 R23, -RZ, R22.H0_H0 ;  /* 0x20000016ff177230 */ /* 0x000fe40000004100 */
[----:B------:R-:W-:-:S03]  /*11e0*/  FMUL.FTZ R22, R27, R20 ;  /* 0x000000141b167220 */ /* 0x000fc60000410000 */
[----:B------:R-:W-:Y:S01]  /*11f0*/  FADD.FTZ R6, R6, R23 ;  /* 0x0000001706067221 */ /* 0x000fe20000010000 */
[C---:B------:R-:W-:Y:S01]  /*1200*/  FFMA.FTZ R9, R23.reuse, R22, R9 ;  /* 0x0000001617097223 */ /* 0x040fe20000010009 */
[----:B------:R-:W-:Y:S01]  /*1210*/  FMUL.FTZ R27, R23, R12 ;  /* 0x0000000c171b7220 */ /* 0x000fe20000410000 */
[----:B------:R-:W-:-:S03]  /*1220*/  HADD2.F32 R23, -RZ, R5.H0_H0 ;  /* 0x20000005ff177230 */ /* 0x000fc60000004100 */
[----:B------:R-:W-:Y:S01]  /*1230*/  FFMA.FTZ R11, R22, R27, R11 ;  /* 0x0000001b160b7223 */ /* 0x000fe2000001000b */
[----:B------:R-:W-:Y:S02]  /*1240*/  HADD2.F32 R22, -RZ, R5.H1_H1 ;  /* 0x30000005ff167230 */ /* 0x000fe40000004100 */
[----:B------:R-:W-:Y:S01]  /*1250*/  FADD.FTZ R23, -R14, R23 ;  /* 0x000000170e177221 */ /* 0x000fe20000010100 */
[----:B------:R-:W-:-:S03]  /*1260*/  FADD.FTZ R26, R10, R27 ;  /* 0x0000001b0a1a7221 */ /* 0x000fc60000010000 */
[----:B------:R-:W-:Y:S01]  /*1270*/  FMUL.FTZ R10, R23, R20 ;  /* 0x00000014170a7220 */ /* 0x000fe20000410000 */
[----:B------:R-:W-:Y:S01]  /*1280*/  FMUL.FTZ R23, R22, R13 ;  /* 0x0000000d16177220 */ /* 0x000fe20000410000 */
[----:B------:R-:W-:Y:S02]  /*1290*/  FADD.FTZ R4, R8, R22 ;  /* 0x0000001608047221 */ /* 0x000fe40000010000 */
[----:B------:R-:W-:Y:S01]  /*12a0*/  FFMA.FTZ R5, R22, R10, R15 ;  /* 0x0000000a16057223 */ /* 0x000fe2000001000f */
[----:B------:R-:W-:Y:S01]  /*12b0*/  FADD.FTZ R8, R23, R26 ;  /* 0x0000001a17087221 */ /* 0x000fe20000010000 */
[----:B------:R-:W-:Y:S01]  /*12c0*/  FFMA.FTZ R15, R10, R23, R11 ;  /* 0x000000170a0f7223 */ /* 0x000fe2000001000b */
[----:B------:R-:W-:Y:S06]  /*12d0*/  @P1 BRA `(.L_x_2935) ;  /* 0xfffffff400281947 */ /* 0x000fec000383ffff */
[----:B------:R-:W-:-:S07]  /*12e0*/  IADD3 R22, PT, PT, R16, -0x1, RZ ;  /* 0xffffffff10167810 */ /* 0x000fce0007ffe0ff */
.L_x_2934:
        /* <DEDUP_REMOVED lines=25> */
[----:B------:R-:W2:Y:S04]  /*1480*/  @!P0 LDG.E R26, desc[UR6][R26.64] ;  /* 0x000000061a1a8981 */ /* 0x000ea8000c1e1900 */
[----:B------:R0:W3:Y:S01]  /*1490*/  @!P0 LDG.E R16, desc[UR6][R16.64] ;  /* 0x0000000610108981 */ /* 0x0000e2000c1e1900 */
[----:B------:R-:W-:Y:S02]  /*14a0*/  @!P0 IADD3 R29, PT, PT, R22, 0x1, RZ ;  /* 0x00000001161d8810 */ /* 0x000fe40007ffe0ff */
[----:B------:R-:W-:Y:S02]  /*14b0*/  PRMT R23, RZ, 0x7610, R23 ;  /* 0x00007610ff177816 */ /* 0x000fe40000000017 */
[----:B------:R-:W-:Y:S02]  /*14c0*/  @!P0 SHF.R.S32.HI R10, RZ, 0x1f, R29 ;  /* 0x0000001fff0a8819 */ /* 0x000fe4000001141d */
[----:B------:R-:W-:-:S02]  /*14d0*/  @!P0 MOV R11, R7 ;  /* 0x00000007000b8202 */ /* 0x000fc40000000f00 */
[----:B0-----:R-:W-:Y:S01]  /*14e0*/  PRMT R17, RZ, 0x7610, R17 ;  /* 0x00007610ff117816 */ /* 0x001fe20000000011 */
[----:B------:R-:W-:-:S04]  /*14f0*/  @!P0 IMAD R10, R10, UR10, RZ ;  /* 0x0000000a0a0a8c24 */ /* 0x000fc8000f8e02ff */
[----:B------:R-:W-:Y:S02]  /*1500*/  @!P0 IMAD R21, R29, UR11, R10 ;  /* 0x0000000b1d158c24 */ /* 0x000fe4000f8e020a */
[----:B------:R-:W-:-:S04]  /*1510*/  @!P0 IMAD.MOV.U32 R10, RZ, RZ, R24 ;  /* 0x000000ffff0a8224 */ /* 0x000fc800078e0018 */
[----:B------:R-:W-:Y:S02]  /*1520*/  @!P0 IMAD.WIDE.U32 R28, R29, UR10, R10 ;  /* 0x0000000a1d1c8c25 */ /* 0x000fe4000f8e000a */
[----:B------:R-:W0:Y:S03]  /*1530*/  @!P0 LDC.64 R10, c[0x0][0x3a0] ;  /* 0x0000e800ff0a8b82 */ /* 0x000e260000000a00 */
[----:B------:R-:W-:Y:S01]  /*1540*/  @!P0 IADD3 R21, PT, PT, R29, R21, RZ ;  /* 0x000000151d158210 */ /* 0x000fe20007ffe0ff */
[----:B------:R-:W-:-:S03]  /*1550*/  @!P0 IMAD.SHL.U32 R29, R28, 0x2, RZ ;  /* 0x000000021c1d8824 */ /* 0x000fc600078e00ff */
[----:B------:R-:W-:Y:S02]  /*1560*/  @!P0 SHF.L.U64.HI R21, R28, 0x1, R21 ;  /* 0x000000011c158819 */ /* 0x000fe40000010215 */
[----:B0-----:R-:W-:-:S04]  /*1570*/  @!P0 IADD3 R10, P2, PT, R29, R10, RZ ;  /* 0x0000000a1d0a8210 */ /* 0x001fc80007f5e0ff */
[----:B------:R-:W-:-:S05]  /*1580*/  @!P0 IADD3.X R11, PT, PT, R21, R11, RZ, P2, !PT ;  /* 0x0000000b150b8210 */ /* 0x000fca00017fe4ff */
        /* <DEDUP_REMOVED lines=39> */
[----:B------:R-:W-:Y:S01]  /*1800*/  VIADD R22, R22, 0x2 ;  /* 0x0000000216167836 */ /* 0x000fe20000000000 */
        /* <DEDUP_REMOVED lines=15> */
.L_x_2936:
        /* <DEDUP_REMOVED lines=27> */
.L_x_2938:
[----:B------:R-:W-:Y:S05]  /*1ab0*/  BSYNC.RECONVERGENT B0 ;  /* 0x0000000000007941 */ /* 0x000fea0003800200 */
.L_x_2937:
        /* <DEDUP_REMOVED lines=19> */
.L_x_2933:
        /* <DEDUP_REMOVED lines=25> */
[----:B------:R-:W-:Y:S02]  /*1d80*/  PRMT R6, RZ, 0x5410, RZ ;  /* 0x00005410ff067816 */ /* 0x000fe400000000ff */
[----:B------:R-:W-:Y:S02]  /*1d90*/  IADD3 R22, PT, PT, R22, 0x1, RZ ;  /* 0x0000000116167810 */ /* 0x000fe40007ffe0ff */
        /* <DEDUP_REMOVED lines=16> */
[----:B------:R-:W1:Y:S01]  /*1ea0*/  MUFU.EX2 R19, R19 ;  /* 0x0000001300137308 */ /* 0x000e620000000800 */
[----:B0-----:R-:W-:Y:S01]  /*1eb0*/  FADD.FTZ R15, R18, 1 ;  /* 0x3f800000120f7421 */ /* 0x001fe20000010000 */
[--C-:B------:R-:W-:Y:S02]  /*1ec0*/  HADD2.F32 R18, -RZ, R17.reuse.H1_H1 ;  /* 0x30000011ff127230 */ /* 0x100fe40000004100 */
[----:B------:R-:W-:Y:S02]  /*1ed0*/  HADD2.F32 R17, -RZ, R17.H0_H0 ;  /* 0x20000011ff117230 */ /* 0x000fe40000004100 */
[----:B-1----:R-:W-:Y:S01]  /*1ee0*/  FADD.FTZ R16, R19, 1 ;  /* 0x3f80000013107421 */ /* 0x002fe20000010000 */
        /* <DEDUP_REMOVED lines=20> */
.L_x_2939:
[----:B------:R-:W-:Y:S05]  /*2030*/  @!P2 BRA `(.L_x_2932) ;  /* 0x000000080008a947 */ /* 0x000fea0003800000 */
[----:B------:R-:W-:-:S07]  /*2040*/  IMAD.IADD R21, R22, 0x1, -R21 ;  /* 0x0000000116157824 */ /* 0x000fce00078e0a15 */
.L_x_2940:
[----:B------:R-:W0:Y:S01]  /*2050*/  @!P0 LDC.64 R16, c[0x0][0x3f8] ;  /* 0x0000fe00ff108b82 */ /* 0x000e220000000a00 */
[----:B------:R-:W-:Y:S02]  /*2060*/  @!P0 SHF.R.S32.HI R19, RZ, 0x1f, R22 ;  /* 0x0000001fff138819 */ /* 0x000fe40000011416 */
[----:B------:R-:W-:-:S03]  /*2070*/  @!P0 MOV R18, R24 ;  /* 0x0000001800128202 */ /* 0x000fc60000000f00 */
[----:B0-----:R-:W-:Y:S01]  /*2080*/  @!P0 IMAD R23, R19, R16, RZ ;  /* 0x0000001013178224 */ /* 0x001fe200078e02ff */
[----:B------:R-:W-:-:S03]  /*2090*/  @!P0 MOV R19, R7 ;  /* 0x0000000700138202 */ /* 0x000fc60000000f00 */
[C---:B------:R-:W-:Y:S02]  /*20a0*/  @!P0 IMAD R17, R22.reuse, R17, R23 ;  /* 0x0000001116118224 */ /* 0x040fe400078e0217 */
[----:B------:R-:W-:-:S04]  /*20b0*/  @!P0 IMAD.WIDE.U32 R18, R22, R16, R18 ;  /* 0x0000001016128225 */ /* 0x000fc800078e0012 */
[----:B------:R-:W-:Y:S01]  /*20c0*/  @!P0 IMAD.IADD R19, R19, 0x1, R17 ;  /* 0x0000000113138824 */ /* 0x000fe200078e0211 */
[C---:B------:R-:W-:Y:S01]  /*20d0*/  @!P0 SHF.L.U32 R23, R18.reuse, 0x1, RZ ;  /* 0x0000000112178819 */ /* 0x040fe200000006ff */
[----:B------:R-:W0:Y:S03]  /*20e0*/  @!P0 LDC.64 R16, c[0x0][0x3a0] ;  /* 0x0000e800ff108b82 */ /* 0x000e260000000a00 */
[----:B------:R-:W-:-:S05]  /*20f0*/  @!P0 SHF.L.U64.HI R28, R18, 0x1, R19 ;  /* 0x00000001121c8819 */ /* 0x000fca0000010213 */
[----:B------:R-:W2:Y:S01]  /*2100*/  @!P0 LDC.64 R18, c[0x0][0x398] ;  /* 0x0000e600ff128b82 */ /* 0x000ea20000000a00 */
[----:B0-----:R-:W-:-:S04]  /*2110*/  @!P0 IADD3 R26, P1, PT, R23, R16, RZ ;  /* 0x00000010171a8210 */ /* 0x001fc80007f3e0ff */
[----:B------:R-:W-:-:S03]  /*2120*/  @!P0 IADD3.X R27, PT, PT, R28, R17, RZ, P1, !PT ;  /* 0x000000111c1b8210 */ /* 0x000fc60000ffe4ff */
[----:B------:R-:W0:Y:S01]  /*2130*/  @!P0 LDC.64 R16, c[0x0][0x3f8] ;  /* 0x0000fe00ff108b82 */ /* 0x000e220000000a00 */
[----:B--2---:R-:W-:Y:S01]  /*2140*/  @!P0 IADD3 R18, P2, PT, R23, R18, RZ ;  /* 0x0000001217128210 */ /* 0x004fe20007f5e0ff */
[----:B------:R2:W3:Y:S04]  /*2150*/  @!P0 LDG.E R26, desc[UR6][R26.64] ;  /* 0x000000061a1a8981 */ /* 0x0004e8000c1e1900 */
[----:B------:R-:W-:-:S05]  /*2160*/  @!P0 IMAD.X R19, R28, 0x1, R19, P2 ;  /* 0x000000011c138824 */ /* 0x000fca00010e0613 */
        /* <DEDUP_REMOVED lines=109> */
[----:B------:R-:W-:Y:S01]  /*2840*/  VIADD R22, R22, 0x2 ;  /* 0x0000000216167836 */ /* 0x000fe20000000000 */
[----:B------:R-:W-:Y:S06]  /*2850*/  @P1 BRA `(.L_x_2940) ;  /* 0xfffffff400fc1947 */ /* 0x000fec000383ffff */
.L_x_2932:
        /* <DEDUP_REMOVED lines=14> */
[----:B------:R-:W-:Y:S01]  /*2940*/  UMOV UR4, 0xffffffff ;  /* 0xffffffff00047882 */ /* 0x000fe20000000000 */
[----:B------:R-:W0:Y:S03]  /*2950*/  S2R R11, SR_LANEID ;  /* 0x00000000000b7919 */ /* 0x000e260000000000 */
        /* <DEDUP_REMOVED lines=31> */
[----:B------:R-:W-:Y:S02]  /*2b50*/  ISETP.GE.AND P4, PT, R11, 0x1, PT ;  /* 0x000000010b00780c */ /* 0x000fe40003f86270 */
[----:B------:R-:W-:Y:S01]  /*2b60*/  ISETP.NE.AND P0, PT, R27, RZ, PT ;  /* 0x000000ff1b00720c */ /* 0x000fe20003f05270 */
[----:B------:R-:W1:Y:S01]  /*2b70*/  SHFL.UP PT, R28, R27, 0x1, RZ ;  /* 0x042000001b1c7989 */ /* 0x000e6200000e00ff */
[----:B------:R-:W-:Y:S01]  /*2b80*/  ISETP.GE.AND P5, PT, R11, 0x2, PT ;  /* 0x000000020b00780c */ /* 0x000fe20003fa6270 */
[----:B0-----:R-:W-:Y:S01]  /*2b90*/  FADD.FTZ R25, R10, R25 ;  /* 0x000000190a197221 */ /* 0x001fe20000010000 */
[----:B-1----:R-:W-:-:S07]  /*2ba0*/  SEL R28, R28, RZ, P4 ;  /* 0x000000ff1c1c7207 */ /* 0x002fce0002000000 */
[----:B------:R-:W-:Y:S02]  /*2bb0*/  @P4 FSEL R10, R25, R10, !P0 ;  /* 0x0000000a190a4208 */ /* 0x000fe40004000000 */
[----:B------:R-:W0:Y:S01]  /*2bc0*/  SHFL.UP PT, R25, R8, 0x1, RZ ;  /* 0x0420000008197989 */ /* 0x000e2200000e00ff */
[----:B------:R-:W-:-:S03]  /*2bd0*/  IADD3 R29, PT, PT, R27, R28, RZ ;  /* 0x0000001c1b1d7210 */ /* 0x000fc60007ffe0ff */
[----:B------:R-:W1:Y:S01]  /*2be0*/  SHFL.UP PT, R28, R10, 0x2, RZ ;  /* 0x044000000a1c7989 */ /* 0x000e6200000e00ff */
[----:B0-----:R-:W-:-:S05]  /*2bf0*/  FADD.FTZ R25, R8, R25 ;  /* 0x0000001908197221 */ /* 0x001fca0000010000 */
[----:B------:R-:W-:Y:S01]  /*2c00*/  @P4 FSEL R8, R25, R8, !P0 ;  /* 0x0000000819084208 */ /* 0x000fe20004000000 */
[----:B-1----:R-:W-:Y:S01]  /*2c10*/  FADD.FTZ R25, R10, R28 ;  /* 0x0000001c0a197221 */ /* 0x002fe20000010000 */
[----:B------:R-:W-:Y:S01]  /*2c20*/  ISETP.NE.AND P0, PT, R29, RZ, PT ;  /* 0x000000ff1d00720c */ /* 0x000fe20003f05270 */
[----:B------:R-:W0:Y:S01]  /*2c30*/  SHFL.UP PT, R28, R29, 0x2, RZ ;  /* 0x044000001d1c7989 */ /* 0x000e2200000e00ff */
[----:B------:R-:W-:Y:S02]  /*2c40*/  ISETP.GE.AND P4, PT, R11, 0x4, PT ;  /* 0x000000040b00780c */ /* 0x000fe40003f86270 */
[----:B------:R-:W-:Y:S02]  /*2c50*/  @P5 FSEL R10, R25, R10, !P0 ;  /* 0x0000000a190a5208 */ /* 0x000fe40004000000 */
[----:B------:R-:W1:Y:S04]  /*2c60*/  SHFL.UP PT, R25, R8, 0x2, RZ ;  /* 0x0440000008197989 */ /* 0x000e6800000e00ff */
[----:B------:R-:W2:Y:S01]  /*2c70*/  SHFL.UP PT, R27, R10, 0x4, RZ ;  /* 0x048000000a1b7989 */ /* 0x000ea200000e00ff */
[----:B0-----:R-:W-:-:S05]  /*2c80*/  SEL R28, R28, RZ, P5 ;  /* 0x000000ff1c1c7207 */ /* 0x001fca0002800000 */
[----:B------:R-:W-:Y:S02]  /*2c90*/  IMAD.IADD R29, R29, 0x1, R28 ;  /* 0x000000011d1d7824 */ /* 0x000fe400078e021c */
[----:B-1----:R-:W-:Y:S01]  /*2ca0*/  FADD.FTZ R25, R8, R25 ;  /* 0x0000001908197221 */ /* 0x002fe20000010000 */
[----:B--2---:R-:W-:Y:S02]  /*2cb0*/  FADD.FTZ R27, R10, R27 ;  /* 0x0000001b0a1b7221 */ /* 0x004fe40000010000 */
[----:B------:R-:W0:Y:S02]  /*2cc0*/  SHFL.UP PT, R28, R29, 0x4, RZ ;  /* 0x048000001d1c7989 */ /* 0x000e2400000e00ff */
[----:B------:R-:W-:Y:S02]  /*2cd0*/  @P5 FSEL R8, R25, R8, !P0 ;  /* 0x0000000819085208 */ /* 0x000fe40004000000 */
[----:B------:R-:W-:Y:S02]  /*2ce0*/  ISETP.NE.AND P0, PT, R29, RZ, PT ;  /* 0x000000ff1d00720c */ /* 0x000fe40003f05270 */
[----:B------:R-:W-:-:S02]  /*2cf0*/  ISETP.GE.AND P5, PT, R11, 0x8, PT ;  /* 0x000000080b00780c */ /* 0x000fc40003fa6270 */
[----:B------:R-:W-:-:S05]  /*2d00*/  @P4 FSEL R10, R27, R10, !P0 ;  /* 0x0000000a1b0a4208 */ /* 0x000fca0004000000 */
[----:B------:R-:W1:Y:S01]  /*2d10*/  SHFL.UP PT, R27, R10, 0x8, RZ ;  /* 0x050000000a1b7989 */ /* 0x000e6200000e00ff */
[----:B0-----:R-:W-:-:S03]  /*2d20*/  SEL R24, R28, RZ, P4 ;  /* 0x000000ff1c187207 */ /* 0x001fc60002000000 */
[----:B------:R-:W0:Y:S01]  /*2d30*/  SHFL.UP PT, R28, R8, 0x4, RZ ;  /* 0x04800000081c7989 */ /* 0x000e2200000e00ff */
[----:B------:R-:W-:Y:S01]  /*2d40*/  IADD3 R29, PT, PT, R29, R24, RZ ;  /* 0x000000181d1d7210 */ /* 0x000fe20007ffe0ff */
[----:B-1----:R-:W-:Y:S01]  /*2d50*/  FADD.FTZ R27, R10, R27 ;  /* 0x0000001b0a1b7221 */ /* 0x002fe20000010000 */
[----:B0-----:R-:W-:-:S03]  /*2d60*/  FADD.FTZ R25, R8, R28 ;  /* 0x0000001c08197221 */ /* 0x001fc60000010000 */
[----:B------:R-:W0:Y:S02]  /*2d70*/  SHFL.UP PT, R28, R29, 0x8, RZ ;  /* 0x050000001d1c7989 */ /* 0x000e2400000e00ff */
[----:B------:R-:W-:Y:S02]  /*2d80*/  @P4 FSEL R8, R25, R8, !P0 ;  /* 0x0000000819084208 */ /* 0x000fe40004000000 */
[----:B------:R-:W-:Y:S02]  /*2d90*/  ISETP.NE.AND P0, PT, R29, RZ, PT ;  /* 0x000000ff1d00720c */ /* 0x000fe40003f05270 */
[----:B------:R-:W-:Y:S01]  /*2da0*/  ISETP.GE.AND P4, PT, R11, 0x10, PT ;  /* 0x000000100b00780c */ /* 0x000fe20003f86270 */
[----:B------:R-:W1:Y:S01]  /*2db0*/  SHFL.UP PT, R25, R8, 0x8, RZ ;  /* 0x0500000008197989 */ /* 0x000e6200000e00ff */
[----:B------:R-:W-:Y:S02]  /*2dc0*/  @P5 FSEL R10, R27, R10, !P0 ;  /* 0x0000000a1b0a5208 */ /* 0x000fe40004000000 */
[----:B0-----:R-:W-:-:S04]  /*2dd0*/  SEL R28, R28, RZ, P5 ;  /* 0x000000ff1c1c7207 */ /* 0x001fc80002800000 */
[----:B------:R-:W-:Y:S01]  /*2de0*/  IADD3 R29, PT, PT, R29, R28, RZ ;  /* 0x0000001c1d1d7210 */ /* 0x000fe20007ffe0ff */
[----:B-1----:R-:W-:-:S04]  /*2df0*/  FADD.FTZ R25, R8, R25 ;  /* 0x0000001908197221 */ /* 0x002fc80000010000 */
[----:B------:R-:W0:Y:S01]  /*2e00*/  SHFL.UP PT, R28, R29, 0x10, RZ ;  /* 0x060000001d1c7989 */ /* 0x000e2200000e00ff */
[----:B------:R-:W-:-:S03]  /*2e10*/  @P5 FSEL R8, R25, R8, !P0 ;  /* 0x0000000819085208 */ /* 0x000fc60004000000 */
[----:B------:R-:W1:Y:S01]  /*2e20*/  SHFL.UP PT, R25, R10, 0x10, RZ ;  /* 0x060000000a197989 */ /* 0x000e6200000e00ff */
[----:B------:R-:W-:-:S03]  /*2e30*/  ISETP.NE.AND P0, PT, R29, RZ, PT ;  /* 0x000000ff1d00720c */ /* 0x000fc60003f05270 */
[----:B------:R-:W2:Y:S01]  /*2e40*/  SHFL.UP PT, R27, R8, 0x10, RZ ;  /* 0x06000000081b7989 */ /* 0x000ea200000e00ff */
[----:B0-----:R-:W-:-:S05]  /*2e50*/  SEL R28, R28, RZ, P4 ;  /* 0x000000ff1c1c7207 */ /* 0x001fca0002000000 */
[----:B------:R-:W-:Y:S02]  /*2e60*/  IMAD.IADD R11, R29, 0x1, R28 ;  /* 0x000000011d0b7824 */ /* 0x000fe400078e021c */
[----:B-1----:R-:W-:Y:S01]  /*2e70*/  FADD.FTZ R25, R10, R25 ;  /* 0x000000190a197221 */ /* 0x002fe20000010000 */
[----:B--2---:R-:W-:-:S04]  /*2e80*/  FADD.FTZ R27, R8, R27 ;  /* 0x0000001b081b7221 */ /* 0x004fc80000010000 */
[----:B------:R-:W-:Y:S01]  /*2e90*/  @P4 FSEL R10, R25, R10, !P0 ;  /* 0x0000000a190a4208 */ /* 0x000fe20004000000 */
[----:B------:R-:W0:Y:S01]  /*2ea0*/  SHFL.UP PT, R11, R11, 0x1, RZ ;  /* 0x042000000b0b7989 */ /* 0x000e2200000e00ff */
[----:B------:R-:W-:-:S04]  /*2eb0*/  @P4 FSEL R8, R27, R8, !P0 ;  /* 0x000000081b084208 */ /* 0x000fc80004000000 */
[----:B------:R-:W1:Y:S04]  /*2ec0*/  SHFL.UP PT, R10, R10, 0x1, RZ ;  /* 0x042000000a0a7989 */ /* 0x000e6800000e00ff */
[----:B------:R2:W3:Y:S02]  /*2ed0*/  SHFL.UP PT, R28, R8, 0x1, RZ ;  /* 0x04200000081c7989 */ /* 0x0004e400000e00ff */
.L_x_2963:
[----:B------:R-:W-:Y:S02]  /*2ee0*/  ISETP.NE.AND P4, PT, R0, RZ, PT ;  /* 0x000000ff0000720c */ /* 0x000fe40003f85270 */
[----:B------:R-:W-:Y:S02]  /*2ef0*/  PLOP3.LUT P0, PT, PT, PT, PT, 0x80, 0x8 ;  /* 0x000000000008781c */ /* 0x000fe40003f0f070 */
[----:B--2---:R-:W-:-:S04]  /*2f00*/  MOV R8, 0x400 ;  /* 0x0000040000087802 */ /* 0x004fc80000000f00 */
        /* <DEDUP_REMOVED lines=10> */
[----:B-1----:R-:W-:Y:S01]  /*2fb0*/  @!P0 FADD.FTZ R20, R10, R20 ;  /* 0x000000140a148221 */ /* 0x002fe20000010000 */
        /* <DEDUP_REMOVED lines=17> */
.L_x_2941:
        /* <DEDUP_REMOVED lines=30> */
[----:B------:R-:W2:Y:S01]  /*32b0*/  LDC.64 R14, c[0x0][0x3d8] ;  /* 0x0000f600ff0e7b82 */ /* 0x000ea20000000a00 */
[----:B------:R-:W-:Y:S02]  /*32c0*/  USHF.L.U32 UR4, UR5, 0x1, URZ ;  /* 0x0000000105047899 */ /* 0x000fe400080006ff */
[----:B------:R-:W-:-:S04]  /*32d0*/  LEA R7, R7, R2, 0x18 ;  /* 0x0000000207077211 */ /* 0x000fc800078ec0ff */
[----:B------:R-:W-:Y:S01]  /*32e0*/  LEA R2, R0, R7, 0x3 ;  /* 0x0000000700027211 */ /* 0x000fe200078e18ff */
[C---:B------:R-:W-:Y:S02]  /*32f0*/  IMAD R7, R13.reuse, UR4, R13 ;  /* 0x000000040d077c24 */ /* 0x040fe4000f8e020d */
[----:B0-----:R-:W-:Y:S02]  /*3300*/  IMAD R11, R13, UR4, R16 ;  /* 0x000000040d0b7c24 */ /* 0x001fe4000f8e0210 */
[----:B------:R-:W-:Y:S01]  /*3310*/  IMAD.IADD R7, R16, 0x1, R7 ;  /* 0x0000000110077824 */ /* 0x000fe200078e0207 */
[----:B------:R-:W0:Y:S01]  /*3320*/  LDS.64 R2, [R2] ;  /* 0x0000000002027984 */ /* 0x000e220000000a00 */
[----:B--2---:R-:W-:-:S04]  /*3330*/  IMAD.WIDE R10, R11, 0x4, R14 ;  /* 0x000000040b0a7825 */ /* 0x004fc800078e020e */
[----:B------:R-:W-:Y:S01]  /*3340*/  IMAD.WIDE R14, R7, 0x4, R14 ;  /* 0x00000004070e7825 */ /* 0x000fe200078e020e */
[----:B0-----:R2:W-:Y:S04]  /*3350*/  REDG.E.ADD.F32.FTZ.RN.STRONG.GPU desc[UR6][R10.64], R2 ;  /* 0x000000020a0079a6 */ /* 0x0015e8000c12f306 */
[----:B------:R2:W-:Y:S02]  /*3360*/  REDG.E.ADD.F32.FTZ.RN.STRONG.GPU desc[UR6][R14.64], R3 ;  /* 0x000000030e0079a6 */ /* 0x0005e4000c12f306 */
.L_x_2944:
[----:B------:R-:W-:Y:S05]  /*3370*/  BSYNC.RECONVERGENT B0 ;  /* 0x0000000000007941 */ /* 0x000fea0003800200 */
.L_x_2943:
        /* <DEDUP_REMOVED lines=23> */
.L_x_2942:
[----:B------:R-:W-:Y:S02]  /*34f0*/  IMAD.MOV.U32 R26, RZ, RZ, 0x1 ;  /* 0x00000001ff1a7424 */ /* 0x000fe400078e00ff */
[----:B------:R-:W-:Y:S01]  /*3500*/  HFMA2 R25, -RZ, RZ, 0, 0 ;  /* 0x00000000ff197431 */ /* 0x000fe200000001ff */
[----:B------:R-:W-:Y:S02]  /*3510*/  MOV R24, 0xffffffff ;  /* 0xffffffff00187802 */ /* 0x000fe40000000f00 */
[----:B------:R-:W-:Y:S02]  /*3520*/  ISETP.GE.AND P5, PT, R11, 0x1, PT ;  /* 0x000000010b00780c */ /* 0x000fe40003fa6270 */
[----:B------:R-:W-:-:S13]  /*3530*/  ISETP.NE.AND P4, PT, R27, RZ, PT ;  /* 0x000000ff1b00720c */ /* 0x000fda0003f85270 */
[----:B------:R-:W-:Y:S05]  /*3540*/  WARPSYNC.COLLECTIVE R24, `(.L_x_2945) ;  /* 0x0000000018087348 */ /* 0x000fea0003c00000 */
[----:B------:R0:W1:Y:S02]  /*3550*/  SHFL.UP P0, R28, R27, R26, R25 ;  /* 0x0400001a1b1c7389 */ /* 0x0000640000000019 */
[----:B01----:R-:W-:Y:S05]  /*3560*/  ENDCOLLECTIVE ;  /* 0x000000000000791b */ /* 0x003fea0003800000 */
.L_x_2945:
[----:B------:R-:W-:Y:S02]  /*3570*/  ISETP.GE.AND P6, PT, R11, 0x8, PT ;  /* 0x000000080b00780c */ /* 0x000fe40003fc6270 */
[----:B------:R-:W-:-:S05]  /*3580*/  SEL R28, R28, RZ, P5 ;  /* 0x000000ff1c1c7207 */ /* 0x000fca0002800000 */
[----:B------:R-:W-:Y:S01]  /*3590*/  IMAD.IADD R29, R27, 0x1, R28 ;  /* 0x000000011b1d7824 */ /* 0x000fe200078e021c */
[----:B------:R-:W-:-:S07]  /*35a0*/  MOV R27, R10 ;  /* 0x0000000a001b7202 */ /* 0x000fce0000000f00 */
[----:B------:R-:W-:Y:S05]  /*35b0*/  WARPSYNC.COLLECTIVE R24, `(.L_x_2946) ;  /* 0x0000000018087348 */ /* 0x000fea0003c00000 */
[----:B------:R0:W1:Y:S02]  /*35c0*/  SHFL.UP P0, R28, R27, R26, R25 ;  /* 0x0400001a1b1c7389 */ /* 0x0000640000000019 */
[----:B01----:R-:W-:Y:S05]  /*35d0*/  ENDCOLLECTIVE ;  /* 0x000000000000791b */ /* 0x003fea0003800000 */
.L_x_2946:
        /* <DEDUP_REMOVED lines=8> */
.L_x_2947:
[----:B------:R-:W-:Y:S02]  /*3660*/  IMAD.MOV.U32 R27, RZ, RZ, R29 ;  /* 0x000000ffff1b7224 */ /* 0x000fe400078e001d */
[----:B------:R-:W-:Y:S01]  /*3670*/  HFMA2 R26, -RZ, RZ, 0, 1.1920928955078125e-07 ;  /* 0x00000002ff1a7431 */ /* 0x000fe200000001ff */
[----:B------:R-:W-:-:S05]  /*3680*/  MOV R25, R28 ;  /* 0x0000001c00197202 */ /* 0x000fca0000000f00 */
[----:B------:R-:W-:Y:S01]  /*3690*/  FADD.FTZ R28, R8, R25 ;  /* 0x00000019081c7221 */ /* 0x000fe20000010000 */
[----:B------:R-:W-:-:S04]  /*36a0*/  MOV R25, RZ ;  /* 0x000000ff00197202 */ /* 0x000fc80000000f00 */
[----:B------:R-:W-:-:S07]  /*36b0*/  @P5 FSEL R8, R28, R8, !P4 ;  /* 0x000000081c085208 */ /* 0x000fce0006000000 */
[----:B------:R-:W-:Y:S05]  /*36c0*/  WARPSYNC.COLLECTIVE R24, `(.L_x_2948) ;  /* 0x0000000018087348 */ /* 0x000fea0003c00000 */
[----:B------:R0:W1:Y:S02]  /*36d0*/  SHFL.UP P0, R28, R27, R26, R25 ;  /* 0x0400001a1b1c7389 */ /* 0x0000640000000019 */
[----:B01----:R-:W-:Y:S05]  /*36e0*/  ENDCOLLECTIVE ;  /* 0x000000000000791b */ /* 0x003fea0003800000 */
.L_x_2948:
        /* <DEDUP_REMOVED lines=8> */
.L_x_2949:
[----:B------:R-:W-:Y:S01]  /*3770*/  MOV R27, R8 ;  /* 0x00000008001b7202 */ /* 0x000fe20000000f00 */
[----:B------:R-:W-:-:S05]  /*3780*/  FADD.FTZ R28, R10, R28 ;  /* 0x0000001c0a1c7221 */ /* 0x000fca0000010000 */
[----:B------:R-:W-:-:S07]  /*3790*/  @P5 FSEL R10, R28, R10, !P4 ;  /* 0x0000000a1c0a5208 */ /* 0x000fce0006000000 */
[----:B------:R-:W-:Y:S05]  /*37a0*/  WARPSYNC.COLLECTIVE R24, `(.L_x_2950) ;  /* 0x0000000018087348 */ /* 0x000fea0003c00000 */
[----:B------:R0:W1:Y:S02]  /*37b0*/  SHFL.UP P0, R28, R27, R26, R25 ;  /* 0x0400001a1b1c7389 */ /* 0x0000640000000019 */
[----:B01----:R-:W-:Y:S05]  /*37c0*/  ENDCOLLECTIVE ;  /* 0x000000000000791b */ /* 0x003fea0003800000 */
.L_x_2950:
[----:B------:R-:W-:Y:S01]  /*37d0*/  MOV R27, R29 ;  /* 0x0000001d001b7202 */ /* 0x000fe20000000f00 */
[----:B------:R-:W-:Y:S02]  /*37e0*/  HFMA2 R26, -RZ, RZ, 0, 2.384185791015625e-07 ;  /* 0x00000004ff1a7431 */ /* 0x000fe400000001ff */
[----:B------:R-:W-:-:S04]  /*37f0*/  IMAD.MOV.U32 R25, RZ, RZ, R28 ;  /* 0x000000ffff197224 */ /* 0x000fc800078e001c */
[----:B------:R-:W-:Y:S01]  /*3800*/  FADD.FTZ R28, R8, R25 ;  /* 0x00000019081c7221 */ /* 0x000fe20000010000 */
[----:B------:R-:W-:-:S04]  /*3810*/  IMAD.MOV.U32 R25, RZ, RZ, RZ ;  /* 0x000000ffff197224 */ /* 0x000fc800078e00ff */
[----:B------:R-:W-:-:S07]  /*3820*/  @P5 FSEL R8, R28, R8, !P4 ;  /* 0x000000081c085208 */ /* 0x000fce0006000000 */
[----:B------:R-:W-:Y:S05]  /*3830*/  WARPSYNC.COLLECTIVE R24, `(.L_x_2951) ;  /* 0x0000000018087348 */ /* 0x000fea0003c00000 */
[----:B------:R0:W1:Y:S02]  /*3840*/  SHFL.UP P0, R28, R27, R26, R25 ;  /* 0x0400001a1b1c7389 */ /* 0x0000640000000019 */
[----:B01----:R-:W-:Y:S05]  /*3850*/  ENDCOLLECTIVE ;  /* 0x000000000000791b */ /* 0x003fea0003800000 */
.L_x_2951:
        /* <DEDUP_REMOVED lines=8> */
.L_x_2952:
[----:B------:R-:W-:-:S04]  /*38e0*/  IMAD.MOV.U32 R27, RZ, RZ, R28 ;  /* 0x000000ffff1b7224 */ /* 0x000fc800078e001c */
[----:B------:R-:W-:Y:S01]  /*38f0*/  FADD.FTZ R28, R10, R27 ;  /* 0x0000001b0a1c7221 */ /* 0x000fe20000010000 */
[----:B------:R-:W-:-:S04]  /*3900*/  MOV R27, R8 ;  /* 0x00000008001b7202 */ /* 0x000fc80000000f00 */
[----:B------:R-:W-:-:S07]  /*3910*/  @P5 FSEL R10, R28, R10, !P4 ;  /* 0x0000000a1c0a5208 */ /* 0x000fce0006000000 */
[----:B------:R-:W-:Y:S05]  /*3920*/  WARPSYNC.COLLECTIVE R24, `(.L_x_2953) ;  /* 0x0000000018087348 */ /* 0x000fea0003c00000 */
[----:B------:R0:W1:Y:S02]  /*3930*/  SHFL.UP P0, R28, R27, R26, R25 ;  /* 0x0400001a1b1c7389 */ /* 0x0000640000000019 */
[----:B01----:R-:W-:Y:S05]  /*3940*/  ENDCOLLECTIVE ;  /* 0x000000000000791b */ /* 0x003fea0003800000 */
.L_x_2953:
[----:B------:R-:W-:Y:S01]  /*3950*/  MOV R27, R29 ;  /* 0x0000001d001b7202 */ /* 0x000fe20000000f00 */
[----:B------:R-:W-:Y:S02]  /*3960*/  IMAD.MOV.U32 R26, RZ, RZ, 0x8 ;  /* 0x00000008ff1a7424 */ /* 0x000fe400078e00ff */
[----:B------:R-:W-:-:S05]  /*3970*/  FADD.FTZ R28, R8, R28 ;  /* 0x0000001c081c7221 */ /* 0x000fca0000010000 */
[----:B------:R-:W-:-:S07]  /*3980*/  @P5 FSEL R8, R28, R8, !P4 ;  /* 0x000000081c085208 */ /* 0x000fce0006000000 */
[----:B------:R-:W-:Y:S05]  /*3990*/  WARPSYNC.COLLECTIVE R24, `(.L_x_2954) ;  /* 0x0000000018087348 */ /* 0x000fea0003c00000 */
[----:B------:R0:W1:Y:S02]  /*39a0*/  SHFL.UP P0, R28, R27, R26, R25 ;  /* 0x0400001a1b1c7389 */ /* 0x0000640000000019 */
[----:B01----:R-:W-:Y:S05]  /*39b0*/  ENDCOLLECTIVE ;  /* 0x000000000000791b */ /* 0x003fea0003800000 */
.L_x_2954:
        /* <DEDUP_REMOVED lines=8> */
.L_x_2955:
[----:B------:R-:W-:-:S04]  /*3a40*/  IMAD.MOV.U32 R27, RZ, RZ, R28 ;  /* 0x000000ffff1b7224 */ /* 0x000fc800078e001c */
[----:B------:R-:W-:Y:S01]  /*3a50*/  FADD.FTZ R11, R10, R27 ;  /* 0x0000001b0a0b7221 */ /* 0x000fe20000010000 */
[----:B------:R-:W-:-:S04]  /*3a60*/  MOV R27, R8 ;  /* 0x00000008001b7202 */ /* 0x000fc80000000f00 */
[----:B------:R-:W-:-:S07]  /*3a70*/  @P6 FSEL R10, R11, R10, !P5 ;  /* 0x0000000a0b0a6208 */ /* 0x000fce0006800000 */
[----:B------:R-:W-:Y:S05]  /*3a80*/  WARPSYNC.COLLECTIVE R24, `(.L_x_2956) ;  /* 0x0000000018087348 */ /* 0x000fea0003c00000 */
[----:B------:R0:W1:Y:S02]  /*3a90*/  SHFL.UP P0, R28, R27, R26, R25 ;  /* 0x0400001a1b1c7389 */ /* 0x0000640000000019 */
[----:B01----:R-:W-:Y:S05]  /*3aa0*/  ENDCOLLECTIVE ;  /* 0x000000000000791b */ /* 0x003fea0003800000 */
.L_x_2956:
[----:B------:R-:W-:Y:S02]  /*3ab0*/  IMAD.MOV.U32 R27, RZ, RZ, R29 ;  /* 0x000000ffff1b7224 */ /* 0x000fe400078e001d */
[----:B------:R-:W-:Y:S01]  /*3ac0*/  HFMA2 R26, -RZ, RZ, 0, 9.5367431640625e-07 ;  /* 0x00000010ff1a7431 */ /* 0x000fe200000001ff */
[----:B------:R-:W-:-:S05]  /*3ad0*/  MOV R25, R28 ;  /* 0x0000001c00197202 */ /* 0x000fca0000000f00 */
[----:B------:R-:W-:Y:S01]  /*3ae0*/  FADD.FTZ R11, R8, R25 ;  /* 0x00000019080b7221 */ /* 0x000fe20000010000 */
[----:B------:R-:W-:-:S04]  /*3af0*/  MOV R25, RZ ;  /* 0x000000ff00197202 */ /* 0x000fc80000000f00 */
[----:B------:R-:W-:-:S07]  /*3b00*/  @P6 FSEL R8, R11, R8, !P5 ;  /* 0x000000080b086208 */ /* 0x000fce0006800000 */
[----:B------:R-:W-:Y:S05]  /*3b10*/  WARPSYNC.COLLECTIVE R24, `(.L_x_2957) ;  /* 0x0000000018087348 */ /* 0x000fea0003c00000 */
[----:B------:R0:W1:Y:S02]  /*3b20*/  SHFL.UP P0, R28, R27, R26, R25 ;  /* 0x0400001a1b1c7389 */ /* 0x0000640000000019 */
[----:B01----:R-:W-:Y:S05]  /*3b30*/  ENDCOLLECTIVE ;  /* 0x000000000000791b */ /* 0x003fea0003800000 */
.L_x_2957:
[----:B------:R-:W-:Y:S02]  /*3b40*/  ISETP.NE.AND P5, PT, R29, RZ, PT ;  /* 0x000000ff1d00720c */ /* 0x000fe40003fa5270 */
[----:B------:R-:W-:Y:S02]  /*3b50*/  MOV R27, R10 ;  /* 0x0000000a001b7202 */ /* 0x000fe40000000f00 */
[----:B------:R-:W-:-:S05]  /*3b60*/  SEL R28, R28, RZ, P4 ;  /* 0x000000ff1c1c7207 */ /* 0x000fca0002000000 */
[----:B------:R-:W-:-:S07]  /*3b70*/  IMAD.IADD R11, R29, 0x1, R28 ;  /* 0x000000011d0b7824 */ /* 0x000fce00078e021c */
[----:B------:R-:W-:Y:S05]  /*3b80*/  WARPSYNC.COLLECTIVE R24, `(.L_x_2958) ;  /* 0x0000000018087348 */ /* 0x000fea0003c00000 */
[----:B------:R0:W1:Y:S02]  /*3b90*/  SHFL.UP P0, R28, R27, R26, R25 ;  /* 0x0400001a1b1c7389 */ /* 0x0000640000000019 */
[----:B01----:R-:W-:Y:S05]  /*3ba0*/  ENDCOLLECTIVE ;  /* 0x000000000000791b */ /* 0x003fea0003800000 */
.L_x_2958:
        /* <DEDUP_REMOVED lines=8> */
.L_x_2959:
[----:B------:R-:W-:Y:S01]  /*3c30*/  HFMA2 R26, -RZ, RZ, 0, 5.9604644775390625e-08 ;  /* 0x00000001ff1a7431 */ /* 0x000fe200000001ff */
[----:B------:R-:W-:-:S05]  /*3c40*/  MOV R27, R28 ;  /* 0x0000001c001b7202 */ /* 0x000fca0000000f00 */
[----:B------:R-:W-:Y:S01]  /*3c50*/  FADD.FTZ R29, R8, R27 ;  /* 0x0000001b081d7221 */ /* 0x000fe20000010000 */
[----:B------:R-:W-:-:S04]  /*3c60*/  IMAD.MOV.U32 R27, RZ, RZ, R11 ;  /* 0x000000ffff1b7224 */ /* 0x000fc800078e000b */
[----:B------:R-:W-:-:S07]  /*3c70*/  @P4 FSEL R8, R29, R8, !P5 ;  /* 0x000000081d084208 */ /* 0x000fce0006800000 */
[----:B------:R-:W-:Y:S05]  /*3c80*/  WARPSYNC.COLLECTIVE R24, `(.L_x_2960) ;  /* 0x0000000018087348 */ /* 0x000fea0003c00000 */
[----:B------:R0:W1:Y:S02]  /*3c90*/  SHFL.UP P0, R28, R27, R26, R25 ;  /* 0x0400001a1b1c7389 */ /* 0x0000640000000019 */
[----:B01----:R-:W-:Y:S05]  /*3ca0*/  ENDCOLLECTIVE ;  /* 0x000000000000791b */ /* 0x003fea0003800000 */
.L_x_2960:
[----:B------:R-:W-:Y:S01]  /*3cb0*/  IMAD.MOV.U32 R27, RZ, RZ, R10 ;  /* 0x000000ffff1b7224 */ /* 0x000fe200078e000a */
[----:B------:R-:W-:-:S07]  /*3cc0*/  MOV R11, R28 ;  /* 0x0000001c000b7202 */ /* 0x000fce0000000f00 */
[----:B------:R-:W-:Y:S05]  /*3cd0*/  WARPSYNC.COLLECTIVE R24, `(.L_x_2961) ;  /* 0x0000000018087348 */ /* 0x000fea0003c00000 */
[----:B------:R0:W1:Y:S02]  /*3ce0*/  SHFL.UP P0, R28, R27, R26, R25 ;  /* 0x0400001a1b1c7389 */ /* 0x0000640000000019 */
[----:B01----:R-:W-:Y:S05]  /*3cf0*/  ENDCOLLECTIVE ;  /* 0x000000000000791b */ /* 0x003fea0003800000 */
.L_x_2961:
[----:B------:R-:W-:Y:S02]  /*3d00*/  MOV R27, R8 ;  /* 0x00000008001b7202 */ /* 0x000fe40000000f00 */
[----:B------:R-:W-:-:S07]  /*3d10*/  MOV R10, R28 ;  /* 0x0000001c000a7202 */ /* 0x000fce0000000f00 */
[----:B------:R-:W-:Y:S05]  /*3d20*/  WARPSYNC.COLLECTIVE R24, `(.L_x_2962) ;  /* 0x0000000018087348 */ /* 0x000fea0003c00000 */
[----:B------:R0:W1:Y:S02]  /*3d30*/  SHFL.UP P0, R28, R27, R26, R25 ;  /* 0x0400001a1b1c7389 */ /* 0x0000640000000019 */
[----:B01----:R-:W-:Y:S05]  /*3d40*/  ENDCOLLECTIVE ;  /* 0x000000000000791b */ /* 0x003fea0003800000 */
.L_x_2962:
[----:B------:R-:W-:Y:S05]  /*3d50*/  BRA `(.L_x_2963) ;  /* 0xfffffff000607947 */ /* 0x000fea000383ffff */
.L_x_2964:
        /* <DEDUP_REMOVED lines=10> */
.L_x_3962:


//--------------------- .text._Z30group_norm_nhwc_bwd_sum_kernelI11Fp16IOFp32WLi192EEv26Group_norm_nhwc_bwd_params --------------------------
	.section	.text._Z30group_norm_nhwc_bwd_sum_kernelI11Fp16IOFp32WLi192EEv26Group_norm_nhwc_bwd_params,"ax",@progbits
	.align	128
        .global         _Z30group_norm_nhwc_bwd_sum_kernelI11Fp16IOFp32WLi192EEv26Group_norm_nhwc_bwd_params
        .type           _Z30group_norm_nhwc_bwd_sum_kernelI11Fp16IOFp32WLi192EEv26Group_norm_nhwc_bwd_params,@function
        .size           _Z30group_norm_nhwc_bwd_sum_kernelI11Fp16IOFp32WLi192EEv26Group_norm_nhwc_bwd_params,(.L_x_3963 - _Z30group_norm_nhwc_bwd_sum_kernelI11Fp16IOFp32WLi192EEv26Group_norm_nhwc_bwd_params)
        .other          _Z30group_norm_nhwc_bwd_sum_kernelI11Fp16IOFp32WLi192EEv26Group_norm_nhwc_bwd_params,@"STO_CUDA_ENTRY STV_DEFAULT"
_Z30group_norm_nhwc_bwd_sum_kernelI11Fp16IOFp32WLi192EEv26Group_norm_nhwc_bwd_params:
.text._Z30group_norm_nhwc_bwd_sum_kernelI11Fp16IOFp32WLi192EEv26Group_norm_nhwc_bwd_params:
        /* <DEDUP_REMOVED lines=45> */
[----:B------:R-:W-:-:S03]  /*02d0*/  ISETP.GE.AND.EX P0, PT, R15, UR11, PT, P0 ;  /* 0x0000000b0f007c0c */ /* 0x000fc6000bf06300 */
[----:B-1----:R-:W1:Y:S02]  /*02e0*/  MUFU.RCP R5, R5 ;  /* 0x0000000500057308 */ /* 0x002e640000001000 */
[----:B-1----:R-:W-:-:S06]  /*02f0*/  IADD3 R6, PT, PT, R5, 0xffffffe, RZ ;  /* 0x0ffffffe05067810 */ /* 0x002fcc0007ffe0ff */
[----:B------:R1:W3:Y:S02]  /*0300*/  F2I.FTZ.U32.TRUNC.NTZ R7, R6 ;  /* 0x0000000600077305 */ /* 0x0002e4000021f000 */
[----:B-1----:R-:W-:Y:S01]  /*0310*/  IMAD.MOV.U32 R6, RZ, RZ, RZ ;  /* 0x000000ffff067224 */ /* 0x002fe200078e00ff */
[----:B---3--:R-:W-:-:S05]  /*0320*/  IADD3 R8, PT, PT, RZ, -R7, RZ ;  /* 0x80000007ff087210 */ /* 0x008fca0007ffe0ff */
[----:B------:R-:W-:-:S04]  /*0330*/  IMAD R9, R8, R3, RZ ;  /* 0x0000000308097224 */ /* 0x000fc800078e02ff */
[----:B------:R-:W-:-:S04]  /*0340*/  IMAD.HI.U32 R5, R7, R9, R6 ;  /* 0x0000000907057227 */ /* 0x000fc800078e0006 */
[----:B------:R-:W-:Y:S01]  /*0350*/  HFMA2 R7, -RZ, RZ, 0, 0 ;  /* 0x00000000ff077431 */ /* 0x000fe200000001ff */
[----:B------:R-:W-:Y:S01]  /*0360*/  MOV R6, RZ ;  /* 0x000000ff00067202 */ /* 0x000fe20000000f00 */
[----:B--2---:R-:W-:Y:S01]  /*0370*/  FFMA.FTZ R22, -R16, R16, R17 ;  /* 0x0000001010167223 */ /* 0x004fe20000010111 */
        /* <DEDUP_REMOVED lines=13> */
.L_x_2966:
[----:B------:R-:W-:Y:S05]  /*0450*/  BSYNC.RECONVERGENT B0 ;  /* 0x0000000000007941 */ /* 0x000fea0003800200 */
.L_x_2965:
[----:B------:R-:W-:Y:S01]  /*0460*/  IMAD.HI.U32 R17, R5, R0, RZ ;  /* 0x0000000005117227 */ /* 0x000fe200078e00ff */
[----:B------:R-:W1:Y:S01]  /*0470*/  S2UR UR4, SR_CTAID.Y ;  /* 0x00000000000479c3 */ /* 0x000e620000002600 */
[----:B------:R-:W-:Y:S02]  /*0480*/  FSETP.GTU.FTZ.AND P2, PT, R22, RZ, PT ;  /* 0x000000ff1600720b */ /* 0x000fe40003f5c000 */
[----:B------:R-:W-:Y:S02]  /*0490*/  CS2R R26, SRZ ;  /* 0x00000000001a7805 */ /* 0x000fe4000001ff00 */
[----:B------:R-:W-:-:S03]  /*04a0*/  IADD3 R10, PT, PT, -R17, RZ, RZ ;  /* 0x000000ff110a7210 */ /* 0x000fc60007ffe1ff */
[----:B0-----:R-:W0:Y:S02]  /*04b0*/  LDC.64 R8, c[0x0][0x400] ;  /* 0x00010000ff087b82 */ /* 0x001e240000000a00 */
[----:B------:R-:W-:-:S05]  /*04c0*/  IMAD R10, R3, R10, R0 ;  /* 0x0000000a030a7224 */ /* 0x000fca00078e0200 */
[----:B------:R-:W-:Y:S01]  /*04d0*/  ISETP.GE.U32.AND P4, PT, R10, R3, PT ;  /* 0x000000030a00720c */ /* 0x000fe20003f86070 */
[----:B------:R-:W2:Y:S01]  /*04e0*/  @P2 LDC R5, c[0x0][0x3c0] ;  /* 0x0000f000ff052b82 */ /* 0x000ea20000000800 */
[----:B-1----:R-:W-:-:S11]  /*04f0*/  IMAD R11, R2, UR4, RZ ;  /* 0x00000004020b7c24 */ /* 0x002fd6000f8e02ff */
[----:B------:R-:W-:Y:S01]  /*0500*/  @P4 IMAD.IADD R10, R10, 0x1, -R3 ;  /* 0x000000010a0a4824 */ /* 0x000fe200078e0a03 */
[----:B------:R-:W-:Y:S02]  /*0510*/  @P4 IADD3 R17, PT, PT, R17, 0x1, RZ ;  /* 0x0000000111114810 */ /* 0x000fe40007ffe0ff */
[----:B------:R-:W-:Y:S02]  /*0520*/  SHF.R.S32.HI R24, RZ, 0x1f, R11 ;  /* 0x0000001fff187819 */ /* 0x000fe4000001140b */
[----:B------:R-:W-:Y:S02]  /*0530*/  IADD3 R21, P1, PT, R11, R2, RZ ;  /* 0x000000020b157210 */ /* 0x000fe40007f3e0ff */
[----:B------:R-:W-:Y:S02]  /*0540*/  ISETP.GE.U32.AND P3, PT, R10, R3, PT ;  /* 0x000000030a00720c */ /* 0x000fe40003f66070 */
[----:B------:R-:W-:Y:S01]  /*0550*/  LEA.HI.X.SX32 R10, R2, R24, 0x1, P1 ;  /* 0x00000018020a7211 */ /* 0x000fe200008f0eff */
[----:B------:R-:W-:Y:S01]  /*0560*/  HFMA2 R2, -RZ, RZ, 1.875, 0 ;  /* 0x3f800000ff027431 */ /* 0x000fe200000001ff */
[----:B0-----:R-:W-:Y:S01]  /*0570*/  ISETP.LT.U32.AND P1, PT, R21, R8, PT ;  /* 0x000000081500720c */ /* 0x001fe20003f21070 */
[----:B--2---:R-:W-:Y:S01]  /*0580*/  @P2 FADD.FTZ R5, R22, R5 ;  /* 0x0000000516052221 */ /* 0x004fe20000010000 */
[----:B------:R-:W-:-:S02]  /*0590*/  ISETP.NE.U32.AND P4, PT, R3, RZ, PT ;  /* 0x000000ff0300720c */ /* 0x000fc40003f85070 */
[----:B------:R-:W-:Y:S02]  /*05a0*/  CS2R R22, SRZ ;  /* 0x0000000000167805 */ /* 0x000fe4000001ff00 */
[----:B------:R-:W-:Y:S01]  /*05b0*/  ISETP.LT.AND.EX P1, PT, R10, R9, PT, P1 ;  /* 0x000000090a00720c */ /* 0x000fe20003f21310 */
[----:B------:R0:W1:Y:S03]  /*05c0*/  @P2 MUFU.RSQ R2, R5 ;  /* 0x0000000500022308 */ /* 0x0000660000001400 */
[----:B------:R-:W-:Y:S01]  /*05d0*/  SEL R10, R21, R8, P1 ;  /* 0x00000008150a7207 */ /* 0x000fe20000800000 */
[----:B------:R-:W-:Y:S02]  /*05e0*/  @P3 VIADD R17, R17, 0x1 ;  /* 0x0000000111113836 */ /* 0x000fe40000000000 */
[----:B------:R-:W-:Y:S01]  /*05f0*/  HFMA2 R8, -RZ, RZ, 0, 0 ;  /* 0x00000000ff087431 */ /* 0x000fe200000001ff */
[----:B------:R-:W-:-:S02]  /*0600*/  ISETP.GT.AND P1, PT, R10, R11, PT ;  /* 0x0000000b0a00720c */ /* 0x000fc40003f24270 */
[----:B------:R-:W-:Y:S02]  /*0610*/  SEL R3, R4, R17, !P4 ;  /* 0x0000001104037207 */ /* 0x000fe40006000000 */
[----:B------:R-:W-:-:S09]  /*0620*/  MOV R17, RZ ;  /* 0x000000ff00117202 */ /* 0x000fd20000000f00 */
        /* <DEDUP_REMOVED lines=8> */
[CC--:B------:R-:W-:Y:S02]  /*06b0*/  IADD3 R4, PT, PT, R9.reuse, -R10.reuse, RZ ;  /* 0x8000000a09047210 */ /* 0x0c0fe40007ffe0ff */
[----:B------:R-:W-:Y:S02]  /*06c0*/  CS2R R22, SRZ ;  /* 0x0000000000167805 */ /* 0x000fe4000001ff00 */
[----:B-----5:R-:W-:Y:S02]  /*06d0*/  IADD3 R6, PT, PT, -R9, R10, RZ ;  /* 0x0000000a09067210 */ /* 0x020fe40007ffe1ff */
[----:B------:R-:W-:Y:S02]  /*06e0*/  CS2R R26, SRZ ;  /* 0x00000000001a7805 */ /* 0x000fe4000001ff00 */
[----:B------:R-:W-:Y:S01]  /*06f0*/  ISETP.GT.U32.AND P1, PT, R4, -0x4, PT ;  /* 0xfffffffc0400780c */ /* 0x000fe20003f24070 */
[----:B------:R-:W-:Y:S01]  /*0700*/  IMAD.MOV.U32 R8, RZ, RZ, RZ ;  /* 0x000000ffff087224 */ /* 0x000fe200078e00ff */
[----:B------:R-:W-:-:S02]  /*0710*/  MOV R17, RZ ;  /* 0x000000ff00117202 */ /* 0x000fc40000000f00 */
[----:B------:R-:W-:-:S09]  /*0720*/  LOP3.LUT R7, R6, 0x3, RZ, 0xc0, !PT ;  /* 0x0000000306077812 */ /* 0x000fd200078ec0ff */
[----:B------:R-:W-:Y:S05]  /*0730*/  @P1 BRA `(.L_x_2969) ;  /* 0x0000000800e01947 */ /* 0x000fea0003800000 */
[----:B------:R-:W-:Y:S01]  /*0740*/  LOP3.LUT R10, R6, 0xfffffffc, RZ, 0xc0, !PT ;  /* 0xfffffffc060a7812 */ /* 0x000fe200078ec0ff */
[----:B------:R-:W-:Y:S01]  /*0750*/  IMAD.MOV.U32 R23, RZ, RZ, RZ ;  /* 0x000000ffff177224 */ /* 0x000fe200078e00ff */
[----:B------:R-:W-:Y:S02]  /*0760*/  IADD3 R4, PT, PT, R9, 0x1, RZ ;  /* 0x0000000109047810 */ /* 0x000fe40007ffe0ff */
[----:B------:R-:W-:-:S07]  /*0770*/  IADD3 R9, PT, PT, -R10, RZ, RZ ;  /* 0x000000ff0a097210 */ /* 0x000fce0007ffe1ff */
.L_x_2970:
[----:B------:R-:W0:Y:S01]  /*0780*/  @!P0 LDC.64 R10, c[0x0][0x3f8] ;  /* 0x0000fe00ff0a8b82 */ /* 0x000e220000000a00 */
[----:B------:R-:W-:Y:S01]  /*0790*/  @!P0 IADD3 R29, PT, PT, R4, -0x1, RZ ;  /* 0xffffffff041d8810 */ /* 0x000fe20007ffe0ff */
[----:B------:R-:W-:-:S03]  /*07a0*/  @!P0 IMAD.MOV.U32 R24, RZ, RZ, R20 ;  /* 0x000000ffff188224 */ /* 0x000fc600078e0014 */
[----:B------:R-:W-:-:S05]  /*07b0*/  @!P0 SHF.R.S32.HI R25, RZ, 0x1f, R29 ;  /* 0x0000001fff198819 */ /* 0x000fca000001141d */
[----:B0-----:R-:W-:Y:S01]  /*07c0*/  @!P0 IMAD R28, R25, R10, RZ ;  /* 0x0000000a191c8224 */ /* 0x001fe200078e02ff */
[----:B------:R-:W-:-:S03]  /*07d0*/  @!P0 MOV R25, R5 ;  /* 0x0000000500198202 */ /* 0x000fc60000000f00 */
[C---:B------:R-:W-:Y:S02]  /*07e0*/  @!P0 IMAD R11, R29.reuse, R11, R28 ;  /* 0x0000000b1d0b8224 */ /* 0x040fe400078e021c */
[----:B------:R-:W-:-:S04]  /*07f0*/  @!P0 IMAD.WIDE.U32 R24, R29, R10, R24 ;  /* 0x0000000a1d188225 */ /* 0x000fc800078e0018 */
[----:B------:R-:W-:Y:S01]  /*0800*/  @!P0 IMAD.SHL.U32 R29, R24, 0x2, RZ ;  /* 0x00000002181d8824 */ /* 0x000fe200078e00ff */
[----:B------:R-:W-:-:S04]  /*0810*/  @!P0 IADD3 R11, PT, PT, R25, R11, RZ ;  /* 0x0000000b190b8210 */ /* 0x000fc80007ffe0ff */
[----:B------:R-:W-:Y:S02]  /*0820*/  @!P0 SHF.L.U64.HI R28, R24, 0x1, R11 ;  /* 0x00000001181c8819 */ /* 0x000fe4000001020b */
[----:B------:R-:W0:Y:S08]  /*0830*/  @!P0 LDC.64 R10, c[0x0][0x3a0] ;  /* 0x0000e800ff0a8b82 */ /* 0x000e300000000a00 */
[----:B------:R-:W1:Y:S01]  /*0840*/  @!P0 LDC.64 R24, c[0x0][0x398] ;  /* 0x0000e600ff188b82 */ /* 0x000e620000000a00 */
[----:B0-----:R-:W-:-:S04]  /*0850*/  @!P0 IADD3 R10, P1, PT, R29, R10, RZ ;  /* 0x0000000a1d0a8210 */ /* 0x001fc80007f3e0ff */
[----:B------:R-:W-:Y:S02]  /*0860*/  @!P0 IADD3.X R11, PT, PT, R28, R11, RZ, P1, !PT ;  /* 0x0000000b1c0b8210 */ /* 0x000fe40000ffe4ff */
[----:B-1----:R-:W-:-:S03]  /*0870*/  @!P0 IADD3 R24, P1, PT, R29, R24, RZ ;  /* 0x000000181d188210 */ /* 0x002fc60007f3e0ff */
[----:B------:R0:W2:Y:S01]  /*0880*/  @!P0 LDG.E R10, desc[UR6][R10.64] ;  /* 0x000000060a0a8981 */ /* 0x0000a2000c1e1900 */
[----:B------:R-:W-:-:S05]  /*0890*/  @!P0 IADD3.X R25, PT, PT, R28, R25, RZ, P1, !PT ;  /* 0x000000191c198210 */ /* 0x000fca0000ffe4ff */
[----:B------:R1:W3:Y:S01]  /*08a0*/  @!P0 LDG.E R24, desc[UR6][R24.64] ;  /* 0x0000000618188981 */ /* 0x0002e2000c1e1900 */
[----:B0-----:R-:W-:Y:S02]  /*08b0*/  PRMT R11, RZ, 0x5410, RZ ;  /* 0x00005410ff0b7816 */ /* 0x001fe400000000ff */
[----:B-1----:R-:W-:Y:S02]  /*08c0*/  PRMT R25, RZ, 0x7610, R25 ;  /* 0x00007610ff197816 */ /* 0x002fe40000000019 */
[----:B--2---:R-:W-:Y:S02]  /*08d0*/  @!P0 PRMT R11, R10, 0x7610, R11 ;  /* 0x000076100a0b8816 */ /* 0x004fe4000000000b */
[----:B------:R-:W-:-:S04]  /*08e0*/  PRMT R10, RZ, 0x7610, R10 ;  /* 0x00007610ff0a7816 */ /* 0x000fc8000000000a */
[----:B------:R-:W-:Y:S02]  /*08f0*/  @!P0 PRMT R10, R10, 0x7632, R10 ;  /* 0x000076320a0a8816 */ /* 0x000fe4000000000a */
[----:B---3--:R-:W-:Y:S02]  /*0900*/  @!P0 PRMT R11, R11, 0x5410, R24 ;  /* 0x000054100b0b8816 */ /* 0x008fe40000000018 */
[----:B------:R-:W-:-:S03]  /*0910*/  @!P0 PRMT R25, R24, 0x7632, R25 ;  /* 0x0000763218198816 */ /* 0x000fc60000000019 */
[--C-:B------:R-:W-:Y:S02]  /*0920*/  HADD2.F32 R29, -RZ, R11.reuse.H0_H0 ;  /* 0x2000000bff1d7230 */ /* 0x100fe40000004100 */
[----:B------:R-:W-:-:S03]  /*0930*/  HADD2.F32 R11, -RZ, R11.H1_H1 ;  /* 0x3000000bff0b7230 */ /* 0x000fc60000004100 */
[----:B------:R-:W-:Y:S02]  /*0940*/  FADD.FTZ R29, -R16, R29 ;  /* 0x0000001d101d7221 */ /* 0x000fe40000010100 */
[C---:B------:R-:W-:Y:S01]  /*0950*/  FADD.FTZ R24, R11.reuse, R22 ;  /* 0x000000160b187221 */ /* 0x040fe20000010000 */
[----:B------:R-:W-:Y:S01]  /*0960*/  FMUL.FTZ R22, R11, R18 ;  /* 0x000000120b167220 */ /* 0x000fe20000410000 */
[----:B------:R-:W-:-:S04]  /*0970*/  FMUL.FTZ R28, R29, R2 ;  /* 0x000000021d1c7220 */ /* 0x000fc80000410000 */
[----:B------:R-:W-:Y:S01]  /*0980*/  FFMA.FTZ R26, R11, R28, R26 ;  /* 0x0000001c0b1a7223 */ /* 0x000fe2000001001a */
[----:B------:R-:W-:Y:S01]  /*0990*/  FFMA.FTZ R28, R28, R22, R27 ;  /* 0x000000161c1c7223 */ /* 0x000fe2000001001b */
[----:B------:R-:W-:Y:S01]  /*09a0*/  FADD.FTZ R27, R22, R23 ;  /* 0x00000017161b7221 */ /* 0x000fe20000010000 */
[----:B------:R-:W-:Y:S02]  /*09b0*/  HADD2.F32 R23, -RZ, R10.H0_H0 ;  /* 0x2000000aff177230 */ /* 0x000fe40000004100 */
[----:B------:R-:W0:Y:S01]  /*09c0*/  @!P0 LDC.64 R10, c[0x0][0x3f8] ;  /* 0x0000fe00ff0a8b82 */ /* 0x000e220000000a00 */
[----:B------:R-:W-:Y:S02]  /*09d0*/  HADD2.F32 R22, -RZ, R25.H0_H0 ;  /* 0x20000019ff167230 */ /* 0x000fe40000004100 */
[----:B------:R-:W-:-:S03]  /*09e0*/  FADD.FTZ R23, -R16, R23 ;  /* 0x0000001710177221 */ /* 0x000fc60000010100 */
[----:B------:R-:W-:Y:S01]  /*09f0*/  FADD.FTZ R8, R22, R8 ;  /* 0x0000000816087221 */ /* 0x000fe20000010000 */
[----:B------:R-:W-:-:S04]  /*0a00*/  FMUL.FTZ R23, R23, R2 ;  /* 0x0000000217177220 */ /* 0x000fc80000410000 */
[C---:B------:R-:W-:Y:S01]  /*0a10*/  FFMA.FTZ R17, R22.reuse, R23, R17 ;  /* 0x0000001716117223 */ /* 0x040fe20000010011 */
[----:B------:R-:W-:-:S04]  /*0a20*/  FMUL.FTZ R22, R22, R19 ;  /* 0x0000001316167220 */ /* 0x000fc80000410000 */
[----:B------:R-:W-:Y:S01]  /*0a30*/  FFMA.FTZ R25, R23, R22, R28 ;  /* 0x0000001617197223 */ /* 0x000fe2000001001c */
[----:B------:R-:W-:Y:S01]  /*0a40*/  @!P0 SHF.R.S32.HI R23, RZ, 0x1f, R4 ;  /* 0x0000001fff178819 */ /* 0x000fe20000011404 */
[----:B------:R-:W-:Y:S01]  /*0a50*/  FADD.FTZ R28, R22, R27 ;  /* 0x0000001b161c7221 */ /* 0x000fe20000010000 */
[----:B------:R-:W-:-:S03]  /*0a60*/  @!P0 IMAD.MOV.U32 R22, RZ, RZ, R20 ;  /* 0x000000ffff168224 */ /* 0x000fc600078e0014 */
        /* <DEDUP_REMOVED lines=11> */
[----:B------:R1:W2:Y:S01]  /*0b20*/  @!P0 LDG.E R22, desc[UR6][R22.64] ;  /* 0x0000000616168981 */ /* 0x0002a2000c1e1900 */
[----:B0-----:R-:W-:-:S04]  /*0b30*/  @!P0 IADD3 R10, P1, PT, R27, R10, RZ ;  /* 0x0000000a1b0a8210 */ /* 0x001fc80007f3e0ff */
[----:B------:R-:W-:-:S05]  /*0b40*/  @!P0 IADD3.X R11, PT, PT, R30, R11, RZ, P1, !PT ;  /* 0x0000000b1e0b8210 */ /* 0x000fca0000ffe4ff */
[----:B------:R0:W3:Y:S01]  /*0b50*/  @!P0 LDG.E R10, desc[UR6][R10.64] ;  /* 0x000000060a0a8981 */ /* 0x0000e2000c1e1900 */
[----:B-1----:R-:W-:Y:S02]  /*0b60*/  PRMT R23, RZ, 0x7610, R23 ;  /* 0x00007610ff177816 */ /* 0x002fe40000000017 */
[----:B0-----:R-:W-:-:S04]  /*0b70*/  PRMT R11, RZ, 0x5410, RZ ;  /* 0x00005410ff0b7816 */ /* 0x001fc800000000ff */
        /* <DEDUP_REMOVED lines=8> */
[----:B------:R-:W-:-:S05]  /*0c00*/  HADD2.F32 R23, -RZ, R23.H0_H0 ;  /* 0x20000017ff177230 */ /* 0x000fca0000004100 */
[C---:B------:R-:W-:Y:S01]  /*0c10*/  FMUL.FTZ R29, R23.reuse, R18 ;  /* 0x00000012171d7220 */ /* 0x040fe20000410000 */
[----:B------:R-:W-:Y:S01]  /*0c20*/  FADD.FTZ R27, R24, R23 ;  /* 0x00000017181b7221 */ /* 0x000fe20000010000 */
[----:B------:R-:W-:Y:S01]  /*0c30*/  FFMA.FTZ R26, R23, R10, R26 ;  /* 0x0000000a171a7223 */ /* 0x000fe2000001001a */
[--C-:B------:R-:W-:Y:S02]  /*0c40*/  HADD2.F32 R23, -RZ, R11.reuse.H0_H0 ;  /* 0x2000000bff177230 */ /* 0x100fe40000004100 */
[----:B------:R-:W-:Y:S01]  /*0c50*/  FFMA.FTZ R30, R10, R29, R25 ;  /* 0x0000001d0a1e7223 */ /* 0x000fe20000010019 */
[----:B------:R-:W-:Y:S02]  /*0c60*/  HADD2.F32 R24, -RZ, R11.H1_H1 ;  /* 0x3000000bff187230 */ /* 0x000fe40000004100 */
[----:B------:R-:W-:Y:S01]  /*0c70*/  FADD.FTZ R29, R28, R29 ;  /* 0x0000001d1c1d7221 */ /* 0x000fe20000010000 */
[----:B------:R-:W-:Y:S02]  /*0c80*/  FADD.FTZ R11, -R16, R23 ;  /* 0x00000017100b7221 */ /* 0x000fe40000010100 */
[----:B------:R-:W0:Y:S01]  /*0c90*/  @!P0 LDC.64 R22, c[0x0][0x3f8] ;  /* 0x0000fe00ff168b82 */ /* 0x000e220000000a00 */
[----:B------:R-:W-:Y:S01]  /*0ca0*/  FADD.FTZ R8, R8, R24 ;  /* 0x0000001808087221 */ /* 0x000fe20000010000 */
[----:B------:R-:W-:-:S04]  /*0cb0*/  FMUL.FTZ R11, R11, R2 ;  /* 0x000000020b0b7220 */ /* 0x000fc80000410000 */
[C---:B------:R-:W-:Y:S01]  /*0cc0*/  FFMA.FTZ R10, R24.reuse, R11, R17 ;  /* 0x0000000b180a7223 */ /* 0x040fe20000010011 */
[----:B------:R-:W-:-:S04]  /*0cd0*/  FMUL.FTZ R24, R24, R19 ;  /* 0x0000001318187220 */ /* 0x000fc80000410000 */
[----:B------:R-:W-:Y:S01]  /*0ce0*/  FFMA.FTZ R17, R11, R24, R30 ;  /* 0x000000180b117223 */ /* 0x000fe2000001001e */
[----:B------:R-:W-:Y:S01]  /*0cf0*/  FADD.FTZ R11, R24, R29 ;  /* 0x0000001d180b7221 */ /* 0x000fe20000010000 */
[----:B------:R-:W-:Y:S01]  /*0d00*/  @!P0 VIADD R29, R4, 0x1 ;  /* 0x00000001041d8836 */ /* 0x000fe20000000000 */
[----:B------:R-:W-:-:S04]  /*0d10*/  @!P0 MOV R24, R20 ;  /* 0x0000001400188202 */ /* 0x000fc80000000f00 */
[----:B------:R-:W-:-:S05]  /*0d20*/  @!P0 SHF.R.S32.HI R25, RZ, 0x1f, R29 ;  /* 0x0000001fff198819 */ /* 0x000fca000001141d */
[----:B0-----:R-:W-:Y:S01]  /*0d30*/  @!P0 IMAD R28, R25, R22, RZ ;  /* 0x00000016191c8224 */ /* 0x001fe200078e02ff */
[----:B------:R-:W-:-:S03]  /*0d40*/  @!P0 MOV R25, R5 ;  /* 0x0000000500198202 */ /* 0x000fc60000000f00 */
[C---:B------:R-:W-:Y:S02]  /*0d50*/  @!P0 IMAD R23, R29.reuse, R23, R28 ;  /* 0x000000171d178224 */ /* 0x040fe400078e021c */
[----:B------:R-:W-:-:S04]  /*0d60*/  @!P0 IMAD.WIDE.U32 R24, R29, R22, R24 ;  /* 0x000000161d188225 */ /* 0x000fc800078e0018 */
[----:B------:R-:W-:Y:S01]  /*0d70*/  @!P0 IMAD.IADD R23, R25, 0x1, R23 ;  /* 0x0000000119178824 */ /* 0x000fe200078e0217 */
[----:B------:R-:W-:-:S04]  /*0d80*/  @!P0 SHF.L.U32 R29, R24, 0x1, RZ ;  /* 0x00000001181d8819 */ /* 0x000fc800000006ff */
[----:B------:R-:W-:Y:S02]  /*0d90*/  @!P0 SHF.L.U64.HI R28, R24, 0x1, R23 ;  /* 0x00000001181c8819 */ /* 0x000fe40000010217 */
[----:B------:R-:W0:Y:S08]  /*0da0*/  @!P0 LDC.64 R22, c[0x0][0x3a0] ;  /* 0x0000e800ff168b82 */ /* 0x000e300000000a00 */
[----:B------:R-:W1:Y:S01]  /*0db0*/  @!P0 LDC.64 R24, c[0x0][0x398] ;  /* 0x0000e600ff188b82 */ /* 0x000e620000000a00 */
[----:B0-----:R-:W-:-:S04]  /*0dc0*/  @!P0 IADD3 R22, P1, PT, R29, R22, RZ ;  /* 0x000000161d168210 */ /* 0x001fc80007f3e0ff */
[----:B------:R-:W-:Y:S02]  /*0dd0*/  @!P0 IADD3.X R23, PT, PT, R28, R23, RZ, P1, !PT ;  /* 0x000000171c178210 */ /* 0x000fe40000ffe4ff */
[----:B-1----:R-:W-:-:S03]  /*0de0*/  @!P0 IADD3 R24, P1, PT, R29, R24, RZ ;  /* 0x000000181d188210 */ /* 0x002fc60007f3e0ff */
[----:B------:R0:W2:Y:S02]  /*0df0*/  @!P0 LDG.E R22, desc[UR6][R22.64] ;  /* 0x0000000616168981 */ /* 0x0000a4000c1e1900 */
[----:B------:R-:W-:-:S05]  /*0e00*/  @!P0 IMAD.X R25, R28, 0x1, R25, P1 ;  /* 0x000000011c198824 */ /* 0x000fca00008e0619 */
[----:B------:R1:W3:Y:S01]  /*0e10*/  @!P0 LDG.E R24, desc[UR6][R24.64] ;  /* 0x0000000618188981 */ /* 0x0002e2000c1e1900 */
[----:B0-----:R-:W-:Y:S02]  /*0e20*/  PRMT R23, RZ, 0x5410, RZ ;  /* 0x00005410ff177816 */ /* 0x001fe400000000ff */
[----:B-1----:R-:W-:Y:S02]  /*0e30*/  PRMT R25, RZ, 0x7610, R25 ;  /* 0x00007610ff197816 */ /* 0x002fe40000000019 */
[----:B--2---:R-:W-:-:S04]  /*0e40*/  @!P0 PRMT R23, R23, 0x5410, R22 ;  /* 0x0000541017178816 */ /* 0x004fc80000000016 */
[----:B------:R-:W-:Y:S02]  /*0e50*/  @!P0 PRMT R23, R22, 0x7632, R23 ;  /* 0x0000763216178816 */ /* 0x000fe40000000017 */
[----:B---3--:R-:W-:-:S03]  /*0e60*/  @!P0 PRMT R25, R24, 0x7610, R25 ;  /* 0x0000761018198816 */ /* 0x008fc60000000019 */
[----:B------:R-:W-:Y:S01]  /*0e70*/  HADD2.F32 R29, -RZ, R23.H1_H1 ;  /* 0x30000017ff1d7230 */ /* 0x000fe20000004100 */
[----:B------:R-:W-:Y:S01]  /*0e80*/  PRMT R23, R23, 0x5410, RZ ;  /* 0x0000541017177816 */ /* 0x000fe200000000ff */
[----:B------:R-:W-:-:S03]  /*0e90*/  HADD2.F32 R31, -RZ, R25.H0_H0 ;  /* 0x20000019ff1f7230 */ /* 0x000fc60000004100 */
[----:B------:R-:W-:Y:S01]  /*0ea0*/  FADD.FTZ R29, -R16, R29 ;  /* 0x0000001d101d7221 */ /* 0x000fe20000010100 */
[----:B------:R-:W-:-:S03]  /*0eb0*/  @!P0 PRMT R23, R23, 0x7610, R24 ;  /* 0x0000761017178816 */ /* 0x000fc60000000018 */
[----:B------:R-:W-:Y:S01]  /*0ec0*/  FMUL.FTZ R24, R29, R2 ;  /* 0x000000021d187220 */ /* 0x000fe20000410000 */
[----:B------:R-:W-:Y:S01]  /*0ed0*/  FMUL.FTZ R28, R31, R18 ;  /* 0x000000121f1c7220 */ /* 0x000fe20000410000 */
[----:B------:R-:W-:Y:S01]  /*0ee0*/  FADD.FTZ R22, R27, R31 ;  /* 0x0000001f1b167221 */ /* 0x000fe20000010000 */
[----:B------:R-:W-:Y:S01]  /*0ef0*/  @!P0 IADD3 R29, PT, PT, R4, 0x2, RZ ;  /* 0x00000002041d8810 */ /* 0x000fe20007ffe0ff */
[----:B------:R-:W-:Y:S01]  /*0f00*/  FFMA.FTZ R26, R31, R24, R26 ;  /* 0x000000181f1a7223 */ /* 0x000fe2000001001a */
[----:B------:R-:W-:Y:S01]  /*0f10*/  FFMA.FTZ R30, R24, R28, R17 ;  /* 0x0000001c181e7223 */ /* 0x000fe20000010011 */
[--C-:B------:R-:W-:Y:S01]  /*0f20*/  HADD2.F32 R17, -RZ, R23.reuse.H0_H0 ;  /* 0x20000017ff117230 */ /* 0x100fe20000004100 */
[----:B------:R-:W0:Y:S01]  /*0f30*/  @!P0 LDC.64 R24, c[0x0][0x3f8] ;  /* 0x0000fe00ff188b82 */ /* 0x000e220000000a00 */
[----:B------:R-:W-:Y:S01]  /*0f40*/  FADD.FTZ R27, R11, R28 ;  /* 0x0000001c0b1b7221 */ /* 0x000fe20000010000 */
[----:B------:R-:W-:Y:S02]  /*0f50*/  HADD2.F32 R23, -RZ, R23.H1_H1 ;  /* 0x30000017ff177230 */ /* 0x000fe40000004100 */
        /* <DEDUP_REMOVED lines=12> */
[----:B------:R-:W-:-:S05]  /*1020*/  @!P0 IMAD.WIDE.U32 R10, R29, R24, R10 ;  /* 0x000000181d0a8225 */ /* 0x000fca00078e000a */
[----:B------:R-:W-:Y:S02]  /*1030*/  @!P0 IADD3 R11, PT, PT, R11, R25, RZ ;  /* 0x000000190b0b8210 */ /* 0x000fe40007ffe0ff */
[C---:B------:R-:W-:Y:S01]  /*1040*/  @!P0 SHF.L.U32 R29, R10.reuse, 0x1, RZ ;  /* 0x000000010a1d8819 */ /* 0x040fe200000006ff */
[----:B------:R-:W0:Y:S01]  /*1050*/  @!P0 LDC.64 R24, c[0x0][0x398] ;  /* 0x0000e600ff188b82 */ /* 0x000e220000000a00 */
[----:B------:R-:W-:-:S07]  /*1060*/  @!P0 SHF.L.U64.HI R28, R10, 0x1, R11 ;  /* 0x000000010a1c8819 */ /* 0x000fce000001020b */
[----:B------:R-:W1:Y:S02]  /*1070*/  @!P0 LDC.64 R10, c[0x0][0x3a0] ;  /* 0x0000e800ff0a8b82 */ /* 0x000e640000000a00 */
[----:B-1----:R-:W-:-:S05]  /*1080*/  @!P0 IADD3 R10, P1, PT, R29, R10, RZ ;  /* 0x0000000a1d0a8210 */ /* 0x002fca0007f3e0ff */
[----:B------:R-:W-:Y:S01]  /*1090*/  @!P0 IMAD.X R11, R28, 0x1, R11, P1 ;  /* 0x000000011c0b8824 */ /* 0x000fe200008e060b */
[----:B0-----:R-:W-:-:S04]  /*10a0*/  @!P0 IADD3 R24, P1, PT, R29, R24, RZ ;  /* 0x000000181d188210 */ /* 0x001fc80007f3e0ff */
[----:B------:R0:W2:Y:S01]  /*10b0*/  @!P0 LDG.E R10, desc[UR6][R10.64] ;  /* 0x000000060a0a8981 */ /* 0x0000a2000c1e1900 */
[----:B------:R-:W-:-:S05]  /*10c0*/  @!P0 IADD3.X R25, PT, PT, R28, R25, RZ, P1, !PT ;  /* 0x000000191c198210 */ /* 0x000fca0000ffe4ff */
[----:B------:R1:W3:Y:S01]  /*10d0*/  @!P0 LDG.E R24, desc[UR6][R24.64] ;  /* 0x0000000618188981 */ /* 0x0002e2000c1e1900 */
[----:B------:R-:W-:Y:S01]  /*10e0*/  IADD3 R9, PT, PT, R9, 0x4, RZ ;  /* 0x0000000409097810 */ /* 0x000fe20007ffe0ff */
[----:B------:R-:W-:Y:S01]  /*10f0*/  VIADD R4, R4, 0x4 ;  /* 0x0000000404047836 */ /* 0x000fe20000000000 */
[----:B0-----:R-:W-:Y:S02]  /*1100*/  PRMT R11, RZ, 0x5410, RZ ;  /* 0x00005410ff0b7816 */ /* 0x001fe400000000ff */
[----:B------:R-:W-:Y:S02]  /*1110*/  ISETP.NE.AND P1, PT, R9, RZ, PT ;  /* 0x000000ff0900720c */ /* 0x000fe40003f25270 */
[----:B-1----:R-:W-:Y:S02]  /*1120*/  PRMT R25, RZ, 0x7610, R25 ;  /* 0x00007610ff197816 */ /* 0x002fe40000000019 */
[----:B--2---:R-:W-:-:S04]  /*1130*/  @!P0 PRMT R11, R11, 0x5410, R10 ;  /* 0x000054100b0b8816 */ /* 0x004fc8000000000a */
[----:B------:R-:W-:Y:S02]  /*1140*/  @!P0 PRMT R11, R10, 0x7632, R11 ;  /* 0x000076320a0b8816 */ /* 0x000fe4000000000b */
[C---:B---3--:R-:W-:Y:S02]  /*1150*/  @!P0 PRMT R25, R24.reuse, 0x7610, R25 ;  /* 0x0000761018198816 */ /* 0x048fe40000000019 */
[----:B------:R-:W-:Y:S01]  /*1160*/  PRMT R10, RZ, 0x7610, R10 ;  /* 0x00007610ff0a7816 */ /* 0x000fe2000000000a */
[----:B------:R-:W-:Y:S02]  /*1170*/  HADD2.F32 R29, -RZ, R11.H1_H1 ;  /* 0x3000000bff1d7230 */ /* 0x000fe40000004100 */
[----:B------:R-:W-:Y:S01]  /*1180*/  HADD2.F32 R31, -RZ, R25.H0_H0 ;  /* 0x20000019ff1f7230 */ /* 0x000fe20000004100 */
[----:B------:R-:W-:Y:S01]  /*1190*/  @!P0 PRMT R10, R24, 0x7632, R10 ;  /* 0x00007632180a8816 */ /* 0x000fe2000000000a */
[----:B------:R-:W-:Y:S02]  /*11a0*/  HADD2.F32 R11, -RZ, R11.H0_H0 ;  /* 0x2000000bff0b7230 */ /* 0x000fe40000004100 */
[----:B------:R-:W-:Y:S01]  /*11b0*/  FADD.FTZ R29, -R16, R29 ;  /* 0x0000001d101d7221 */ /* 0x000fe20000010100 */
[----:B------:R-:W-:Y:S01]  /*11c0*/  FMUL.FTZ R28, R31, R18 ;  /* 0x000000121f1c7220 */ /* 0x000fe20000410000 */
[----:B------:R-:W-:-:S02]  /*11d0*/  HADD2.F32 R10, -RZ, R10.H0_H0 ;  /* 0x2000000aff0a7230 */ /* 0x000fc40000004100 */
[----:B------:R-:W-:Y:S01]  /*11e0*/  FMUL.FTZ R24, R29, R2 ;  /* 0x000000021d187220 */ /* 0x000fe20000410000 */
[----:B------:R-:W-:Y:S01]  /*11f0*/  FADD.FTZ R11, -R16, R11 ;  /* 0x0000000b100b7221 */ /* 0x000fe20000010100 */
[----:B------:R-:W-:Y:S01]  /*1200*/  FADD.FTZ R27, R27, R28 ;  /* 0x0000001c1b1b7221 */ /* 0x000fe20000010000 */
[----:B------:R-:W-:Y:S01]  /*1210*/  FADD.FTZ R22, R22, R31 ;  /* 0x0000001f16167221 */ /* 0x000fe20000010000 */
[----:B------:R-:W-:Y:S01]  /*1220*/  FFMA.FTZ R26, R31, R24, R26 ;  /* 0x000000181f1a7223 */ /* 0x000fe2000001001a */
[----:B------:R-:W-:Y:S01]  /*1230*/  FFMA.FTZ R30, R24, R28, R23 ;  /* 0x0000001c181e7223 */ /* 0x000fe20000010017 */
[----:B------:R-:W-:Y:S01]  /*1240*/  FMUL.FTZ R24, R10, R19 ;  /* 0x000000130a187220 */ /* 0x000fe20000410000 */
[----:B------:R-:W-:Y:S01]  /*1250*/  FMUL.FTZ R11, R11, R2 ;  /* 0x000000020b0b7220 */ /* 0x000fe20000410000 */
[----:B------:R-:W-:Y:S02]  /*1260*/  FADD.FTZ R8, R8, R10 ;  /* 0x0000000a08087221 */ /* 0x000fe40000010000 */
[----:B------:R-:W-:Y:S01]  /*1270*/  FADD.FTZ R23, R24, R27 ;  /* 0x0000001b18177221 */ /* 0x000fe20000010000 */
[----:B------:R-:W-:Y:S01]  /*1280*/  FFMA.FTZ R17, R10, R11, R17 ;  /* 0x0000000b0a117223 */ /* 0x000fe20000010011 */
[----:B------:R-:W-:Y:S01]  /*1290*/  FFMA.FTZ R27, R11, R24, R30 ;  /* 0x000000180b1b7223 */ /* 0x000fe2000001001e */
[----:B------:R-:W-:Y:S06]  /*12a0*/  @P1 BRA `(.L_x_2970) ;  /* 0xfffffff400341947 */ /* 0x000fec000383ffff */
[----:B------:R-:W-:-:S07]  /*12b0*/  IADD3 R9, PT, PT, R4, -0x1, RZ ;  /* 0xffffffff04097810 */ /* 0x000fce0007ffe0ff */
.L_x_2969:
        /* <DEDUP_REMOVED lines=10> */
[----:B------:R-:W0:Y:S04]  /*1360*/  @!P0 LDC.64 R6, c[0x0][0x3a0] ;  /* 0x0000e800ff068b82 */ /* 0x000e280000000a00 */
[----:B------:R-:W-:Y:S01]  /*1370*/  @!P0 IMAD R28, R4, UR10, RZ ;  /* 0x0000000a041c8c24 */ /* 0x000fe2000f8e02ff */
[----:B------:R-:W-:-:S03]  /*1380*/  @!P0 MOV R4, R20 ;  /* 0x0000001400048202 */ /* 0x000fc60000000f00 */
[----:B------:R-:W1:Y:S01]  /*1390*/  @!P0 LDC.64 R10, c[0x0][0x398] ;  /* 0x0000e600ff0a8b82 */ /* 0x000e620000000a00 */
[C---:B------:R-:W-:Y:S02]  /*13a0*/  @!P0 IMAD R29, R9.reuse, UR11, R28 ;  /* 0x0000000b091d8c24 */ /* 0x040fe4000f8e021c */
[----:B------:R-:W-:-:S04]  /*13b0*/  @!P0 IMAD.WIDE.U32 R24, R9, UR10, R4 ;  /* 0x0000000a09188c25 */ /* 0x000fc8000f8e0004 */
[----:B------:R-:W-:-:S05]  /*13c0*/  @!P0 IMAD.IADD R25, R25, 0x1, R29 ;  /* 0x0000000119198824 */ /* 0x000fca00078e021d */
[C---:B------:R-:W-:Y:S02]  /*13d0*/  @!P0 SHF.L.U64.HI R4, R24.reuse, 0x1, R25 ;  /* 0x0000000118048819 */ /* 0x040fe40000010219 */
[----:B------:R-:W-:-:S04]  /*13e0*/  @!P0 SHF.L.U32 R25, R24, 0x1, RZ ;  /* 0x0000000118198819 */ /* 0x000fc800000006ff */
[----:B0-----:R-:W-:-:S04]  /*13f0*/  @!P0 IADD3 R6, P2, PT, R25, R6, RZ ;  /* 0x0000000619068210 */ /* 0x001fc80007f5e0ff */
[----:B------:R-:W-:Y:S02]  /*1400*/  @!P0 IADD3.X R7, PT, PT, R4, R7, RZ, P2, !PT ;  /* 0x0000000704078210 */ /* 0x000fe400017fe4ff */
[----:B-1----:R-:W-:-:S03]  /*1410*/  @!P0 IADD3 R10, P3, PT, R25, R10, RZ ;  /* 0x0000000a190a8210 */ /* 0x002fc60007f7e0ff */
[----:B------:R0:W2:Y:S02]  /*1420*/  @!P0 LDG.E R6, desc[UR6][R6.64] ;  /* 0x0000000606068981 */ /* 0x0000a4000c1e1900 */
[----:B------:R-:W-:-:S06]  /*1430*/  @!P0 IMAD.X R11, R4, 0x1, R11, P3 ;  /* 0x00000001040b8824 */ /* 0x000fcc00018e060b */
[----:B------:R1:W3:Y:S01]  /*1440*/  @!P0 LDG.E R11, desc[UR6][R10.64] ;  /* 0x000000060a0b8981 */ /* 0x0002e2000c1e1900 */
[----:B------:R-:W-:-:S04]  /*1450*/  @!P0 IADD3 R29, PT, PT, R9, 0x1, RZ ;  /* 0x00000001091d8810 */ /* 0x000fc80007ffe0ff */
[----:B------:R-:W-:Y:S02]  /*1460*/  @!P0 SHF.R.S32.HI R4, RZ, 0x1f, R29 ;  /* 0x0000001fff048819 */ /* 0x000fe4000001141d */
[----:B0-----:R-:W-:-:S03]  /*1470*/  PRMT R7, RZ, 0x7610, R7 ;  /* 0x00007610ff077816 */ /* 0x001fc60000000007 */
[----:B------:R-:W-:Y:S01]  /*1480*/  @!P0 IMAD R4, R4, UR10, RZ ;  /* 0x0000000a04048c24 */ /* 0x000fe2000f8e02ff */
[----:B-1----:R-:W-:-:S03]  /*1490*/  PRMT R10, RZ, 0x7610, R10 ;  /* 0x00007610ff0a7816 */ /* 0x002fc6000000000a */
[----:B------:R-:W-:Y:S01]  /*14a0*/  @!P0 IMAD R25, R29, UR11, R4 ;  /* 0x0000000b1d198c24 */ /* 0x000fe2000f8e0204 */
[----:B------:R-:W-:-:S05]  /*14b0*/  @!P0 MOV R4, R20 ;  /* 0x0000001400048202 */ /* 0x000fca0000000f00 */
[----:B------:R-:W-:-:S04]  /*14c0*/  @!P0 IMAD.WIDE.U32 R28, R29, UR10, R4 ;  /* 0x0000000a1d1c8c25 */ /* 0x000fc8000f8e0004 */
[----:B------:R-:W-:Y:S02]  /*14d0*/  @!P0 IMAD.IADD R29, R29, 0x1, R25 ;  /* 0x000000011d1d8824 */ /* 0x000fe400078e0219 */
[----:B------:R-:W0:Y:S03]  /*14e0*/  @!P0 LDC.64 R24, c[0x0][0x3a0] ;  /* 0x0000e800ff188b82 */ /* 0x000e260000000a00 */
[C---:B------:R-:W-:Y:S02]  /*14f0*/  @!P0 SHF.L.U64.HI R4, R28.reuse, 0x1, R29 ;  /* 0x000000011c048819 */ /* 0x040fe4000001021d */
[----:B------:R-:W-:-:S04]  /*1500*/  @!P0 SHF.L.U32 R29, R28, 0x1, RZ ;  /* 0x000000011c1d8819 */ /* 0x000fc800000006ff */
[----:B0-----:R-:W-:-:S04]  /*1510*/  @!P0 IADD3 R24, P2, PT, R29, R24, RZ ;  /* 0x000000181d188210 */ /* 0x001fc80007f5e0ff */
[----:B------:R-:W-:-:S05]  /*1520*/  @!P0 IADD3.X R25, PT, PT, R4, R25, RZ, P2, !PT ;  /* 0x0000001904198210 */ /* 0x000fca00017fe4ff */
[----:B------:R-:W4:Y:S01]  /*1530*/  @!P0 LDG.E R24, desc[UR6][R24.64] ;  /* 0x0000000618188981 */ /* 0x000f22000c1e1900 */
[C---:B--2---:R-:W-:Y:S02]  /*1540*/  @!P0 PRMT R7, R6.reuse, 0x7610, R7 ;  /* 0x0000761006078816 */ /* 0x044fe40000000007 */
[----:B------:R-:W-:Y:S02]  /*1550*/  @!P0 PRMT R10, R6, 0x7632, R10 ;  /* 0x00007632060a8816 */ /* 0x000fe4000000000a */
[----:B------:R-:W-:Y:S01]  /*1560*/  PRMT R6, RZ, 0x7610, R6 ;  /* 0x00007610ff067816 */ /* 0x000fe20000000006 */
[----:B------:R-:W-:Y:S01]  /*1570*/  HADD2.F32 R7, -RZ, R7.H0_H0 ;  /* 0x20000007ff077230 */ /* 0x000fe20000004100 */
[----:B------:R-:W-:Y:S02]  /*1580*/  PRMT R10, R10, 0x5410, RZ ;  /* 0x000054100a0a7816 */ /* 0x000fe400000000ff */
[----:B---3--:R-:W-:Y:S02]  /*1590*/  @!P0 PRMT R6, R11, 0x7610, R6 ;  /* 0x000076100b068816 */ /* 0x008fe40000000006 */
[----:B------:R-:W-:Y:S01]  /*15a0*/  @!P0 PRMT R10, R10, 0x7610, R11 ;  /* 0x000076100a0a8816 */ /* 0x000fe2000000000b */
[----:B------:R-:W-:-:S02]  /*15b0*/  FADD.FTZ R11, -R16, R7 ;  /* 0x00000007100b7221 */ /* 0x000fc40000010100 */
[----:B------:R-:W-:Y:S02]  /*15c0*/  HADD2.F32 R7, -RZ, R6.H0_H0 ;  /* 0x20000006ff077230 */ /* 0x000fe40000004100 */
[----:B------:R-:W-:-:S03]  /*15d0*/  FMUL.FTZ R6, R11, R2 ;  /* 0x000000020b067220 */ /* 0x000fc60000410000 */
[C---:B------:R-:W-:Y:S01]  /*15e0*/  FMUL.FTZ R28, R7.reuse, R18 ;  /* 0x00000012071c7220 */ /* 0x040fe20000410000 */
[----:B------:R-:W-:Y:S01]  /*15f0*/  FADD.FTZ R22, R22, R7 ;  /* 0x0000000716167221 */ /* 0x000fe20000010000 */
[----:B------:R-:W-:Y:S02]  /*1600*/  FFMA.FTZ R26, R7, R6, R26 ;  /* 0x00000006071a7223 */ /* 0x000fe4000001001a */
[----:B------:R-:W-:Y:S02]  /*1610*/  FFMA.FTZ R27, R6, R28, R27 ;  /* 0x0000001c061b7223 */ /* 0x000fe4000001001b */
[----:B------:R-:W0:Y:S02]  /*1620*/  @!P0 LDC.64 R6, c[0x0][0x398] ;  /* 0x0000e600ff068b82 */ /* 0x000e240000000a00 */
[----:B0-----:R-:W-:-:S05]  /*1630*/  @!P0 IADD3 R6, P2, PT, R29, R6, RZ ;  /* 0x000000061d068210 */ /* 0x001fca0007f5e0ff */
[----:B------:R-:W-:-:S05]  /*1640*/  @!P0 IMAD.X R7, R4, 0x1, R7, P2 ;  /* 0x0000000104078824 */ /* 0x000fca00010e0607 */
[----:B------:R0:W2:Y:S01]  /*1650*/  @!P0 LDG.E R6, desc[UR6][R6.64] ;  /* 0x0000000606068981 */ /* 0x0000a2000c1e1900 */
[--C-:B------:R-:W-:Y:S02]  /*1660*/  HADD2.F32 R11, -RZ, R10.reuse.H0_H0 ;  /* 0x2000000aff0b7230 */ /* 0x100fe40000004100 */
[----:B------:R-:W-:-:S03]  /*1670*/  HADD2.F32 R10, -RZ, R10.H1_H1 ;  /* 0x3000000aff0a7230 */ /* 0x000fc60000004100 */
[----:B------:R-:W-:-:S04]  /*1680*/  FADD.FTZ R11, -R16, R11 ;  /* 0x0000000b100b7221 */ /* 0x000fc80000010100 */
[----:B------:R-:W-:Y:S01]  /*1690*/  FMUL.FTZ R4, R11, R2 ;  /* 0x000000020b047220 */ /* 0x000fe20000410000 */
[----:B0-----:R-:W-:Y:S01]  /*16a0*/  PRMT R7, RZ, 0x5410, RZ ;  /* 0x00005410ff077816 */ /* 0x001fe200000000ff */
[----:B------:R-:W-:Y:S02]  /*16b0*/  FADD.FTZ R8, R8, R10 ;  /* 0x0000000a08087221 */ /* 0x000fe40000010000 */
[C---:B------:R-:W-:Y:S01]  /*16c0*/  FFMA.FTZ R17, R10.reuse, R4, R17 ;  /* 0x000000040a117223 */ /* 0x040fe20000010011 */
[----:B------:R-:W-:Y:S01]  /*16d0*/  FMUL.FTZ R10, R10, R19 ;  /* 0x000000130a0a7220 */ /* 0x000fe20000410000 */
[----:B----4-:R-:W-:-:S03]  /*16e0*/  @!P0 PRMT R7, R7, 0x5410, R24 ;  /* 0x0000541007078816 */ /* 0x010fc60000000018 */
[----:B------:R-:W-:Y:S01]  /*16f0*/  FFMA.FTZ R27, R4, R10, R27 ;  /* 0x0000000a041b7223 */ /* 0x000fe2000001001b */
[----:B------:R-:W-:Y:S02]  /*1700*/  PRMT R4, RZ, 0x5410, RZ ;  /* 0x00005410ff047816 */ /* 0x000fe400000000ff */
[----:B------:R-:W-:-:S05]  /*1710*/  @!P0 PRMT R7, R24, 0x7632, R7 ;  /* 0x0000763218078816 */ /* 0x000fca0000000007 */
[--C-:B------:R-:W-:Y:S02]  /*1720*/  HADD2.F32 R11, -RZ, R7.reuse.H1_H1 ;  /* 0x30000007ff0b7230 */ /* 0x100fe40000004100 */
[----:B------:R-:W-:Y:S01]  /*1730*/  FADD.FTZ R23, R23, R28 ;  /* 0x0000001c17177221 */ /* 0x000fe20000010000 */
[----:B------:R-:W-:Y:S02]  /*1740*/  HADD2.F32 R7, -RZ, R7.H0_H0 ;  /* 0x20000007ff077230 */ /* 0x000fe40000004100 */
[----:B------:R-:W-:Y:S01]  /*1750*/  FADD.FTZ R25, -R16, R11 ;  /* 0x0000000b10197221 */ /* 0x000fe20000010100 */
[----:B------:R-:W-:Y:S02]  /*1760*/  FADD.FTZ R23, R10, R23 ;  /* 0x000000170a177221 */ /* 0x000fe40000010000 */
[----:B------:R-:W-:-:S04]  /*1770*/  FADD.FTZ R7, -R16, R7 ;  /* 0x0000000710077221 */ /* 0x000fc80000010100 */
[----:B------:R-:W-:Y:S01]  /*1780*/  FMUL.FTZ R7, R7, R2 ;  /* 0x0000000207077220 */ /* 0x000fe20000410000 */
[----:B------:R-:W-:Y:S02]  /*1790*/  IADD3 R9, PT, PT, R9, 0x2, RZ ;  /* 0x0000000209097810 */ /* 0x000fe40007ffe0ff */
[----:B--2---:R-:W-:-:S04]  /*17a0*/  @!P0 PRMT R4, R4, 0x5410, R6 ;  /* 0x0000541004048816 */ /* 0x004fc80000000006 */
[----:B------:R-:W-:Y:S01]  /*17b0*/  @!P0 PRMT R4, R6, 0x7632, R4 ;  /* 0x0000763206048816 */ /* 0x000fe20000000004 */
[----:B------:R-:W-:-:S04]  /*17c0*/  FMUL.FTZ R6, R25, R2 ;  /* 0x0000000219067220 */ /* 0x000fc80000410000 */
[--C-:B------:R-:W-:Y:S02]  /*17d0*/  HADD2.F32 R11, -RZ, R4.reuse.H1_H1 ;  /* 0x30000004ff0b7230 */ /* 0x100fe40000004100 */
[----:B------:R-:W-:-:S03]  /*17e0*/  HADD2.F32 R4, -RZ, R4.H0_H0 ;  /* 0x20000004ff047230 */ /* 0x000fc60000004100 */
[C---:B------:R-:W-:Y:S01]  /*17f0*/  FMUL.FTZ R10, R11.reuse, R18 ;  /* 0x000000120b0a7220 */ /* 0x040fe20000410000 */
[----:B------:R-:W-:Y:S01]  /*1800*/  FFMA.FTZ R26, R11, R6, R26 ;  /* 0x000000060b1a7223 */ /* 0x000fe2000001001a */
[----:B------:R-:W-:Y:S02]  /*1810*/  FMUL.FTZ R24, R4, R19 ;  /* 0x0000001304187220 */ /* 0x000fe40000410000 */
[----:B------:R-:W-:Y:S01]  /*1820*/  FADD.FTZ R23, R23, R10 ;  /* 0x0000000a17177221 */ /* 0x000fe20000010000 */
[----:B------:R-:W-:Y:S01]  /*1830*/  FFMA.FTZ R6, R6, R10, R27 ;  /* 0x0000000a06067223 */ /* 0x000fe2000001001b */
[----:B------:R-:W-:Y:S01]  /*1840*/  FADD.FTZ R22, R22, R11 ;  /* 0x0000000b16167221 */ /* 0x000fe20000010000 */
[----:B------:R-:W-:Y:S01]  /*1850*/  FADD.FTZ R8, R8, R4 ;  /* 0x0000000408087221 */ /* 0x000fe20000010000 */
[----:B------:R-:W-:Y:S01]  /*1860*/  FFMA.FTZ R17, R4, R7, R17 ;  /* 0x0000000704117223 */ /* 0x000fe20000010011 */
[----:B------:R-:W-:Y:S01]  /*1870*/  FADD.FTZ R23, R24, R23 ;  /* 0x0000001718177221 */ /* 0x000fe20000010000 */
[----:B------:R-:W-:-:S07]  /*1880*/  FFMA.FTZ R27, R7, R24, R6 ;  /* 0x00000018071b7223 */ /* 0x000fce0000010006 */
.L_x_2971:
[----:B------:R-:W-:Y:S05]  /*1890*/  @P1 BRA `(.L_x_2967) ;  /* 0x0000000c00c81947 */ /* 0x000fea0003800000 */
[----:B------:R-:W0:Y:S01]  /*18a0*/  LDCU.64 UR10, c[0x0][0x3f8] ;  /* 0x00007f00ff0a77ac */ /* 0x000e220008000a00 */
[----:B------:R-:W-:Y:S01]  /*18b0*/  SHF.R.S32.HI R4, RZ, 0x1f, R9 ;  /* 0x0000001fff047819 */ /* 0x000fe20000011409 */
[----:B------:R-:W-:Y:S01]  /*18c0*/  BSSY.RECONVERGENT B0, `(.L_x_2972) ;  /* 0x0000017000007945 */ /* 0x000fe20003800200 */
[----:B------:R-:W-:Y:S02]  /*18d0*/  PRMT R7, RZ, 0x5410, RZ ;  /* 0x00005410ff077816 */ /* 0x000fe400000000ff */
[----:B0-----:R-:W-:Y:S01]  /*18e0*/  ISETP.GE.U32.AND P0, PT, R14, UR10, PT ;  /* 0x0000000a0e007c0c */ /* 0x001fe2000bf06070 */
[----:B------:R-:W-:Y:S01]  /*18f0*/  IMAD R6, R4, UR10, RZ ;  /* 0x0000000a04067c24 */ /* 0x000fe2000f8e02ff */
[----:B------:R-:W-:Y:S02]  /*1900*/  MOV R4, R20 ;  /* 0x0000001400047202 */ /* 0x000fe40000000f00 */
[----:B------:R-:W-:Y:S01]  /*1910*/  ISETP.GE.AND.EX P0, PT, R15, UR11, PT, P0 ;  /* 0x0000000b0f007c0c */ /* 0x000fe2000bf06300 */
[----:B------:R-:W-:-:S02]  /*1920*/  IMAD R11, R9, UR11, R6 ;  /* 0x0000000b090b7c24 */ /* 0x000fc4000f8e0206 */
[----:B------:R-:W-:Y:S01]  /*1930*/  IMAD.WIDE.U32 R4, R9, UR10, R4 ;  /* 0x0000000a09047c25 */ /* 0x000fe2000f8e0004 */
[----:B------:R-:W-:-:S09]  /*1940*/  PRMT R9, RZ, 0x5410, RZ ;  /* 0x00005410ff097816 */ /* 0x000fd200000000ff */
        /* <DEDUP_REMOVED lines=11> */
[----:B------:R2:W3:Y:S02]  /*1a00*/  LDG.E R6, desc[UR6][R6.64] ;  /* 0x0000000606067981 */ /* 0x0004e4000c1e1900 */
[----:B--2---:R-:W-:Y:S02]  /*1a10*/  PRMT R7, R4, 0x5432, R4 ;  /* 0x0000543204077816 */ /* 0x004fe40000000004 */
[----:B---3--:R-:W-:-:S07]  /*1a20*/  PRMT R9, R6, 0x5432, R6 ;  /* 0x0000543206097816 */ /* 0x008fce0000000006 */
.L_x_2973:
[----:B------:R-:W-:Y:S05]  /*1a30*/  BSYNC.RECONVERGENT B0 ;  /* 0x0000000000007941 */ /* 0x000fea0003800200 */
.L_x_2972:
[--C-:B------:R-:W-:Y:S02]  /*1a40*/  HADD2.F32 R5, -RZ, R7.reuse.H1_H1 ;  /* 0x30000007ff057230 */ /* 0x100fe40000004100 */
[----:B------:R-:W-:Y:S02]  /*1a50*/  HADD2.F32 R7, -RZ, R7.H0_H0 ;  /* 0x20000007ff077230 */ /* 0x000fe40000004100 */
[--C-:B------:R-:W-:Y:S02]  /*1a60*/  HADD2.F32 R11, -RZ, R9.reuse.H1_H1 ;  /* 0x30000009ff0b7230 */ /* 0x100fe40000004100 */
[C---:B------:R-:W-:Y:S01]  /*1a70*/  FADD.FTZ R5, -R16.reuse, R5 ;  /* 0x0000000510057221 */ /* 0x040fe20000010100 */
[----:B------:R-:W-:Y:S02]  /*1a80*/  HADD2.F32 R4, -RZ, R9.H0_H0 ;  /* 0x20000009ff047230 */ /* 0x000fe40000004100 */
[----:B------:R-:W-:Y:S01]  /*1a90*/  FADD.FTZ R7, -R16, R7 ;  /* 0x0000000710077221 */ /* 0x000fe20000010100 */
[----:B------:R-:W-:Y:S01]  /*1aa0*/  FMUL.FTZ R6, R5, R2 ;  /* 0x0000000205067220 */ /* 0x000fe20000410000 */
[----:B------:R-:W-:-:S02]  /*1ab0*/  FMUL.FTZ R18, R11, R18 ;  /* 0x000000120b127220 */ /* 0x000fc40000410000 */
[----:B------:R-:W-:Y:S01]  /*1ac0*/  FMUL.FTZ R7, R7, R2 ;  /* 0x0000000207077220 */ /* 0x000fe20000410000 */
[----:B------:R-:W-:Y:S01]  /*1ad0*/  FMUL.FTZ R2, R4, R19 ;  /* 0x0000001304027220 */ /* 0x000fe20000410000 */
[----:B------:R-:W-:Y:S01]  /*1ae0*/  FFMA.FTZ R26, R11, R6, R26 ;  /* 0x000000060b1a7223 */ /* 0x000fe2000001001a */
[----:B------:R-:W-:Y:S01]  /*1af0*/  FADD.FTZ R23, R23, R18 ;  /* 0x0000001217177221 */ /* 0x000fe20000010000 */
[----:B------:R-:W-:Y:S01]  /*1b00*/  FFMA.FTZ R6, R6, R18, R27 ;  /* 0x0000001206067223 */ /* 0x000fe2000001001b */
[----:B------:R-:W-:Y:S01]  /*1b10*/  FADD.FTZ R22, R22, R11 ;  /* 0x0000000b16167221 */ /* 0x000fe20000010000 */
[----:B------:R-:W-:Y:S01]  /*1b20*/  FADD.FTZ R8, R8, R4 ;  /* 0x0000000408087221 */ /* 0x000fe20000010000 */
[----:B------:R-:W-:Y:S01]  /*1b30*/  FFMA.FTZ R17, R4, R7, R17 ;  /* 0x0000000704117223 */ /* 0x000fe20000010011 */
[----:B------:R-:W-:Y:S01]  /*1b40*/  FADD.FTZ R23, R2, R23 ;  /* 0x0000001702177221 */ /* 0x000fe20000010000 */
[----:B------:R-:W-:Y:S01]  /*1b50*/  FFMA.FTZ R27, R7, R2, R6 ;  /* 0x00000002071b7223 */ /* 0x000fe20000010006 */
[----:B------:R-:W-:Y:S06]  /*1b60*/  BRA `(.L_x_2967) ;  /* 0x0000000c00147947 */ /* 0x000fec0003800000 */
.L_x_2968:
[C---:B------:R-:W-:Y:S01]  /*1b70*/  IADD3 R4, PT, PT, -R9.reuse, R10, RZ ;  /* 0x0000000a09047210 */ /* 0x040fe20007ffe1ff */
[----:B------:R-:W-:Y:S01]  /*1b80*/  VIADD R8, R10, 0xffffffff ;  /* 0xffffffff0a087836 */ /* 0x000fe20000000000 */
[----:B------:R-:W-:Y:S02]  /*1b90*/  CS2R R22, SRZ ;  /* 0x0000000000167805 */ /* 0x000fe4000001ff00 */
[----:B------:R-:W-:Y:S02]  /*1ba0*/  CS2R R26, SRZ ;  /* 0x00000000001a7805 */ /* 0x000fe4000001ff00 */
[----:B------:R-:W-:Y:S02]  /*1bb0*/  LOP3.LUT R4, R4, 0x1, RZ, 0xc0, !PT ;  /* 0x0000000104047812 */ /* 0x000fe400078ec0ff */
[----:B------:R-:W-:Y:S01]  /*1bc0*/  ISETP.NE.AND P2, PT, R9, R8, PT ;  /* 0x000000080900720c */ /* 0x000fe20003f45270 */
[----:B------:R-:W-:Y:S01]  /*1bd0*/  HFMA2 R8, -RZ, RZ, 0, 0 ;  /* 0x00000000ff087431 */ /* 0x000fe200000001ff */
        /* <DEDUP_REMOVED lines=8> */
[----:B------:R-:W1:Y:S04]  /*1c60*/  @!P0 LDC.64 R24, c[0x0][0x398] ;  /* 0x0000e600ff188b82 */ /* 0x000e680000000a00 */
[----:B------:R-:W-:-:S02]  /*1c70*/  @!P0 IADD3 R11, PT, PT, R23, R17, RZ ;  /* 0x00000011170b8210 */ /* 0x000fc40007ffe0ff */
[C---:B------:R-:W-:Y:S02]  /*1c80*/  @!P0 SHF.L.U32 R23, R22.reuse, 0x1, RZ ;  /* 0x0000000116178819 */ /* 0x040fe400000006ff */
[----:B------:R-:W-:Y:S02]  /*1c90*/  @!P0 SHF.L.U64.HI R4, R22, 0x1, R11 ;  /* 0x0000000116048819 */ /* 0x000fe4000001020b */
[----:B0-----:R-:W-:-:S05]  /*1ca0*/  @!P0 IADD3 R14, P1, PT, R23, R14, RZ ;  /* 0x0000000e170e8210 */ /* 0x001fca0007f3e0ff */
[----:B------:R-:W-:-:S05]  /*1cb0*/  @!P0 IMAD.X R15, R4, 0x1, R15, P1 ;  /* 0x00000001040f8824 */ /* 0x000fca00008e060f */
[----:B------:R-:W2:Y:S01]  /*1cc0*/  @!P0 LDG.E R14, desc[UR6][R14.64] ;  /* 0x000000060e0e8981 */ /* 0x000ea2000c1e1900 */
[----:B-1----:R-:W-:-:S04]  /*1cd0*/  @!P0 IADD3 R22, P1, PT, R23, R24, RZ ;  /* 0x0000001817168210 */ /* 0x002fc80007f3e0ff */
[----:B------:R-:W-:-:S05]  /*1ce0*/  @!P0 IADD3.X R23, PT, PT, R4, R25, RZ, P1, !PT ;  /* 0x0000001904178210 */ /* 0x000fca0000ffe4ff */
[----:B------:R-:W3:Y:S01]  /*1cf0*/  @!P0 LDG.E R22, desc[UR6][R22.64] ;  /* 0x0000000616168981 */ /* 0x000ee2000c1e1900 */
[----:B------:R-:W-:Y:S02]  /*1d00*/  PRMT R4, RZ, 0x5410, RZ ;  /* 0x00005410ff047816 */ /* 0x000fe400000000ff */
[----:B------:R-:W-:Y:S02]  /*1d10*/  PRMT R8, RZ, 0x5410, RZ ;  /* 0x00005410ff087816 */ /* 0x000fe400000000ff */
[----:B------:R-:W-:Y:S02]  /*1d20*/  IADD3 R9, PT, PT, R9, 0x1, RZ ;  /* 0x0000000109097810 */ /* 0x000fe40007ffe0ff */
[----:B--2---:R-:W-:-:S04]  /*1d30*/  @!P0 PRMT R4, R4, 0x5410, R14 ;  /* 0x0000541004048816 */ /* 0x004fc8000000000e */
[----:B------:R-:W-:-:S05]  /*1d40*/  @!P0 PRMT R4, R14, 0x7632, R4 ;  /* 0x000076320e048816 */ /* 0x000fca0000000004 */
[--C-:B------:R-:W-:Y:S01]  /*1d50*/  HADD2.F32 R11, -RZ, R4.reuse.H1_H1 ;  /* 0x30000004ff0b7230 */ /* 0x100fe20000004100 */
[----:B---3--:R-:W-:Y:S01]  /*1d60*/  @!P0 PRMT R8, R8, 0x5410, R22 ;  /* 0x0000541008088816 */ /* 0x008fe20000000016 */
[----:B------:R-:W-:-:S03]  /*1d70*/  HADD2.F32 R17, -RZ, R4.H0_H0 ;  /* 0x20000004ff117230 */ /* 0x000fc60000004100 */
[----:B------:R-:W-:Y:S01]  /*1d80*/  FADD.FTZ R11, -R16, R11 ;  /* 0x0000000b100b7221 */ /* 0x000fe20000010100 */
[----:B------:R-:W-:Y:S01]  /*1d90*/  @!P0 PRMT R8, R22, 0x7632, R8 ;  /* 0x0000763216088816 */ /* 0x000fe20000000008 */
[----:B------:R-:W-:Y:S02]  /*1da0*/  FADD.FTZ R17, -R16, R17 ;  /* 0x0000001110117221 */ /* 0x000fe40000010100 */
[-C--:B------:R-:W-:Y:S02]  /*1db0*/  FMUL.FTZ R11, R11, R2.reuse ;  /* 0x000000020b0b7220 */ /* 0x080fe40000410000 */
[----:B------:R-:W-:Y:S02]  /*1dc0*/  FMUL.FTZ R4, R17, R2 ;  /* 0x0000000211047220 */ /* 0x000fe40000410000 */
[----:B-----5:R-:W-:Y:S02]  /*1dd0*/  FFMA.FTZ R15, R11, R18, R6 ;  /* 0x000000120b0f7223 */ /* 0x020fe40000010006 */
[----:B------:R-:W-:-:S02]  /*1de0*/  FFMA.FTZ R17, R4, R19, R7 ;  /* 0x0000001304117223 */ /* 0x000fc40000010007 */
[----:B------:R-:W-:Y:S02]  /*1df0*/  FMUL.FTZ R14, R15, -1.4426950216293334961 ;  /* 0xbfb8aa3b0f0e7820 */ /* 0x000fe40000410000 */
[----:B------:R-:W-:-:S04]  /*1e00*/  FMUL.FTZ R24, R17, -1.4426950216293334961 ;  /* 0xbfb8aa3b11187820 */ /* 0x000fc80000410000 */
[----:B------:R-:W0:Y:S04]  /*1e10*/  MUFU.EX2 R14, R14 ;  /* 0x0000000e000e7308 */ /* 0x000e280000000800 */
        /* <DEDUP_REMOVED lines=15> */
[C---:B------:R-:W-:Y:S01]  /*1f10*/  FFMA.FTZ R26, R11.reuse, R14, RZ ;  /* 0x0000000e0b1a7223 */ /* 0x040fe200000100ff */
[----:B------:R-:W-:Y:S02]  /*1f20*/  FMUL.FTZ R8, R8, R17 ;  /* 0x0000001108087220 */ /* 0x000fe40000410000 */
[----:B------:R-:W-:Y:S01]  /*1f30*/  FFMA.FTZ R27, R11, R22, RZ ;  /* 0x000000160b1b7223 */ /* 0x000fe200000100ff */
[----:B------:R-:W-:Y:S01]  /*1f40*/  FADD.FTZ R22, RZ, R22 ;  /* 0x00000016ff167221 */ /* 0x000fe20000010000 */
[----:B------:R-:W-:Y:S01]  /*1f50*/  FMUL.FTZ R23, R8, R19 ;  /* 0x0000001308177220 */ /* 0x000fe20000410000 */
[C---:B------:R-:W-:Y:S01]  /*1f60*/  FFMA.FTZ R17, R4.reuse, R8, RZ ;  /* 0x0000000804117223 */ /* 0x040fe200000100ff */
[----:B------:R-:W-:Y:S02]  /*1f70*/  FADD.FTZ R8, RZ, R8 ;  /* 0x00000008ff087221 */ /* 0x000fe40000010000 */
[----:B------:R-:W-:Y:S01]  /*1f80*/  FFMA.FTZ R27, R4, R23, R27 ;  /* 0x00000017041b7223 */ /* 0x000fe2000001001b */
[----:B------:R-:W-:Y:S01]  /*1f90*/  FADD.FTZ R23, R23, R22 ;  /* 0x0000001617177221 */ /* 0x000fe20000010000 */
[----:B------:R-:W-:-:S07]  /*1fa0*/  FADD.FTZ R22, RZ, R14 ;  /* 0x0000000eff167221 */ /* 0x000fce0000010000 */
.L_x_2974:
[----:B------:R-:W-:Y:S05]  /*1fb0*/  @!P2 BRA `(.L_x_2967) ;  /* 0x000000080000a947 */ /* 0x000fea0003800000 */
[----:B------:R-:W-:-:S07]  /*1fc0*/  IMAD.IADD R4, R9, 0x1, -R10 ;  /* 0x0000000109047824 */ /* 0x000fce00078e0a0a */
.L_x_2975:
        /* <DEDUP_REMOVED lines=11> */
[----:B------:R-:W1:Y:S01]  /*2080*/  @!P0 LDC.64 R14, c[0x0][0x398] ;  /* 0x0000e600ff0e8b82 */ /* 0x000e620000000a00 */
[----:B0-----:R-:W-:-:S04]  /*2090*/  @!P0 IADD3 R10, P1, PT, R25, R10, RZ ;  /* 0x0000000a190a8210 */ /* 0x001fc80007f3e0ff */
[----:B------:R-:W-:Y:S02]  /*20a0*/  @!P0 IADD3.X R11, PT, PT, R24, R11, RZ, P1, !PT ;  /* 0x0000000b180b8210 */ /* 0x000fe40000ffe4ff */
[----:B-1----:R-:W-:-:S03]  /*20b0*/  @!P0 IADD3 R14, P2, PT, R25, R14, RZ ;  /* 0x0000000e190e8210 */ /* 0x002fc60007f5e0ff */
[----:B------:R0:W2:Y:S02]  /*20c0*/  @!P0 LDG.E R10, desc[UR6][R10.64] ;  /* 0x000000060a0a8981 */ /* 0x0000a4000c1e1900 */
[----:B------:R-:W-:Y:S02]  /*20d0*/  @!P0 IMAD.X R15, R24, 0x1, R15, P2 ;  /* 0x00000001180f8824 */ /* 0x000fe400010e060f */
[----:B------:R-:W1:Y:S03]  /*20e0*/  @!P0 LDC.64 R24, c[0x0][0x3f8] ;  /* 0x0000fe00ff188b82 */ /* 0x000e660000000a00 */
[----:B------:R-:W3:Y:S01]  /*20f0*/  @!P0 LDG.E R14, desc[UR6][R14.64] ;  /* 0x000000060e0e8981 */ /* 0x000ee2000c1e1900 */
[----:B------:R-:W-:Y:S02]  /*2100*/  PRMT R28, RZ, 0x5410, RZ ;  /* 0x00005410ff1c7816 */ /* 0x000fe400000000ff */
[----:B------:R-:W-:-:S02]  /*2110*/  PRMT R29, RZ, 0x5410, RZ ;  /* 0x00005410ff1d7816 */ /* 0x000fc400000000ff */
[----:B------:R-:W-:-:S04]  /*2120*/  @!P0 IADD3 R31, PT, PT, R9, 0x1, RZ ;  /* 0x00000001091f8810 */ /* 0x000fc80007ffe0ff */
[----:B0-----:R-:W-:Y:S02]  /*2130*/  @!P0 SHF.R.S32.HI R11, RZ, 0x1f, R31 ;  /* 0x0000001fff0b8819 */ /* 0x001fe4000001141f */
[----:B--2---:R-:W-:-:S04]  /*2140*/  @!P0 PRMT R28, R10, 0x7610, R28 ;  /* 0x000076100a1c8816 */ /* 0x004fc8000000001c */
[----:B------:R-:W-:Y:S02]  /*2150*/  @!P0 PRMT R28, R28, 0x7610, R10 ;  /* 0x000076101c1c8816 */ /* 0x000fe4000000000a */
[----:B---3--:R-:W-:Y:S02]  /*2160*/  @!P0 PRMT R29, R29, 0x5410, R14 ;  /* 0x000054101d1d8816 */ /* 0x008fe4000000000e */
[----:B------:R-:W-:Y:S02]  /*2170*/  @!P0 MOV R10, R20 ;  /* 0x00000014000a8202 */ /* 0x000fe40000000f00 */
[----:B------:R-:W-:Y:S01]  /*2180*/  @!P0 PRMT R29, R14, 0x7632, R29 ;  /* 0x000076320e1d8816 */ /* 0x000fe2000000001d */
[----:B-1----:R-:W-:Y:S02]  /*2190*/  @!P0 IMAD R14, R11, R24, RZ ;  /* 0x000000180b0e8224 */ /* 0x002fe400078e02ff */
[----:B------:R-:W-:Y:S02]  /*21a0*/  @!P0 IMAD.MOV.U32 R11, RZ, RZ, R5 ;  /* 0x000000ffff0b8224 */ /* 0x000fe400078e0005 */
[----:B------:R-:W-:-:S02]  /*21b0*/  @!P0 IMAD R25, R31, R25, R14 ;  /* 0x000000191f198224 */ /* 0x000fc400078e020e */
[----:B------:R-:W-:-:S05]  /*21c0*/  @!P0 IMAD.WIDE.U32 R10, R31, R24, R10 ;  /* 0x000000181f0a8225 */ /* 0x000fca00078e000a */
[----:B------:R-:W-:Y:S02]  /*21d0*/  @!P0 IADD3 R11, PT, PT, R11, R25, RZ ;  /* 0x000000190b0b8210 */ /* 0x000fe40007ffe0ff */
[C---:B------:R-:W-:Y:S02]  /*21e0*/  @!P0 SHF.L.U32 R25, R10.reuse, 0x1, RZ ;  /* 0x000000010a198819 */ /* 0x040fe400000006ff */
[----:B------:R-:W-:Y:S02]  /*21f0*/  @!P0 SHF.L.U64.HI R24, R10, 0x1, R11 ;  /* 0x000000010a188819 */ /* 0x000fe4000001020b */
[----:B------:R-:W0:Y:S02]  /*2200*/  @!P0 LDC.64 R10, c[0x0][0x3a0] ;  /* 0x0000e800ff0a8b82 */ /* 0x000e240000000a00 */
[----:B0-----:R-:W-:-:S05]  /*2210*/  @!P0 IADD3 R14, P1, PT, R25, R10, RZ ;  /* 0x0000000a190e8210 */ /* 0x001fca0007f3e0ff */
[----:B------:R-:W-:Y:S02]  /*2220*/  @!P0 IMAD.X R15, R24, 0x1, R11, P1 ;  /* 0x00000001180f8824 */ /* 0x000fe400008e060b */
[----:B------:R-:W0:Y:S03]  /*2230*/  @!P0 LDC.64 R10, c[0x0][0x398] ;  /* 0x0000e600ff0a8b82 */ /* 0x000e260000000a00 */
[----:B------:R1:W2:Y:S01]  /*2240*/  @!P0 LDG.E R14, desc[UR6][R14.64] ;  /* 0x000000060e0e8981 */ /* 0x0002a2000c1e1900 */
[----:B0-----:R-:W-:-:S04]  /*2250*/  @!P0 IADD3 R10, P1, PT, R25, R10, RZ ;  /* 0x0000000a190a8210 */ /* 0x001fc80007f3e0ff */
[----:B------:R-:W-:-:S05]  /*2260*/  @!P0 IADD3.X R11, PT, PT, R24, R11, RZ, P1, !PT ;  /* 0x0000000b180b8210 */ /* 0x000fca0000ffe4ff */
[----:B------:R0:W3:Y:S01]  /*2270*/  @!P0 LDG.E R10, desc[UR6][R10.64] ;  /* 0x000000060a0a8981 */ /* 0x0000e2000c1e1900 */
[----:B------:R-:W-:-:S05]  /*2280*/  HADD2.F32 R25, -RZ, R28.H1_H1 ;  /* 0x3000001cff197230 */ /* 0x000fca0000004100 */
[----:B------:R-:W-:-:S04]  /*2290*/  FADD.FTZ R25, -R16, R25 ;  /* 0x0000001910197221 */ /* 0x000fc80000010100 */
[----:B------:R-:W-:-:S04]  /*22a0*/  FMUL.FTZ R24, R25, R2 ;  /* 0x0000000219187220 */ /* 0x000fc80000410000 */
[----:B-----5:R-:W-:-:S04]  /*22b0*/  FFMA.FTZ R25, R24, R19, R7 ;  /* 0x0000001318197223 */ /* 0x020fc80000010007 */
[----:B------:R-:W-:-:S06]  /*22c0*/  FMUL.FTZ R30, R25, -1.4426950216293334961 ;  /* 0xbfb8aa3b191e7820 */ /* 0x000fcc0000410000 */
[----:B------:R-:W4:Y:S02]  /*22d0*/  MUFU.EX2 R30, R30 ;  /* 0x0000001e001e7308 */ /* 0x000f240000000800 */
[----:B----4-:R-:W-:-:S04]  /*22e0*/  FADD.FTZ R31, R30, 1 ;  /* 0x3f8000001e1f7421 */ /* 0x010fc80000010000 */
[----:B------:R-:W4:Y:S01]  /*22f0*/  MUFU.RCP R32, R31 ;  /* 0x0000001f00207308 */ /* 0x000f220000001000 */
[----:B-1----:R-:W-:-:S05]  /*2300*/  HADD2.F32 R15, -RZ, R29.H0_H0 ;  /* 0x2000001dff0f7230 */ /* 0x002fca0000004100 */
[----:B----4-:R-:W-:Y:S01]  /*2310*/  FMUL.FTZ R15, R15, R32 ;  /* 0x000000200f0f7220 */ /* 0x010fe20000410000 */
[----:B------:R-:W-:-:S04]  /*2320*/  FADD.FTZ R32, -R32, 1 ;  /* 0x3f80000020207421 */ /* 0x000fc80000010100 */
[----:B------:R-:W-:-:S04]  /*2330*/  FFMA.FTZ R32, R25, R32, 1 ;  /* 0x3f80000019207423 */ /* 0x000fc80000010020 */
[----:B0-----:R-:W-:Y:S01]  /*2340*/  FMUL.FTZ R11, R15, R32 ;  /* 0x000000200f0b7220 */ /* 0x001fe20000410000 */
        /* <DEDUP_REMOVED lines=8> */
[----:B------:R-:W-:Y:S02]  /*23d0*/  HADD2.F32 R29, -RZ, R29.H1_H1 ;  /* 0x3000001dff1d7230 */ /* 0x000fe40000004100 */
[----:B0-----:R-:W-:-:S03]  /*23e0*/  FADD.FTZ R32, -R30, 1 ;  /* 0x3f8000001e207421 */ /* 0x001fc60000010100 */
[----:B------:R-:W-:Y:S01]  /*23f0*/  FMUL.FTZ R29, R29, R30 ;  /* 0x0000001e1d1d7220 */ /* 0x000fe20000410000 */
[----:B------:R-:W-:-:S04]  /*2400*/  FFMA.FTZ R32, R25, R32, 1 ;  /* 0x3f80000019207423 */ /* 0x000fc80000010020 */
[----:B------:R-:W-:-:S04]  /*2410*/  FMUL.FTZ R29, R29, R32 ;  /* 0x000000201d1d7220 */ /* 0x000fc80000410000 */
[----:B------:R-:W-:Y:S01]  /*2420*/  FMUL.FTZ R32, R29, R18 ;  /* 0x000000121d207220 */ /* 0x000fe20000410000 */
[----:B------:R-:W-:-:S03]  /*2430*/  FFMA.FTZ R26, R15, R29, R26 ;  /* 0x0000001d0f1a7223 */ /* 0x000fc6000001001a */
[----:B------:R-:W-:Y:S01]  /*2440*/  FFMA.FTZ R34, R15, R32, R27 ;  /* 0x000000200f227223 */ /* 0x000fe2000001001b */
[----:B------:R-:W-:Y:S01]  /*2450*/  PRMT R15, RZ, 0x7610, R15 ;  /* 0x00007610ff0f7816 */ /* 0x000fe2000000000f */
[----:B------:R-:W-:Y:S01]  /*2460*/  FADD.FTZ R22, R29, R22 ;  /* 0x000000161d167221 */ /* 0x000fe20000010000 */
[C---:B------:R-:W-:Y:S01]  /*2470*/  FADD.FTZ R8, R11.reuse, R8 ;  /* 0x000000080b087221 */ /* 0x040fe20000010000 */
[----:B------:R-:W-:Y:S01]  /*2480*/  FFMA.FTZ R17, R24, R11, R17 ;  /* 0x0000000b18117223 */ /* 0x000fe20000010011 */
[----:B------:R-:W-:Y:S01]  /*2490*/  FMUL.FTZ R11, R11, R19 ;  /* 0x000000130b0b7220 */ /* 0x000fe20000410000 */
[----:B------:R-:W-:-:S03]  /*24a0*/  FADD.FTZ R23, R32, R23 ;  /* 0x0000001720177221 */ /* 0x000fc60000010000 */
[----:B------:R-:W-:Y:S01]  /*24b0*/  FFMA.FTZ R24, R24, R11, R34 ;  /* 0x0000000b18187223 */ /* 0x000fe20000010022 */
[----:B------:R-:W-:Y:S01]  /*24c0*/  FADD.FTZ R11, R11, R23 ;  /* 0x000000170b0b7221 */ /* 0x000fe20000010000 */
[----:B--2---:R-:W-:-:S05]  /*24d0*/  @!P0 PRMT R15, R14, 0x7632, R15 ;  /* 0x000076320e0f8816 */ /* 0x004fca000000000f */
        /* <DEDUP_REMOVED lines=8> */
[----:B0-----:R-:W-:-:S04]  /*2560*/  FADD.FTZ R29, R27, 1 ;  /* 0x3f8000001b1d7421 */ /* 0x001fc80000010000 */
[----:B------:R-:W0:Y:S01]  /*2570*/  MUFU.RCP R30, R29 ;  /* 0x0000001d001e7308 */ /* 0x000e220000001000 */
[----:B------:R-:W-:Y:S02]  /*2580*/  PRMT R14, RZ, 0x7610, R14 ;  /* 0x00007610ff0e7816 */ /* 0x000fe4000000000e */
[----:B------:R-:W-:Y:S02]  /*2590*/  PRMT R15, RZ, 0x7610, R15 ;  /* 0x00007610ff0f7816 */ /* 0x000fe4000000000f */
[C---:B---3--:R-:W-:Y:S02]  /*25a0*/  @!P0 PRMT R14, R10.reuse, 0x7610, R14 ;  /* 0x000076100a0e8816 */ /* 0x048fe4000000000e */
[----:B------:R-:W-:-:S03]  /*25b0*/  @!P0 PRMT R15, R10, 0x7632, R15 ;  /* 0x000076320a0f8816 */ /* 0x000fc6000000000f */
[----:B------:R-:W-:Y:S02]  /*25c0*/  HADD2.F32 R23, -RZ, R14.H1_H1 ;  /* 0x3000000eff177230 */ /* 0x000fe40000004100 */
[----:B------:R-:W-:-:S03]  /*25d0*/  HADD2.F32 R15, -RZ, R15.H0_H0 ;  /* 0x2000000fff0f7230 */ /* 0x000fc60000004100 */
[----:B------:R-:W-:Y:S01]  /*25e0*/  FADD.FTZ R23, -R16, R23 ;  /* 0x0000001710177221 */ /* 0x000fe20000010100 */
[----:B0-----:R-:W-:-:S04]  /*25f0*/  FADD.FTZ R10, -R30, 1 ;  /* 0x3f8000001e0a7421 */ /* 0x001fc80000010100 */
[----:B------:R-:W-:Y:S01]  /*2600*/  FFMA.FTZ R25, R25, R10, 1 ;  /* 0x3f80000019197423 */ /* 0x000fe2000001000a */
[----:B------:R-:W-:Y:S01]  /*2610*/  FMUL.FTZ R10, R15, R30 ;  /* 0x0000001e0f0a7220 */ /* 0x000fe20000410000 */
[----:B------:R-:W-:-:S04]  /*2620*/  FMUL.FTZ R15, R23, R2 ;  /* 0x00000002170f7220 */ /* 0x000fc80000410000 */
[----:B------:R-:W-:Y:S01]  /*2630*/  FFMA.FTZ R23, R15, R18, R6 ;  /* 0x000000120f177223 */ /* 0x000fe20000010006 */
[----:B------:R-:W-:-:S03]  /*2640*/  FMUL.FTZ R10, R10, R25 ;  /* 0x000000190a0a7220 */ /* 0x000fc60000410000 */
        /* <DEDUP_REMOVED lines=10> */
[----:B------:R-:W-:-:S04]  /*26f0*/  FMUL.FTZ R23, R14, R23 ;  /* 0x000000170e177220 */ /* 0x000fc80000410000 */
[----:B------:R-:W-:-:S04]  /*2700*/  FMUL.FTZ R14, R23, R18 ;  /* 0x00000012170e7220 */ /* 0x000fc80000410000 */
[----:B------:R-:W-:Y:S01]  /*2710*/  FFMA.FTZ R29, R15, R14, R24 ;  /* 0x0000000e0f1d7223 */ /* 0x000fe20000010018 */
[----:B------:R-:W-:Y:S01]  /*2720*/  FADD.FTZ R14, R11, R14 ;  /* 0x0000000e0b0e7221 */ /* 0x000fe20000010000 */
[----:B------:R-:W-:Y:S01]  /*2730*/  FMUL.FTZ R11, R10, R19 ;  /* 0x000000130a0b7220 */ /* 0x000fe20000410000 */
[----:B------:R-:W-:Y:S01]  /*2740*/  FFMA.FTZ R26, R15, R23, R26 ;  /* 0x000000170f1a7223 */ /* 0x000fe2000001001a */
[----:B------:R-:W-:Y:S01]  /*2750*/  FADD.FTZ R22, R22, R23 ;  /* 0x0000001716167221 */ /* 0x000fe20000010000 */
[----:B------:R-:W-:Y:S01]  /*2760*/  FADD.FTZ R8, R8, R10 ;  /* 0x0000000a08087221 */ /* 0x000fe20000010000 */
[C---:B------:R-:W-:Y:S01]  /*2770*/  FFMA.FTZ R17, R28.reuse, R10, R17 ;  /* 0x0000000a1c117223 */ /* 0x040fe20000010011 */
[----:B------:R-:W-:Y:S01]  /*2780*/  FFMA.FTZ R27, R28, R11, R29 ;  /* 0x0000000b1c1b7223 */ /* 0x000fe2000001001d */
[----:B------:R-:W-:Y:S01]  /*2790*/  FADD.FTZ R23, R11, R14 ;  /* 0x0000000e0b177221 */ /* 0x000fe20000010000 */
[----:B------:R-:W-:Y:S01]  /*27a0*/  VIADD R9, R9, 0x2 ;  /* 0x0000000209097836 */ /* 0x000fe20000000000 */
[----:B------:R-:W-:Y:S06]  /*27b0*/  @P1 BRA `(.L_x_2975) ;  /* 0xfffffff800041947 */ /* 0x000fec000383ffff */
.L_x_2967:
[----:B------:R-:W0:Y:S01]  /*27c0*/  S2R R5, SR_CgaCtaId ;  /* 0x0000000000057919 */ /* 0x000e220000008800 */
[----:B------:R-:W1:Y:S01]  /*27d0*/  LDCU UR4, c[0x0][0x424] ;  /* 0x00008480ff0477ac */ /* 0x000e620008000800 */
[----:B-----5:R-:W-:Y:S01]  /*27e0*/  IADD3 R7, PT, PT, -R3, RZ, RZ ;  /* 0x000000ff03077210 */ /* 0x020fe20007ffe1ff */
[----:B------:R-:W-:Y:S01]  /*27f0*/  BSSY B0, `(.L_x_2976) ;  /* 0x00000ac000007945 */ /* 0x000fe20003800000 */
[----:B------:R-:W-:Y:S02]  /*2800*/  MOV R2, 0x400 ;  /* 0x0000040000027802 */ /* 0x000fe40000000f00 */
        /* <DEDUP_REMOVED lines=55> */
[----:B------:R-:W-:Y:S02]  /*2b80*/  FSEL R24, R27, R18, !P2 ;  /* 0x000000121b187208 */ /* 0x000fe40005000000 */
[----:B------:R-:W-:Y:S01]  /*2b90*/  IADD3 R23, PT, PT, R14, R23, R11 ;  /* 0x000000170e177210 */ /* 0x000fe20007ffe00b */
[----:B---3--:R-:W-:Y:S02]  /*2ba0*/  FADD.FTZ R25, R0, R25 ;  /* 0x0000001900197221 */ /* 0x008fe40000010000 */
[----:B----4-:R-:W-:Y:S01]  /*2bb0*/  FADD.FTZ R24, R21, R24 ;  /* 0x0000001815187221 */ /* 0x010fe20000010000 */
[C---:B------:R-:W-:Y:S01]  /*2bc0*/  ISETP.NE.AND P1, PT, R20.reuse, RZ, PT ;  /* 0x000000ff1400720c */ /* 0x040fe20003f25270 */
[----:B------:R-:W-:-:S03]  /*2bd0*/  IMAD.IADD R32, R20, 0x1, R23 ;  /* 0x0000000114207824 */ /* 0x000fc600078e0217 */
        /* <DEDUP_REMOVED lines=57> */
[----:B------:R0:W1:Y:S01]  /*2f70*/  SHFL.UP PT, R31, R28, 0x1, RZ ;  /* 0x042000001c1f7989 */ /* 0x00006200000e00ff */
[----:B------:R-:W-:-:S03]  /*2f80*/  IADD3 R29, PT, PT, R30, R29, RZ ;  /* 0x0000001d1e1d7210 */ /* 0x000fc60007ffe0ff */
[----:B------:R0:W2:Y:S04]  /*2f90*/  SHFL.UP PT, R34, R23, 0x1, RZ ;  /* 0x0420000017227989 */ /* 0x0000a800000e00ff */
[----:B------:R-:W3:Y:S02]  /*2fa0*/  SHFL.UP PT, R29, R29, 0x1, RZ ;  /* 0x042000001d1d7989 */ /* 0x000ee400000e00ff */
.L_x_2999:
[----:B------:R-:W4:Y:S01]  /*2fb0*/  S2R R24, SR_CgaCtaId ;  /* 0x0000000000187919 */ /* 0x000f220000008800 */
[----:B0-----:R-:W-:Y:S02]  /*2fc0*/  P2R R23, PR, RZ, 0x2 ;  /* 0x00000002ff177803 */ /* 0x001fe40000000000 */
[----:B------:R-:W-:Y:S02]  /*2fd0*/  ISETP.NE.AND P1, PT, R33, RZ, PT ;  /* 0x000000ff2100720c */ /* 0x000fe40003f25270 */
[----:B------:R-:W-:-:S11]  /*2fe0*/  PLOP3.LUT P0, PT, PT, PT, PT, 0x80, 0x8 ;  /* 0x000000000008781c */ /* 0x000fd60003f0f070 */
[----:B------:R-:W-:-:S04]  /*2ff0*/  @P1 ISETP.NE.AND P6, PT, R19, RZ, PT ;  /* 0x000000ff1300120c */ /* 0x000fc80003fc5270 */
[----:B------:R-:W-:Y:S02]  /*3000*/  @P1 PLOP3.LUT P0, PT, P6, PT, PT, 0x80, 0x8 ;  /* 0x000000000008181c */ /* 0x000fe4000370f070 */
[----:B------:R-:W-:Y:S02]  /*3010*/  ISETP.NE.AND P1, PT, R23, RZ, PT ;  /* 0x000000ff1700720c */ /* 0x000fe40003f25270 */
[----:B------:R-:W-:Y:S02]  /*3020*/  MOV R23, 0x400 ;  /* 0x0000040000177802 */ /* 0x000fe40000000f00 */
[----:B------:R-:W-:Y:S02]  /*3030*/  ISETP.NE.AND P6, PT, R33, RZ, PT ;  /* 0x000000ff2100720c */ /* 0x000fe40003fc5270 */
[----:B----4-:R-:W-:-:S05]  /*3040*/  LEA R24, R24, R23, 0x18 ;  /* 0x0000001718187211 */ /* 0x010fca00078ec0ff */
[----:B-1----:R-:W-:Y:S01]  /*3050*/  @!P0 FADD.FTZ R4, R31, R4 ;  /* 0x000000041f048221 */ /* 0x002fe20000010000 */
[----:B------:R-:W0:Y:S01]  /*3060*/  S2R R23, SR_TID.X ;  /* 0x0000000000177919 */ /* 0x000e220000002100 */
[----:B--2---:R-:W-:Y:S02]  /*3070*/  @!P0 FADD.FTZ R6, R34, R6 ;  /* 0x0000000622068221 */ /* 0x004fe40000010000 */
[----:B------:R-:W-:Y:S02]  /*3080*/  @!P5 FADD.FTZ R5, R5, R4 ;  /* 0x000000040505d221 */ /* 0x000fe40000010000 */
[----:B---3--:R-:W-:Y:S02]  /*3090*/  @P6 IMAD.IADD R19, R29, 0x1, R19 ;  /* 0x000000011d136824 */ /* 0x008fe400078e0213 */
[----:B------:R-:W-:Y:S01]  /*30a0*/  @!P5 FADD.FTZ R7, R7, R6 ;  /* 0x000000060707d221 */ /* 0x000fe20000010000 */
[----:B------:R-:W-:Y:S02]  /*30b0*/  @!P4 FADD.FTZ R10, R10, R5 ;  /* 0x000000050a0ac221 */ /* 0x000fe40000010000 */
[----:B------:R-:W-:Y:S01]  /*30c0*/  IADD3 R2, PT, PT, R2, R19, RZ ;  /* 0x0000001302027210 */ /* 0x000fe20007ffe0ff */
[----:B------:R-:W-:Y:S01]  /*30d0*/  @!P4 FADD.FTZ R12, R12, R7 ;  /* 0x000000070c0cc221 */ /* 0x000fe20000010000 */
[----:B------:R-:W-:-:S03]  /*30e0*/  @!P3 FADD.FTZ R13, R13, R10 ;  /* 0x0000000a0d0db221 */ /* 0x000fc60000010000 */
[----:B------:R-:W-:Y:S01]  /*30f0*/  @!P3 FADD.FTZ R15, R15, R12 ;  /* 0x0000000c0f0fb221 */ /* 0x000fe20000010000 */
[----:B------:R-:W-:-:S03]  /*3100*/  @!P2 FADD.FTZ R16, R16, R13 ;  /* 0x0000000d1010a221 */ /* 0x000fc60000010000 */
[----:B------:R-:W-:Y:S01]  /*3110*/  @!P2 FADD.FTZ R18, R18, R15 ;  /* 0x0000000f1212a221 */ /* 0x000fe20000010000 */
[----:B------:R-:W-:-:S03]  /*3120*/  @!P1 FADD.FTZ R0, R0, R16 ;  /* 0x0000001000009221 */ /* 0x000fc60000010000 */
[----:B------:R-:W-:Y:S01]  /*3130*/  @!P1 FADD.FTZ R21, R21, R18 ;  /* 0x0000001215159221 */ /* 0x000fe20000010000 */
[----:B0-----:R-:W-:Y:S01]  /*3140*/  IMAD R23, R23, 0x54, R24 ;  /* 0x0000005417177824 */ /* 0x001fe200078e0218 */
[----:B------:R-:W-:-:S04]  /*3150*/  IADD3 R24, PT, PT, R9, R2, RZ ;  /* 0x0000000209187210 */ /* 0x000fc80007ffe0ff */
[----:B------:R1:W-:Y:S01]  /*3160*/  STS [R23+0x10], R19 ;  /* 0x0000101317007388 */ /* 0x0003e20000000800 */
[----:B------:R-:W-:-:S03]  /*3170*/  IMAD.IADD R11, R11, 0x1, R24 ;  /* 0x000000010b0b7824 */ /* 0x000fc600078e0218 */
[----:B------:R1:W-:Y:S02]  /*3180*/  STS [R23+0x1c], R2 ;  /* 0x00001c0217007388 */ /* 0x0003e40000000800 */
[----:B------:R-:W-:Y:S02]  /*3190*/  IADD3 R9, PT, PT, R14, R11, RZ ;  /* 0x0000000b0e097210 */ /* 0x000fe40007ffe0ff */
[----:B------:R1:W-:Y:S02]  /*31a0*/  STS [R23+0x14], R4 ;  /* 0x0000140417007388 */ /* 0x0003e40000000800 */
[----:B------:R-:W-:Y:S02]  /*31b0*/  IADD3 R20, PT, PT, R20, R9, RZ ;  /* 0x0000000914147210 */ /* 0x000fe40007ffe0ff */
        /* <DEDUP_REMOVED lines=15> */
.L_x_2977:
[----:B------:R-:W-:Y:S05]  /*32b0*/  BSYNC B0 ;  /* 0x0000000000007941 */ /* 0x000fea0003800000 */
.L_x_2976:
[----:B-1----:R-:W1:Y:S01]  /*32c0*/  S2R R15, SR_CgaCtaId ;  /* 0x00000000000f7919 */ /* 0x002e620000008800 */
[----:B0-----:R-:W0:Y:S01]  /*32d0*/  LDC R0, c[0x0][0x424] ;  /* 0x00010900ff007b82 */ /* 0x001e220000000800 */
[----:B------:R-:W-:Y:S01]  /*32e0*/  MOV R14, 0x400 ;  /* 0x00000400000e7802 */ /* 0x000fe20000000f00 */
[----:B------:R-:W-:Y:S01]  /*32f0*/  HFMA2 R4, -RZ, RZ, 0, 0 ;  /* 0x00000000ff047431 */ /* 0x000fe200000001ff */
[----:B------:R-:W2:Y:S01]  /*3300*/  S2R R5, SR_TID.X ;  /* 0x0000000000057919 */ /* 0x000ea20000002100 */
[----:B------:R-:W-:Y:S01]  /*3310*/  IMAD.MOV R2, RZ, RZ, -R3 ;  /* 0x000000ffff027224 */ /* 0x000fe200078e0a03 */
[----:B------:R-:W-:Y:S05]  /*3320*/  WARPSYNC.ALL ;  /* 0x0000000000007948 */ /* 0x000fea0003800000 */
[----:B-1----:R-:W-:-:S02]  /*3330*/  LEA R9, R15, R14, 0x18 ;  /* 0x0000000e0f097211 */ /* 0x002fc400078ec0ff */
[C---:B--2---:R-:W-:Y:S01]  /*3340*/  SHF.L.U32 R7, R5.reuse, 0x1, RZ ;  /* 0x0000000105077819 */ /* 0x044fe200000006ff */
        /* <DEDUP_REMOVED lines=14> */
[----:B------:R-:W4:Y:S01]  /*3430*/  @!P2 LDS R6, [R16+0x14] ;  /* 0x000014001006a984 */ /* 0x000f220000000800 */
[----:B------:R-:W-:Y:S01]  /*3440*/  @!P2 LEA R0, R3, R0, 0x3 ;  /* 0x000000000300a211 */ /* 0x000fe200078e18ff */
        /* <DEDUP_REMOVED lines=17> */
[----:B------:R-:W-:Y:S01]  /*3560*/  IADD3 R9, PT, PT, R2, R3, RZ ;  /* 0x0000000302097210 */ /* 0x000fe20007ffe0ff */
[----:B------:R-:W-:-:S04]  /*3570*/  IMAD R3, R11, UR4, R2 ;  /* 0x000000040b037c24 */ /* 0x000fc8000f8e0202 */
[----:B0-----:R-:W-:-:S04]  /*3580*/  IMAD.WIDE R2, R3, 0x4, R4 ;  /* 0x0000000403027825 */ /* 0x001fc800078e0204 */
[----:B------:R-:W-:Y:S01]  /*3590*/  IMAD.WIDE R4, R9, 0x4, R4 ;  /* 0x0000000409047825 */ /* 0x000fe200078e0204 */
[----:B-1----:R1:W-:Y:S04]  /*35a0*/  REDG.E.ADD.F32.FTZ.RN.STRONG.GPU desc[UR6][R2.64], R6 ;  /* 0x00000006020079a6 */ /* 0x0023e8000c12f306 */
[----:B------:R1:W-:Y:S02]  /*35b0*/  REDG.E.ADD.F32.FTZ.RN.STRONG.GPU desc[UR6][R4.64], R7 ;  /* 0x00000007040079a6 */ /* 0x0003e4000c12f306 */
.L_x_2980:
[----:B------:R-:W-:Y:S05]  /*35c0*/  BSYNC.RECONVERGENT B0 ;  /* 0x0000000000007941 */ /* 0x000fea0003800200 */
.L_x_2979:
[----:B------:R-:W-:Y:S05]  /*35d0*/  @P1 EXIT ;  /* 0x000000000000194d */ /* 0x000fea0003800000 */
[----:B------:R-:W0:Y:S01]  /*35e0*/  LDCU UR4, c[0x0][0x3e0] ;  /* 0x00007c00ff0477ac */ /* 0x000e220008000800 */
[----:B-1----:R-:W1:Y:S01]  /*35f0*/  LDC R5, c[0x0][0x360] ;  /* 0x0000d800ff057b82 */ /* 0x002e620000000800 */
[----:B------:R-:W2:Y:S01]  /*3600*/  LDCU.64 UR8, c[0x0][0x3d8] ;  /* 0x00007b00ff0877ac */ /* 0x000ea20008000a00 */
[----:B------:R-:W-:Y:S01]  /*3610*/  USHF.L.U64.HI UR5, UR10, 0x2, UR11 ;  /* 0x000000020a057899 */ /* 0x000fe2000801020b */
[----:B0-----:R-:W-:Y:S01]  /*3620*/  IMAD R0, R11, UR4, RZ ;  /* 0x000000040b007c24 */ /* 0x001fe2000f8e02ff */
[----:B------:R-:W-:-:S03]  /*3630*/  USHF.L.U32 UR4, UR10, 0x2, URZ ;  /* 0x000000020a047899 */ /* 0x000fc600080006ff */
[----:B------:R-:W-:-:S05]  /*3640*/  IMAD.SHL.U32 R3, R0, 0x2, RZ ;  /* 0x0000000200037824 */ /* 0x000fca00078e00ff */
        /* <DEDUP_REMOVED lines=15> */
.L_x_2978:
[----:B------:R-:W-:Y:S01]  /*3740*/  MOV R24, 0x1 ;  /* 0x0000000100187802 */ /* 0x000fe20000000f00 */
[----:B------:R-:W-:Y:S01]  /*3750*/  IMAD.MOV.U32 R25, RZ, RZ, RZ ;  /* 0x000000ffff197224 */ /* 0x000fe200078e00ff */
[----:B------:R-:W-:Y:S02]  /*3760*/  MOV R27, 0xffffffff ;  /* 0xffffffff001b7802 */ /* 0x000fe40000000f00 */
[----:B------:R-:W-:-:S13]  /*3770*/  ISETP.GE.AND P6, PT, R31, 0x1, PT ;  /* 0x000000011f00780c */ /* 0x000fda0003fc6270 */
[----:B------:R-:W-:Y:S05]  /*3780*/  WARPSYNC.COLLECTIVE R27, `(.L_x_2981) ;  /* 0x000000001b087348 */ /* 0x000fea0003c00000 */
[----:B------:R0:W1:Y:S02]  /*3790*/  SHFL.UP P0, R35, R32, R24, R25 ;  /* 0x0400001820237389 */ /* 0x0000640000000019 */
[----:B01----:R-:W-:Y:S05]  /*37a0*/  ENDCOLLECTIVE ;  /* 0x000000000000791b */ /* 0x003fea0003800000 */
.L_x_2981:
        /* <DEDUP_REMOVED lines=8> */
.L_x_2982:
[----:B------:R-:W-:Y:S02]  /*3830*/  MOV R32, R23 ;  /* 0x0000001700207202 */ /* 0x000fe40000000f00 */
[----:B------:R-:W-:Y:S01]  /*3840*/  ISETP.GE.AND P0, PT, R31, 0x1, PT ;  /* 0x000000011f00780c */ /* 0x000fe20003f06270 */
[----:B------:R-:W-:-:S12]  /*3850*/  FADD.FTZ R35, R28, R35 ;  /* 0x000000231c237221 */ /* 0x000fd80000010000 */
[----:B------:R-:W-:-:S07]  /*3860*/  @P0 FSEL R28, R35, R28, !P6 ;  /* 0x0000001c231c0208 */ /* 0x000fce0007000000 */
[----:B------:R-:W-:Y:S05]  /*3870*/  WARPSYNC.COLLECTIVE R27, `(.L_x_2983) ;  /* 0x000000001b087348 */ /* 0x000fea0003c00000 */
[----:B------:R0:W1:Y:S02]  /*3880*/  SHFL.UP P0, R35, R32, R24, R25 ;  /* 0x0400001820237389 */ /* 0x0000640000000019 */
[----:B01----:R-:W-:Y:S05]  /*3890*/  ENDCOLLECTIVE ;  /* 0x000000000000791b */ /* 0x003fea0003800000 */
.L_x_2983:
        /* <DEDUP_REMOVED lines=9> */
.L_x_2984:
[----:B------:R-:W-:Y:S02]  /*3930*/  ISETP.GE.AND P6, PT, R31, 0x2, PT ;  /* 0x000000021f00780c */ /* 0x000fe40003fc6270 */
[----:B------:R-:W-:Y:S01]  /*3940*/  MOV R32, R28 ;  /* 0x0000001c00207202 */ /* 0x000fe20000000f00 */
[----:B------:R-:W-:-:S10]  /*3950*/  IMAD.MOV.U32 R30, RZ, RZ, R35 ;  /* 0x000000ffff1e7224 */ /* 0x000fd400078e0023 */
[----:B------:R-:W-:Y:S05]  /*3960*/  WARPSYNC.COLLECTIVE R27, `(.L_x_2985) ;  /* 0x000000001b087348 */ /* 0x000fea0003c00000 */
[----:B------:R0:W1:Y:S02]  /*3970*/  SHFL.UP P0, R35, R32, R24, R25 ;  /* 0x0400001820237389 */ /* 0x0000640000000019 */
[----:B01----:R-:W-:Y:S05]  /*3980*/  ENDCOLLECTIVE ;  /* 0x000000000000791b */ /* 0x003fea0003800000 */
.L_x_2985:
        /* <DEDUP_REMOVED lines=10> */
.L_x_2986:
        /* <DEDUP_REMOVED lines=9> */
.L_x_2987:
[----:B------:R-:W-:Y:S01]  /*3ac0*/  ISETP.GE.AND P6, PT, R31, 0x4, PT ;  /* 0x000000041f00780c */ /* 0x000fe20003fc6270 */
[----:B------:R-:W-:Y:S01]  /*3ad0*/  IMAD.MOV.U32 R32, RZ, RZ, R28 ;  /* 0x000000ffff207224 */ /* 0x000fe200078e001c */
[----:B------:R-:W-:-:S11]  /*3ae0*/  MOV R29, R35 ;  /* 0x00000023001d7202 */ /* 0x000fd60000000f00 */
[----:B------:R-:W-:Y:S05]  /*3af0*/  WARPSYNC.COLLECTIVE R27, `(.L_x_2988) ;  /* 0x000000001b087348 */ /* 0x000fea0003c00000 */
[----:B------:R0:W1:Y:S02]  /*3b00*/  SHFL.UP P0, R35, R32, R24, R25 ;  /* 0x0400001820237389 */ /* 0x0000640000000019 */
[----:B01----:R-:W-:Y:S05]  /*3b10*/  ENDCOLLECTIVE ;  /* 0x000000000000791b */ /* 0x003fea0003800000 */
.L_x_2988:
        /* <DEDUP_REMOVED lines=10> */
.L_x_2989:
        /* <DEDUP_REMOVED lines=9> */
.L_x_2990:
[----:B------:R-:W-:Y:S02]  /*3c50*/  ISETP.GE.AND P6, PT, R31, 0x8, PT ;  /* 0x000000081f00780c */ /* 0x000fe40003fc6270 */
[----:B------:R-:W-:Y:S02]  /*3c60*/  MOV R32, R28 ;  /* 0x0000001c00207202 */ /* 0x000fe40000000f00 */
[----:B------:R-:W-:-:S09]  /*3c70*/  MOV R30, R35 ;  /* 0x00000023001e7202 */ /* 0x000fd20000000f00 */
[----:B------:R-:W-:Y:S05]  /*3c80*/  WARPSYNC.COLLECTIVE R27, `(.L_x_2991) ;  /* 0x000000001b087348 */ /* 0x000fea0003c00000 */
[----:B------:R0:W1:Y:S02]  /*3c90*/  SHFL.UP P0, R35, R32, R24, R25 ;  /* 0x0400001820237389 */ /* 0x0000640000000019 */
[----:B01----:R-:W-:Y:S05]  /*3ca0*/  ENDCOLLECTIVE ;  /* 0x000000000000791b */ /* 0x003fea0003800000 */
.L_x_2991:
        /* <DEDUP_REMOVED lines=10> */
.L_x_2992:
        /* <DEDUP_REMOVED lines=9> */
.L_x_2993:
[----:B------:R-:W-:Y:S02]  /*3de0*/  ISETP.GE.AND P6, PT, R31, 0x10, PT ;  /* 0x000000101f00780c */ /* 0x000fe40003fc6270 */
[----:B------:R-:W-:Y:S01]  /*3df0*/  MOV R32, R28 ;  /* 0x0000001c00207202 */ /* 0x000fe20000000f00 */
[----:B------:R-:W-:-:S10]  /*3e00*/  IMAD.MOV.U32 R29, RZ, RZ, R35 ;  /* 0x000000ffff1d7224 */ /* 0x000fd400078e0023 */
[----:B------:R-:W-:Y:S05]  /*3e10*/  WARPSYNC.COLLECTIVE R27, `(.L_x_2994) ;  /* 0x000000001b087348 */ /* 0x000fea0003c00000 */
[----:B------:R0:W1:Y:S02]  /*3e20*/  SHFL.UP P0, R35, R32, R24, R25 ;  /* 0x0400001820237389 */ /* 0x0000640000000019 */
[----:B01----:R-:W-:Y:S05]  /*3e30*/  ENDCOLLECTIVE ;  /* 0x000000000000791b */ /* 0x003fea0003800000 */
.L_x_2994:
        /* <DEDUP_REMOVED lines=10> */
.L_x_2995:
        /* <DEDUP_REMOVED lines=9> */
.L_x_2996:
[----:B------:R-:W-:Y:S02]  /*3f70*/  MOV R32, R28 ;  /* 0x0000001c00207202 */ /* 0x000fe40000000f00 */
[----:B------:R-:W-:-:S07]  /*3f80*/  MOV R29, R35 ;  /* 0x00000023001d7202 */ /* 0x000fce0000000f00 */
[----:B------:R-:W-:Y:S05]  /*3f90*/  WARPSYNC.COLLECTIVE R27, `(.L_x_2997) ;  /* 0x000000001b087348 */ /* 0x000fea0003c00000 */
[----:B------:R0:W1:Y:S02]  /*3fa0*/  SHFL.UP P0, R35, R32, R24, R25 ;  /* 0x0400001820237389 */ /* 0x0000640000000019 */
[----:B01----:R-:W-:Y:S05]  /*3fb0*/  ENDCOLLECTIVE ;  /* 0x000000000000791b */ /* 0x003fea0003800000 */
.L_x_2997:
[----:B------:R-:W-:Y:S01]  /*3fc0*/  MOV R32, R23 ;  /* 0x0000001700207202 */ /* 0x000fe20000000f00 */
[----:B------:R-:W-:-:S07]  /*3fd0*/  IMAD.MOV.U32 R31, RZ, RZ, R35 ;  /* 0x000000ffff1f7224 */ /* 0x000fce00078e0023 */
[----:B------:R-:W-:Y:S05]  /*3fe0*/  WARPSYNC.COLLECTIVE R27, `(.L_x_2998) ;  /* 0x000000001b087348 */ /* 0x000fea0003c00000 */
[----:B------:R0:W1:Y:S02]  /*3ff0*/  SHFL.UP P0, R35, R32, R24, R25 ;  /* 0x0400001820237389 */ /* 0x0000640000000019 */
[----:B01----:R-:W-:Y:S05]  /*4000*/  ENDCOLLECTIVE ;  /* 0x000000000000791b */ /* 0x003fea0003800000 */
.L_x_2998:
[----:B------:R-:W-:Y:S01]  /*4010*/  MOV R34, R35 ;  /* 0x0000002300227202 */ /* 0x000fe20000000f00 */
[----:B------:R-:W-:Y:S06]  /*4020*/  BRA `(.L_x_2999) ;  /* 0xffffffec00e07947 */ /* 0x000fec000383ffff */
.L_x_3000:
        /* <DEDUP_REMOVED lines=13> */
.L_x_3963:


//--------------------- .text._Z30group_norm_nhwc_bwd_sum_kernelI11Fp16IOFp32WLi448EEv26Group_norm_nhwc_bwd_params --------------------------
	.section	.text._Z30group_norm_nhwc_bwd_sum_kernelI11Fp16IOFp32WLi448EEv26Group_norm_nhwc_bwd_params,"ax",@progbits
	.align	128
        .global         _Z30group_norm_nhwc_bwd_sum_kernelI11Fp16IOFp32WLi448EEv26Group_norm_nhwc_bwd_params
        .type           _Z30group_norm_nhwc_bwd_sum_kernelI11Fp16IOFp32WLi448EEv26Group_norm_nhwc_bwd_params,@function
        .size           _Z30group_norm_nhwc_bwd_sum_kernelI11Fp16IOFp32WLi448EEv26Group_norm_nhwc_bwd_params,(.L_x_3964 - _Z30group_norm_nhwc_bwd_sum_kernelI11Fp16IOFp32WLi448EEv26Group_norm_nhwc_bwd_params)
        .other          _Z30group_norm_nhwc_bwd_sum_kernelI11Fp16IOFp32WLi448EEv26Group_norm_nhwc_bwd_params,@"STO_CUDA_ENTRY STV_DEFAULT"
_Z30group_norm_nhwc_bwd_sum_kernelI11Fp16IOFp32WLi448EEv26Group_norm_nhwc_bwd_params:
.text._Z30group_norm_nhwc_bwd_sum_kernelI11Fp16IOFp32WLi448EEv26Group_norm_nhwc_bwd_params:
        /* <DEDUP_REMOVED lines=43> */
[----:B------:R-:W-:-:S05]  /*02b0*/  CS2R R20, SRZ ;  /* 0x0000000000147805 */ /* 0x000fca000001ff00 */
[----:B-1----:R-:W1:Y:S02]  /*02c0*/  MUFU.RCP R0, R0 ;  /* 0x0000000000007308 */ /* 0x002e640000001000 */
[----:B-1----:R-:W-:-:S06]  /*02d0*/  VIADD R4, R0, 0xffffffe ;  /* 0x0ffffffe00047836 */ /* 0x002fcc0000000000 */
[----:B------:R1:W2:Y:S02]  /*02e0*/  F2I.FTZ.U32.TRUNC.NTZ R5, R4 ;  /* 0x0000000400057305 */ /* 0x0002a4000021f000 */
[----:B-1----:R-:W-:Y:S01]  /*02f0*/  IMAD.MOV.U32 R4, RZ, RZ, RZ ;  /* 0x000000ffff047224 */ /* 0x002fe200078e00ff */
[----:B--2---:R-:W-:-:S05]  /*0300*/  IADD3 R12, PT, PT, RZ, -R5, RZ ;  /* 0x80000005ff0c7210 */ /* 0x004fca0007ffe0ff */
[----:B------:R-:W-:Y:S01]  /*0310*/  IMAD R9, R12, R3, RZ ;  /* 0x000000030c097224 */ /* 0x000fe200078e02ff */
[----:B------:R-:W-:-:S03]  /*0320*/  CS2R R12, SRZ ;  /* 0x00000000000c7805 */ /* 0x000fc6000001ff00 */
[----:B------:R-:W-:Y:S01]  /*0330*/  IMAD.HI.U32 R5, R5, R9, R4 ;  /* 0x0000000905057227 */ /* 0x000fe200078e0004 */
[----:B------:R-:W-:-:S04]  /*0340*/  SHF.R.S32.HI R9, RZ, 0x1f, R8 ;  /* 0x0000001fff097819 */ /* 0x000fc80000011408 */
[----:B------:R-:W-:Y:S01]  /*0350*/  ISETP.GE.AND.EX P0, PT, R9, UR7, PT, P0 ;  /* 0x0000000709007c0c */ /* 0x000fe2000bf06300 */
[----:B------:R-:W-:-:S05]  /*0360*/  IMAD.HI.U32 R15, R5, R16, RZ ;  /* 0x00000010050f7227 */ /* 0x000fca00078e00ff */
[----:B------:R-:W-:-:S07]  /*0370*/  IADD3 R14, PT, PT, -R15, RZ, RZ ;  /* 0x000000ff0f0e7210 */ /* 0x000fce0007ffe1ff */
        /* <DEDUP_REMOVED lines=13> */
.L_x_3002:
[----:B------:R-:W-:Y:S05]  /*0450*/  BSYNC.RECONVERGENT B0 ;  /* 0x0000000000007941 */ /* 0x000fea0003800200 */
.L_x_3001:
        /* <DEDUP_REMOVED lines=15> */
[----:B------:R-:W-:Y:S01]  /*0550*/  LEA.HI.X.SX32 R0, R17, R25, 0x1, P5 ;  /* 0x0000001911007211 */ /* 0x000fe200028f0eff */
[----:B------:R-:W-:Y:S01]  /*0560*/  IMAD.MOV.U32 R17, RZ, RZ, RZ ;  /* 0x000000ffff117224 */ /* 0x000fe200078e00ff */
[----:B0-----:R-:W-:-:S03]  /*0570*/  ISETP.LT.U32.AND P1, PT, R23, R4, PT ;  /* 0x000000041700720c */ /* 0x001fc60003f21070 */
[----:B------:R-:W-:Y:S01]  /*0580*/  @P3 VIADD R15, R15, 0x1 ;  /* 0x000000010f0f3836 */ /* 0x000fe20000000000 */
[----:B------:R-:W-:Y:S01]  /*0590*/  ISETP.LT.AND.EX P1, PT, R0, R5, PT, P1 ;  /* 0x000000050000720c */ /* 0x000fe20003f21310 */
[----:B--2---:R-:W-:Y:S01]  /*05a0*/  @P2 FADD.FTZ R14, R11, R14 ;  /* 0x0000000e0b0e2221 */ /* 0x004fe20000010000 */
[----:B------:R-:W-:Y:S02]  /*05b0*/  HFMA2 R11, -RZ, RZ, 1.875, 0 ;  /* 0x3f800000ff0b7431 */ /* 0x000fe400000001ff */
[----:B------:R-:W-:Y:S02]  /*05c0*/  SEL R2, R2, R15, !P4 ;  /* 0x0000000f02027207 */ /* 0x000fe40006000000 */
[----:B------:R-:W-:Y:S02]  /*05d0*/  SEL R23, R23, R4, P1 ;  /* 0x0000000417177207 */ /* 0x000fe40000800000 */
        /* <DEDUP_REMOVED lines=21> */
[----:B------:R-:W-:Y:S01]  /*0730*/  HFMA2 R0, -RZ, RZ, 0, 0 ;  /* 0x00000000ff007431 */ /* 0x000fe200000001ff */
[----:B------:R-:W-:Y:S02]  /*0740*/  CS2R R4, SRZ ;  /* 0x0000000000047805 */ /* 0x000fe4000001ff00 */
[----:B------:R-:W-:-:S09]  /*0750*/  LOP3.LUT R38, R20, 0x3, RZ, 0xc0, !PT ;  /* 0x0000000314267812 */ /* 0x000fd200078ec0ff */
[----:B------:R-:W-:Y:S05]  /*0760*/  @P1 BRA `(.L_x_3005) ;  /* 0x0000000800dc1947 */ /* 0x000fea0003800000 */
[----:B------:R-:W-:Y:S01]  /*0770*/  LOP3.LUT R21, R20, 0xfffffffc, RZ, 0xc0, !PT ;  /* 0xfffffffc14157812 */ /* 0x000fe200078ec0ff */
[----:B------:R-:W-:Y:S01]  /*0780*/  VIADD R22, R22, 0x1 ;  /* 0x0000000116167836 */ /* 0x000fe20000000000 */
[----:B------:R-:W-:Y:S01]  /*0790*/  MOV R17, RZ ;  /* 0x000000ff00117202 */ /* 0x000fe20000000f00 */
[----:B------:R-:W0:Y:S02]  /*07a0*/  LDCU.64 UR6, c[0x0][0x3f8] ;  /* 0x00007f00ff0677ac */ /* 0x000e240008000a00 */
[----:B------:R-:W-:-:S07]  /*07b0*/  IMAD.MOV R21, RZ, RZ, -R21 ;  /* 0x000000ffff157224 */ /* 0x000fce00078e0a15 */
.L_x_3006:
[----:B------:R-:W2:Y:S01]  /*07c0*/  @!P0 LDC.64 R30, c[0x0][0x3a0] ;  /* 0x0000e800ff1e8b82 */ /* 0x000ea20000000a00 */
[----:B------:R-:W-:Y:S02]  /*07d0*/  @!P0 IADD3 R23, PT, PT, R22, -0x1, RZ ;  /* 0xffffffff16178810 */ /* 0x000fe40007ffe0ff */
[----:B------:R-:W-:Y:S02]  /*07e0*/  @!P0 MOV R27, R19 ;  /* 0x00000013001b8202 */ /* 0x000fe40000000f00 */
[----:B------:R-:W-:-:S03]  /*07f0*/  @!P0 SHF.R.S32.HI R26, RZ, 0x1f, R23 ;  /* 0x0000001fff1a8819 */ /* 0x000fc60000011417 */
[----:B------:R-:W3:Y:S02]  /*0800*/  @!P0 LDC.64 R24, c[0x0][0x398] ;  /* 0x0000e600ff188b82 */ /* 0x000ee40000000a00 */
[----:B0-----:R-:W-:Y:S02]  /*0810*/  @!P0 IMAD R28, R26, UR6, RZ ;  /* 0x000000061a1c8c24 */ /* 0x001fe4000f8e02ff */
[----:B------:R-:W-:Y:S02]  /*0820*/  @!P0 IMAD.MOV.U32 R26, RZ, RZ, R14 ;  /* 0x000000ffff1a8224 */ /* 0x000fe400078e000e */
        /* <DEDUP_REMOVED lines=8> */
[----:B------:R-:W-:Y:S01]  /*08b0*/  @!P0 IADD3.X R25, PT, PT, R26, R25, RZ, P1, !PT ;  /* 0x000000191a198210 */ /* 0x000fe20000ffe4ff */
[----:B------:R-:W2:Y:S04]  /*08c0*/  @!P0 LDG.E R28, desc[UR8][R28.64] ;  /* 0x000000081c1c8981 */ /* 0x000ea8000c1e1900 */
[----:B------:R-:W3:Y:S01]  /*08d0*/  @!P0 LDG.E R24, desc[UR8][R24.64] ;  /* 0x0000000818188981 */ /* 0x000ee2000c1e1900 */
[----:B------:R-:W-:Y:S02]  /*08e0*/  PRMT R23, RZ, 0x5410, RZ ;  /* 0x00005410ff177816 */ /* 0x000fe400000000ff */
[----:B------:R-:W-:Y:S02]  /*08f0*/  PRMT R26, RZ, 0x5410, RZ ;  /* 0x00005410ff1a7816 */ /* 0x000fe400000000ff */
[----:B------:R-:W-:-:S02]  /*0900*/  ISETP.GE.U32.AND P1, PT, R8, UR6, PT ;  /* 0x0000000608007c0c */ /* 0x000fc4000bf26070 */
[----:B--2---:R-:W-:Y:S02]  /*0910*/  @!P0 PRMT R23, R28, 0x7610, R23 ;  /* 0x000076101c178816 */ /* 0x004fe40000000017 */
[----:B---3--:R-:W-:Y:S02]  /*0920*/  @!P0 PRMT R26, R24, 0x7610, R26 ;  /* 0x00007610181a8816 */ /* 0x008fe4000000001a */
[----:B------:R-:W-:Y:S02]  /*0930*/  @!P0 PRMT R23, R23, 0x7610, R28 ;  /* 0x0000761017178816 */ /* 0x000fe4000000001c */
[----:B------:R-:W-:Y:S02]  /*0940*/  @!P0 PRMT R26, R26, 0x7610, R24 ;  /* 0x000076101a1a8816 */ /* 0x000fe40000000018 */
[----:B------:R-:W-:-:S13]  /*0950*/  ISETP.GE.AND.EX P0, PT, R9, UR7, PT, P1 ;  /* 0x0000000709007c0c */ /* 0x000fda000bf06310 */
[----:B------:R-:W0:Y:S01]  /*0960*/  @!P0 LDC.64 R28, c[0x0][0x3a0] ;  /* 0x0000e800ff1c8b82 */ /* 0x000e220000000a00 */
[----:B------:R-:W-:Y:S01]  /*0970*/  @!P0 SHF.R.S32.HI R27, RZ, 0x1f, R22 ;  /* 0x0000001fff1b8819 */ /* 0x000fe20000011416 */
[----:B------:R-:W-:Y:S01]  /*0980*/  @!P0 IMAD.MOV.U32 R30, RZ, RZ, R14 ;  /* 0x000000ffff1e8224 */ /* 0x000fe200078e000e */
[----:B------:R-:W-:Y:S01]  /*0990*/  @!P0 MOV R31, R19 ;  /* 0x00000013001f8202 */ /* 0x000fe20000000f00 */
[C---:B------:R-:W-:Y:S02]  /*09a0*/  @!P0 VIADD R37, R22.reuse, 0x1 ;  /* 0x0000000116258836 */ /* 0x040fe40000000000 */
        /* <DEDUP_REMOVED lines=9> */
[C---:B------:R-:W-:Y:S01]  /*0a40*/  @!P0 IADD3.X R35, PT, PT, R36.reuse, R29, RZ, P1, !PT ;  /* 0x0000001d24238210 */ /* 0x040fe20000ffe4ff */
[----:B------:R-:W0:Y:S01]  /*0a50*/  @!P0 LDC.64 R30, c[0x0][0x398] ;  /* 0x0000e600ff1e8b82 */ /* 0x000e220000000a00 */
[----:B--2---:R-:W-:Y:S02]  /*0a60*/  @!P0 IADD3 R28, P1, PT, R27, R24, RZ ;  /* 0x000000181b1c8210 */ /* 0x004fe40007f3e0ff */
[----:B------:R-:W-:Y:S01]  /*0a70*/  @!P0 SHF.R.S32.HI R24, RZ, 0x1f, R37 ;  /* 0x0000001fff188819 */ /* 0x000fe20000011425 */
[----:B------:R0:W2:Y:S02]  /*0a80*/  @!P0 LDG.E R27, desc[UR8][R34.64] ;  /* 0x00000008221b8981 */ /* 0x0000a4000c1e1900 */
[----:B------:R-:W-:Y:S02]  /*0a90*/  @!P0 IMAD.X R29, R36, 0x1, R25, P1 ;  /* 0x00000001241d8824 */ /* 0x000fe400008e0619 */
[----:B------:R-:W-:Y:S01]  /*0aa0*/  @!P0 IMAD R36, R24, UR6, RZ ;  /* 0x0000000618248c24 */ /* 0x000fe2000f8e02ff */
[----:B------:R-:W-:Y:S01]  /*0ab0*/  @!P0 MOV R24, R14 ;  /* 0x0000000e00188202 */ /* 0x000fe20000000f00 */
[----:B------:R-:W-:Y:S01]  /*0ac0*/  @!P0 IMAD.MOV.U32 R25, RZ, RZ, R19 ;  /* 0x000000ffff198224 */ /* 0x000fe200078e0013 */
[----:B------:R-:W4:Y:S03]  /*0ad0*/  @!P0 LDG.E R28, desc[UR8][R28.64] ;  /* 0x000000081c1c8981 */ /* 0x000f26000c1e1900 */
[----:B------:R-:W-:-:S04]  /*0ae0*/  @!P0 IMAD.WIDE.U32 R24, R37, UR6, R24 ;  /* 0x0000000625188c25 */ /* 0x000fc8000f8e0018 */
[----:B------:R-:W-:Y:S01]  /*0af0*/  @!P0 IMAD R37, R37, UR7, R36 ;  /* 0x0000000725258c24 */ /* 0x000fe2000f8e0224 */
[----:B------:R-:W-:-:S04]  /*0b00*/  @!P0 IADD3 R39, PT, PT, R22, 0x2, RZ ;  /* 0x0000000216278810 */ /* 0x000fc80007ffe0ff */
[----:B------:R-:W-:Y:S01]  /*0b10*/  @!P0 IADD3 R37, PT, PT, R25, R37, RZ ;  /* 0x0000002519258210 */ /* 0x000fe20007ffe0ff */
[----:B------:R-:W-:-:S03]  /*0b20*/  @!P0 IMAD.SHL.U32 R25, R24, 0x2, RZ ;  /* 0x0000000218198824 */ /* 0x000fc600078e00ff */
[----:B------:R-:W-:Y:S02]  /*0b30*/  @!P0 SHF.L.U64.HI R40, R24, 0x1, R37 ;  /* 0x0000000118288819 */ /* 0x000fe40000010225 */
[C---:B---3--:R-:W-:Y:S02]  /*0b40*/  @!P0 IADD3 R36, P1, PT, R25.reuse, R32, RZ ;  /* 0x0000002019248210 */ /* 0x048fe40007f3e0ff */
[----:B0-----:R-:W-:Y:S02]  /*0b50*/  @!P0 IADD3 R34, P2, PT, R25, R30, RZ ;  /* 0x0000001e19228210 */ /* 0x001fe40007f5e0ff */
[----:B------:R-:W0:Y:S01]  /*0b60*/  @!P0 LDC.64 R24, c[0x0][0x3a0] ;  /* 0x0000e800ff188b82 */ /* 0x000e220000000a00 */
[----:B------:R-:W-:Y:S01]  /*0b70*/  @!P0 SHF.R.S32.HI R30, RZ, 0x1f, R39 ;  /* 0x0000001fff1e8819 */ /* 0x000fe20000011427 */
[C---:B------:R-:W-:Y:S01]  /*0b80*/  @!P0 IMAD.X R37, R40.reuse, 0x1, R33, P1 ;  /* 0x0000000128258824 */ /* 0x040fe200008e0621 */
[----:B------:R-:W-:-:S03]  /*0b90*/  @!P0 IADD3.X R31, PT, PT, R40, R31, RZ, P2, !PT ;  /* 0x0000001f281f8210 */ /* 0x000fc600017fe4ff */
[----:B------:R-:W-:Y:S01]  /*0ba0*/  @!P0 IMAD R40, R30, UR6, RZ ;  /* 0x000000061e288c24 */ /* 0x000fe2000f8e02ff */
[----:B------:R-:W3:Y:S01]  /*0bb0*/  @!P0 LDG.E R29, desc[UR8][R36.64] ;  /* 0x00000008241d8981 */ /* 0x000ee2000c1e1900 */
[----:B------:R-:W5:Y:S01]  /*0bc0*/  @!P0 LDC.64 R32, c[0x0][0x398] ;  /* 0x0000e600ff208b82 */ /* 0x000f620000000a00 */
[----:B------:R-:W-:Y:S01]  /*0bd0*/  @!P0 IMAD.MOV.U32 R30, RZ, RZ, R34 ;  /* 0x000000ffff1e8224 */ /* 0x000fe200078e0022 */
[----:B------:R-:W-:Y:S01]  /*0be0*/  @!P0 MOV R34, R14 ;  /* 0x0000000e00228202 */ /* 0x000fe20000000f00 */
[----:B------:R-:W-:-:S04]  /*0bf0*/  @!P0 IMAD.MOV.U32 R35, RZ, RZ, R19 ;  /* 0x000000ffff238224 */ /* 0x000fc800078e0013 */
        /* <DEDUP_REMOVED lines=8> */
[----:B-----5:R-:W-:-:S03]  /*0c80*/  @!P0 IADD3 R32, P1, PT, R39, R32, RZ ;  /* 0x0000002027208210 */ /* 0x020fc60007f3e0ff */
[----:B------:R0:W5:Y:S02]  /*0c90*/  @!P0 LDG.E R24, desc[UR8][R34.64] ;  /* 0x0000000822188981 */ /* 0x000164000c1e1900 */
[----:B------:R-:W-:-:S05]  /*0ca0*/  @!P0 IMAD.X R33, R40, 0x1, R33, P1 ;  /* 0x0000000128218824 */ /* 0x000fca00008e0621 */
[----:B------:R0:W5:Y:S01]  /*0cb0*/  @!P0 LDG.E R25, desc[UR8][R32.64] ;  /* 0x0000000820198981 */ /* 0x000162000c1e1900 */
[----:B-1----:R-:W-:-:S05]  /*0cc0*/  HADD2.F32 R31, -RZ, R23.H0_H0 ;  /* 0x20000017ff1f7230 */ /* 0x002fca0000004100 */
[----:B------:R-:W-:Y:S01]  /*0cd0*/  FADD.FTZ R36, -R10, R31 ;  /* 0x0000001f0a247221 */ /* 0x000fe20000010100 */
[----:B------:R-:W-:-:S03]  /*0ce0*/  HADD2.F32 R31, -RZ, R26.H0_H0 ;  /* 0x2000001aff1f7230 */ /* 0x000fc60000004100 */
[----:B------:R-:W-:Y:S02]  /*0cf0*/  FMUL.FTZ R37, R36, R11 ;  /* 0x0000000b24257220 */ /* 0x000fe40000410000 */
[C---:B------:R-:W-:Y:S01]  /*0d00*/  FADD.FTZ R36, R31.reuse, R3 ;  /* 0x000000031f247221 */ /* 0x040fe20000010000 */
[C---:B0-----:R-:W-:Y:S01]  /*0d10*/  FMUL.FTZ R34, R31.reuse, R12 ;  /* 0x0000000c1f227220 */ /* 0x041fe20000410000 */
[----:B------:R-:W-:Y:S01]  /*0d20*/  FFMA.FTZ R40, R31, R37, R4 ;  /* 0x000000251f287223 */ /* 0x000fe20000010004 */
[----:B------:R-:W-:Y:S01]  /*0d30*/  PRMT R31, RZ, 0x7610, R31 ;  /* 0x00007610ff1f7816 */ /* 0x000fe2000000001f */
[----:B------:R-:W-:Y:S02]  /*0d40*/  HADD2.F32 R23, -RZ, R23.H1_H1 ;  /* 0x30000017ff177230 */ /* 0x000fe40000004100 */
[--C-:B------:R-:W-:Y:S01]  /*0d50*/  FADD.FTZ R32, R34, R17.reuse ;  /* 0x0000001122207221 */ /* 0x100fe20000010000 */
[----:B------:R-:W-:Y:S01]  /*0d60*/  PRMT R17, RZ, 0x7610, R17 ;  /* 0x00007610ff117816 */ /* 0x000fe20000000011 */
[----:B------:R-:W-:-:S02]  /*0d70*/  HADD2.F32 R26, -RZ, R26.H1_H1 ;  /* 0x3000001aff1a7230 */ /* 0x000fc40000004100 */
[----:B------:R-:W-:Y:S01]  /*0d80*/  FADD.FTZ R4, -R10, R23 ;  /* 0x000000170a047221 */ /* 0x000fe20000010100 */
[----:B------:R-:W-:Y:S02]  /*0d90*/  FFMA.FTZ R37, R37, R34, R18 ;  /* 0x0000002225257223 */ /* 0x000fe40000010012 */
[----:B------:R-:W-:Y:S01]  /*0da0*/  FADD.FTZ R33, R26, R0 ;  /* 0x000000001a217221 */ /* 0x000fe20000010000 */
[----:B------:R-:W-:Y:S01]  /*0db0*/  FMUL.FTZ R4, R4, R11 ;  /* 0x0000000b04047220 */ /* 0x000fe20000410000 */
[C---:B------:R-:W-:Y:S01]  /*0dc0*/  FMUL.FTZ R3, R26.reuse, R13 ;  /* 0x0000000d1a037220 */ /* 0x040fe20000410000 */
[----:B------:R-:W-:Y:S02]  /*0dd0*/  PRMT R0, RZ, 0x5410, RZ ;  /* 0x00005410ff007816 */ /* 0x000fe400000000ff */
[----:B------:R-:W-:Y:S01]  /*0de0*/  FFMA.FTZ R35, R26, R4, R5 ;  /* 0x000000041a237223 */ /* 0x000fe20000010005 */
[----:B------:R-:W-:Y:S01]  /*0df0*/  FADD.FTZ R32, R3, R32 ;  /* 0x0000002003207221 */ /* 0x000fe20000010000 */
[----:B------:R-:W-:Y:S01]  /*0e00*/  FFMA.FTZ R37, R4, R3, R37 ;  /* 0x0000000304257223 */ /* 0x000fe20000010025 */
[----:B------:R-:W-:-:S02]  /*0e10*/  PRMT R23, RZ, 0x7610, R23 ;  /* 0x00007610ff177816 */ /* 0x000fc40000000017 */
[----:B------:R-:W-:-:S04]  /*0e20*/  IADD3 R21, PT, PT, R21, 0x4, RZ ;  /* 0x0000000415157810 */ /* 0x000fc80007ffe0ff */
[----:B------:R-:W-:Y:S01]  /*0e30*/  ISETP.NE.AND P1, PT, R21, RZ, PT ;  /* 0x000000ff1500720c */ /* 0x000fe20003f25270 */
[----:B------:R-:W-:Y:S01]  /*0e40*/  VIADD R22, R22, 0x4 ;  /* 0x0000000416167836 */ /* 0x000fe20000000000 */
[----:B--2---:R-:W-:-:S05]  /*0e50*/  @!P0 PRMT R31, R27, 0x7610, R31 ;  /* 0x000076101b1f8816 */ /* 0x004fca000000001f */
[----:B------:R-:W-:Y:S01]  /*0e60*/  HADD2.F32 R31, -RZ, R31.H0_H0 ;  /* 0x2000001fff1f7230 */ /* 0x000fe20000004100 */
[----:B----4-:R-:W-:-:S04]  /*0e70*/  @!P0 PRMT R17, R28, 0x7610, R17 ;  /* 0x000076101c118816 */ /* 0x010fc80000000011 */
[----:B------:R-:W-:Y:S01]  /*0e80*/  FADD.FTZ R18, -R10, R31 ;  /* 0x0000001f0a127221 */ /* 0x000fe20000010100 */
[----:B------:R-:W-:Y:S01]  /*0e90*/  HADD2.F32 R17, -RZ, R17.H0_H0 ;  /* 0x20000011ff117230 */ /* 0x000fe20000004100 */
[----:B------:R-:W-:Y:S02]  /*0ea0*/  @!P0 PRMT R0, R27, 0x7632, R0 ;  /* 0x000076321b008816 */ /* 0x000fe40000000000 */
[----:B------:R-:W-:Y:S02]  /*0eb0*/  FMUL.FTZ R18, R18, R11 ;  /* 0x0000000b12127220 */ /* 0x000fe40000410000 */
[C---:B------:R-:W-:Y:S01]  /*0ec0*/  FMUL.FTZ R5, R17.reuse, R12 ;  /* 0x0000000c11057220 */ /* 0x040fe20000410000 */
[----:B------:R-:W-:Y:S01]  /*0ed0*/  FADD.FTZ R36, R36, R17 ;  /* 0x0000001124247221 */ /* 0x000fe20000010000 */
[----:B------:R-:W-:Y:S01]  /*0ee0*/  FFMA.FTZ R40, R17, R18, R40 ;  /* 0x0000001211287223 */ /* 0x000fe20000010028 */
[----:B------:R-:W-:Y:S01]  /*0ef0*/  @!P0 PRMT R0, R0, 0x7610, R28 ;  /* 0x0000761000008816 */ /* 0x000fe2000000001c */
[----:B------:R-:W-:Y:S01]  /*0f00*/  FADD.FTZ R17, R32, R5 ;  /* 0x0000000520117221 */ /* 0x000fe20000010000 */
[----:B------:R-:W-:Y:S01]  /*0f10*/  FFMA.FTZ R18, R18, R5, R37 ;  /* 0x0000000512127223 */ /* 0x000fe20000010025 */
[----:B------:R-:W-:-:S02]  /*0f20*/  PRMT R5, RZ, 0x5410, RZ ;  /* 0x00005410ff057816 */ /* 0x000fc400000000ff */
[--C-:B------:R-:W-:Y:S02]  /*0f30*/  HADD2.F32 R3, -RZ, R0.reuse.H0_H0 ;  /* 0x20000000ff037230 */ /* 0x100fe40000004100 */
[----:B------:R-:W-:-:S03]  /*0f40*/  HADD2.F32 R0, -RZ, R0.H1_H1 ;  /* 0x30000000ff007230 */ /* 0x000fc60000004100 */
[----:B------:R-:W-:Y:S01]  /*0f50*/  FADD.FTZ R4, -R10, R3 ;  /* 0x000000030a047221 */ /* 0x000fe20000010100 */
[----:B---3--:R-:W-:-:S04]  /*0f60*/  @!P0 PRMT R5, R5, 0x5410, R29 ;  /* 0x0000541005058816 */ /* 0x008fc8000000001d */
[----:B------:R-:W-:Y:S01]  /*0f70*/  @!P0 PRMT R5, R29, 0x7632, R5 ;  /* 0x000076321d058816 */ /* 0x000fe20000000005 */
[----:B------:R-:W-:Y:S01]  /*0f80*/  FMUL.FTZ R3, R4, R11 ;  /* 0x0000000b04037220 */ /* 0x000fe20000410000 */
[----:B------:R-:W-:-:S03]  /*0f90*/  @!P0 PRMT R23, R30, 0x7610, R23 ;  /* 0x000076101e178816 */ /* 0x000fc60000000017 */
[----:B------:R-:W-:Y:S02]  /*0fa0*/  HADD2.F32 R27, -RZ, R5.H1_H1 ;  /* 0x30000005ff1b7230 */ /* 0x000fe40000004100 */
[----:B------:R-:W-:Y:S01]  /*0fb0*/  FADD.FTZ R33, R33, R0 ;  /* 0x0000000021217221 */ /* 0x000fe20000010000 */
[C---:B------:R-:W-:Y:S01]  /*0fc0*/  FFMA.FTZ R35, R0.reuse, R3, R35 ;  /* 0x0000000300237223 */ /* 0x040fe20000010023 */
[----:B------:R-:W-:Y:S01]  /*0fd0*/  FMUL.FTZ R0, R0, R13 ;  /* 0x0000000d00007220 */ /* 0x000fe20000410000 */
[----:B------:R-:W-:Y:S02]  /*0fe0*/  HADD2.F32 R23, -RZ, R23.H0_H0 ;  /* 0x20000017ff177230 */ /* 0x000fe40000004100 */
[----:B------:R-:W-:Y:S01]  /*0ff0*/  FADD.FTZ R26, -R10, R27 ;  /* 0x0000001b0a1a7221 */ /* 0x000fe20000010100 */
[----:B------:R-:W-:Y:S01]  /*1000*/  PRMT R4, RZ, 0x7610, R4 ;  /* 0x00007610ff047816 */ /* 0x000fe20000000004 */
[----:B------:R-:W-:Y:S02]  /*1010*/  HADD2.F32 R5, -RZ, R5.H0_H0 ;  /* 0x20000005ff057230 */ /* 0x000fe40000004100 */
[----:B------:R-:W-:Y:S01]  /*1020*/  FFMA.FTZ R27, R3, R0, R18 ;  /* 0x00000000031b7223 */ /* 0x000fe20000010012 */
[----:B------:R-:W-:Y:S01]  /*1030*/  FMUL.FTZ R26, R26, R11 ;  /* 0x0000000b1a1a7220 */ /* 0x000fe20000410000 */
[----:B------:R-:W-:Y:S01]  /*1040*/  FADD.FTZ R28, R0, R17 ;  /* 0x00000011001c7221 */ /* 0x000fe20000010000 */
[----:B------:R-:W-:Y:S01]  /*1050*/  @!P0 PRMT R4, R30, 0x7632, R4 ;  /* 0x000076321e048816 */ /* 0x000fe20000000004 */
[C---:B------:R-:W-:Y:S01]  /*1060*/  FMUL.FTZ R3, R23.reuse, R12 ;  /* 0x0000000c17037220 */ /* 0x040fe20000410000 */
[----:B------:R-:W-:Y:S01]  /*1070*/  FADD.FTZ R0, -R10, R5 ;  /* 0x000000050a007221 */ /* 0x000fe20000010100 */
[----:B------:R-:W-:Y:S01]  /*1080*/  PRMT R18, RZ, 0x7610, R18 ;  /* 0x00007610ff127816 */ /* 0x000fe20000000012 */
[----:B------:R-:W-:Y:S01]  /*1090*/  FFMA.FTZ R40, R23, R26, R40 ;  /* 0x0000001a17287223 */ /* 0x000fe20000010028 */
[----:B------:R-:W-:Y:S01]  /*10a0*/  FADD.FTZ R17, R28, R3 ;  /* 0x000000031c117221 */ /* 0x000fe20000010000 */
[----:B------:R-:W-:Y:S01]  /*10b0*/  FFMA.FTZ R26, R26, R3, R27 ;  /* 0x000000031a1a7223 */ /* 0x000fe2000001001b */
[----:B------:R-:W-:-:S02]  /*10c0*/  HADD2.F32 R4, -RZ, R4.H0_H0 ;  /* 0x20000004ff047230 */ /* 0x000fc40000004100 */
[----:B------:R-:W-:Y:S01]  /*10d0*/  FMUL.FTZ R3, R0, R11 ;  /* 0x0000000b00037220 */ /* 0x000fe20000410000 */
[----:B------:R-:W-:Y:S02]  /*10e0*/  PRMT R0, RZ, 0x5410, RZ ;  /* 0x00005410ff007816 */ /* 0x000fe400000000ff */
[----:B-----5:R-:W-:Y:S01]  /*10f0*/  @!P0 PRMT R18, R24, 0x7610, R18 ;  /* 0x0000761018128816 */ /* 0x020fe20000000012 */
[----:B------:R-:W-:Y:S01]  /*1100*/  FADD.FTZ R36, R36, R23 ;  /* 0x0000001724247221 */ /* 0x000fe20000010000 */
[----:B------:R-:W-:Y:S01]  /*1110*/  PRMT R5, RZ, 0x7610, R5 ;  /* 0x00007610ff057816 */ /* 0x000fe20000000005 */
[----:B------:R-:W-:Y:S01]  /*1120*/  FADD.FTZ R33, R33, R4 ;  /* 0x0000000421217221 */ /* 0x000fe20000010000 */
[C---:B------:R-:W-:Y:S01]  /*1130*/  FFMA.FTZ R35, R4.reuse, R3, R35 ;  /* 0x0000000304237223 */ /* 0x040fe20000010023 */
[----:B------:R-:W-:Y:S01]  /*1140*/  FMUL.FTZ R4, R4, R13 ;  /* 0x0000000d04047220 */ /* 0x000fe20000410000 */
[----:B------:R-:W-:Y:S01]  /*1150*/  HADD2.F32 R23, -RZ, R18.H0_H0 ;  /* 0x20000012ff177230 */ /* 0x000fe20000004100 */
[----:B------:R-:W-:-:S02]  /*1160*/  @!P0 PRMT R0, R0, 0x5410, R25 ;  /* 0x0000541000008816 */ /* 0x000fc40000000019 */
[----:B------:R-:W-:Y:S01]  /*1170*/  @!P0 PRMT R5, R24, 0x7632, R5 ;  /* 0x0000763218058816 */ /* 0x000fe20000000005 */
[----:B------:R-:W-:Y:S01]  /*1180*/  FADD.FTZ R28, R4, R17 ;  /* 0x00000011041c7221 */ /* 0x000fe20000010000 */
[----:B------:R-:W-:Y:S01]  /*1190*/  @!P0 PRMT R0, R25, 0x7632, R0 ;  /* 0x0000763219008816 */ /* 0x000fe20000000000 */
[----:B------:R-:W-:Y:S01]  /*11a0*/  FFMA.FTZ R27, R3, R4, R26 ;  /* 0x00000004031b7223 */ /* 0x000fe2000001001a */
[----:B------:R-:W-:Y:S01]  /*11b0*/  FADD.FTZ R4, -R10, R23 ;  /* 0x000000170a047221 */ /* 0x000fe20000010100 */
[----:B------:R-:W-:Y:S02]  /*11c0*/  HADD2.F32 R5, -RZ, R5.H0_H0 ;  /* 0x20000005ff057230 */ /* 0x000fe40000004100 */
[--C-:B------:R-:W-:Y:S02]  /*11d0*/  HADD2.F32 R17, -RZ, R0.reuse.H1_H1 ;  /* 0x30000000ff117230 */ /* 0x100fe40000004100 */
[----:B------:R-:W-:Y:S01]  /*11e0*/  FMUL.FTZ R24, R4, R11 ;  /* 0x0000000b04187220 */ /* 0x000fe20000410000 */
[----:B------:R-:W-:-:S02]  /*11f0*/  HADD2.F32 R18, -RZ, R0.H0_H0 ;  /* 0x20000000ff127230 */ /* 0x000fc40000004100 */
[----:B------:R-:W-:Y:S01]  /*1200*/  FADD.FTZ R0, -R10, R5 ;  /* 0x000000050a007221 */ /* 0x000fe20000010100 */
[----:B------:R-:W-:Y:S01]  /*1210*/  FADD.FTZ R3, R36, R17 ;  /* 0x0000001124037221 */ /* 0x000fe20000010000 */
[C---:B------:R-:W-:Y:S01]  /*1220*/  FFMA.FTZ R4, R17.reuse, R24, R40 ;  /* 0x0000001811047223 */ /* 0x040fe20000010028 */
        /* <DEDUP_REMOVED lines=11> */
.L_x_3005:
        /* <DEDUP_REMOVED lines=19> */
[----:B------:R-:W-:Y:S01]  /*1410*/  @!P0 IADD3.X R25, PT, PT, R28, R25, RZ, P1, !PT ;  /* 0x000000191c198210 */ /* 0x000fe20000ffe4ff */
[----:B------:R-:W0:Y:S01]  /*1420*/  @!P0 LDC.64 R8, c[0x0][0x398] ;  /* 0x0000e600ff088b82 */ /* 0x000e220000000a00 */
[----:B--2---:R-:W-:Y:S01]  /*1430*/  @!P0 IADD3 R27, P3, PT, R27, R30, RZ ;  /* 0x0000001e1b1b8210 */ /* 0x004fe20007f7e0ff */
[----:B------:R-:W-:Y:S02]  /*1440*/  @!P0 VIADD R30, R22, 0x1 ;  /* 0x00000001161e8836 */ /* 0x000fe40000000000 */
[----:B------:R2:W4:Y:S02]  /*1450*/  @!P0 LDG.E R23, desc[UR8][R24.64] ;  /* 0x0000000818178981 */ /* 0x000524000c1e1900 */
        /* <DEDUP_REMOVED lines=22> */
[----:B------:R0:W3:Y:S02]  /*15c0*/  @!P0 LDG.E R26, desc[UR8][R8.64] ;  /* 0x00000008081a8981 */ /* 0x0000e4000c1e1900 */
[----:B0-----:R-:W-:Y:S02]  /*15d0*/  PRMT R9, RZ, 0x5410, RZ ;  /* 0x00005410ff097816 */ /* 0x001fe400000000ff */
[----:B------:R-:W-:Y:S02]  /*15e0*/  IADD3 R22, PT, PT, R22, 0x2, RZ ;  /* 0x0000000216167810 */ /* 0x000fe40007ffe0ff */
[----:B----4-:R-:W-:-:S04]  /*15f0*/  @!P0 PRMT R9, R23, 0x7610, R9 ;  /* 0x0000761017098816 */ /* 0x010fc80000000009 */
[----:B-----5:R-:W-:-:S05]  /*1600*/  @!P0 PRMT R9, R9, 0x5410, R28 ;  /* 0x0000541009098816 */ /* 0x020fca000000001c */
[----:B------:R-:W-:Y:S01]  /*1610*/  HADD2.F32 R21, -RZ, R9.H0_H0 ;  /* 0x20000009ff157230 */ /* 0x000fe20000004100 */
[----:B------:R-:W-:-:S05]  /*1620*/  PRMT R9, RZ, 0x7610, R9 ;  /* 0x00007610ff097816 */ /* 0x000fca0000000009 */
[----:B------:R-:W-:Y:S01]  /*1630*/  HADD2.F32 R25, -RZ, R9.H1_H1 ;  /* 0x30000009ff197230 */ /* 0x000fe20000004100 */
[----:B------:R-:W-:Y:S01]  /*1640*/  PRMT R9, R9, 0x5410, RZ ;  /* 0x0000541009097816 */ /* 0x000fe200000000ff */
[----:B------:R-:W-:-:S03]  /*1650*/  FADD.FTZ R20, -R10, R21 ;  /* 0x000000150a147221 */ /* 0x000fc60000010100 */
[----:B------:R-:W-:Y:S01]  /*1660*/  @!P0 PRMT R9, R23, 0x7632, R9 ;  /* 0x0000763217098816 */ /* 0x000fe20000000009 */
[----:B------:R-:W-:Y:S01]  /*1670*/  FMUL.FTZ R8, R25, R12 ;  /* 0x0000000c19087220 */ /* 0x000fe20000410000 */
[----:B-1----:R-:W-:Y:S02]  /*1680*/  FMUL.FTZ R21, R20, R11 ;  /* 0x0000000b14157220 */ /* 0x002fe40000410000 */
[----:B------:R-:W-:Y:S01]  /*1690*/  @!P0 PRMT R9, R9, 0x7610, R28 ;  /* 0x0000761009098816 */ /* 0x000fe2000000001c */
[----:B------:R-:W-:Y:S01]  /*16a0*/  FADD.FTZ R20, R17, R8 ;  /* 0x0000000811147221 */ /* 0x000fe20000010000 */
[----:B------:R-:W-:Y:S01]  /*16b0*/  PRMT R17, RZ, 0x5410, RZ ;  /* 0x00005410ff117816 */ /* 0x000fe200000000ff */
[----:B------:R-:W-:Y:S02]  /*16c0*/  FADD.FTZ R28, R3, R25 ;  /* 0x00000019031c7221 */ /* 0x000fe40000010000 */
[----:B------:R-:W-:Y:S02]  /*16d0*/  HADD2.F32 R3, -RZ, R9.H0_H0 ;  /* 0x20000009ff037230 */ /* 0x000fe40000004100 */
[----:B------:R-:W-:Y:S01]  /*16e0*/  FFMA.FTZ R30, R25, R21, R4 ;  /* 0x00000015191e7223 */ /* 0x000fe20000010004 */
[----:B------:R-:W-:Y:S01]  /*16f0*/  PRMT R9, RZ, 0x7610, R9 ;  /* 0x00007610ff097816 */ /* 0x000fe20000000009 */
[--C-:B------:R-:W-:Y:S01]  /*1700*/  FFMA.FTZ R21, R21, R8, R18.reuse ;  /* 0x0000000815157223 */ /* 0x100fe20000010012 */
[----:B------:R-:W-:Y:S01]  /*1710*/  PRMT R18, RZ, 0x7610, R18 ;  /* 0x00007610ff127816 */ /* 0x000fe20000000012 */
[----:B------:R-:W-:-:S02]  /*1720*/  FADD.FTZ R8, -R10, R3 ;  /* 0x000000030a087221 */ /* 0x000fc40000010100 */
[----:B------:R-:W-:Y:S01]  /*1730*/  HADD2.F32 R4, -RZ, R9.H1_H1 ;  /* 0x30000009ff047230 */ /* 0x000fe20000004100 */
[----:B--2---:R-:W-:Y:S01]  /*1740*/  @!P0 PRMT R17, R24, 0x7610, R17 ;  /* 0x0000761018118816 */ /* 0x004fe20000000011 */
[----:B------:R-:W-:Y:S01]  /*1750*/  FMUL.FTZ R8, R8, R11 ;  /* 0x0000000b08087220 */ /* 0x000fe20000410000 */
[----:B------:R-:W-:Y:S02]  /*1760*/  @!P0 PRMT R9, R24, 0x7632, R9 ;  /* 0x0000763218098816 */ /* 0x000fe40000000009 */
[----:B------:R-:W-:Y:S01]  /*1770*/  FADD.FTZ R25, R0, R4 ;  /* 0x0000000400197221 */ /* 0x000fe20000010000 */
[C---:B------:R-:W-:Y:S01]  /*1780*/  FMUL.FTZ R3, R4.reuse, R13 ;  /* 0x0000000d04037220 */ /* 0x040fe20000410000 */
[----:B------:R-:W-:Y:S01]  /*1790*/  FFMA.FTZ R27, R4, R8, R5 ;  /* 0x00000008041b7223 */ /* 0x000fe20000010005 */
[----:B---3--:R-:W-:Y:S02]  /*17a0*/  @!P0 PRMT R17, R17, 0x7610, R26 ;  /* 0x0000761011118816 */ /* 0x008fe4000000001a */
[----:B------:R-:W-:-:S03]  /*17b0*/  @!P0 PRMT R18, R26, 0x7610, R18 ;  /* 0x000076101a128816 */ /* 0x000fc60000000012 */
[----:B------:R-:W-:Y:S02]  /*17c0*/  HADD2.F32 R23, -RZ, R17.H0_H0 ;  /* 0x20000011ff177230 */ /* 0x000fe40000004100 */
[----:B------:R-:W-:Y:S02]  /*17d0*/  HADD2.F32 R9, -RZ, R9.H0_H0 ;  /* 0x20000009ff097230 */ /* 0x000fe40000004100 */
[----:B------:R-:W-:Y:S02]  /*17e0*/  HADD2.F32 R5, -RZ, R18.H0_H0 ;  /* 0x20000012ff057230 */ /* 0x000fe40000004100 */
[----:B------:R-:W-:Y:S01]  /*17f0*/  FADD.FTZ R0, -R10, R23 ;  /* 0x000000170a007221 */ /* 0x000fe20000010100 */
[----:B------:R-:W-:Y:S01]  /*1800*/  FFMA.FTZ R23, R8, R3, R21 ;  /* 0x0000000308177223 */ /* 0x000fe20000010015 */
[----:B------:R-:W-:Y:S02]  /*1810*/  HADD2.F32 R8, -RZ, R17.H1_H1 ;  /* 0x30000011ff087230 */ /* 0x000fe40000004100 */
[----:B------:R-:W-:Y:S01]  /*1820*/  FADD.FTZ R24, R3, R20 ;  /* 0x0000001403187221 */ /* 0x000fe20000010000 */
[----:B------:R-:W-:Y:S01]  /*1830*/  FMUL.FTZ R18, R0, R11 ;  /* 0x0000000b00127220 */ /* 0x000fe20000410000 */
[----:B------:R-:W-:Y:S01]  /*1840*/  FADD.FTZ R0, -R10, R9 ;  /* 0x000000090a007221 */ /* 0x000fe20000010100 */
[C---:B------:R-:W-:Y:S01]  /*1850*/  FMUL.FTZ R17, R5.reuse, R12 ;  /* 0x0000000c05117220 */ /* 0x040fe20000410000 */
[----:B------:R-:W-:Y:S01]  /*1860*/  FMUL.FTZ R20, R8, R13 ;  /* 0x0000000d08147220 */ /* 0x000fe20000410000 */
[----:B------:R-:W-:Y:S01]  /*1870*/  FFMA.FTZ R4, R5, R18, R30 ;  /* 0x0000001205047223 */ /* 0x000fe2000001001e */
        /* <DEDUP_REMOVED lines=8> */
.L_x_3007:
[----:B------:R-:W-:Y:S05]  /*1900*/  @P2 BRA `(.L_x_3003) ;  /* 0x0000000c00cc2947 */ /* 0x000fea0003800000 */
[----:B------:R-:W-:Y:S01]  /*1910*/  SHF.R.S32.HI R8, RZ, 0x1f, R22 ;  /* 0x0000001fff087819 */ /* 0x000fe20000011416 */
[----:B------:R-:W-:Y:S01]  /*1920*/  BSSY.RECONVERGENT B0, `(.L_x_3008) ;  /* 0x0000016000007945 */ /* 0x000fe20003800200 */
[----:B------:R-:W-:Y:S02]  /*1930*/  MOV R9, R19 ;  /* 0x0000001300097202 */ /* 0x000fe40000000f00 */
[----:B------:R-:W-:Y:S01]  /*1940*/  PRMT R15, RZ, 0x5410, RZ ;  /* 0x00005410ff0f7816 */ /* 0x000fe200000000ff */
[----:B------:R-:W-:Y:S01]  /*1950*/  IMAD R21, R8, UR6, RZ ;  /* 0x0000000608157c24 */ /* 0x000fe2000f8e02ff */
[----:B------:R-:W-:Y:S01]  /*1960*/  PRMT R19, RZ, 0x5410, RZ ;  /* 0x00005410ff137816 */ /* 0x000fe200000000ff */
[----:B------:R-:W-:Y:S02]  /*1970*/  IMAD.MOV.U32 R8, RZ, RZ, R14 ;  /* 0x000000ffff087224 */ /* 0x000fe400078e000e */
[C---:B------:R-:W-:Y:S02]  /*1980*/  IMAD R21, R22.reuse, UR7, R21 ;  /* 0x0000000716157c24 */ /* 0x040fe4000f8e0215 */
[----:B------:R-:W-:Y:S01]  /*1990*/  IMAD.WIDE.U32 R8, R22, UR6, R8 ;  /* 0x0000000616087c25 */ /* 0x000fe2000f8e0008 */
        /* <DEDUP_REMOVED lines=11> */
[----:B------:R2:W3:Y:S02]  /*1a50*/  LDG.E R14, desc[UR8][R14.64] ;  /* 0x000000080e0e7981 */ /* 0x0004e4000c1e1900 */
[----:B--2---:R-:W-:Y:S02]  /*1a60*/  PRMT R15, R8, 0x5432, R8 ;  /* 0x00005432080f7816 */ /* 0x004fe40000000008 */
[----:B---3--:R-:W-:-:S07]  /*1a70*/  PRMT R19, R14, 0x5432, R14 ;  /* 0x000054320e137816 */ /* 0x008fce000000000e */
.L_x_3009:
[----:B------:R-:W-:Y:S05]  /*1a80*/  BSYNC.RECONVERGENT B0 ;  /* 0x0000000000007941 */ /* 0x000fea0003800200 */
.L_x_3008:
[--C-:B------:R-:W-:Y:S02]  /*1a90*/  HADD2.F32 R9, -RZ, R15.reuse.H1_H1 ;  /* 0x3000000fff097230 */ /* 0x100fe40000004100 */
[----:B------:R-:W-:Y:S02]  /*1aa0*/  HADD2.F32 R15, -RZ, R15.H0_H0 ;  /* 0x2000000fff0f7230 */ /* 0x000fe40000004100 */
[--C-:B------:R-:W-:Y:S02]  /*1ab0*/  HADD2.F32 R21, -RZ, R19.reuse.H1_H1 ;  /* 0x30000013ff157230 */ /* 0x100fe40000004100 */
[C---:B------:R-:W-:Y:S01]  /*1ac0*/  FADD.FTZ R14, -R10.reuse, R9 ;  /* 0x000000090a0e7221 */ /* 0x040fe20000010100 */
[----:B------:R-:W-:Y:S02]  /*1ad0*/  HADD2.F32 R8, -RZ, R19.H0_H0 ;  /* 0x20000013ff087230 */ /* 0x000fe40000004100 */
[----:B------:R-:W-:Y:S01]  /*1ae0*/  FADD.FTZ R10, -R10, R15 ;  /* 0x0000000f0a0a7221 */ /* 0x000fe20000010100 */
[----:B-1----:R-:W-:Y:S01]  /*1af0*/  FMUL.FTZ R9, R14, R11 ;  /* 0x0000000b0e097220 */ /* 0x002fe20000410000 */
        /* <DEDUP_REMOVED lines=12> */
.L_x_3004:
[----:B------:R-:W-:Y:S01]  /*1bc0*/  IADD3 R0, PT, PT, -R22, R23, RZ ;  /* 0x0000001716007210 */ /* 0x000fe20007ffe1ff */
[----:B------:R-:W-:Y:S02]  /*1bd0*/  VIADD R3, R23, 0xffffffff ;  /* 0xffffffff17037836 */ /* 0x000fe40000000000 */
[----:B------:R-:W-:Y:S01]  /*1be0*/  HFMA2 R17, -RZ, RZ, 0, 0 ;  /* 0x00000000ff117431 */ /* 0x000fe200000001ff */
[----:B------:R-:W-:Y:S02]  /*1bf0*/  MOV R18, RZ ;  /* 0x000000ff00127202 */ /* 0x000fe40000000f00 */
[----:B------:R-:W-:Y:S02]  /*1c00*/  CS2R R4, SRZ ;  /* 0x0000000000047805 */ /* 0x000fe4000001ff00 */
[----:B------:R-:W-:Y:S02]  /*1c10*/  LOP3.LUT R0, R0, 0x1, RZ, 0xc0, !PT ;  /* 0x0000000100007812 */ /* 0x000fe400078ec0ff */
[----:B------:R-:W-:Y:S01]  /*1c20*/  ISETP.NE.AND P2, PT, R22, R3, PT ;  /* 0x000000031600720c */ /* 0x000fe20003f45270 */
[----:B------:R-:W-:Y:S01]  /*1c30*/  IMAD.MOV.U32 R3, RZ, RZ, RZ ;  /* 0x000000ffff037224 */ /* 0x000fe200078e00ff */
        /* <DEDUP_REMOVED lines=14> */
[----:B------:R2:W3:Y:S02]  /*1d20*/  @!P0 LDG.E R3, desc[UR8][R4.64] ;  /* 0x0000000804038981 */ /* 0x0004e4000c1e1900 */
[----:B--2---:R-:W-:-:S05]  /*1d30*/  @!P0 IADD3 R4, P1, PT, R17, R24, RZ ;  /* 0x0000001811048210 */ /* 0x004fca0007f3e0ff */
[----:B------:R-:W-:-:S05]  /*1d40*/  @!P0 IMAD.X R5, R0, 0x1, R25, P1 ;  /* 0x0000000100058824 */ /* 0x000fca00008e0619 */
[----:B------:R0:W2:Y:S01]  /*1d50*/  @!P0 LDG.E R17, desc[UR8][R4.64] ;  /* 0x0000000804118981 */ /* 0x0000a2000c1e1900 */
[----:B------:R-:W-:Y:S02]  /*1d60*/  PRMT R0, RZ, 0x5410, RZ ;  /* 0x00005410ff007816 */ /* 0x000fe400000000ff */
[----:B------:R-:W-:Y:S02]  /*1d70*/  IADD3 R22, PT, PT, R22, 0x1, RZ ;  /* 0x0000000116167810 */ /* 0x000fe40007ffe0ff */
[----:B0-----:R-:W-:Y:S02]  /*1d80*/  PRMT R4, RZ, 0x5410, RZ ;  /* 0x00005410ff047816 */ /* 0x001fe400000000ff */
[----:B---3--:R-:W-:-:S04]  /*1d90*/  @!P0 PRMT R0, R0, 0x5410, R3 ;  /* 0x0000541000008816 */ /* 0x008fc80000000003 */
[----:B------:R-:W-:-:S05]  /*1da0*/  @!P0 PRMT R0, R3, 0x7632, R0 ;  /* 0x0000763203008816 */ /* 0x000fca0000000000 */
[--C-:B------:R-:W-:Y:S02]  /*1db0*/  HADD2.F32 R3, -RZ, R0.reuse.H1_H1 ;  /* 0x30000000ff037230 */ /* 0x100fe40000004100 */
[----:B------:R-:W-:-:S03]  /*1dc0*/  HADD2.F32 R25, -RZ, R0.H0_H0 ;  /* 0x20000000ff197230 */ /* 0x000fc60000004100 */
[----:B------:R-:W-:-:S04]  /*1dd0*/  FADD.FTZ R0, -R10, R3 ;  /* 0x000000030a007221 */ /* 0x000fc80000010100 */
[-C--:B-1----:R-:W-:Y:S01]  /*1de0*/  FMUL.FTZ R3, R0, R11.reuse ;  /* 0x0000000b00037220 */ /* 0x082fe20000410000 */
[----:B------:R-:W-:Y:S01]  /*1df0*/  FADD.FTZ R0, -R10, R25 ;  /* 0x000000190a007221 */ /* 0x000fe20000010100 */
[----:B--2---:R-:W-:Y:S02]  /*1e00*/  @!P0 PRMT R4, R4, 0x5410, R17 ;  /* 0x0000541004048816 */ /* 0x004fe40000000011 */
[----:B------:R-:W-:Y:S01]  /*1e10*/  FFMA.FTZ R18, R3, R12, R20 ;  /* 0x0000000c03127223 */ /* 0x000fe20000010014 */
[----:B------:R-:W-:Y:S01]  /*1e20*/  FMUL.FTZ R0, R0, R11 ;  /* 0x0000000b00007220 */ /* 0x000fe20000410000 */
[----:B------:R-:W-:Y:S02]  /*1e30*/  @!P0 PRMT R4, R17, 0x7632, R4 ;  /* 0x0000763211048816 */ /* 0x000fe40000000004 */
[----:B------:R-:W-:Y:S01]  /*1e40*/  FMUL.FTZ R5, R18, -1.4426950216293334961 ;  /* 0xbfb8aa3b12057820 */ /* 0x000fe20000410000 */
[----:B------:R-:W-:-:S04]  /*1e50*/  FFMA.FTZ R24, R0, R13, R21 ;  /* 0x0000000d00187223 */ /* 0x000fc80000010015 */
[----:B------:R-:W-:Y:S01]  /*1e60*/  FMUL.FTZ R27, R24, -1.4426950216293334961 ;  /* 0xbfb8aa3b181b7820 */ /* 0x000fe20000410000 */
[----:B------:R-:W0:Y:S05]  /*1e70*/  MUFU.EX2 R5, R5 ;  /* 0x0000000500057308 */ /* 0x000e2a0000000800 */
[----:B------:R-:W1:Y:S01]  /*1e80*/  MUFU.EX2 R27, R27 ;  /* 0x0000001b001b7308 */ /* 0x000e620000000800 */
[----:B0-----:R-:W-:Y:S01]  /*1e90*/  FADD.FTZ R25, R5, 1 ;  /* 0x3f80000005197421 */ /* 0x001fe20000010000 */
[--C-:B------:R-:W-:Y:S02]  /*1ea0*/  HADD2.F32 R5, -RZ, R4.reuse.H1_H1 ;  /* 0x30000004ff057230 */ /* 0x100fe40000004100 */
[----:B------:R-:W-:Y:S01]  /*1eb0*/  HADD2.F32 R4, -RZ, R4.H0_H0 ;  /* 0x20000004ff047230 */ /* 0x000fe20000004100 */
        /* <DEDUP_REMOVED lines=21> */
.L_x_3010:
[----:B------:R-:W-:Y:S05]  /*2010*/  @!P2 BRA `(.L_x_3003) ;  /* 0x000000080008a947 */ /* 0x000fea0003800000 */
[----:B------:R-:W-:Y:S01]  /*2020*/  IADD3 R23, PT, PT, R22, -R23, RZ ;  /* 0x8000001716177210 */ /* 0x000fe20007ffe0ff */
[----:B------:R-:W0:Y:S06]  /*2030*/  LDCU.64 UR6, c[0x0][0x3f8] ;  /* 0x00007f00ff0677ac */ /* 0x000e2c0008000a00 */
.L_x_3011:
        /* <DEDUP_REMOVED lines=14> */
[----:B------:R0:W2:Y:S01]  /*2120*/  @!P0 LDG.E R24, desc[UR8][R26.64] ;  /* 0x000000081a188981 */ /* 0x0000a2000c1e1900 */
[----:B------:R-:W-:Y:S01]  /*2130*/  @!P0 IADD3.X R28, PT, PT, R28, R33, RZ, P1, !PT ;  /* 0x000000211c1c8210 */ /* 0x000fe20000ffe4ff */
[----:B0-----:R-:W-:-:S03]  /*2140*/  @!P0 IMAD.MOV.U32 R26, RZ, RZ, R25 ;  /* 0x000000ffff1a8224 */ /* 0x001fc600078e0019 */
[----:B------:R-:W-:-:S05]  /*2150*/  @!P0 MOV R27, R28 ;  /* 0x0000001c001b8202 */ /* 0x000fca0000000f00 */
[----:B------:R-:W3:Y:S01]  /*2160*/  @!P0 LDG.E R28, desc[UR8][R26.64] ;  /* 0x000000081a1c8981 */ /* 0x000ee2000c1e1900 */
[----:B------:R-:W-:Y:S02]  /*2170*/  PRMT R30, RZ, 0x5410, RZ ;  /* 0x00005410ff1e7816 */ /* 0x000fe400000000ff */
[----:B------:R-:W-:Y:S02]  /*2180*/  PRMT R25, RZ, 0x5410, RZ ;  /* 0x00005410ff197816 */ /* 0x000fe400000000ff */
[----:B------:R-:W-:Y:S02]  /*2190*/  ISETP.GE.U32.AND P1, PT, R8, UR6, PT ;  /* 0x0000000608007c0c */ /* 0x000fe4000bf26070 */
[----:B--2---:R-:W-:-:S04]  /*21a0*/  @!P0 PRMT R30, R30, 0x5410, R24 ;  /* 0x000054101e1e8816 */ /* 0x004fc80000000018 */
[----:B------:R-:W-:Y:S02]  /*21b0*/  @!P0 PRMT R30, R24, 0x7632, R30 ;  /* 0x00007632181e8816 */ /* 0x000fe4000000001e */
[----:B---3--:R-:W-:-:S04]  /*21c0*/  @!P0 PRMT R25, R25, 0x5410, R28 ;  /* 0x0000541019198816 */ /* 0x008fc8000000001c */
[----:B------:R-:W-:Y:S02]  /*21d0*/  @!P0 PRMT R25, R28, 0x7632, R25 ;  /* 0x000076321c198816 */ /* 0x000fe40000000019 */
[----:B------:R-:W-:-:S13]  /*21e0*/  ISETP.GE.AND.EX P0, PT, R9, UR7, PT, P1 ;  /* 0x0000000709007c0c */ /* 0x000fda000bf06310 */
[----:B------:R-:W0:Y:S01]  /*21f0*/  @!P0 LDC.64 R32, c[0x0][0x3a0] ;  /* 0x0000e800ff208b82 */ /* 0x000e220000000a00 */
[----:B------:R-:W-:Y:S01]  /*2200*/  @!P0 IADD3 R29, PT, PT, R22, 0x1, RZ ;  /* 0x00000001161d8810 */ /* 0x000fe20007ffe0ff */
[----:B------:R-:W-:Y:S01]  /*2210*/  @!P0 IMAD.MOV.U32 R26, RZ, RZ, R14 ;  /* 0x000000ffff1a8224 */ /* 0x000fe200078e000e */
[----:B------:R-:W-:Y:S02]  /*2220*/  @!P0 MOV R27, R19 ;  /* 0x00000013001b8202 */ /* 0x000fe40000000f00 */
[----:B------:R-:W-:Y:S01]  /*2230*/  @!P0 SHF.R.S32.HI R24, RZ, 0x1f, R29 ;  /* 0x0000001fff188819 */ /* 0x000fe2000001141d */
[----:B------:R-:W-:Y:S02]  /*2240*/  @!P0 IMAD.WIDE.U32 R26, R29, UR6, R26 ;  /* 0x000000061d1a8c25 */ /* 0x000fe4000f8e001a */
[----:B------:R-:W2:Y:S02]  /*2250*/  @!P0 LDC.64 R34, c[0x0][0x398] ;  /* 0x0000e600ff228b82 */ /* 0x000ea40000000a00 */
        /* <DEDUP_REMOVED lines=8> */
[----:B--2---:R-:W-:-:S04]  /*22e0*/  @!P0 IADD3 R28, P1, PT, R31, R34, RZ ;  /* 0x000000221f1c8210 */ /* 0x004fc80007f3e0ff */
[----:B------:R-:W-:-:S05]  /*22f0*/  @!P0 IADD3.X R29, PT, PT, R26, R35, RZ, P1, !PT ;  /* 0x000000231a1d8210 */ /* 0x000fca0000ffe4ff */
[----:B------:R0:W2:Y:S01]  /*2300*/  @!P0 LDG.E R24, desc[UR8][R28.64] ;  /* 0x000000081c188981 */ /* 0x0000a2000c1e1900 */
[--C-:B------:R-:W-:Y:S01]  /*2310*/  HADD2.F32 R27, -RZ, R30.reuse.H1_H1 ;  /* 0x3000001eff1b7230 */ /* 0x100fe20000004100 */
[----:B------:R-:W-:Y:S01]  /*2320*/  IADD3 R22, PT, PT, R22, 0x2, RZ ;  /* 0x0000000216167810 */ /* 0x000fe20007ffe0ff */
[----:B------:R-:W-:Y:S02]  /*2330*/  HADD2.F32 R31, -RZ, R30.H0_H0 ;  /* 0x2000001eff1f7230 */ /* 0x000fe40000004100 */
[----:B------:R-:W-:Y:S02]  /*2340*/  VIADD R23, R23, 0x2 ;  /* 0x0000000217177836 */ /* 0x000fe40000000000 */
[----:B------:R-:W-:-:S04]  /*2350*/  FADD.FTZ R26, -R10, R27 ;  /* 0x0000001b0a1a7221 */ /* 0x000fc80000010100 */
[-C--:B-1----:R-:W-:Y:S01]  /*2360*/  FMUL.FTZ R27, R26, R11.reuse ;  /* 0x0000000b1a1b7220 */ /* 0x082fe20000410000 */
[----:B0-----:R-:W-:Y:S01]  /*2370*/  PRMT R29, RZ, 0x7610, R29 ;  /* 0x00007610ff1d7816 */ /* 0x001fe2000000001d */
[----:B------:R-:W-:Y:S01]  /*2380*/  FADD.FTZ R26, -R10, R31 ;  /* 0x0000001f0a1a7221 */ /* 0x000fe20000010100 */
[----:B------:R-:W-:Y:S01]  /*2390*/  ISETP.NE.AND P1, PT, R23, RZ, PT ;  /* 0x000000ff1700720c */ /* 0x000fe20003f25270 */
[----:B------:R-:W-:Y:S02]  /*23a0*/  FFMA.FTZ R32, R27, R12, R20 ;  /* 0x0000000c1b207223 */ /* 0x000fe40000010014 */
[----:B------:R-:W-:Y:S02]  /*23b0*/  FMUL.FTZ R26, R26, R11 ;  /* 0x0000000b1a1a7220 */ /* 0x000fe40000410000 */
[----:B------:R-:W-:Y:S02]  /*23c0*/  FMUL.FTZ R30, R32, -1.4426950216293334961 ;  /* 0xbfb8aa3b201e7820 */ /* 0x000fe40000410000 */
[----:B------:R-:W-:-:S04]  /*23d0*/  FFMA.FTZ R31, R26, R13, R21 ;  /* 0x0000000d1a1f7223 */ /* 0x000fc80000010015 */
[----:B------:R-:W0:Y:S01]  /*23e0*/  MUFU.EX2 R30, R30 ;  /* 0x0000001e001e7308 */ /* 0x000e220000000800 */
[----:B------:R-:W-:-:S06]  /*23f0*/  FMUL.FTZ R34, R31, -1.4426950216293334961 ;  /* 0xbfb8aa3b1f227820 */ /* 0x000fcc0000410000 */
[----:B------:R-:W1:Y:S01]  /*2400*/  MUFU.EX2 R34, R34 ;  /* 0x0000002200227308 */ /* 0x000e620000000800 */
[----:B---3--:R-:W-:-:S05]  /*2410*/  @!P0 PRMT R29, R33, 0x7632, R29 ;  /* 0x00007632211d8816 */ /* 0x008fca000000001d */
[----:B------:R-:W-:Y:S01]  /*2420*/  HADD2.F32 R35, -RZ, R29.H0_H0 ;  /* 0x2000001dff237230 */ /* 0x000fe20000004100 */
[----:B------:R-:W-:-:S04]  /*2430*/  PRMT R29, RZ, 0x7610, R29 ;  /* 0x00007610ff1d7816 */ /* 0x000fc8000000001d */
[----:B------:R-:W-:Y:S01]  /*2440*/  @!P0 PRMT R29, R33, 0x7610, R29 ;  /* 0x00007610211d8816 */ /* 0x000fe2000000001d */
[----:B0-----:R-:W-:Y:S01]  /*2450*/  FADD.FTZ R33, R30, 1 ;  /* 0x3f8000001e217421 */ /* 0x001fe20000010000 */
[----:B------:R-:W-:Y:S01]  /*2460*/  FADD.FTZ R28, -R10, R35 ;  /* 0x000000230a1c7221 */ /* 0x000fe20000010100 */
[----:B-1----:R-:W-:Y:S02]  /*2470*/  FADD.FTZ R35, R34, 1 ;  /* 0x3f80000022237421 */ /* 0x002fe40000010000 */
[----:B------:R-:W-:Y:S02]  /*2480*/  HADD2.F32 R29, -RZ, R29.H0_H0 ;  /* 0x2000001dff1d7230 */ /* 0x000fe40000004100 */
[----:B------:R-:W-:Y:S01]  /*2490*/  FMUL.FTZ R28, R28, R11 ;  /* 0x0000000b1c1c7220 */ /* 0x000fe20000410000 */
[----:B------:R-:W0:Y:S02]  /*24a0*/  MUFU.RCP R33, R33 ;  /* 0x0000002100217308 */ /* 0x000e240000001000 */
[----:B------:R-:W-:Y:S01]  /*24b0*/  FADD.FTZ R30, -R10, R29 ;  /* 0x0000001d0a1e7221 */ /* 0x000fe20000010100 */
[----:B------:R-:W-:-:S03]  /*24c0*/  FFMA.FTZ R39, R28, R13, R21 ;  /* 0x0000000d1c277223 */ /* 0x000fc60000010015 */
[----:B------:R-:W-:Y:S01]  /*24d0*/  FMUL.FTZ R29, R30, R11 ;  /* 0x0000000b1e1d7220 */ /* 0x000fe20000410000 */
[----:B------:R-:W-:Y:S01]  /*24e0*/  FMUL.FTZ R36, R39, -1.4426950216293334961 ;  /* 0xbfb8aa3b27247820 */ /* 0x000fe20000410000 */
[----:B------:R-:W1:Y:S01]  /*24f0*/  MUFU.RCP R34, R35 ;  /* 0x0000002300227308 */ /* 0x000e620000001000 */
[--C-:B------:R-:W-:Y:S02]  /*2500*/  HADD2.F32 R30, -RZ, R25.reuse.H1_H1 ;  /* 0x30000019ff1e7230 */ /* 0x100fe40000004100 */
[----:B------:R-:W-:Y:S01]  /*2510*/  FFMA.FTZ R38, R29, R12, R20 ;  /* 0x0000000c1d267223 */ /* 0x000fe20000010014 */
[----:B------:R-:W-:-:S03]  /*2520*/  HADD2.F32 R25, -RZ, R25.H0_H0 ;  /* 0x20000019ff197230 */ /* 0x000fc60000004100 */
[----:B------:R-:W-:Y:S01]  /*2530*/  FMUL.FTZ R40, R38, -1.4426950216293334961 ;  /* 0xbfb8aa3b26287820 */ /* 0x000fe20000410000 */
[----:B------:R-:W3:Y:S01]  /*2540*/  MUFU.EX2 R36, R36 ;  /* 0x0000002400247308 */ /* 0x000ee20000000800 */
[----:B0-----:R-:W-:Y:S01]  /*2550*/  FADD.FTZ R37, -R33, 1 ;  /* 0x3f80000021257421 */ /* 0x001fe20000010100 */
[----:B------:R-:W-:-:S03]  /*2560*/  FMUL.FTZ R30, R30, R33 ;  /* 0x000000211e1e7220 */ /* 0x000fc60000410000 */
[----:B------:R-:W0:Y:S01]  /*2570*/  MUFU.EX2 R40, R40 ;  /* 0x0000002800287308 */ /* 0x000e220000000800 */
[----:B------:R-:W-:-:S04]  /*2580*/  FFMA.FTZ R37, R32, R37, 1 ;  /* 0x3f80000020257423 */ /* 0x000fc80000010025 */
[----:B------:R-:W-:Y:S01]  /*2590*/  FMUL.FTZ R30, R30, R37 ;  /* 0x000000251e1e7220 */ /* 0x000fe20000410000 */
[----:B-1----:R-:W-:Y:S01]  /*25a0*/  FMUL.FTZ R25, R25, R34 ;  /* 0x0000002219197220 */ /* 0x002fe20000410000 */
[----:B---3--:R-:W-:Y:S01]  /*25b0*/  FADD.FTZ R41, R36, 1 ;  /* 0x3f80000024297421 */ /* 0x008fe20000010000 */
[----:B------:R-:W-:Y:S01]  /*25c0*/  FADD.FTZ R36, -R34, 1 ;  /* 0x3f80000022247421 */ /* 0x000fe20000010100 */
[----:B------:R-:W-:Y:S01]  /*25d0*/  FADD.FTZ R34, R30, R3 ;  /* 0x000000031e227221 */ /* 0x000fe20000010000 */
[----:B------:R-:W-:Y:S01]  /*25e0*/  PRMT R3, RZ, 0x5410, RZ ;  /* 0x00005410ff037816 */ /* 0x000fe200000000ff */
[----:B0-----:R-:W-:Y:S01]  /*25f0*/  FADD.FTZ R32, R40, 1 ;  /* 0x3f80000028207421 */ /* 0x001fe20000010000 */
[----:B------:R-:W0:Y:S01]  /*2600*/  MUFU.RCP R42, R41 ;  /* 0x00000029002a7308 */ /* 0x000e220000001000 */
[----:B------:R-:W-:Y:S01]  /*2610*/  FFMA.FTZ R36, R31, R36, 1 ;  /* 0x3f8000001f247423 */ /* 0x000fe20000010024 */
[----:B--2---:R-:W-:Y:S01]  /*2620*/  @!P0 PRMT R3, R3, 0x5410, R24 ;  /* 0x0000541003038816 */ /* 0x004fe20000000018 */
[----:B------:R-:W-:Y:S01]  /*2630*/  FMUL.FTZ R31, R30, R12 ;  /* 0x0000000c1e1f7220 */ /* 0x000fe20000410000 */
[----:B------:R-:W-:Y:S01]  /*2640*/  FFMA.FTZ R30, R27, R30, R4 ;  /* 0x0000001e1b1e7223 */ /* 0x000fe20000010004 */
[----:B------:R-:W-:Y:S01]  /*2650*/  FMUL.FTZ R25, R25, R36 ;  /* 0x0000002419197220 */ /* 0x000fe20000410000 */
[----:B------:R-:W-:Y:S01]  /*2660*/  @!P0 PRMT R3, R24, 0x7632, R3 ;  /* 0x0000763218038816 */ /* 0x000fe20000000003 */
[----:B------:R-:W-:Y:S01]  /*2670*/  FADD.FTZ R4, R31, R17 ;  /* 0x000000111f047221 */ /* 0x000fe20000010000 */
[----:B------:R-:W1:Y:S01]  /*2680*/  MUFU.RCP R33, R32 ;  /* 0x0000002000217308 */ /* 0x000e620000001000 */
[----:B------:R-:W-:Y:S01]  /*2690*/  FADD.FTZ R24, R25, R0 ;  /* 0x0000000019187221 */ /* 0x000fe20000010000 */
[----:B------:R-:W-:Y:S01]  /*26a0*/  FFMA.FTZ R27, R27, R31, R18 ;  /* 0x0000001f1b1b7223 */ /* 0x000fe20000010012 */
[----:B------:R-:W-:-:S02]  /*26b0*/  HADD2.F32 R0, -RZ, R3.H1_H1 ;  /* 0x30000003ff007230 */ /* 0x000fc40000004100 */
[----:B------:R-:W-:Y:S01]  /*26c0*/  FFMA.FTZ R5, R26, R25, R5 ;  /* 0x000000191a057223 */ /* 0x000fe20000010005 */
[----:B------:R-:W-:Y:S02]  /*26d0*/  HADD2.F32 R3, -RZ, R3.H0_H0 ;  /* 0x20000003ff037230 */ /* 0x000fe40000004100 */
[----:B------:R-:W-:Y:S01]  /*26e0*/  FMUL.FTZ R25, R25, R13 ;  /* 0x0000000d19197220 */ /* 0x000fe20000410000 */
[----:B0-----:R-:W-:Y:S02]  /*26f0*/  FADD.FTZ R18, -R42, 1 ;  /* 0x3f8000002a127421 */ /* 0x001fe40000010100 */
[----:B------:R-:W-:Y:S01]  /*2700*/  FMUL.FTZ R3, R3, R42 ;  /* 0x0000002a03037220 */ /* 0x000fe20000410000 */
[----:B------:R-:W-:Y:S01]  /*2710*/  FADD.FTZ R31, R25, R4 ;  /* 0x00000004191f7221 */ /* 0x000fe20000010000 */
[----:B------:R-:W-:Y:S01]  /*2720*/  FFMA.FTZ R26, R26, R25, R27 ;  /* 0x000000191a1a7223 */ /* 0x000fe2000001001b */
[----:B------:R-:W-:Y:S01]  /*2730*/  FFMA.FTZ R18, R39, R18, 1 ;  /* 0x3f80000027127423 */ /* 0x000fe20000010012 */
[----:B-1----:R-:W-:Y:S01]  /*2740*/  FADD.FTZ R17, -R33, 1 ;  /* 0x3f80000021117421 */ /* 0x002fe20000010100 */
[----:B------:R-:W-:-:S02]  /*2750*/  FMUL.FTZ R0, R0, R33 ;  /* 0x0000002100007220 */ /* 0x000fc40000410000 */
[----:B------:R-:W-:Y:S01]  /*2760*/  FMUL.FTZ R3, R3, R18 ;  /* 0x0000001203037220 */ /* 0x000fe20000410000 */
[----:B------:R-:W-:-:S03]  /*2770*/  FFMA.FTZ R17, R38, R17, 1 ;  /* 0x3f80000026117423 */ /* 0x000fc60000010011 */
[----:B------:R-:W-:Y:S01]  /*2780*/  FMUL.FTZ R25, R3, R13 ;  /* 0x0000000d03197220 */ /* 0x000fe20000410000 */
[----:B------:R-:W-:Y:S01]  /*2790*/  FFMA.FTZ R5, R28, R3, R5 ;  /* 0x000000031c057223 */ /* 0x000fe20000010005 */
[----:B------:R-:W-:Y:S01]  /*27a0*/  FMUL.FTZ R17, R0, R17 ;  /* 0x0000001100117220 */ /* 0x000fe20000410000 */
[----:B------:R-:W-:-:S03]  /*27b0*/  FADD.FTZ R0, R24, R3 ;  /* 0x0000000318007221 */ /* 0x000fc60000010000 */
[----:B------:R-:W-:Y:S01]  /*27c0*/  FMUL.FTZ R4, R17, R12 ;  /* 0x0000000c11047220 */ /* 0x000fe20000410000 */
[----:B------:R-:W-:-:S03]  /*27d0*/  FADD.FTZ R3, R34, R17 ;  /* 0x0000001122037221 */ /* 0x000fc60000010000 */
[----:B------:R-:W-:Y:S01]  /*27e0*/  FFMA.FTZ R27, R29, R4, R26 ;  /* 0x000000041d1b7223 */ /* 0x000fe2000001001a */
[----:B------:R-:W-:Y:S01]  /*27f0*/  FADD.FTZ R24, R31, R4 ;  /* 0x000000041f187221 */ /* 0x000fe20000010000 */
[----:B------:R-:W-:Y:S02]  /*2800*/  FFMA.FTZ R4, R29, R17, R30 ;  /* 0x000000111d047223 */ /* 0x000fe4000001001e */
[----:B------:R-:W-:Y:S01]  /*2810*/  FFMA.FTZ R18, R28, R25, R27 ;  /* 0x000000191c127223 */ /* 0x000fe2000001001b */
[----:B------:R-:W-:Y:S01]  /*2820*/  FADD.FTZ R17, R25, R24 ;  /* 0x0000001819117221 */ /* 0x000fe20000010000 */
[----:B------:R-:W-:Y:S06]  /*2830*/  @P1 BRA `(.L_x_3011) ;  /* 0xfffffff800001947 */ /* 0x000fec000383ffff */
.L_x_3003:
        /* <DEDUP_REMOVED lines=201> */
.L_x_3034:
        /* <DEDUP_REMOVED lines=112> */
.L_x_3012:
[----:B--2---:R-:W2:Y:S01]  /*3bd0*/  S2R R13, SR_CgaCtaId ;  /* 0x00000000000d7919 */ /* 0x004ea20000008800 */
[----:B0-----:R-:W-:Y:S01]  /*3be0*/  MOV R18, 0x400 ;  /* 0x0000040000127802 */ /* 0x001fe20000000f00 */
[----:B------:R-:W-:Y:S01]  /*3bf0*/  HFMA2 R6, -RZ, RZ, 0, 0 ;  /* 0x00000000ff067431 */ /* 0x000fe200000001ff */
[----:B------:R-:W-:Y:S05]  /*3c00*/  WARPSYNC.ALL ;  /* 0x0000000000007948 */ /* 0x000fea0003800000 */
[----:B------:R-:W0:Y:S01]  /*3c10*/  S2R R7, SR_TID.X ;  /* 0x0000000000077919 */ /* 0x000e220000002100 */
[----:B--2---:R-:W-:Y:S01]  /*3c20*/  LEA R9, R13, R18, 0x18 ;  /* 0x000000120d097211 */ /* 0x004fe200078ec0ff */
[----:B0-----:R-:W-:-:S04]  /*3c30*/  IMAD.HI.U32 R6, R7, 0x12492493, R6 ;  /* 0x1249249307067827 */ /* 0x001fc800078e0006 */
[----:B------:R-:W-:Y:S01]  /*3c40*/  IMAD R17, R6, 0xc, R9 ;  /* 0x0000000c06117824 */ /* 0x000fe200078e0209 */
[----:B------:R-:W0:Y:S01]  /*3c50*/  S2R R12, SR_TID.X ;  /* 0x00000000000c7919 */ /* 0x000e220000002100 */
[----:B------:R-:W2:Y:S01]  /*3c60*/  LDCU UR4, c[0x0][0x424] ;  /* 0x00008480ff0477ac */ /* 0x000ea20008000800 */
[----:B-1----:R-:W1:Y:S01]  /*3c70*/  LDC R11, c[0x0][0x420] ;  /* 0x00010800ff0b7b82 */ /* 0x002e620000000800 */
[----:B------:R-:W-:Y:S07]  /*3c80*/  BSSY.RECONVERGENT B0, `(.L_x_3014) ;  /* 0x0000026000007945 */ /* 0x000fee0003800200 */
[----:B------:R-:W3:Y:S08]  /*3c90*/  LDC R15, c[0x0][0x410] ;  /* 0x00010400ff0f7b82 */ /* 0x000ef00000000800 */
[----:B------:R-:W4:Y:S01]  /*3ca0*/  LDC R9, c[0x0][0x428] ;  /* 0x00010a00ff097b82 */ /* 0x000f220000000800 */
[----:B--2---:R-:W-:Y:S01]  /*3cb0*/  IMAD R6, R2, UR4, RZ ;  /* 0x0000000402067c24 */ /* 0x004fe2000f8e02ff */
[----:B------:R-:W-:-:S03]  /*3cc0*/  UIADD3 UR4, UPT, UPT, UR4, -0x2, URZ ;  /* 0xfffffffe04047890 */ /* 0x000fc6000fffe0ff */
[----:B0-----:R-:W-:-:S03]  /*3cd0*/  IMAD R6, R12, 0x2, -R6 ;  /* 0x000000020c067824 */ /* 0x001fc600078e0a06 */
[----:B------:R-:W-:Y:S02]  /*3ce0*/  BAR.SYNC.DEFER_BLOCKING 0x0 ;  /* 0x0000000000007b1d */ /* 0x000fe40000010000 */
[----:B------:R-:W-:-:S06]  /*3cf0*/  ISETP.NE.AND P2, PT, R6, UR4, PT ;  /* 0x0000000406007c0c */ /* 0x000fcc000bf45270 */
[----:B------:R-:W1:Y:S07]  /*3d00*/  S2UR UR4, SR_CTAID.X ;  /* 0x00000000000479c3 */ /* 0x000e6e0000002500 */
[----:B------:R-:W-:Y:S01]  /*3d10*/  @!P2 IADD3 R8, PT, PT, R18, 0x16a0, RZ ;  /* 0x000016a01208a810 */ /* 0x000fe20007ffe0ff */
[----:B------:R-:W-:Y:S04]  /*3d20*/  @!P2 LDS R7, [R17+0x18] ;  /* 0x000018001107a984 */ /* 0x000fe80000000800 */
[----:B------:R-:W0:Y:S01]  /*3d30*/  @!P2 LDS R6, [R17+0x14] ;  /* 0x000014001106a984 */ /* 0x000e220000000800 */
[----:B-1----:R-:W-:-:S02]  /*3d40*/  IMAD R10, R11, UR4, R12 ;  /* 0x000000040b0a7c24 */ /* 0x002fc4000f8e020c */
        /* <DEDUP_REMOVED lines=25> */
.L_x_3015:
[----:B------:R-:W-:Y:S05]  /*3ee0*/  BSYNC.RECONVERGENT B0 ;  /* 0x0000000000007941 */ /* 0x000fea0003800200 */
.L_x_3014:
        /* <DEDUP_REMOVED lines=23> */
.L_x_3013:
        /* <DEDUP_REMOVED lines=8> */
.L_x_3016:
        /* <DEDUP_REMOVED lines=8> */
.L_x_3017:
[----:B------:R-:W-:Y:S01]  /*4160*/  MOV R55, R6 ;  /* 0x0000000600377202 */ /* 0x000fe20000000f00 */
[----:B------:R-:W-:-:S05]  /*4170*/  FADD.FTZ R56, R7, R56 ;  /* 0x0000003807387221 */ /* 0x000fca0000010000 */
[----:B------:R-:W-:-:S07]  /*4180*/  @P0 FSEL R7, R56, R7, !P1 ;  /* 0x0000000738070208 */ /* 0x000fce0004800000 */
[----:B------:R-:W-:Y:S05]  /*4190*/  WARPSYNC.COLLECTIVE R54, `(.L_x_3018) ;  /* 0x0000000036087348 */ /* 0x000fea0003c00000 */
[----:B------:R0:W1:Y:S02]  /*41a0*/  SHFL.UP P6, R56, R55, R52, R53 ;  /* 0x0400003437387389 */ /* 0x00006400000c0035 */
[----:B01----:R-:W-:Y:S05]  /*41b0*/  ENDCOLLECTIVE ;  /* 0x000000000000791b */ /* 0x003fea0003800000 */
.L_x_3018:
[----:B------:R-:W-:Y:S01]  /*41c0*/  MOV R55, R57 ;  /* 0x0000003900377202 */ /* 0x000fe20000000f00 */
[----:B------:R-:W-:Y:S02]  /*41d0*/  HFMA2 R52, -RZ, RZ, 0, 1.1920928955078125e-07 ;  /* 0x00000002ff347431 */ /* 0x000fe400000001ff */
[----:B------:R-:W-:-:S07]  /*41e0*/  IMAD.MOV.U32 R69, RZ, RZ, R56 ;  /* 0x000000ffff457224 */ /* 0x000fce00078e0038 */
[----:B------:R-:W-:Y:S05]  /*41f0*/  WARPSYNC.COLLECTIVE R54, `(.L_x_3019) ;  /* 0x0000000036087348 */ /* 0x000fea0003c00000 */
[----:B------:R0:W1:Y:S02]  /*4200*/  SHFL.UP P6, R56, R55, R52, R53 ;  /* 0x0400003437387389 */ /* 0x00006400000c0035 */
[----:B01----:R-:W-:Y:S05]  /*4210*/  ENDCOLLECTIVE ;  /* 0x000000000000791b */ /* 0x003fea0003800000 */
.L_x_3019:
        /* <DEDUP_REMOVED lines=10> */
.L_x_3020:
[----:B------:R-:W-:Y:S01]  /*42c0*/  IMAD.MOV.U32 R55, RZ, RZ, R6 ;  /* 0x000000ffff377224 */ /* 0x000fe200078e0006 */
[----:B------:R-:W-:-:S05]  /*42d0*/  MOV R69, R56 ;  /* 0x0000003800457202 */ /* 0x000fca0000000f00 */
[----:B------:R-:W-:-:S05]  /*42e0*/  FADD.FTZ R56, R7, R69 ;  /* 0x0000004507387221 */ /* 0x000fca0000010000 */
[----:B------:R-:W-:-:S07]  /*42f0*/  @P1 FSEL R7, R56, R7, !P0 ;  /* 0x0000000738071208 */ /* 0x000fce0004000000 */
[----:B------:R-:W-:Y:S05]  /*4300*/  WARPSYNC.COLLECTIVE R54, `(.L_x_3021) ;  /* 0x0000000036087348 */ /* 0x000fea0003c00000 */
[----:B------:R0:W1:Y:S02]  /*4310*/  SHFL.UP P6, R56, R55, R52, R53 ;  /* 0x0400003437387389 */ /* 0x00006400000c0035 */
[----:B01----:R-:W-:Y:S05]  /*4320*/  ENDCOLLECTIVE ;  /* 0x000000000000791b */ /* 0x003fea0003800000 */
.L_x_3021:
        /* <DEDUP_REMOVED lines=9> */
.L_x_3022:
[----:B------:R-:W-:Y:S02]  /*43c0*/  ISETP.GE.AND P1, PT, R59, 0x4, PT ;  /* 0x000000043b00780c */ /* 0x000fe40003f26270 */
[----:B------:R-:W-:Y:S01]  /*43d0*/  ISETP.NE.AND P0, PT, R58, RZ, PT ;  /* 0x000000ff3a00720c */ /* 0x000fe20003f05270 */
[----:B------:R-:W-:Y:S01]  /*43e0*/  IMAD.MOV.U32 R55, RZ, RZ, R7 ;  /* 0x000000ffff377224 */ /* 0x000fe200078e0007 */
[----:B------:R-:W-:-:S11]  /*43f0*/  SEL R57, R56, RZ, P1 ;  /* 0x000000ff38397207 */ /* 0x000fd60000800000 */
[----:B------:R-:W-:Y:S05]  /*4400*/  WARPSYNC.COLLECTIVE R54, `(.L_x_3023) ;  /* 0x0000000036087348 */ /* 0x000fea0003c00000 */
[----:B------:R0:W1:Y:S02]  /*4410*/  SHFL.UP P6, R56, R55, R52, R53 ;  /* 0x0400003437387389 */ /* 0x00006400000c0035 */
[----:B01----:R-:W-:Y:S05]  /*4420*/  ENDCOLLECTIVE ;  /* 0x000000000000791b */ /* 0x003fea0003800000 */
.L_x_3023:
        /* <DEDUP_REMOVED lines=8> */
.L_x_3024:
        /* <DEDUP_REMOVED lines=9> */
.L_x_3025:
        /* <DEDUP_REMOVED lines=9> */
.L_x_3026:
[----:B------:R-:W-:Y:S01]  /*45d0*/  IMAD.MOV.U32 R55, RZ, RZ, R6 ;  /* 0x000000ffff377224 */ /* 0x000fe200078e0006 */
[----:B------:R-:W-:Y:S01]  /*45e0*/  ISETP.GE.AND P6, PT, R59, 0x8, PT ;  /* 0x000000083b00780c */ /* 0x000fe20003fc6270 */
[----:B------:R-:W-:-:S12]  /*45f0*/  FADD.FTZ R56, R7, R56 ;  /* 0x0000003807387221 */ /* 0x000fd80000010000 */
[----:B------:R-:W-:-:S07]  /*4600*/  @P6 FSEL R7, R56, R7, !P1 ;  /* 0x0000000738076208 */ /* 0x000fce0004800000 */
[----:B------:R-:W-:Y:S05]  /*4610*/  WARPSYNC.COLLECTIVE R54, `(.L_x_3027) ;  /* 0x0000000036087348 */ /* 0x000fea0003c00000 */
[----:B------:R0:W1:Y:S02]  /*4620*/  SHFL.UP P6, R56, R55, R52, R53 ;  /* 0x0400003437387389 */ /* 0x00006400000c0035 */
[----:B01----:R-:W-:Y:S05]  /*4630*/  ENDCOLLECTIVE ;  /* 0x000000000000791b */ /* 0x003fea0003800000 */
.L_x_3027:
        /* <DEDUP_REMOVED lines=9> */
.L_x_3028:
[----:B------:R-:W-:Y:S02]  /*46d0*/  ISETP.NE.AND P1, PT, R67, RZ, PT ;  /* 0x000000ff4300720c */ /* 0x000fe40003f25270 */
[----:B------:R-:W-:Y:S02]  /*46e0*/  MOV R55, R7 ;  /* 0x0000000700377202 */ /* 0x000fe40000000f00 */
[----:B------:R-:W-:-:S09]  /*46f0*/  SEL R57, R56, RZ, P0 ;  /* 0x000000ff38397207 */ /* 0x000fd20000000000 */
[----:B------:R-:W-:Y:S05]  /*4700*/  WARPSYNC.COLLECTIVE R54, `(.L_x_3029) ;  /* 0x0000000036087348 */ /* 0x000fea0003c00000 */
[----:B------:R0:W1:Y:S02]  /*4710*/  SHFL.UP P6, R56, R55, R52, R53 ;  /* 0x0400003437387389 */ /* 0x00006400000c0035 */
[----:B01----:R-:W-:Y:S05]  /*4720*/  ENDCOLLECTIVE ;  /* 0x000000000000791b */ /* 0x003fea0003800000 */
.L_x_3029:
        /* <DEDUP_REMOVED lines=10> */
.L_x_3030:
        /* <DEDUP_REMOVED lines=9> */
.L_x_3031:
[----:B------:R-:W-:Y:S01]  /*4860*/  ISETP.NE.AND P0, PT, R68, RZ, PT ;  /* 0x000000ff4400720c */ /* 0x000fe20003f05270 */
[----:B------:R-:W-:Y:S01]  /*4870*/  IMAD.MOV.U32 R55, RZ, RZ, R7 ;  /* 0x000000ffff377224 */ /* 0x000fe200078e0007 */
[----:B------:R-:W-:-:S11]  /*4880*/  MOV R57, R56 ;  /* 0x0000003800397202 */ /* 0x000fd60000000f00 */
[----:B------:R-:W-:Y:S05]  /*4890*/  WARPSYNC.COLLECTIVE R54, `(.L_x_3032) ;  /* 0x0000000036087348 */ /* 0x000fea0003c00000 */
[----:B------:R0:W1:Y:S02]  /*48a0*/  SHFL.UP P6, R56, R55, R52, R53 ;  /* 0x0400003437387389 */ /* 0x00006400000c0035 */
[----:B01----:R-:W-:Y:S05]  /*48b0*/  ENDCOLLECTIVE ;  /* 0x000000000000791b */ /* 0x003fea0003800000 */
.L_x_3032:
[----:B------:R-:W-:Y:S02]  /*48c0*/  MOV R55, R6 ;  /* 0x0000000600377202 */ /* 0x000fe40000000f00 */
[----:B------:R-:W-:-:S07]  /*48d0*/  MOV R7, R56 ;  /* 0x0000003800077202 */ /* 0x000fce0000000f00 */
[----:B------:R-:W-:Y:S05]  /*48e0*/  WARPSYNC.COLLECTIVE R54, `(.L_x_3033) ;  /* 0x0000000036087348 */ /* 0x000fea0003c00000 */
[----:B------:R0:W1:Y:S02]  /*48f0*/  SHFL.UP P6, R56, R55, R52, R53 ;  /* 0x0400003437387389 */ /* 0x00006400000c0035 */
[----:B01----:R-:W-:Y:S05]  /*4900*/  ENDCOLLECTIVE ;  /* 0x000000000000791b */ /* 0x003fea0003800000 */
.L_x_3033:
[----:B------:R-:W-:Y:S05]  /*4910*/  BRA `(.L_x_3034) ;  /* 0xffffffe800ec7947 */ /* 0x000fea000383ffff */
.L_x_3035:
        /* <DEDUP_REMOVED lines=14> */
.L_x_3964:


//--------------------- .text._Z30group_norm_nhwc_bwd_sum_kernelI11Fp16IOFp32WLi256EEv26Group_norm_nhwc_bwd_params --------------------------
	.section	.text._Z30group_norm_nhwc_bwd_sum_kernelI11Fp16IOFp32WLi256EEv26Group_norm_nhwc_bwd_params,"ax",@progbits
	.align	128
        .global         _Z30group_norm_nhwc_bwd_sum_kernelI11Fp16IOFp32WLi256EEv26Group_norm_nhwc_bwd_params
        .type           _Z30group_norm_nhwc_bwd_sum_kernelI11Fp16IOFp32WLi256EEv26Group_norm_nhwc_bwd_params,@function
        .size           _Z30group_norm_nhwc_bwd_sum_kernelI11Fp16IOFp32WLi256EEv26Group_norm_nhwc_bwd_params,(.L_x_3965 - _Z30group_norm_nhwc_bwd_sum_kernelI11Fp16IOFp32WLi256EEv26Group_norm_nhwc_bwd_params)
        .other          _Z30group_norm_nhwc_bwd_sum_kernelI11Fp16IOFp32WLi256EEv26Group_norm_nhwc_bwd_params,@"STO_CUDA_ENTRY STV_DEFAULT"
_Z30group_norm_nhwc_bwd_sum_kernelI11Fp16IOFp32WLi256EEv26Group_norm_nhwc_bwd_params:
.text._Z30group_norm_nhwc_bwd_sum_kernelI11Fp16IOFp32WLi256EEv26Group_norm_nhwc_bwd_params:
        /* <DEDUP_REMOVED lines=69> */
.L_x_3037:
[----:B------:R-:W-:Y:S05]  /*0450*/  BSYNC.RECONVERGENT B0 ;  /* 0x0000000000007941 */ /* 0x000fea0003800200 */
.L_x_3036:
[----:B------:R-:W1:Y:S01]  /*0460*/  S2UR UR4, SR_CTAID.Y ;  /* 0x00000000000479c3 */ /* 0x000e620000002600 */
[C---:B0-----:R-:W-:Y:S02]  /*0470*/  IMAD R6, R5.reuse, R9, R4 ;  /* 0x0000000905067224 */ /* 0x041fe400078e0204 */
[----:B-----5:R-:W-:Y:S01]  /*0480*/  FFMA.FTZ R20, -R16, R16, R17 ;  /* 0x0000001010147223 */ /* 0x020fe20000010111 */
[----:B------:R-:W-:Y:S01]  /*0490*/  ISETP.NE.U32.AND P4, PT, R5, RZ, PT ;  /* 0x000000ff0500720c */ /* 0x000fe20003f85070 */
[----:B------:R-:W-:Y:S01]  /*04a0*/  HFMA2 R30, -RZ, RZ, 0, 0 ;  /* 0x00000000ff1e7431 */ /* 0x000fe200000001ff */
[----:B------:R-:W-:Y:S02]  /*04b0*/  MOV R17, RZ ;  /* 0x000000ff00117202 */ /* 0x000fe40000000f00 */
[----:B------:R-:W-:Y:S02]  /*04c0*/  CS2R R28, SRZ ;  /* 0x00000000001c7805 */ /* 0x000fe4000001ff00 */
[----:B------:R-:W-:Y:S01]  /*04d0*/  ISETP.GE.U32.AND P1, PT, R6, R5, PT ;  /* 0x000000050600720c */ /* 0x000fe20003f26070 */
[----:B------:R-:W0:Y:S01]  /*04e0*/  LDC.64 R22, c[0x0][0x400] ;  /* 0x00010000ff167b82 */ /* 0x000e220000000a00 */
[----:B------:R-:W-:-:S11]  /*04f0*/  FSETP.GTU.FTZ.AND P2, PT, R20, RZ, PT ;  /* 0x000000ff1400720b */ /* 0x000fd60003f5c000 */
        /* <DEDUP_REMOVED lines=12> */
[----:B------:R-:W-:Y:S01]  /*05c0*/  HFMA2 R3, -RZ, RZ, 1.875, 0 ;  /* 0x3f800000ff037431 */ /* 0x000fe200000001ff */
[----:B------:R-:W-:Y:S01]  /*05d0*/  SEL R13, R13, R22, P1 ;  /* 0x000000160d0d7207 */ /* 0x000fe20000800000 */
[----:B--2---:R-:W-:Y:S02]  /*05e0*/  @P2 FADD.FTZ R8, R20, R7 ;  /* 0x0000000714082221 */ /* 0x004fe40000010000 */
[----:B------:R-:W-:Y:S01]  /*05f0*/  IMAD.MOV R7, RZ, RZ, -R2 ;  /* 0x000000ffff077224 */ /* 0x000fe200078e0a02 */
[----:B------:R-:W-:Y:S01]  /*0600*/  ISETP.GT.AND P1, PT, R13, R6, PT ;  /* 0x000000060d00720c */ /* 0x000fe20003f24270 */
[----:B------:R0:W1:Y:S02]  /*0610*/  @P2 MUFU.RSQ R3, R8 ;  /* 0x0000000800032308 */ /* 0x0000640000001400 */
[----:B------:R-:W-:Y:S01]  /*0620*/  IMAD R4, R5, R7, R4 ;  /* 0x0000000705047224 */ /* 0x000fe200078e0204 */
[----:B------:R-:W-:Y:S01]  /*0630*/  MOV R5, RZ ;  /* 0x000000ff00057202 */ /* 0x000fe20000000f00 */
[----:B------:R-:W-:-:S08]  /*0640*/  IMAD.MOV.U32 R7, RZ, RZ, RZ ;  /* 0x000000ffff077224 */ /* 0x000fd000078e00ff */
[----:B0-----:R-:W-:Y:S05]  /*0650*/  @!P1 BRA `(.L_x_3038) ;  /* 0x00000020007c9947 */ /* 0x001fea0003800000 */
[----:B------:R-:W0:Y:S01]  /*0660*/  LDCU.U8 UR4, c[0x0][0x414] ;  /* 0x00008280ff0477ac */ /* 0x000e220008000000 */
[----:B------:R-:W2:Y:S01]  /*0670*/  LDC.64 R8, c[0x0][0x408] ;  /* 0x00010200ff087b82 */ /* 0x000ea20000000a00 */
[----:B0-----:R-:W-:Y:S01]  /*0680*/  UISETP.NE.AND UP0, UPT, UR4, URZ, UPT ;  /* 0x000000ff0400728c */ /* 0x001fe2000bf05270 */
[----:B--2---:R-:W-:Y:S01]  /*0690*/  IMAD.WIDE.U32 R20, R8, UR5, R14 ;  /* 0x0000000508147c25 */ /* 0x004fe2000f8e000e */
[----:B------:R-:W-:-:S03]  /*06a0*/  MOV R8, R6 ;  /* 0x0000000600087202 */ /* 0x000fc60000000f00 */
        /* <DEDUP_REMOVED lines=16> */
.L_x_3041:
        /* <DEDUP_REMOVED lines=12> */
[C---:B--2---:R-:W-:Y:S02]  /*0870*/  @!P0 IADD3 R12, P1, PT, R27.reuse, R12, RZ ;  /* 0x0000000c1b0c8210 */ /* 0x044fe40007f3e0ff */
[----:B------:R-:W-:Y:S02]  /*0880*/  @!P0 SHF.L.U64.HI R24, R24, 0x1, R25 ;  /* 0x0000000118188819 */ /* 0x000fe40000010219 */
[----:B---3--:R-:W-:Y:S02]  /*0890*/  @!P0 IADD3 R22, P2, PT, R27, R22, RZ ;  /* 0x000000161b168210 */ /* 0x008fe40007f5e0ff */
[C---:B------:R-:W-:Y:S01]  /*08a0*/  @!P0 IADD3.X R13, PT, PT, R24.reuse, R13, RZ, P1, !PT ;  /* 0x0000000d180d8210 */ /* 0x040fe20000ffe4ff */
[----:B------:R-:W0:Y:S02]  /*08b0*/  @!P0 LDC.64 R26, c[0x0][0x3a0] ;  /* 0x0000e800ff1a8b82 */ /* 0x000e240000000a00 */
[----:B------:R-:W-:-:S02]  /*08c0*/  @!P0 IMAD.X R23, R24, 0x1, R23, P2 ;  /* 0x0000000118178824 */ /* 0x000fc400010e0617 */
[----:B------:R2:W3:Y:S04]  /*08d0*/  @!P0 LDG.E R12, desc[UR6][R12.64] ;  /* 0x000000060c0c8981 */ /* 0x0004e8000c1e1900 */
[----:B------:R4:W5:Y:S01]  /*08e0*/  @!P0 LDG.E R22, desc[UR6][R22.64] ;  /* 0x0000000616168981 */ /* 0x000962000c1e1900 */
[----:B------:R-:W1:Y:S01]  /*08f0*/  @!P0 LDC.64 R24, c[0x0][0x3f8] ;  /* 0x0000fe00ff188b82 */ /* 0x000e620000000a00 */
[----:B------:R-:W-:Y:S02]  /*0900*/  PRMT R33, RZ, 0x5410, RZ ;  /* 0x00005410ff217816 */ /* 0x000fe400000000ff */
[----:B------:R-:W-:Y:S02]  /*0910*/  @!P0 SHF.R.S32.HI R31, RZ, 0x1f, R8 ;  /* 0x0000001fff1f8819 */ /* 0x000fe40000011408 */
[----:B--2---:R-:W-:-:S02]  /*0920*/  PRMT R13, RZ, 0x7610, R13 ;  /* 0x00007610ff0d7816 */ /* 0x004fc4000000000d */
[----:B----4-:R-:W-:Y:S02]  /*0930*/  PRMT R23, RZ, 0x7610, R23 ;  /* 0x00007610ff177816 */ /* 0x010fe40000000017 */
[----:B---3--:R-:W-:Y:S02]  /*0940*/  @!P0 PRMT R33, R33, 0x7610, R12 ;  /* 0x0000761021218816 */ /* 0x008fe4000000000c */
[----:B------:R-:W-:Y:S02]  /*0950*/  @!P0 PRMT R13, R12, 0x7610, R13 ;  /* 0x000076100c0d8816 */ /* 0x000fe4000000000d */
[C---:B-----5:R-:W-:Y:S02]  /*0960*/  @!P0 PRMT R23, R22.reuse, 0x7610, R23 ;  /* 0x0000761016178816 */ /* 0x060fe40000000017 */
[----:B------:R-:W-:Y:S01]  /*0970*/  @!P0 PRMT R33, R22, 0x7632, R33 ;  /* 0x0000763216218816 */ /* 0x000fe20000000021 */
[----:B-1----:R-:W-:Y:S01]  /*0980*/  @!P0 IMAD R22, R31, R24, RZ ;  /* 0x000000181f168224 */ /* 0x002fe200078e02ff */
[----:B------:R-:W-:Y:S01]  /*0990*/  @!P0 MOV R12, R20 ;  /* 0x00000014000c8202 */ /* 0x000fe20000000f00 */
[----:B------:R-:W-:Y:S01]  /*09a0*/  HADD2.F32 R31, -RZ, R13.H0_H0 ;  /* 0x2000000dff1f7230 */ /* 0x000fe20000004100 */
[----:B------:R-:W-:Y:S01]  /*09b0*/  @!P0 MOV R13, R9 ;  /* 0x00000009000d8202 */ /* 0x000fe20000000f00 */
[----:B------:R-:W-:-:S02]  /*09c0*/  @!P0 IMAD R37, R8, R25, R22 ;  /* 0x0000001908258224 */ /* 0x000fc400078e0216 */
[----:B------:R-:W-:Y:S02]  /*09d0*/  HADD2.F32 R35, -RZ, R23.H0_H0 ;  /* 0x20000017ff237230 */ /* 0x000fe40000004100 */
[----:B------:R-:W-:Y:S01]  /*09e0*/  FADD.FTZ R22, -R16, R31 ;  /* 0x0000001f10167221 */ /* 0x000fe20000010100 */
[----:B------:R-:W-:Y:S02]  /*09f0*/  @!P0 IMAD.WIDE.U32 R12, R8, R24, R12 ;  /* 0x00000018080c8225 */ /* 0x000fe400078e000c */
[----:B------:R-:W1:Y:S02]  /*0a00*/  @!P0 LDC.64 R24, c[0x0][0x3f8] ;  /* 0x0000fe00ff188b82 */ /* 0x000e640000000a00 */
[----:B------:R-:W-:Y:S01]  /*0a10*/  FMUL.FTZ R36, R22, R3 ;  /* 0x0000000316247220 */ /* 0x000fe20000410000 */
[----:B------:R-:W-:Y:S02]  /*0a20*/  @!P0 IMAD.IADD R31, R13, 0x1, R37 ;  /* 0x000000010d1f8824 */ /* 0x000fe400078e0225 */
[C---:B------:R-:W-:Y:S01]  /*0a30*/  FADD.FTZ R7, R35.reuse, R7 ;  /* 0x0000000723077221 */ /* 0x040fe20000010000 */
[C---:B------:R-:W-:Y:S01]  /*0a40*/  FMUL.FTZ R32, R35.reuse, R18 ;  /* 0x0000001223207220 */ /* 0x040fe20000410000 */
[----:B------:R-:W-:Y:S01]  /*0a50*/  FFMA.FTZ R13, R35, R36, R28 ;  /* 0x00000024230d7223 */ /* 0x000fe2000001001c */
[----:B------:R-:W-:-:S02]  /*0a60*/  @!P0 IADD3 R35, PT, PT, R8, 0x1, RZ ;  /* 0x0000000108238810 */ /* 0x000fc40007ffe0ff */
[C---:B------:R-:W-:Y:S01]  /*0a70*/  @!P0 SHF.L.U64.HI R34, R12.reuse, 0x1, R31 ;  /* 0x000000010c228819 */ /* 0x040fe2000001021f */
[----:B------:R-:W2:Y:S01]  /*0a80*/  @!P0 LDC.64 R22, c[0x0][0x398] ;  /* 0x0000e600ff168b82 */ /* 0x000ea20000000a00 */
[----:B------:R-:W-:Y:S01]  /*0a90*/  @!P0 SHF.L.U32 R37, R12, 0x1, RZ ;  /* 0x000000010c258819 */ /* 0x000fe200000006ff */
[----:B------:R-:W-:Y:S01]  /*0aa0*/  FFMA.FTZ R12, R36, R32, R29 ;  /* 0x00000020240c7223 */ /* 0x000fe2000001001d */
[----:B------:R-:W-:Y:S02]  /*0ab0*/  @!P0 SHF.R.S32.HI R31, RZ, 0x1f, R35 ;  /* 0x0000001fff1f8819 */ /* 0x000fe40000011423 */
[----:B0-----:R-:W-:-:S05]  /*0ac0*/  @!P0 IADD3 R28, P1, PT, R37, R26, RZ ;  /* 0x0000001a251c8210 */ /* 0x001fca0007f3e0ff */
[----:B------:R-:W-:Y:S02]  /*0ad0*/  @!P0 IMAD.X R29, R34, 0x1, R27, P1 ;  /* 0x00000001221d8824 */ /* 0x000fe400008e061b */
[----:B-1----:R-:W-:Y:S01]  /*0ae0*/  @!P0 IMAD R26, R31, R24, RZ ;  /* 0x000000181f1a8224 */ /* 0x002fe200078e02ff */
[----:B------:R-:W-:Y:S02]  /*0af0*/  @!P0 MOV R27, R9 ;  /* 0x00000009001b8202 */ /* 0x000fe40000000f00 */
[----:B------:R0:W3:Y:S01]  /*0b00*/  @!P0 LDG.E R31, desc[UR6][R28.64] ;  /* 0x000000061c1f8981 */ /* 0x0000e2000c1e1900 */
[----:B------:R-:W-:Y:S01]  /*0b10*/  @!P0 IMAD R39, R35, R25, R26 ;  /* 0x0000001923278224 */ /* 0x000fe200078e021a */
[----:B------:R-:W-:Y:S02]  /*0b20*/  @!P0 MOV R26, R20 ;  /* 0x00000014001a8202 */ /* 0x000fe40000000f00 */
[----:B--2---:R-:W-:-:S03]  /*0b30*/  @!P0 IADD3 R22, P1, PT, R37, R22, RZ ;  /* 0x0000001625168210 */ /* 0x004fc60007f3e0ff */
[----:B------:R-:W-:Y:S02]  /*0b40*/  @!P0 IMAD.WIDE.U32 R24, R35, R24, R26 ;  /* 0x0000001823188225 */ /* 0x000fe400078e001a */
[----:B------:R-:W1:Y:S08]  /*0b50*/  @!P0 LDC.64 R26, c[0x0][0x398] ;  /* 0x0000e600ff1a8b82 */ /* 0x000e700000000a00 */
[----:B0-----:R-:W0:Y:S01]  /*0b60*/  @!P0 LDC.64 R28, c[0x0][0x3f8] ;  /* 0x0000fe00ff1c8b82 */ /* 0x001e220000000a00 */
[----:B------:R-:W-:Y:S01]  /*0b70*/  @!P0 IMAD.IADD R25, R25, 0x1, R39 ;  /* 0x0000000119198824 */ /* 0x000fe200078e0227 */
[----:B------:R-:W-:-:S02]  /*0b80*/  @!P0 SHF.L.U32 R35, R24, 0x1, RZ ;  /* 0x0000000118238819 */ /* 0x000fc400000006ff */
[----:B------:R-:W-:Y:S02]  /*0b90*/  @!P0 IADD3 R37, PT, PT, R8, 0x2, RZ ;  /* 0x0000000208258810 */ /* 0x000fe40007ffe0ff */
[----:B------:R-:W-:Y:S02]  /*0ba0*/  @!P0 SHF.L.U64.HI R36, R24, 0x1, R25 ;  /* 0x0000000118248819 */ /* 0x000fe40000010219 */
[----:B------:R-:W2:Y:S01]  /*0bb0*/  @!P0 LDC.64 R24, c[0x0][0x3a0] ;  /* 0x0000e800ff188b82 */ /* 0x000ea20000000a00 */
[----:B------:R-:W-:Y:S02]  /*0bc0*/  @!P0 IADD3.X R23, PT, PT, R34, R23, RZ, P1, !PT ;  /* 0x0000001722178210 */ /* 0x000fe40000ffe4ff */
[----:B------:R-:W-:-:S03]  /*0bd0*/  @!P0 SHF.R.S32.HI R39, RZ, 0x1f, R37 ;  /* 0x0000001fff278819 */ /* 0x000fc60000011425 */
[----:B------:R4:W5:Y:S01]  /*0be0*/  @!P0 LDG.E R34, desc[UR6][R22.64] ;  /* 0x0000000616228981 */ /* 0x000962000c1e1900 */
[----:B-1----:R-:W-:-:S04]  /*0bf0*/  @!P0 IADD3 R26, P2, PT, R35, R26, RZ ;  /* 0x0000001a231a8210 */ /* 0x002fc80007f5e0ff */
[----:B------:R-:W-:Y:S01]  /*0c00*/  @!P0 IADD3.X R27, PT, PT, R36, R27, RZ, P2, !PT ;  /* 0x0000001b241b8210 */ /* 0x000fe200017fe4ff */
[----:B----4-:R-:W-:Y:S01]  /*0c10*/  @!P0 IMAD.MOV.U32 R22, RZ, RZ, R20 ;  /* 0x000000ffff168224 */ /* 0x010fe200078e0014 */
[----:B------:R-:W-:-:S03]  /*0c20*/  @!P0 MOV R23, R9 ;  /* 0x0000000900178202 */ /* 0x000fc60000000f00 */
[----:B------:R-:W4:Y:S01]  /*0c30*/  @!P0 LDG.E R26, desc[UR6][R26.64] ;  /* 0x000000061a1a8981 */ /* 0x000f22000c1e1900 */
[----:B--2---:R-:W-:-:S05]  /*0c40*/  @!P0 IADD3 R24, P1, PT, R35, R24, RZ ;  /* 0x0000001823188210 */ /* 0x004fca0007f3e0ff */
[----:B------:R-:W-:Y:S02]  /*0c50*/  @!P0 IMAD.X R25, R36, 0x1, R25, P1 ;  /* 0x0000000124198824 */ /* 0x000fe400008e0619 */
[----:B0-----:R-:W-:-:S03]  /*0c60*/  @!P0 IMAD R36, R39, R28, RZ ;  /* 0x0000001c27248224 */ /* 0x001fc600078e02ff */
[----:B------:R0:W2:Y:S01]  /*0c70*/  @!P0 LDG.E R35, desc[UR6][R24.64] ;  /* 0x0000000618238981 */ /* 0x0000a2000c1e1900 */
[C---:B------:R-:W-:Y:S02]  /*0c80*/  @!P0 IMAD R39, R37.reuse, R29, R36 ;  /* 0x0000001d25278224 */ /* 0x040fe400078e0224 */
[----:B------:R-:W-:Y:S02]  /*0c90*/  @!P0 IMAD.WIDE.U32 R28, R37, R28, R22 ;  /* 0x0000001c251c8225 */ /* 0x000fe400078e0016 */
[----:B------:R-:W1:Y:S03]  /*0ca0*/  @!P0 LDC.64 R22, c[0x0][0x3a0] ;  /* 0x0000e800ff168b82 */ /* 0x000e660000000a00 */
[----:B------:R-:W-:-:S05]  /*0cb0*/  @!P0 IADD3 R29, PT, PT, R29, R39, RZ ;  /* 0x000000271d1d8210 */ /* 0x000fca0007ffe0ff */
[----:B0-----:R-:W0:Y:S01]  /*0cc0*/  @!P0 LDC.64 R24, c[0x0][0x398] ;  /* 0x0000e600ff188b82 */ /* 0x001e220000000a00 */
[C---:B------:R-:W-:Y:S01]  /*0cd0*/  @!P0 SHF.L.U64.HI R36, R28.reuse, 0x1, R29 ;  /* 0x000000011c248819 */ /* 0x040fe2000001021d */
[----:B------:R-:W-:-:S05]  /*0ce0*/  @!P0 IMAD.SHL.U32 R29, R28, 0x2, RZ ;  /* 0x000000021c1d8824 */ /* 0x000fca00078e00ff */
[----:B-1----:R-:W-:-:S04]  /*0cf0*/  @!P0 IADD3 R22, P1, PT, R29, R22, RZ ;  /* 0x000000161d168210 */ /* 0x002fc80007f3e0ff */
[----:B------:R-:W-:-:S05]  /*0d00*/  @!P0 IADD3.X R23, PT, PT, R36, R23, RZ, P1, !PT ;  /* 0x0000001724178210 */ /* 0x000fca0000ffe4ff */
[----:B------:R1:W4:Y:S01]  /*0d10*/  @!P0 LDG.E R22, desc[UR6][R22.64] ;  /* 0x0000000616168981 */ /* 0x000322000c1e1900 */
[----:B0-----:R-:W-:-:S04]  /*0d20*/  @!P0 IADD3 R24, P1, PT, R29, R24, RZ ;  /* 0x000000181d188210 */ /* 0x001fc80007f3e0ff */
[----:B------:R-:W-:-:S05]  /*0d30*/  @!P0 IADD3.X R25, PT, PT, R36, R25, RZ, P1, !PT ;  /* 0x0000001924198210 */ /* 0x000fca0000ffe4ff */
[----:B------:R0:W4:Y:S01]  /*0d40*/  @!P0 LDG.E R24, desc[UR6][R24.64] ;  /* 0x0000000618188981 */ /* 0x000122000c1e1900 */
[----:B------:R-:W-:Y:S01]  /*0d50*/  FADD.FTZ R27, R32, R5 ;  /* 0x00000005201b7221 */ /* 0x000fe20000010000 */
[--C-:B------:R-:W-:Y:S02]  /*0d60*/  HADD2.F32 R5, -RZ, R33.reuse.H1_H1 ;  /* 0x30000021ff057230 */ /* 0x100fe40000004100 */
[----:B------:R-:W-:-:S03]  /*0d70*/  HADD2.F32 R28, -RZ, R33.H0_H0 ;  /* 0x20000021ff1c7230 */ /* 0x000fc60000004100 */
[----:B------:R-:W-:-:S04]  /*0d80*/  FADD.FTZ R32, -R16, R5 ;  /* 0x0000000510207221 */ /* 0x000fc80000010100 */
[----:B------:R-:W-:Y:S01]  /*0d90*/  FMUL.FTZ R5, R32, R3 ;  /* 0x0000000320057220 */ /* 0x000fe20000410000 */
[----:B------:R-:W-:-:S03]  /*0da0*/  FADD.FTZ R30, R28, R30 ;  /* 0x0000001e1c1e7221 */ /* 0x000fc60000010000 */
[C---:B------:R-:W-:Y:S01]  /*0db0*/  FFMA.FTZ R17, R28.reuse, R5, R17 ;  /* 0x000000051c117223 */ /* 0x040fe20000010011 */
[----:B------:R-:W-:-:S04]  /*0dc0*/  FMUL.FTZ R28, R28, R19 ;  /* 0x000000131c1c7220 */ /* 0x000fc80000410000 */
[C-C-:B------:R-:W-:Y:S01]  /*0dd0*/  FFMA.FTZ R29, R5.reuse, R28, R12.reuse ;  /* 0x0000001c051d7223 */ /* 0x140fe2000001000c */
[----:B------:R-:W-:Y:S02]  /*0de0*/  PRMT R5, R5, 0x5410, RZ ;  /* 0x0000541005057816 */ /* 0x000fe400000000ff */
[----:B------:R-:W-:Y:S01]  /*0df0*/  PRMT R12, RZ, 0x7610, R12 ;  /* 0x00007610ff0c7816 */ /* 0x000fe2000000000c */
[----:B------:R-:W-:Y:S01]  /*0e00*/  FADD.FTZ R32, R28, R27 ;  /* 0x0000001b1c207221 */ /* 0x000fe20000010000 */
[----:B------:R-:W-:Y:S01]  /*0e10*/  PRMT R27, RZ, 0x5410, RZ ;  /* 0x00005410ff1b7816 */ /* 0x000fe200000000ff */
[----:B------:R-:W-:-:S05]  /*0e20*/  VIADD R6, R6, 0x4 ;  /* 0x0000000406067836 */ /* 0x000fca0000000000 */
[----:B------:R-:W-:Y:S02]  /*0e30*/  ISETP.NE.AND P1, PT, R6, RZ, PT ;  /* 0x000000ff0600720c */ /* 0x000fe40003f25270 */
[----:B------:R-:W-:Y:S02]  /*0e40*/  IADD3 R8, PT, PT, R8, 0x4, RZ ;  /* 0x0000000408087810 */ /* 0x000fe40007ffe0ff */
[----:B---3--:R-:W-:-:S04]  /*0e50*/  @!P0 PRMT R5, R5, 0x5410, R31 ;  /* 0x0000541005058816 */ /* 0x008fc8000000001f */
[----:B------:R-:W-:-:S05]  /*0e60*/  PRMT R5, RZ, 0x7610, R5 ;  /* 0x00007610ff057816 */ /* 0x000fca0000000005 */
[----:B-1----:R-:W-:Y:S01]  /*0e70*/  HADD2.F32 R23, -RZ, R5.H1_H1 ;  /* 0x30000005ff177230 */ /* 0x002fe20000004100 */
[----:B------:R-:W-:-:S04]  /*0e80*/  @!P0 PRMT R5, R31, 0x7632, R5 ;  /* 0x000076321f058816 */ /* 0x000fc80000000005 */
[----:B------:R-:W-:Y:S01]  /*0e90*/  PRMT R5, R5, 0x5410, RZ ;  /* 0x0000541005057816 */ /* 0x000fe200000000ff */
[----:B------:R-:W-:-:S04]  /*0ea0*/  FADD.FTZ R28, -R16, R23 ;  /* 0x00000017101c7221 */ /* 0x000fc80000010100 */
[----:B------:R-:W-:Y:S01]  /*0eb0*/  FMUL.FTZ R28, R28, R3 ;  /* 0x000000031c1c7220 */ /* 0x000fe20000410000 */
[----:B-----5:R-:W-:Y:S02]  /*0ec0*/  @!P0 PRMT R12, R34, 0x7610, R12 ;  /* 0x00007610220c8816 */ /* 0x020fe4000000000c */
[----:B------:R-:W-:-:S03]  /*0ed0*/  @!P0 PRMT R5, R5, 0x7610, R34 ;  /* 0x0000761005058816 */ /* 0x000fc60000000022 */
[----:B------:R-:W-:Y:S02]  /*0ee0*/  HADD2.F32 R12, -RZ, R12.H0_H0 ;  /* 0x2000000cff0c7230 */ /* 0x000fe40000004100 */
[----:B------:R-:W-:Y:S01]  /*0ef0*/  HADD2.F32 R23, -RZ, R5.H0_H0 ;  /* 0x20000005ff177230 */ /* 0x000fe20000004100 */
[----:B------:R-:W-:Y:S02]  /*0f00*/  PRMT R5, RZ, 0x7610, R5 ;  /* 0x00007610ff057816 */ /* 0x000fe40000000005 */
[C---:B0-----:R-:W-:Y:S01]  /*0f10*/  FMUL.FTZ R25, R12.reuse, R18 ;  /* 0x000000120c197220 */ /* 0x041fe20000410000 */
[----:B------:R-:W-:Y:S01]  /*0f20*/  FFMA.FTZ R13, R12, R28, R13 ;  /* 0x0000001c0c0d7223 */ /* 0x000fe2000001000d */
[----:B------:R-:W-:Y:S02]  /*0f30*/  FADD.FTZ R7, R7, R12 ;  /* 0x0000000c07077221 */ /* 0x000fe40000010000 */
[----:B------:R-:W-:Y:S01]  /*0f40*/  FADD.FTZ R32, R32, R25 ;  /* 0x0000001920207221 */ /* 0x000fe20000010000 */
[----:B------:R-:W-:Y:S01]  /*0f50*/  FFMA.FTZ R25, R28, R25, R29 ;  /* 0x000000191c197223 */ /* 0x000fe2000001001d */
[----:B------:R-:W-:-:S04]  /*0f60*/  FADD.FTZ R28, -R16, R23 ;  /* 0x00000017101c7221 */ /* 0x000fc80000010100 */
[----:B------:R-:W-:Y:S01]  /*0f70*/  FMUL.FTZ R28, R28, R3 ;  /* 0x000000031c1c7220 */ /* 0x000fe20000410000 */
[C---:B--2---:R-:W-:Y:S02]  /*0f80*/  @!P0 PRMT R5, R35.reuse, 0x7610, R5 ;  /* 0x0000761023058816 */ /* 0x044fe40000000005 */
[----:B------:R-:W-:-:S03]  /*0f90*/  @!P0 PRMT R27, R35, 0x7632, R27 ;  /* 0x00007632231b8816 */ /* 0x000fc6000000001b */
[--C-:B------:R-:W-:Y:S01]  /*0fa0*/  HADD2.F32 R12, -RZ, R5.reuse.H1_H1 ;  /* 0x30000005ff0c7230 */ /* 0x100fe20000004100 */
[----:B----4-:R-:W-:Y:S01]  /*0fb0*/  @!P0 PRMT R27, R27, 0x5410, R26 ;  /* 0x000054101b1b8816 */ /* 0x010fe2000000001a */
[----:B------:R-:W-:-:S03]  /*0fc0*/  HADD2.F32 R23, -RZ, R5.H0_H0 ;  /* 0x20000005ff177230 */ /* 0x000fc60000004100 */
[----:B------:R-:W-:Y:S01]  /*0fd0*/  FMUL.FTZ R5, R12, R19 ;  /* 0x000000130c057220 */ /* 0x000fe20000410000 */
[--C-:B------:R-:W-:Y:S01]  /*0fe0*/  FADD.FTZ R30, R30, R12.reuse ;  /* 0x0000000c1e1e7221 */ /* 0x100fe20000010000 */
[----:B------:R-:W-:Y:S01]  /*0ff0*/  FFMA.FTZ R17, R12, R28, R17 ;  /* 0x0000001c0c117223 */ /* 0x000fe20000010011 */
[----:B------:R-:W-:Y:S01]  /*1000*/  PRMT R12, RZ, 0x7610, R12 ;  /* 0x00007610ff0c7816 */ /* 0x000fe2000000000c */
[--C-:B------:R-:W-:Y:S02]  /*1010*/  HADD2.F32 R34, -RZ, R27.reuse.H1_H1 ;  /* 0x3000001bff227230 */ /* 0x100fe40000004100 */
[----:B------:R-:W-:Y:S01]  /*1020*/  FADD.FTZ R36, -R16, R23 ;  /* 0x0000001710247221 */ /* 0x000fe20000010100 */
[----:B------:R-:W-:Y:S01]  /*1030*/  FFMA.FTZ R23, R28, R5, R25 ;  /* 0x000000051c177223 */ /* 0x000fe20000010019 */
[----:B------:R-:W-:Y:S01]  /*1040*/  HADD2.F32 R27, -RZ, R27.H0_H0 ;  /* 0x2000001bff1b7230 */ /* 0x000fe20000004100 */
[----:B------:R-:W-:Y:S02]  /*1050*/  PRMT R25, RZ, 0x5410, RZ ;  /* 0x00005410ff197816 */ /* 0x000fe400000000ff */
[----:B------:R-:W-:-:S02]  /*1060*/  @!P0 PRMT R12, R26, 0x7632, R12 ;  /* 0x000076321a0c8816 */ /* 0x000fc4000000000c */
[----:B------:R-:W-:Y:S01]  /*1070*/  FADD.FTZ R26, -R16, R27 ;  /* 0x0000001b101a7221 */ /* 0x000fe20000010100 */
[----:B------:R-:W-:Y:S01]  /*1080*/  FADD.FTZ R32, R5, R32 ;  /* 0x0000002005207221 */ /* 0x000fe20000010000 */
[-C--:B------:R-:W-:Y:S01]  /*1090*/  FMUL.FTZ R36, R36, R3.reuse ;  /* 0x0000000324247220 */ /* 0x080fe20000410000 */
[----:B------:R-:W-:Y:S01]  /*10a0*/  FMUL.FTZ R5, R34, R18 ;  /* 0x0000001222057220 */ /* 0x000fe20000410000 */
[----:B------:R-:W-:Y:S02]  /*10b0*/  HADD2.F32 R12, -RZ, R12.H0_H0 ;  /* 0x2000000cff0c7230 */ /* 0x000fe40000004100 */
[----:B------:R-:W-:Y:S01]  /*10c0*/  FMUL.FTZ R26, R26, R3 ;  /* 0x000000031a1a7220 */ /* 0x000fe20000410000 */
[----:B------:R-:W-:Y:S01]  /*10d0*/  FADD.FTZ R28, R32, R5 ;  /* 0x00000005201c7221 */ /* 0x000fe20000010000 */
[----:B------:R-:W-:Y:S01]  /*10e0*/  FFMA.FTZ R23, R36, R5, R23 ;  /* 0x0000000524177223 */ /* 0x000fe20000010017 */
[----:B------:R-:W-:-:S04]  /*10f0*/  @!P0 PRMT R25, R25, 0x5410, R22 ;  /* 0x0000541019198816 */ /* 0x000fc80000000016 */
[----:B------:R-:W-:Y:S01]  /*1100*/  @!P0 PRMT R25, R22, 0x7632, R25 ;  /* 0x0000763216198816 */ /* 0x000fe20000000019 */
[----:B------:R-:W-:Y:S01]  /*1110*/  FADD.FTZ R30, R30, R12 ;  /* 0x0000000c1e1e7221 */ /* 0x000fe20000010000 */
[----:B------:R-:W-:Y:S01]  /*1120*/  PRMT R22, RZ, 0x7610, R22 ;  /* 0x00007610ff167816 */ /* 0x000fe20000000016 */
[C---:B------:R-:W-:Y:S01]  /*1130*/  FFMA.FTZ R17, R12.reuse, R26, R17 ;  /* 0x0000001a0c117223 */ /* 0x040fe20000010011 */
[----:B------:R-:W-:Y:S01]  /*1140*/  FMUL.FTZ R5, R12, R19 ;  /* 0x000000130c057220 */ /* 0x000fe20000410000 */
[----:B------:R-:W-:Y:S01]  /*1150*/  PRMT R12, RZ, 0x7610, R12 ;  /* 0x00007610ff0c7816 */ /* 0x000fe2000000000c */
[----:B------:R-:W-:Y:S01]  /*1160*/  HADD2.F32 R27, -RZ, R25.H1_H1 ;  /* 0x30000019ff1b7230 */ /* 0x000fe20000004100 */
[C---:B------:R-:W-:Y:S02]  /*1170*/  @!P0 PRMT R22, R24.reuse, 0x7610, R22 ;  /* 0x0000761018168816 */ /* 0x040fe40000000016 */
[----:B------:R-:W-:Y:S02]  /*1180*/  @!P0 PRMT R12, R24, 0x7632, R12 ;  /* 0x00007632180c8816 */ /* 0x000fe4000000000c */
[----:B------:R-:W-:Y:S01]  /*1190*/  FADD.FTZ R24, -R16, R27 ;  /* 0x0000001b10187221 */ /* 0x000fe20000010100 */
[----:B------:R-:W-:Y:S01]  /*11a0*/  FADD.FTZ R31, R5, R28 ;  /* 0x0000001c051f7221 */ /* 0x000fe20000010000 */
[----:B------:R-:W-:Y:S01]  /*11b0*/  FFMA.FTZ R32, R26, R5, R23 ;  /* 0x000000051a207223 */ /* 0x000fe20000010017 */
[----:B------:R-:W-:-:S02]  /*11c0*/  HADD2.F32 R22, -RZ, R22.H0_H0 ;  /* 0x20000016ff167230 */ /* 0x000fc40000004100 */
[----:B------:R-:W-:Y:S01]  /*11d0*/  FADD.FTZ R7, R7, R34 ;  /* 0x0000002207077221 */ /* 0x000fe20000010000 */
[----:B------:R-:W-:Y:S01]  /*11e0*/  FFMA.FTZ R13, R34, R36, R13 ;  /* 0x00000024220d7223 */ /* 0x000fe2000001000d */
[----:B------:R-:W-:Y:S01]  /*11f0*/  FMUL.FTZ R5, R24, R3 ;  /* 0x0000000318057220 */ /* 0x000fe20000410000 */
[----:B------:R-:W-:Y:S02]  /*1200*/  HADD2.F32 R25, -RZ, R25.H0_H0 ;  /* 0x20000019ff197230 */ /* 0x000fe40000004100 */
[----:B------:R-:W-:Y:S01]  /*1210*/  FADD.FTZ R7, R7, R22 ;  /* 0x0000001607077221 */ /* 0x000fe20000010000 */
[----:B------:R-:W-:Y:S02]  /*1220*/  HADD2.F32 R12, -RZ, R12.H0_H0 ;  /* 0x2000000cff0c7230 */ /* 0x000fe40000004100 */
[C---:B------:R-:W-:Y:S01]  /*1230*/  FFMA.FTZ R28, R22.reuse, R5, R13 ;  /* 0x00000005161c7223 */ /* 0x040fe2000001000d */
[----:B------:R-:W-:Y:S01]  /*1240*/  FMUL.FTZ R22, R22, R18 ;  /* 0x0000001216167220 */ /* 0x000fe20000410000 */
[----:B------:R-:W-:Y:S01]  /*1250*/  FADD.FTZ R24, -R16, R25 ;  /* 0x0000001910187221 */ /* 0x000fe20000010100 */
[----:B------:R-:W-:-:S02]  /*1260*/  FMUL.FTZ R29, R12, R19 ;  /* 0x000000130c1d7220 */ /* 0x000fc40000410000 */
[----:B------:R-:W-:Y:S01]  /*1270*/  FADD.FTZ R26, R31, R22 ;  /* 0x000000161f1a7221 */ /* 0x000fe20000010000 */
[----:B------:R-:W-:Y:S01]  /*1280*/  FMUL.FTZ R24, R24, R3 ;  /* 0x0000000318187220 */ /* 0x000fe20000410000 */
[----:B------:R-:W-:Y:S01]  /*1290*/  FFMA.FTZ R13, R5, R22, R32 ;  /* 0x00000016050d7223 */ /* 0x000fe20000010020 */
[----:B------:R-:W-:Y:S01]  /*12a0*/  FADD.FTZ R30, R30, R12 ;  /* 0x0000000c1e1e7221 */ /* 0x000fe20000010000 */
[----:B------:R-:W-:Y:S01]  /*12b0*/  FADD.FTZ R5, R29, R26 ;  /* 0x0000001a1d057221 */ /* 0x000fe20000010000 */
[----:B------:R-:W-:Y:S01]  /*12c0*/  FFMA.FTZ R17, R12, R24, R17 ;  /* 0x000000180c117223 */ /* 0x000fe20000010011 */
[----:B------:R-:W-:Y:S01]  /*12d0*/  FFMA.FTZ R29, R24, R29, R13 ;  /* 0x0000001d181d7223 */ /* 0x000fe2000001000d */
[----:B------:R-:W-:Y:S06]  /*12e0*/  @P1 BRA `(.L_x_3041) ;  /* 0xfffffff400301947 */ /* 0x000fec000383ffff */
[----:B------:R-:W-:-:S07]  /*12f0*/  IADD3 R8, PT, PT, R8, -0x1, RZ ;  /* 0xffffffff08087810 */ /* 0x000fce0007ffe0ff */
.L_x_3040:
        /* <DEDUP_REMOVED lines=15> */
[----:B------:R-:W2:Y:S01]  /*13f0*/  @!P0 LDC.64 R22, c[0x0][0x398] ;  /* 0x0000e600ff168b82 */ /* 0x000ea20000000a00 */
[----:B------:R-:W-:-:S04]  /*1400*/  @!P0 IMAD.WIDE.U32 R10, R8, UR10, R10 ;  /* 0x0000000a080a8c25 */ /* 0x000fc8000f8e000a */
[----:B------:R-:W-:Y:S01]  /*1410*/  @!P0 IMAD R27, R8, UR11, R13 ;  /* 0x0000000b081b8c24 */ /* 0x000fe2000f8e020d */
[----:B------:R-:W-:-:S03]  /*1420*/  @!P0 SHF.L.U32 R13, R10, 0x1, RZ ;  /* 0x000000010a0d8819 */ /* 0x000fc600000006ff */
[----:B------:R-:W-:-:S05]  /*1430*/  @!P0 IMAD.IADD R11, R11, 0x1, R27 ;  /* 0x000000010b0b8824 */ /* 0x000fca00078e021b */
[----:B------:R-:W-:Y:S02]  /*1440*/  @!P0 SHF.L.U64.HI R6, R10, 0x1, R11 ;  /* 0x000000010a068819 */ /* 0x000fe4000001020b */
[C---:B0-----:R-:W-:Y:S01]  /*1450*/  @!P0 IADD3 R24, P2, PT, R13.reuse, R24, RZ ;  /* 0x000000180d188210 */ /* 0x041fe20007f5e0ff */
[----:B------:R-:W0:Y:S03]  /*1460*/  @!P0 LDC.64 R10, c[0x0][0x3a0] ;  /* 0x0000e800ff0a8b82 */ /* 0x000e260000000a00 */
[----:B------:R-:W-:Y:S02]  /*1470*/  @!P0 IADD3.X R25, PT, PT, R6, R25, RZ, P2, !PT ;  /* 0x0000001906198210 */ /* 0x000fe400017fe4ff */
[----:B--2---:R-:W-:-:S03]  /*1480*/  @!P0 IADD3 R22, P3, PT, R13, R22, RZ ;  /* 0x000000160d168210 */ /* 0x004fc60007f7e0ff */
[----:B------:R-:W2:Y:S01]  /*1490*/  @!P0 LDG.E R24, desc[UR6][R24.64] ;  /* 0x0000000618188981 */ /* 0x000ea2000c1e1900 */
[----:B------:R-:W3:Y:S01]  /*14a0*/  @!P0 LDC.64 R12, c[0x0][0x398] ;  /* 0x0000e600ff0c8b82 */ /* 0x000ee20000000a00 */
[----:B------:R-:W-:Y:S01]  /*14b0*/  @!P0 IMAD.X R23, R6, 0x1, R23, P3 ;  /* 0x0000000106178824 */ /* 0x000fe200018e0617 */
[----:B------:R-:W-:Y:S02]  /*14c0*/  @!P0 SHF.R.S32.HI R6, RZ, 0x1f, R31 ;  /* 0x0000001fff068819 */ /* 0x000fe4000001141f */
[----:B------:R-:W-:Y:S02]  /*14d0*/  @!P0 MOV R26, R20 ;  /* 0x00000014001a8202 */ /* 0x000fe40000000f00 */
[----:B------:R-:W4:Y:S01]  /*14e0*/  @!P0 LDG.E R22, desc[UR6][R22.64] ;  /* 0x0000000616168981 */ /* 0x000f22000c1e1900 */
[----:B------:R-:W-:Y:S01]  /*14f0*/  @!P0 MOV R27, R9 ;  /* 0x00000009001b8202 */ /* 0x000fe20000000f00 */
[----:B------:R-:W-:Y:S02]  /*1500*/  @!P0 IMAD R6, R6, UR10, RZ ;  /* 0x0000000a06068c24 */ /* 0x000fe4000f8e02ff */
[----:B------:R-:W-:-:S04]  /*1510*/  @!P0 IMAD.WIDE.U32 R26, R31, UR10, R26 ;  /* 0x0000000a1f1a8c25 */ /* 0x000fc8000f8e001a */
[----:B------:R-:W-:-:S04]  /*1520*/  @!P0 IMAD R31, R31, UR11, R6 ;  /* 0x0000000b1f1f8c24 */ /* 0x000fc8000f8e0206 */
[----:B------:R-:W-:Y:S01]  /*1530*/  @!P0 IMAD.IADD R31, R27, 0x1, R31 ;  /* 0x000000011b1f8824 */ /* 0x000fe200078e021f */
[----:B------:R-:W-:-:S04]  /*1540*/  @!P0 SHF.L.U32 R27, R26, 0x1, RZ ;  /* 0x000000011a1b8819 */ /* 0x000fc800000006ff */
[----:B------:R-:W-:Y:S02]  /*1550*/  @!P0 SHF.L.U64.HI R26, R26, 0x1, R31 ;  /* 0x000000011a1a8819 */ /* 0x000fe4000001021f */
[C---:B0-----:R-:W-:Y:S02]  /*1560*/  @!P0 IADD3 R10, P2, PT, R27.reuse, R10, RZ ;  /* 0x0000000a1b0a8210 */ /* 0x041fe40007f5e0ff */
[----:B---3--:R-:W-:Y:S02]  /*1570*/  @!P0 IADD3 R12, P3, PT, R27, R12, RZ ;  /* 0x0000000c1b0c8210 */ /* 0x008fe40007f7e0ff */
[----:B------:R-:W-:-:S03]  /*1580*/  @!P0 IADD3.X R11, PT, PT, R26, R11, RZ, P2, !PT ;  /* 0x0000000b1a0b8210 */ /* 0x000fc600017fe4ff */
[----:B------:R-:W-:Y:S02]  /*1590*/  @!P0 IMAD.X R13, R26, 0x1, R13, P3 ;  /* 0x000000011a0d8824 */ /* 0x000fe400018e060d */
[----:B------:R0:W3:Y:S04]  /*15a0*/  @!P0 LDG.E R27, desc[UR6][R10.64] ;  /* 0x000000060a1b8981 */ /* 0x0000e8000c1e1900 */
[----:B------:R5:W3:Y:S01]  /*15b0*/  @!P0 LDG.E R31, desc[UR6][R12.64] ;  /* 0x000000060c1f8981 */ /* 0x000ae2000c1e1900 */
[----:B------:R-:W-:Y:S02]  /*15c0*/  PRMT R6, RZ, 0x5410, RZ ;  /* 0x00005410ff067816 */ /* 0x000fe400000000ff */
[----:B0-----:R-:W-:Y:S02]  /*15d0*/  PRMT R11, RZ, 0x5410, RZ ;  /* 0x00005410ff0b7816 */ /* 0x001fe400000000ff */
[----:B-----5:R-:W-:-:S02]  /*15e0*/  PRMT R13, RZ, 0x5410, RZ ;  /* 0x00005410ff0d7816 */ /* 0x020fc400000000ff */
[----:B------:R-:W-:Y:S02]  /*15f0*/  IADD3 R8, PT, PT, R8, 0x2, RZ ;  /* 0x0000000208087810 */ /* 0x000fe40007ffe0ff */
[----:B--2---:R-:W-:-:S04]  /*1600*/  @!P0 PRMT R6, R24, 0x7610, R6 ;  /* 0x0000761018068816 */ /* 0x004fc80000000006 */
[----:B----4-:R-:W-:-:S05]  /*1610*/  @!P0 PRMT R6, R6, 0x5410, R22 ;  /* 0x0000541006068816 */ /* 0x010fca0000000016 */
[----:B------:R-:W-:Y:S01]  /*1620*/  HADD2.F32 R23, -RZ, R6.H0_H0 ;  /* 0x20000006ff177230 */ /* 0x000fe20000004100 */
[----:B------:R-:W-:-:S05]  /*1630*/  PRMT R6, RZ, 0x7610, R6 ;  /* 0x00007610ff067816 */ /* 0x000fca0000000006 */
[----:B------:R-:W-:Y:S01]  /*1640*/  HADD2.F32 R25, -RZ, R6.H1_H1 ;  /* 0x30000006ff197230 */ /* 0x000fe20000004100 */
[----:B------:R-:W-:-:S04]  /*1650*/  PRMT R6, R6, 0x5410, RZ ;  /* 0x0000541006067816 */ /* 0x000fc800000000ff */
[----:B------:R-:W-:Y:S01]  /*1660*/  @!P0 PRMT R6, R24, 0x7632, R6 ;  /* 0x0000763218068816 */ /* 0x000fe20000000006 */
[----:B------:R-:W-:Y:S01]  /*1670*/  FMUL.FTZ R10, R25, R18 ;  /* 0x00000012190a7220 */ /* 0x000fe20000410000 */
[----:B------:R-:W-:Y:S02]  /*1680*/  FADD.FTZ R26, -R16, R23 ;  /* 0x00000017101a7221 */ /* 0x000fe40000010100 */
[----:B------:R-:W-:Y:S01]  /*1690*/  @!P0 PRMT R6, R6, 0x7610, R22 ;  /* 0x0000761006068816 */ /* 0x000fe20000000016 */
[----:B------:R-:W-:Y:S01]  /*16a0*/  FADD.FTZ R12, R5, R10 ;  /* 0x0000000a050c7221 */ /* 0x000fe20000010000 */
[----:B-1----:R-:W-:-:S03]  /*16b0*/  FMUL.FTZ R26, R26, R3 ;  /* 0x000000031a1a7220 */ /* 0x002fc60000410000 */
[--C-:B------:R-:W-:Y:S02]  /*16c0*/  HADD2.F32 R5, -RZ, R6.reuse.H0_H0 ;  /* 0x20000006ff057230 */ /* 0x100fe40000004100 */
[----:B------:R-:W-:Y:S01]  /*16d0*/  FFMA.FTZ R29, R26, R10, R29 ;  /* 0x0000000a1a1d7223 */ /* 0x000fe2000001001d */
[----:B---3--:R-:W-:Y:S02]  /*16e0*/  @!P0 PRMT R11, R11, 0x5410, R27 ;  /* 0x000054100b0b8816 */ /* 0x008fe4000000001b */
[----:B------:R-:W-:Y:S02]  /*16f0*/  FADD.FTZ R10, -R16, R5 ;  /* 0x00000005100a7221 */ /* 0x000fe40000010100 */
[----:B------:R-:W-:Y:S02]  /*1700*/  @!P0 PRMT R11, R27, 0x7632, R11 ;  /* 0x000076321b0b8816 */ /* 0x000fe4000000000b */
[----:B------:R-:W-:Y:S01]  /*1710*/  @!P0 PRMT R13, R13, 0x5410, R31 ;  /* 0x000054100d0d8816 */ /* 0x000fe2000000001f */
[----:B------:R-:W-:-:S02]  /*1720*/  HADD2.F32 R6, -RZ, R6.H1_H1 ;  /* 0x30000006ff067230 */ /* 0x000fc40000004100 */
[----:B------:R-:W-:Y:S01]  /*1730*/  FMUL.FTZ R10, R10, R3 ;  /* 0x000000030a0a7220 */ /* 0x000fe20000410000 */
[--C-:B------:R-:W-:Y:S01]  /*1740*/  HADD2.F32 R23, -RZ, R11.reuse.H1_H1 ;  /* 0x3000000bff177230 */ /* 0x100fe20000004100 */
[----:B------:R-:W-:Y:S01]  /*1750*/  @!P0 PRMT R13, R31, 0x7632, R13 ;  /* 0x000076321f0d8816 */ /* 0x000fe2000000000d */
[----:B------:R-:W-:Y:S02]  /*1760*/  HADD2.F32 R11, -RZ, R11.H0_H0 ;  /* 0x2000000bff0b7230 */ /* 0x000fe40000004100 */
[C---:B------:R-:W-:Y:S01]  /*1770*/  FFMA.FTZ R27, R6.reuse, R10, R17 ;  /* 0x0000000a061b7223 */ /* 0x040fe20000010011 */
[----:B------:R-:W-:Y:S01]  /*1780*/  FMUL.FTZ R5, R6, R19 ;  /* 0x0000001306057220 */ /* 0x000fe20000410000 */
[----:B------:R-:W-:Y:S01]  /*1790*/  FADD.FTZ R22, -R16, R23 ;  /* 0x0000001710167221 */ /* 0x000fe20000010100 */
[--C-:B------:R-:W-:Y:S02]  /*17a0*/  HADD2.F32 R17, -RZ, R13.reuse.H1_H1 ;  /* 0x3000000dff117230 */ /* 0x100fe40000004100 */
[----:B------:R-:W-:Y:S01]  /*17b0*/  FADD.FTZ R7, R7, R25 ;  /* 0x0000001907077221 */ /* 0x000fe20000010000 */
[----:B------:R-:W-:Y:S01]  /*17c0*/  FFMA.FTZ R28, R25, R26, R28 ;  /* 0x0000001a191c7223 */ /* 0x000fe2000001001c */
[----:B------:R-:W-:Y:S01]  /*17d0*/  FADD.FTZ R25, R30, R6 ;  /* 0x000000061e197221 */ /* 0x000fe20000010000 */
[----:B------:R-:W-:Y:S01]  /*17e0*/  FFMA.FTZ R23, R10, R5, R29 ;  /* 0x000000050a177223 */ /* 0x000fe2000001001d */
[----:B------:R-:W-:Y:S01]  /*17f0*/  FADD.FTZ R24, R5, R12 ;  /* 0x0000000c05187221 */ /* 0x000fe20000010000 */
[----:B------:R-:W-:-:S02]  /*1800*/  HADD2.F32 R6, -RZ, R13.H0_H0 ;  /* 0x2000000dff067230 */ /* 0x000fc40000004100 */
[-C--:B------:R-:W-:Y:S01]  /*1810*/  FMUL.FTZ R22, R22, R3.reuse ;  /* 0x0000000316167220 */ /* 0x080fe20000410000 */
[----:B------:R-:W-:Y:S01]  /*1820*/  FADD.FTZ R10, -R16, R11 ;  /* 0x0000000b100a7221 */ /* 0x000fe20000010100 */
[C---:B------:R-:W-:Y:S02]  /*1830*/  FMUL.FTZ R5, R17.reuse, R18 ;  /* 0x0000001211057220 */ /* 0x040fe40000410000 */
        /* <DEDUP_REMOVED lines=10> */
.L_x_3042:
[----:B------:R-:W-:Y:S05]  /*18e0*/  @P1 BRA `(.L_x_3038) ;  /* 0x0000000c00d81947 */ /* 0x000fea0003800000 */
[----:B------:R-:W0:Y:S01]  /*18f0*/  LDCU.64 UR10, c[0x0][0x3f8] ;  /* 0x00007f00ff0a77ac */ /* 0x000e220008000a00 */
[----:B------:R-:W-:Y:S01]  /*1900*/  SHF.R.S32.HI R6, RZ, 0x1f, R8 ;  /* 0x0000001fff067819 */ /* 0x000fe20000011408 */
[----:B------:R-:W-:Y:S01]  /*1910*/  IMAD.MOV.U32 R11, RZ, RZ, R9 ;  /* 0x000000ffff0b7224 */ /* 0x000fe200078e0009 */
[----:B------:R-:W-:Y:S01]  /*1920*/  MOV R10, R20 ;  /* 0x00000014000a7202 */ /* 0x000fe20000000f00 */
[----:B------:R-:W-:Y:S01]  /*1930*/  BSSY.RECONVERGENT B0, `(.L_x_3043) ;  /* 0x0000016000007945 */ /* 0x000fe20003800200 */
[----:B------:R-:W-:Y:S02]  /*1940*/  PRMT R9, RZ, 0x5410, RZ ;  /* 0x00005410ff097816 */ /* 0x000fe400000000ff */
[----:B0-----:R-:W-:Y:S01]  /*1950*/  ISETP.GE.U32.AND P0, PT, R14, UR10, PT ;  /* 0x0000000a0e007c0c */ /* 0x001fe2000bf06070 */
[----:B------:R-:W-:Y:S01]  /*1960*/  IMAD R13, R6, UR10, RZ ;  /* 0x0000000a060d7c24 */ /* 0x000fe2000f8e02ff */
[----:B------:R-:W-:Y:S01]  /*1970*/  PRMT R6, RZ, 0x5410, RZ ;  /* 0x00005410ff067816 */ /* 0x000fe200000000ff */
        /* <DEDUP_REMOVED lines=15> */
[----:B--2---:R-:W-:Y:S02]  /*1a70*/  PRMT R6, R8, 0x5432, R8 ;  /* 0x0000543208067816 */ /* 0x004fe40000000008 */
[----:B---3--:R-:W-:-:S07]  /*1a80*/  PRMT R9, R10, 0x5432, R10 ;  /* 0x000054320a097816 */ /* 0x008fce000000000a */
.L_x_3044:
[----:B------:R-:W-:Y:S05]  /*1a90*/  BSYNC.RECONVERGENT B0 ;  /* 0x0000000000007941 */ /* 0x000fea0003800200 */
.L_x_3043:
        /* <DEDUP_REMOVED lines=19> */
.L_x_3039:
        /* <DEDUP_REMOVED lines=27> */
[----:B------:R-:W-:Y:S01]  /*1d80*/  PRMT R5, RZ, 0x5410, RZ ;  /* 0x00005410ff057816 */ /* 0x000fe200000000ff */
[----:B------:R-:W-:-:S03]  /*1d90*/  VIADD R8, R8, 0x1 ;  /* 0x0000000108087836 */ /* 0x000fc60000000000 */
[----:B--2---:R-:W-:-:S04]  /*1da0*/  @!P0 PRMT R5, R5, 0x5410, R6 ;  /* 0x0000541005058816 */ /* 0x004fc80000000006 */
[----:B------:R-:W-:-:S05]  /*1db0*/  @!P0 PRMT R5, R6, 0x7632, R5 ;  /* 0x0000763206058816 */ /* 0x000fca0000000005 */
[--C-:B------:R-:W-:Y:S02]  /*1dc0*/  HADD2.F32 R17, -RZ, R5.reuse.H1_H1 ;  /* 0x30000005ff117230 */ /* 0x100fe40000004100 */
[----:B------:R-:W-:-:S03]  /*1dd0*/  HADD2.F32 R5, -RZ, R5.H0_H0 ;  /* 0x20000005ff057230 */ /* 0x000fc60000004100 */
[----:B------:R-:W-:-:S04]  /*1de0*/  FADD.FTZ R6, -R16, R17 ;  /* 0x0000001110067221 */ /* 0x000fc80000010100 */
[-C--:B-1----:R-:W-:Y:S01]  /*1df0*/  FMUL.FTZ R7, R6, R3.reuse ;  /* 0x0000000306077220 */ /* 0x082fe20000410000 */
[----:B------:R-:W-:Y:S01]  /*1e00*/  FADD.FTZ R6, -R16, R5 ;  /* 0x0000000510067221 */ /* 0x000fe20000010100 */
[----:B------:R-:W-:Y:S02]  /*1e10*/  PRMT R5, RZ, 0x5410, RZ ;  /* 0x00005410ff057816 */ /* 0x000fe400000000ff */
[----:B------:R-:W-:Y:S01]  /*1e20*/  FFMA.FTZ R17, R7, R18, R10 ;  /* 0x0000001207117223 */ /* 0x000fe2000001000a */
[----:B------:R-:W-:-:S03]  /*1e30*/  FMUL.FTZ R6, R6, R3 ;  /* 0x0000000306067220 */ /* 0x000fc60000410000 */
[----:B------:R-:W-:Y:S01]  /*1e40*/  FMUL.FTZ R12, R17, -1.4426950216293334961 ;  /* 0xbfb8aa3b110c7820 */ /* 0x000fe20000410000 */
[----:B0-----:R-:W-:Y:S01]  /*1e50*/  FFMA.FTZ R15, R6, R19, R11 ;  /* 0x00000013060f7223 */ /* 0x001fe2000001000b */
[----:B---3--:R-:W-:-:S03]  /*1e60*/  @!P0 PRMT R5, R5, 0x5410, R14 ;  /* 0x0000541005058816 */ /* 0x008fc6000000000e */
[----:B------:R-:W-:Y:S01]  /*1e70*/  FMUL.FTZ R24, R15, -1.4426950216293334961 ;  /* 0xbfb8aa3b0f187820 */ /* 0x000fe20000410000 */
[----:B------:R-:W0:Y:S01]  /*1e80*/  MUFU.EX2 R12, R12 ;  /* 0x0000000c000c7308 */ /* 0x000e220000000800 */
[----:B------:R-:W-:-:S04]  /*1e90*/  @!P0 PRMT R5, R14, 0x7632, R5 ;  /* 0x000076320e058816 */ /* 0x000fc80000000005 */
        /* <DEDUP_REMOVED lines=15> */
[----:B------:R-:W-:Y:S01]  /*1f90*/  FFMA.FTZ R28, R7, R12, RZ ;  /* 0x0000000c071c7223 */ /* 0x000fe200000100ff */
[----:B------:R-:W-:Y:S02]  /*1fa0*/  FMUL.FTZ R24, R5, R24 ;  /* 0x0000001805187220 */ /* 0x000fe40000410000 */
[----:B------:R-:W-:Y:S01]  /*1fb0*/  FFMA.FTZ R29, R7, R14, RZ ;  /* 0x0000000e071d7223 */ /* 0x000fe200000100ff */
[----:B------:R-:W-:Y:S01]  /*1fc0*/  FADD.FTZ R14, RZ, R14 ;  /* 0x0000000eff0e7221 */ /* 0x000fe20000010000 */
[----:B------:R-:W-:Y:S01]  /*1fd0*/  FMUL.FTZ R5, R24, R19 ;  /* 0x0000001318057220 */ /* 0x000fe20000410000 */
[----:B------:R-:W-:Y:S01]  /*1fe0*/  FADD.FTZ R7, RZ, R12 ;  /* 0x0000000cff077221 */ /* 0x000fe20000010000 */
[C---:B------:R-:W-:Y:S01]  /*1ff0*/  FFMA.FTZ R17, R6.reuse, R24, RZ ;  /* 0x0000001806117223 */ /* 0x040fe200000100ff */
[----:B------:R-:W-:Y:S01]  /*2000*/  FADD.FTZ R30, RZ, R24 ;  /* 0x00000018ff1e7221 */ /* 0x000fe20000010000 */
[----:B------:R-:W-:Y:S01]  /*2010*/  FFMA.FTZ R29, R6, R5, R29 ;  /* 0x00000005061d7223 */ /* 0x000fe2000001001d */
[----:B------:R-:W-:-:S07]  /*2020*/  FADD.FTZ R5, R5, R14 ;  /* 0x0000000e05057221 */ /* 0x000fce0000010000 */
.L_x_3045:
[----:B------:R-:W-:Y:S05]  /*2030*/  @!P2 BRA `(.L_x_3038) ;  /* 0x000000080004a947 */ /* 0x000fea0003800000 */
[----:B------:R-:W-:-:S07]  /*2040*/  IADD3 R6, PT, PT, R8, -R13, RZ ;  /* 0x8000000d08067210 */ /* 0x000fce0007ffe0ff */
.L_x_3046:
[----:B------:R-:W0:Y:S01]  /*2050*/  @!P0 LDC.64 R14, c[0x0][0x3f8] ;  /* 0x0000fe00ff0e8b82 */ /* 0x000e220000000a00 */
[----:B------:R-:W-:Y:S02]  /*2060*/  @!P0 SHF.R.S32.HI R23, RZ, 0x1f, R8 ;  /* 0x0000001fff178819 */ /* 0x000fe40000011408 */
[----:B------:R-:W-:-:S05]  /*2070*/  @!P0 MOV R22, R20 ;  /* 0x0000001400168202 */ /* 0x000fca0000000f00 */
[----:B------:R-:W2:Y:S01]  /*2080*/  @!P0 LDC.64 R12, c[0x0][0x3a0] ;  /* 0x0000e800ff0c8b82 */ /* 0x000ea20000000a00 */
[-C--:B0-----:R-:W-:Y:S02]  /*2090*/  @!P0 IMAD R24, R23, R14.reuse, RZ ;  /* 0x0000000e17188224 */ /* 0x081fe400078e02ff */
[----:B------:R-:W-:Y:S02]  /*20a0*/  @!P0 IMAD.MOV.U32 R23, RZ, RZ, R9 ;  /* 0x000000ffff178224 */ /* 0x000fe400078e0009 */
[C---:B------:R-:W-:Y:S02]  /*20b0*/  @!P0 IMAD R15, R8.reuse, R15, R24 ;  /* 0x0000000f080f8224 */ /* 0x040fe400078e0218 */
[----:B------:R-:W-:Y:S02]  /*20c0*/  @!P0 IMAD.WIDE.U32 R32, R8, R14, R22 ;  /* 0x0000000e08208225 */ /* 0x000fe400078e0016 */
[----:B------:R-:W0:Y:S01]  /*20d0*/  @!P0 LDC.64 R22, c[0x0][0x3f8] ;  /* 0x0000fe00ff168b82 */ /* 0x000e220000000a00 */
[----:B------:R-:W-:-:S02]  /*20e0*/  @!P0 SHF.L.U32 R27, R32, 0x1, RZ ;  /* 0x00000001201b8819 */ /* 0x000fc400000006ff */
[----:B------:R-:W-:Y:S02]  /*20f0*/  @!P0 IADD3 R15, PT, PT, R33, R15, RZ ;  /* 0x0000000f210f8210 */ /* 0x000fe40007ffe0ff */
[----:B--2---:R-:W-:Y:S02]  /*2100*/  @!P0 IADD3 R24, P1, PT, R27, R12, RZ ;  /* 0x0000000c1b188210 */ /* 0x004fe40007f3e0ff */
[----:B------:R-:W-:Y:S02]  /*2110*/  @!P0 SHF.L.U64.HI R32, R32, 0x1, R15 ;  /* 0x0000000120208819 */ /* 0x000fe4000001020f */
[----:B------:R-:W2:Y:S03]  /*2120*/  @!P0 LDC.64 R14, c[0x0][0x3a0] ;  /* 0x0000e800ff0e8b82 */ /* 0x000ea60000000a00 */
[----:B------:R-:W-:-:S05]  /*2130*/  @!P0 IMAD.X R25, R32, 0x1, R13, P1 ;  /* 0x0000000120198824 */ /* 0x000fca00008e060d */
[----:B------:R3:W4:Y:S01]  /*2140*/  @!P0 LDG.E R26, desc[UR6][R24.64] ;  /* 0x00000006181a8981 */ /* 0x000722000c1e1900 */
[----:B------:R-:W-:Y:S01]  /*2150*/  @!P0 IADD3 R31, PT, PT, R8, 0x1, RZ ;  /* 0x00000001081f8810 */ /* 0x000fe20007ffe0ff */
[----:B------:R-:W5:Y:S03]  /*2160*/  @!P0 LDC.64 R12, c[0x0][0x398] ;  /* 0x0000e600ff0c8b82 */ /* 0x000f660000000a00 */
[----:B------:R-:W-:-:S05]  /*2170*/  @!P0 SHF.R.S32.HI R33, RZ, 0x1f, R31 ;  /* 0x0000001fff218819 */ /* 0x000fca000001141f */
        /* <DEDUP_REMOVED lines=9> */
[----:B--2---:R-:W-:-:S05]  /*2210*/  @!P0 IADD3 R14, P1, PT, R31, R14, RZ ;  /* 0x0000000e1f0e8210 */ /* 0x004fca0007f3e0ff */
[----:B------:R-:W-:Y:S01]  /*2220*/  @!P0 IMAD.X R15, R22, 0x1, R15, P1 ;  /* 0x00000001160f8824 */ /* 0x000fe200008e060f */
[----:B-----5:R-:W-:-:S04]  /*2230*/  @!P0 IADD3 R12, P1, PT, R27, R12, RZ ;  /* 0x0000000c1b0c8210 */ /* 0x020fc80007f3e0ff */
[----:B------:R-:W2:Y:S01]  /*2240*/  @!P0 LDG.E R14, desc[UR6][R14.64] ;  /* 0x000000060e0e8981 */ /* 0x000ea2000c1e1900 */
[----:B------:R-:W-:-:S05]  /*2250*/  @!P0 IADD3.X R13, PT, PT, R32, R13, RZ, P1, !PT ;  /* 0x0000000d200d8210 */ /* 0x000fca0000ffe4ff */
[----:B------:R3:W5:Y:S01]  /*2260*/  @!P0 LDG.E R23, desc[UR6][R12.64] ;  /* 0x000000060c178981 */ /* 0x000762000c1e1900 */
[----:B0-----:R-:W-:-:S04]  /*2270*/  @!P0 IADD3 R24, P1, PT, R31, R24, RZ ;  /* 0x000000181f188210 */ /* 0x001fc80007f3e0ff */
[----:B------:R-:W-:-:S05]  /*2280*/  @!P0 IADD3.X R25, PT, PT, R22, R25, RZ, P1, !PT ;  /* 0x0000001916198210 */ /* 0x000fca0000ffe4ff */
[----:B------:R0:W5:Y:S01]  /*2290*/  @!P0 LDG.E R22, desc[UR6][R24.64] ;  /* 0x0000000618168981 */ /* 0x000162000c1e1900 */
[----:B---3--:R-:W-:Y:S01]  /*22a0*/  PRMT R13, RZ, 0x7610, R13 ;  /* 0x00007610ff0d7816 */ /* 0x008fe2000000000d */
[----:B------:R-:W-:Y:S01]  /*22b0*/  VIADD R6, R6, 0x2 ;  /* 0x0000000206067836 */ /* 0x000fe20000000000 */
[----:B------:R-:W-:Y:S02]  /*22c0*/  PRMT R33, RZ, 0x7610, R33 ;  /* 0x00007610ff217816 */ /* 0x000fe40000000021 */
[----:B------:R-:W-:Y:S02]  /*22d0*/  IADD3 R8, PT, PT, R8, 0x2, RZ ;  /* 0x0000000208087810 */ /* 0x000fe40007ffe0ff */
[----:B------:R-:W-:Y:S02]  /*22e0*/  ISETP.NE.AND P1, PT, R6, RZ, PT ;  /* 0x000000ff0600720c */ /* 0x000fe40003f25270 */
[----:B----4-:R-:W-:-:S04]  /*22f0*/  @!P0 PRMT R13, R26, 0x7632, R13 ;  /* 0x000076321a0d8816 */ /* 0x010fc8000000000d */
[----:B------:R-:W-:-:S05]  /*2300*/  PRMT R13, R13, 0x5410, RZ ;  /* 0x000054100d0d7816 */ /* 0x000fca00000000ff */
[----:B------:R-:W-:Y:S01]  /*2310*/  HADD2.F32 R27, -RZ, R13.H0_H0 ;  /* 0x2000000dff1b7230 */ /* 0x000fe20000004100 */
[----:B------:R-:W-:-:S04]  /*2320*/  @!P0 PRMT R13, R13, 0x5410, R26 ;  /* 0x000054100d0d8816 */ /* 0x000fc8000000001a */
[----:B------:R-:W-:Y:S01]  /*2330*/  FADD.FTZ R26, -R16, R27 ;  /* 0x0000001b101a7221 */ /* 0x000fe20000010100 */
[----:B------:R-:W-:-:S03]  /*2340*/  HADD2.F32 R13, -RZ, R13.H1_H1 ;  /* 0x3000000dff0d7230 */ /* 0x000fc60000004100 */
[----:B-1----:R-:W-:Y:S02]  /*2350*/  FMUL.FTZ R12, R26, R3 ;  /* 0x000000031a0c7220 */ /* 0x002fe40000410000 */
[----:B------:R-:W-:Y:S02]  /*2360*/  FADD.FTZ R26, -R16, R13 ;  /* 0x0000000d101a7221 */ /* 0x000fe40000010100 */
[----:B------:R-:W-:Y:S02]  /*2370*/  FFMA.FTZ R15, R12, R19, R11 ;  /* 0x000000130c0f7223 */ /* 0x000fe4000001000b */
[C---:B------:R-:W-:Y:S01]  /*2380*/  FMUL.FTZ R13, R26.reuse, R3 ;  /* 0x000000031a0d7220 */ /* 0x040fe20000410000 */
[----:B------:R-:W-:Y:S01]  /*2390*/  PRMT R26, R26, 0x5410, RZ ;  /* 0x000054101a1a7816 */ /* 0x000fe200000000ff */
[----:B------:R-:W-:Y:S02]  /*23a0*/  FMUL.FTZ R31, R15, -1.4426950216293334961 ;  /* 0xbfb8aa3b0f1f7820 */ /* 0x000fe40000410000 */
[----:B0-----:R-:W-:-:S04]  /*23b0*/  FFMA.FTZ R24, R13, R18, R10 ;  /* 0x000000120d187223 */ /* 0x001fc8000001000a */
[----:B------:R-:W0:Y:S01]  /*23c0*/  MUFU.EX2 R31, R31 ;  /* 0x0000001f001f7308 */ /* 0x000e220000000800 */
[----:B------:R-:W-:Y:S01]  /*23d0*/  FMUL.FTZ R27, R24, -1.4426950216293334961 ;  /* 0xbfb8aa3b181b7820 */ /* 0x000fe20000410000 */
[----:B--2---:R-:W-:-:S05]  /*23e0*/  @!P0 PRMT R26, R26, 0x7610, R14 ;  /* 0x000076101a1a8816 */ /* 0x004fca000000000e */
[----:B------:R-:W1:Y:S01]  /*23f0*/  MUFU.EX2 R27, R27 ;  /* 0x0000001b001b7308 */ /* 0x000e620000000800 */
[----:B------:R-:W-:Y:S02]  /*2400*/  @!P0 PRMT R33, R14, 0x7610, R33 ;  /* 0x000076100e218816 */ /* 0x000fe40000000021 */
[----:B------:R-:W-:Y:S02]  /*2410*/  PRMT R26, RZ, 0x7610, R26 ;  /* 0x00007610ff1a7816 */ /* 0x000fe4000000001a */
[----:B------:R-:W-:Y:S01]  /*2420*/  PRMT R14, RZ, 0x7610, R14 ;  /* 0x00007610ff0e7816 */ /* 0x000fe2000000000e */
[----:B------:R-:W-:Y:S02]  /*2430*/  HADD2.F32 R33, -RZ, R33.H0_H0 ;  /* 0x20000021ff217230 */ /* 0x000fe40000004100 */
[----:B0-----:R-:W-:Y:S01]  /*2440*/  FADD.FTZ R32, R31, 1 ;  /* 0x3f8000001f207421 */ /* 0x001fe20000010000 */
[----:B-----5:R-:W-:-:S05]  /*2450*/  @!P0 PRMT R14, R23, 0x7632, R14 ;  /* 0x00007632170e8816 */ /* 0x020fca000000000e */
[----:B------:R-:W0:Y:S01]  /*2460*/  MUFU.RCP R32, R32 ;  /* 0x0000002000207308 */ /* 0x000e220000001000 */
[----:B-1----:R-:W-:Y:S01]  /*2470*/  FADD.FTZ R25, R27, 1 ;  /* 0x3f8000001b197421 */ /* 0x002fe20000010000 */
[----:B------:R-:W-:Y:S01]  /*2480*/  HADD2.F32 R27, -RZ, R26.H1_H1 ;  /* 0x3000001aff1b7230 */ /* 0x000fe20000004100 */
[----:B------:R-:W-:Y:S01]  /*2490*/  @!P0 PRMT R26, R23, 0x7610, R26 ;  /* 0x00007610171a8816 */ /* 0x000fe2000000001a */
[----:B------:R-:W-:-:S03]  /*24a0*/  HADD2.F32 R23, -RZ, R14.H0_H0 ;  /* 0x2000000eff177230 */ /* 0x000fc60000004100 */
[----:B------:R-:W-:Y:S01]  /*24b0*/  FADD.FTZ R36, -R16, R27 ;  /* 0x0000001b10247221 */ /* 0x000fe20000010100 */
[----:B------:R-:W1:Y:S01]  /*24c0*/  MUFU.RCP R25, R25 ;  /* 0x0000001900197308 */ /* 0x000e620000001000 */
[----:B------:R-:W-:Y:S02]  /*24d0*/  HADD2.F32 R26, -RZ, R26.H0_H0 ;  /* 0x2000001aff1a7230 */ /* 0x000fe40000004100 */
[----:B------:R-:W-:Y:S01]  /*24e0*/  FMUL.FTZ R14, R36, R3 ;  /* 0x00000003240e7220 */ /* 0x000fe20000410000 */
[----:B0-----:R-:W-:Y:S01]  /*24f0*/  FADD.FTZ R34, -R32, 1 ;  /* 0x3f80000020227421 */ /* 0x001fe20000010100 */
[----:B------:R-:W-:Y:S02]  /*2500*/  FMUL.FTZ R32, R23, R32 ;  /* 0x0000002017207220 */ /* 0x000fe40000410000 */
[----:B------:R-:W-:Y:S01]  /*2510*/  FFMA.FTZ R23, R14, R19, R11 ;  /* 0x000000130e177223 */ /* 0x000fe2000001000b */
[----:B------:R-:W-:Y:S01]  /*2520*/  FFMA.FTZ R27, R15, R34, 1 ;  /* 0x3f8000000f1b7423 */ /* 0x000fe20000010022 */
[----:B------:R-:W-:-:S02]  /*2530*/  FADD.FTZ R34, -R16, R33 ;  /* 0x0000002110227221 */ /* 0x000fc40000010100 */
[----:B------:R-:W-:Y:S01]  /*2540*/  FMUL.FTZ R35, R23, -1.4426950216293334961 ;  /* 0xbfb8aa3b17237820 */ /* 0x000fe20000410000 */
[----:B-1----:R-:W-:Y:S01]  /*2550*/  FADD.FTZ R31, -R25, 1 ;  /* 0x3f800000191f7421 */ /* 0x002fe20000010100 */
[----:B------:R-:W-:Y:S01]  /*2560*/  FMUL.FTZ R15, R34, R3 ;  /* 0x00000003220f7220 */ /* 0x000fe20000410000 */
[----:B------:R-:W-:Y:S01]  /*2570*/  FMUL.FTZ R26, R26, R25 ;  /* 0x000000191a1a7220 */ /* 0x000fe20000410000 */
[----:B------:R-:W-:Y:S01]  /*2580*/  FMUL.FTZ R27, R32, R27 ;  /* 0x0000001b201b7220 */ /* 0x000fe20000410000 */
[----:B------:R-:W-:Y:S01]  /*2590*/  FFMA.FTZ R31, R24, R31, 1 ;  /* 0x3f800000181f7423 */ /* 0x000fe2000001001f */
[-C--:B------:R-:W-:Y:S01]  /*25a0*/  FFMA.FTZ R24, R15, R18.reuse, R10 ;  /* 0x000000120f187223 */ /* 0x080fe2000001000a */
[----:B------:R-:W0:Y:S01]  /*25b0*/  MUFU.EX2 R35, R35 ;  /* 0x0000002300237308 */ /* 0x000e220000000800 */
[----:B------:R-:W-:Y:S01]  /*25c0*/  PRMT R32, RZ, 0x5410, RZ ;  /* 0x00005410ff207816 */ /* 0x000fe200000000ff */
[----:B------:R-:W-:Y:S01]  /*25d0*/  FMUL.FTZ R31, R26, R31 ;  /* 0x0000001f1a1f7220 */ /* 0x000fe20000410000 */
[----:B------:R-:W-:Y:S01]  /*25e0*/  FMUL.FTZ R33, R24, -1.4426950216293334961 ;  /* 0xbfb8aa3b18217820 */ /* 0x000fe20000410000 */
[----:B------:R-:W-:Y:S01]  /*25f0*/  FADD.FTZ R30, R27, R30 ;  /* 0x0000001e1b1e7221 */ /* 0x000fe20000010000 */
[----:B------:R-:W-:Y:S01]  /*2600*/  @!P0 PRMT R32, R32, 0x5410, R22 ;  /* 0x0000541020208816 */ /* 0x000fe20000000016 */
[----:B------:R-:W-:Y:S01]  /*2610*/  FFMA.FTZ R28, R13, R31, R28 ;  /* 0x0000001f0d1c7223 */ /* 0x000fe2000001001c */
[----:B------:R-:W-:Y:S01]  /*2620*/  FFMA.FTZ R17, R12, R27, R17 ;  /* 0x0000001b0c117223 */ /* 0x000fe20000010011 */
[----:B------:R-:W-:Y:S01]  /*2630*/  FMUL.FTZ R27, R27, R19 ;  /* 0x000000131b1b7220 */ /* 0x000fe20000410000 */
[----:B------:R-:W1:Y:S01]  /*2640*/  MUFU.EX2 R33, R33 ;  /* 0x0000002100217308 */ /* 0x000e620000000800 */
[----:B------:R-:W-:Y:S01]  /*2650*/  @!P0 PRMT R32, R22, 0x7632, R32 ;  /* 0x0000763216208816 */ /* 0x000fe20000000020 */
[C---:B------:R-:W-:Y:S01]  /*2660*/  FMUL.FTZ R22, R31.reuse, R18 ;  /* 0x000000121f167220 */ /* 0x040fe20000410000 */
[----:B------:R-:W-:Y:S01]  /*2670*/  FADD.FTZ R7, R31, R7 ;  /* 0x000000071f077221 */ /* 0x000fe20000010000 */
[----:B0-----:R-:W-:-:S02]  /*2680*/  FADD.FTZ R36, R35, 1 ;  /* 0x3f80000023247421 */ /* 0x001fc40000010000 */
[----:B------:R-:W-:Y:S01]  /*2690*/  FFMA.FTZ R13, R13, R22, R29 ;  /* 0x000000160d0d7223 */ /* 0x000fe2000001001d */
[----:B------:R-:W-:Y:S01]  /*26a0*/  FADD.FTZ R22, R22, R5 ;  /* 0x0000000516167221 */ /* 0x000fe20000010000 */
[----:B------:R-:W-:Y:S01]  /*26b0*/  HADD2.F32 R5, -RZ, R32.H1_H1 ;  /* 0x30000020ff057230 */ /* 0x000fe20000004100 */
[----:B------:R-:W0:Y:S01]  /*26c0*/  MUFU.RCP R25, R36 ;  /* 0x0000002400197308 */ /* 0x000e220000001000 */
[----:B-1----:R-:W-:-:S07]  /*26d0*/  FADD.FTZ R34, R33, 1 ;  /* 0x3f80000021227421 */ /* 0x002fce0000010000 */
[----:B------:R1:W2:Y:S01]  /*26e0*/  MUFU.RCP R26, R34 ;  /* 0x00000022001a7308 */ /* 0x0002a20000001000 */
[----:B0-----:R-:W-:Y:S01]  /*26f0*/  FADD.FTZ R36, -R25, 1 ;  /* 0x3f80000019247421 */ /* 0x001fe20000010100 */
[----:B-1----:R-:W-:-:S03]  /*2700*/  HADD2.F32 R34, -RZ, R32.H0_H0 ;  /* 0x20000020ff227230 */ /* 0x002fc60000004100 */
[----:B------:R-:W-:Y:S02]  /*2710*/  FFMA.FTZ R29, R23, R36, 1 ;  /* 0x3f800000171d7423 */ /* 0x000fe40000010024 */
[----:B------:R-:W-:Y:S01]  /*2720*/  FMUL.FTZ R34, R34, R25 ;  /* 0x0000001922227220 */ /* 0x000fe20000410000 */
[----:B--2---:R-:W-:Y:S01]  /*2730*/  FADD.FTZ R23, -R26, 1 ;  /* 0x3f8000001a177421 */ /* 0x004fe20000010100 */
[----:B------:R-:W-:Y:S01]  /*2740*/  FMUL.FTZ R5, R5, R26 ;  /* 0x0000001a05057220 */ /* 0x000fe20000410000 */
[----:B------:R-:W-:Y:S01]  /*2750*/  FFMA.FTZ R26, R12, R27, R13 ;  /* 0x0000001b0c1a7223 */ /* 0x000fe2000001000d */
[----:B------:R-:W-:Y:S01]  /*2760*/  FMUL.FTZ R29, R34, R29 ;  /* 0x0000001d221d7220 */ /* 0x000fe20000410000 */
[----:B------:R-:W-:Y:S01]  /*2770*/  FFMA.FTZ R24, R24, R23, 1 ;  /* 0x3f80000018187423 */ /* 0x000fe20000010017 */
[----:B------:R-:W-:Y:S02]  /*2780*/  FADD.FTZ R27, R27, R22 ;  /* 0x000000161b1b7221 */ /* 0x000fe40000010000 */
[----:B------:R-:W-:Y:S01]  /*2790*/  FADD.FTZ R30, R30, R29 ;  /* 0x0000001d1e1e7221 */ /* 0x000fe20000010000 */
[----:B------:R-:W-:Y:S01]  /*27a0*/  FMUL.FTZ R5, R5, R24 ;  /* 0x0000001805057220 */ /* 0x000fe20000410000 */
[----:B------:R-:W-:Y:S01]  /*27b0*/  FFMA.FTZ R17, R14, R29, R17 ;  /* 0x0000001d0e117223 */ /* 0x000fe20000010011 */
[----:B------:R-:W-:-:S02]  /*27c0*/  FMUL.FTZ R13, R29, R19 ;  /* 0x000000131d0d7220 */ /* 0x000fc40000410000 */
[----:B------:R-:W-:Y:S01]  /*27d0*/  FMUL.FTZ R12, R5, R18 ;  /* 0x00000012050c7220 */ /* 0x000fe20000410000 */
[----:B------:R-:W-:Y:S01]  /*27e0*/  FFMA.FTZ R28, R15, R5, R28 ;  /* 0x000000050f1c7223 */ /* 0x000fe2000001001c */
[----:B------:R-:W-:Y:S02]  /*27f0*/  FADD.FTZ R7, R7, R5 ;  /* 0x0000000507077221 */ /* 0x000fe40000010000 */
[----:B------:R-:W-:Y:S01]  /*2800*/  FFMA.FTZ R29, R15, R12, R26 ;  /* 0x0000000c0f1d7223 */ /* 0x000fe2000001001a */
[----:B------:R-:W-:-:S03]  /*2810*/  FADD.FTZ R12, R27, R12 ;  /* 0x0000000c1b0c7221 */ /* 0x000fc60000010000 */
[----:B------:R-:W-:Y:S01]  /*2820*/  FFMA.FTZ R29, R14, R13, R29 ;  /* 0x0000000d0e1d7223 */ /* 0x000fe2000001001d */
[----:B------:R-:W-:Y:S01]  /*2830*/  FADD.FTZ R5, R13, R12 ;  /* 0x0000000c0d057221 */ /* 0x000fe20000010000 */
[----:B------:R-:W-:Y:S06]  /*2840*/  @P1 BRA `(.L_x_3046) ;  /* 0xfffffff800001947 */ /* 0x000fec000383ffff */
.L_x_3038:
        /* <DEDUP_REMOVED lines=18> */
[----:B------:R-:W-:Y:S04]  /*2970*/  LDS R31, [R4+0x18] ;  /* 0x00001800041f7984 */ /* 0x000fe80000000800 */
[----:B------:R-:W2:Y:S04]  /*2980*/  LDS R24, [R4+0x24] ;  /* 0x0000240004187984 */ /* 0x000ea80000000800 */
[----:B------:R-:W3:Y:S04]  /*2990*/  LDS R32, [R4+0x1c] ;  /* 0x00001c0004207984 */ /* 0x000ee80000000800 */
[----:B------:R-:W4:Y:S04]  /*29a0*/  LDS R29, [R4+0x2c] ;  /* 0x00002c00041d7984 */ /* 0x000f280000000800 */
[----:B------:R-:W5:Y:S04]  /*29b0*/  LDS R25, [R4+0x30] ;  /* 0x0000300004197984 */ /* 0x000f680000000800 */
[----:B------:R-:W0:Y:S04]  /*29c0*/  LDS R27, [R4+0x28] ;  /* 0x00002800041b7984 */ /* 0x000e280000000800 */
[----:B------:R-:W0:Y:S04]  /*29d0*/  LDS R22, [R4+0x38] ;  /* 0x0000380004167984 */ /* 0x000e280000000800 */
[----:B------:R-:W-:Y:S04]  /*29e0*/  LDS R20, [R4+0x3c] ;  /* 0x00003c0004147984 */ /* 0x000fe80000000800 */
[----:B------:R-:W0:Y:S04]  /*29f0*/  LDS R23, [R4+0x34] ;  /* 0x0000340004177984 */ /* 0x000e280000000800 */
[----:B------:R-:W0:Y:S01]  /*2a00*/  LDS R21, [R4+0x44] ;  /* 0x0000440004157984 */ /* 0x000e220000000800 */
[----:B-1----:R-:W-:-:S03]  /*2a10*/  FADD.FTZ R5, R33, R26 ;  /* 0x0000001a21057221 */ /* 0x002fc60000010000 */
[----:B------:R-:W1:Y:S04]  /*2a20*/  LDS R19, [R4+0x48] ;  /* 0x0000480004137984 */ /* 0x000e680000000800 */
[----:B------:R-:W1:Y:S01]  /*2a30*/  LDS R18, [R4+0x40] ;  /* 0x0000400004127984 */ /* 0x000e620000000800 */
[----:B--2---:R-:W-:-:S03]  /*2a40*/  FADD.FTZ R9, R31, R24 ;  /* 0x000000181f097221 */ /* 0x004fc60000010000 */
[----:B------:R-:W2:Y:S01]  /*2a50*/  LDS R16, [R4+0x50] ;  /* 0x0000500004107984 */ /* 0x000ea20000000800 */
[----:B---3--:R-:W-:-:S03]  /*2a60*/  ISETP.NE.AND P0, PT, R32, RZ, PT ;  /* 0x000000ff2000720c */ /* 0x008fc60003f05270 */
[----:B------:R-:W-:Y:S01]  /*2a70*/  LDS R14, [R4+0x54] ;  /* 0x00005400040e7984 */ /* 0x000fe20000000800 */
[----:B------:R-:W-:Y:S02]  /*2a80*/  FSEL R6, R5, R26, !P0 ;  /* 0x0000001a05067208 */ /* 0x000fe40004000000 */
[----:B------:R-:W-:Y:S01]  /*2a90*/  FSEL R8, R9, R24, !P0 ;  /* 0x0000001809087208 */ /* 0x000fe20004000000 */
[----:B------:R-:W3:Y:S01]  /*2aa0*/  LDS R15, [R4+0x4c] ;  /* 0x00004c00040f7984 */ /* 0x000ee20000000800 */
[----:B------:R-:W-:Y:S01]  /*2ab0*/  P2R R42, PR, RZ, 0x1 ;  /* 0x00000001ff2a7803 */ /* 0x000fe20000000000 */
[----:B----4-:R-:W-:Y:S02]  /*2ac0*/  FADD.FTZ R6, R29, R6 ;  /* 0x000000061d067221 */ /* 0x010fe40000010000 */
[----:B------:R-:W4:Y:S01]  /*2ad0*/  LDS R13, [R4+0x5c] ;  /* 0x00005c00040d7984 */ /* 0x000f220000000800 */
[----:B-----5:R-:W-:Y:S01]  /*2ae0*/  FADD.FTZ R8, R25, R8 ;  /* 0x0000000819087221 */ /* 0x020fe20000010000 */
[----:B0-----:R-:W-:-:S02]  /*2af0*/  ISETP.NE.AND P6, PT, R27, RZ, PT ;  /* 0x000000ff1b00720c */ /* 0x001fc40003fc5270 */
[----:B------:R-:W0:Y:S02]  /*2b00*/  LDS R11, [R4+0x60] ;  /* 0x00006000040b7984 */ /* 0x000e240000000800 */
        /* <DEDUP_REMOVED lines=10> */
[----:B------:R-:W5:Y:S02]  /*2bb0*/  LDS R6, [R4+0x6c] ;  /* 0x00006c0004067984 */ /* 0x000f640000000800 */
[----:B------:R-:W-:Y:S02]  /*2bc0*/  FADD.FTZ R34, R21, R34 ;  /* 0x0000002215227221 */ /* 0x000fe40000010000 */
[----:B------:R3:W5:Y:S01]  /*2bd0*/  LDS R9, [R4+0x64] ;  /* 0x0000640004097984 */ /* 0x0007620000000800 */
[----:B-1----:R-:W-:Y:S01]  /*2be0*/  FADD.FTZ R36, R19, R36 ;  /* 0x0000002413247221 */ /* 0x002fe20000010000 */
[----:B------:R-:W-:-:S04]  /*2bf0*/  ISETP.NE.AND P4, PT, R18, RZ, PT ;  /* 0x000000ff1200720c */ /* 0x000fc80003f85270 */
[----:B------:R-:W-:Y:S02]  /*2c00*/  FSEL R5, R34, R21, !P4 ;  /* 0x0000001522057208 */ /* 0x000fe40006000000 */
[----:B------:R-:W-:-:S03]  /*2c10*/  FSEL R35, R36, R19, !P4 ;  /* 0x0000001324237208 */ /* 0x000fc60006000000 */
[----:B--2---:R-:W-:Y:S01]  /*2c20*/  FADD.FTZ R5, R16, R5 ;  /* 0x0000000510057221 */ /* 0x004fe20000010000 */
[----:B---3--:R-:W-:Y:S01]  /*2c30*/  ISETP.NE.AND P3, PT, R15, RZ, PT ;  /* 0x000000ff0f00720c */ /* 0x008fe20003f65270 */
[----:B------:R-:W-:-:S03]  /*2c40*/  FADD.FTZ R35, R14, R35 ;  /* 0x000000230e237221 */ /* 0x000fc60000010000 */
[----:B------:R-:W-:Y:S02]  /*2c50*/  FSEL R4, R5, R16, !P3 ;  /* 0x0000001005047208 */ /* 0x000fe40005800000 */
[----:B------:R-:W-:-:S03]  /*2c60*/  FSEL R34, R35, R14, !P3 ;  /* 0x0000000e23227208 */ /* 0x000fc60005800000 */
[----:B----4-:R-:W-:Y:S02]  /*2c70*/  FADD.FTZ R36, R13, R4 ;  /* 0x000000040d247221 */ /* 0x010fe40000010000 */
[----:B0-----:R-:W-:Y:S01]  /*2c80*/  FADD.FTZ R34, R11, R34 ;  /* 0x000000220b227221 */ /* 0x001fe20000010000 */
[----:B-----5:R-:W-:Y:S02]  /*2c90*/  ISETP.NE.AND P2, PT, R12, RZ, PT ;  /* 0x000000ff0c00720c */ /* 0x020fe40003f45270 */
[----:B------:R-:W-:Y:S02]  /*2ca0*/  IADD3 R4, PT, PT, R27, R32, R10 ;  /* 0x000000201b047210 */ /* 0x000fe40007ffe00a */
[----:B------:R-:W-:Y:S02]  /*2cb0*/  FSEL R5, R36, R13, !P2 ;  /* 0x0000000d24057208 */ /* 0x000fe40005000000 */
[----:B------:R-:W-:Y:S02]  /*2cc0*/  FSEL R35, R34, R11, !P2 ;  /* 0x0000000b22237208 */ /* 0x000fe40005000000 */
[----:B------:R-:W-:Y:S01]  /*2cd0*/  IADD3 R4, PT, PT, R18, R4, R23 ;  /* 0x0000000412047210 */ /* 0x000fe20007ffe017 */
[----:B------:R-:W-:-:S02]  /*2ce0*/  FADD.FTZ R5, R8, R5 ;  /* 0x0000000508057221 */ /* 0x000fc40000010000 */
[----:B------:R-:W-:Y:S01]  /*2cf0*/  FADD.FTZ R35, R6, R35 ;  /* 0x0000002306237221 */ /* 0x000fe20000010000 */
[----:B------:R-:W-:Y:S02]  /*2d00*/  IADD3 R4, PT, PT, R12, R4, R15 ;  /* 0x000000040c047210 */ /* 0x000fe40007ffe00f */
        /* <DEDUP_REMOVED lines=37> */
[----:B------:R-:W0:Y:S02]  /*2f60*/  SHFL.UP PT, R38, R4, 0x4, RZ ;  /* 0x0480000004267989 */ /* 0x000e2400000e00ff */
[----:B------:R-:W-:Y:S01]  /*2f70*/  IADD3 R39, PT, PT, R40, R39, RZ ;  /* 0x0000002728277210 */ /* 0x000fe20007ffe0ff */
[----:B0-----:R-:W-:Y:S02]  /*2f80*/  FADD.FTZ R37, R4, R38 ;  /* 0x0000002604257221 */ /* 0x001fe40000010000 */
[----:B------:R-:W0:Y:S03]  /*2f90*/  SHFL.UP PT, R38, R5, 0x8, RZ ;  /* 0x0500000005267989 */ /* 0x000e2600000e00ff */
[----:B------:R-:W-:-:S02]  /*2fa0*/  @P1 FSEL R4, R37, R4, !P0 ;  /* 0x0000000425041208 */ /* 0x000fc40004000000 */
        /* <DEDUP_REMOVED lines=25> */
.L_x_3069:
        /* <DEDUP_REMOVED lines=16> */
[----:B------:R-:W-:Y:S01]  /*3240*/  IMAD R5, R0, 0x6c, R5 ;  /* 0x0000006c00057824 */ /* 0x000fe200078e0205 */
[----:B------:R-:W-:-:S04]  /*3250*/  IADD3 R23, PT, PT, R23, R4, RZ ;  /* 0x0000000417177210 */ /* 0x000fc80007ffe0ff */
[----:B------:R1:W-:Y:S01]  /*3260*/  STS [R5+0x10], R10 ;  /* 0x0000100a05007388 */ /* 0x0003e20000000800 */
[----:B------:R-:W-:-:S03]  /*3270*/  IMAD.IADD R18, R18, 0x1, R23 ;  /* 0x0000000112127824 */ /* 0x000fc600078e0217 */
[----:B------:R1:W-:Y:S02]  /*3280*/  STS [R5+0x1c], R32 ;  /* 0x00001c2005007388 */ /* 0x0003e40000000800 */
        /* <DEDUP_REMOVED lines=10> */
[----:B------:R-:W-:Y:S01]  /*3330*/  IMAD.IADD R9, R9, 0x1, R12 ;  /* 0x0000000109097824 */ /* 0x000fe200078e020c */
[----:B------:R1:W-:Y:S01]  /*3340*/  STS [R5+0x28], R4 ;  /* 0x0000280405007388 */ /* 0x0003e20000000800 */
[----:B------:R-:W-:Y:S01]  /*3350*/  @!P4 FADD.FTZ R21, R21, R22 ;  /* 0x000000161515c221 */ /* 0x000fe20000010000 */
[----:B------:R-:W-:-:S02]  /*3360*/  @!P4 FADD.FTZ R19, R19, R20 ;  /* 0x000000141313c221 */ /* 0x000fc40000010000 */
        /* <DEDUP_REMOVED lines=25> */
.L_x_3047:
[----:B-1----:R-:W-:Y:S01]  /*3500*/  MOV R10, 0x400 ;  /* 0x00000400000a7802 */ /* 0x002fe20000000f00 */
[----:B------:R-:W-:Y:S05]  /*3510*/  WARPSYNC.ALL ;  /* 0x0000000000007948 */ /* 0x000fea0003800000 */
[C---:B0-----:R-:W-:Y:S02]  /*3520*/  LEA.HI R4, R0.reuse, R0, RZ, 0x1d ;  /* 0x0000000000047211 */ /* 0x041fe400078fe8ff */
[----:B------:R-:W-:Y:S02]  /*3530*/  LEA R9, R3, R10, 0x18 ;  /* 0x0000000a03097211 */ /* 0x000fe400078ec0ff */
[----:B------:R-:W-:-:S03]  /*3540*/  SHF.L.U32 R5, R0, 0x1, RZ ;  /* 0x0000000100057819 */ /* 0x000fc600000006ff */
        /* <DEDUP_REMOVED lines=14> */
[----:B------:R-:W-:Y:S01]  /*3630*/  @!P2 VIADD R6, R10, 0xda0 ;  /* 0x00000da00a06a836 */ /* 0x000fe20000000000 */
[----:B------:R-:W-:Y:S01]  /*3640*/  ISETP.GE.U32.OR P0, PT, R0, R11, P0 ;  /* 0x0000000b0000720c */ /* 0x000fe20000706470 */
[----:B0-----:R-:W-:Y:S01]  /*3650*/  IMAD R12, R9, UR8, R0 ;  /* 0x00000008090c7c24 */ /* 0x001fe2000f8e0200 */
[----:B------:R-:W-:Y:S02]  /*3660*/  @!P2 LDS R5, [R15+0x18] ;  /* 0x000018000f05a984 */ /* 0x000fe40000000800 */
[----:B------:R-:W-:Y:S02]  /*3670*/  @!P2 LEA R9, R3, R6, 0x18 ;  /* 0x000000060309a211 */ /* 0x000fe400078ec0ff */
[----:B------:R-:W0:Y:S02]  /*3680*/  @!P2 LDS R4, [R15+0x14] ;  /* 0x000014000f04a984 */ /* 0x000e240000000800 */
[----:B------:R-:W-:Y:S02]  /*3690*/  @!P2 LEA R9, R2, R9, 0x3 ;  /* 0x000000090209a211 */ /* 0x000fe400078e18ff */
        /* <DEDUP_REMOVED lines=19> */
.L_x_3050:
[----:B------:R-:W-:Y:S05]  /*37d0*/  BSYNC.RECONVERGENT B0 ;  /* 0x0000000000007941 */ /* 0x000fea0003800200 */
.L_x_3049:
        /* <DEDUP_REMOVED lines=23> */
.L_x_3048:
[----:B------:R-:W-:Y:S01]  /*3950*/  HFMA2 R34, -RZ, RZ, 0, 5.9604644775390625e-08 ;  /* 0x00000001ff227431 */ /* 0x000fe200000001ff */
[----:B------:R-:W-:Y:S01]  /*3960*/  MOV R35, RZ ;  /* 0x000000ff00237202 */ /* 0x000fe20000000f00 */
[----:B------:R-:W-:Y:S01]  /*3970*/  IMAD.MOV.U32 R36, RZ, RZ, -0x1 ;  /* 0xffffffffff247424 */ /* 0x000fe200078e00ff */
[----:B------:R-:W-:Y:S02]  /*3980*/  P2R R44, PR, RZ, 0x2 ;  /* 0x00000002ff2c7803 */ /* 0x000fe40000000000 */
[----:B------:R-:W-:-:S13]  /*3990*/  ISETP.GE.AND P1, PT, R41, 0x1, PT ;  /* 0x000000012900780c */ /* 0x000fda0003f26270 */
[----:B------:R-:W-:Y:S05]  /*39a0*/  WARPSYNC.COLLECTIVE R36, `(.L_x_3051) ;  /* 0x0000000024087348 */ /* 0x000fea0003c00000 */
[----:B------:R0:W1:Y:S02]  /*39b0*/  SHFL.UP P0, R38, R37, R34, R35 ;  /* 0x0400002225267389 */ /* 0x0000640000000023 */
[----:B01----:R-:W-:Y:S05]  /*39c0*/  ENDCOLLECTIVE ;  /* 0x000000000000791b */ /* 0x003fea0003800000 */
.L_x_3051:
[----:B------:R-:W-:Y:S02]  /*39d0*/  P2R R43, PR, RZ, 0x4 ;  /* 0x00000004ff2b7803 */ /* 0x000fe40000000000 */
[----:B------:R-:W-:Y:S02]  /*39e0*/  ISETP.NE.AND P2, PT, R37, RZ, PT ;  /* 0x000000ff2500720c */ /* 0x000fe40003f45270 */
[----:B------:R-:W-:-:S04]  /*39f0*/  SEL R38, R38, RZ, P1 ;  /* 0x000000ff26267207 */ /* 0x000fc80000800000 */
[----:B------:R-:W-:Y:S02]  /*3a00*/  IADD3 R39, PT, PT, R37, R38, RZ ;  /* 0x0000002625277210 */ /* 0x000fe40007ffe0ff */
[----:B------:R-:W-:-:S07]  /*3a10*/  MOV R37, R5 ;  /* 0x0000000500257202 */ /* 0x000fce0000000f00 */
[----:B------:R-:W-:Y:S05]  /*3a20*/  WARPSYNC.COLLECTIVE R36, `(.L_x_3052) ;  /* 0x0000000024087348 */ /* 0x000fea0003c00000 */
[----:B------:R0:W1:Y:S02]  /*3a30*/  SHFL.UP P0, R38, R37, R34, R35 ;  /* 0x0400002225267389 */ /* 0x0000640000000023 */
[----:B01----:R-:W-:Y:S05]  /*3a40*/  ENDCOLLECTIVE ;  /* 0x000000000000791b */ /* 0x003fea0003800000 */
.L_x_3052:
[----:B------:R-:W-:Y:S02]  /*3a50*/  IMAD.MOV.U32 R37, RZ, RZ, R4 ;  /* 0x000000ffff257224 */ /* 0x000fe400078e0004 */
[----:B------:R-:W-:-:S05]  /*3a60*/  FADD.FTZ R38, R5, R38 ;  /* 0x0000002605267221 */ /* 0x000fca0000010000 */
[----:B------:R-:W-:-:S07]  /*3a70*/  @P1 FSEL R5, R38, R5, !P2 ;  /* 0x0000000526051208 */ /* 0x000fce0005000000 */
[----:B------:R-:W-:Y:S05]  /*3a80*/  WARPSYNC.COLLECTIVE R36, `(.L_x_3053) ;  /* 0x0000000024087348 */ /* 0x000fea0003c00000 */
[----:B------:R0:W1:Y:S02]  /*3a90*/  SHFL.UP P0, R38, R37, R34, R35 ;  /* 0x0400002225267389 */ /* 0x0000640000000023 */
[----:B01----:R-:W-:Y:S05]  /*3aa0*/  ENDCOLLECTIVE ;  /* 0x000000000000791b */ /* 0x003fea0003800000 */
.L_x_3053:
[----:B------:R-:W-:Y:S01]  /*3ab0*/  MOV R37, R39 ;  /* 0x0000002700257202 */ /* 0x000fe20000000f00 */
[----:B------:R-:W-:Y:S02]  /*3ac0*/  HFMA2 R34, -RZ, RZ, 0, 1.1920928955078125e-07 ;  /* 0x00000002ff227431 */ /* 0x000fe400000001ff */
[----:B------:R-:W-:-:S07]  /*3ad0*/  FADD.FTZ R45, R4, R38 ;  /* 0x00000026042d7221 */ /* 0x000fce0000010000 */
[----:B------:R-:W-:Y:S05]  /*3ae0*/  WARPSYNC.COLLECTIVE R36, `(.L_x_3054) ;  /* 0x0000000024087348 */ /* 0x000fea0003c00000 */
[----:B------:R0:W1:Y:S02]  /*3af0*/  SHFL.UP P0, R38, R37, R34, R35 ;  /* 0x0400002225267389 */ /* 0x0000640000000023 */
[----:B01----:R-:W-:Y:S05]  /*3b00*/  ENDCOLLECTIVE ;  /* 0x000000000000791b */ /* 0x003fea0003800000 */
.L_x_3054:
        /* <DEDUP_REMOVED lines=9> */
.L_x_3055:
[----:B------:R-:W-:Y:S01]  /*3ba0*/  MOV R37, R4 ;  /* 0x0000000400257202 */ /* 0x000fe20000000f00 */
[----:B------:R-:W-:-:S05]  /*3bb0*/  FADD.FTZ R38, R5, R38 ;  /* 0x0000002605267221 */ /* 0x000fca0000010000 */
[----:B------:R-:W-:-:S07]  /*3bc0*/  @P2 FSEL R5, R38, R5, !P1 ;  /* 0x0000000526052208 */ /* 0x000fce0004800000 */
[----:B------:R-:W-:Y:S05]  /*3bd0*/  WARPSYNC.COLLECTIVE R36, `(.L_x_3056) ;  /* 0x0000000024087348 */ /* 0x000fea0003c00000 */
[----:B------:R0:W1:Y:S02]  /*3be0*/  SHFL.UP P0, R38, R37, R34, R35 ;  /* 0x0400002225267389 */ /* 0x0000640000000023 */
[----:B01----:R-:W-:Y:S05]  /*3bf0*/  ENDCOLLECTIVE ;  /* 0x000000000000791b */ /* 0x003fea0003800000 */
.L_x_3056:
[----:B------:R-:W-:Y:S02]  /*3c00*/  IMAD.MOV.U32 R37, RZ, RZ, R40 ;  /* 0x000000ffff257224 */ /* 0x000fe400078e0028 */
[----:B------:R-:W-:Y:S02]  /*3c10*/  HFMA2 R34, -RZ, RZ, 0, 2.384185791015625e-07 ;  /* 0x00000004ff227431 */ /* 0x000fe400000001ff */
[----:B------:R-:W-:-:S07]  /*3c20*/  FADD.FTZ R39, R4, R38 ;  /* 0x0000002604277221 */ /* 0x000fce0000010000 */
[----:B------:R-:W-:Y:S05]  /*3c30*/  WARPSYNC.COLLECTIVE R36, `(.L_x_3057) ;  /* 0x0000000024087348 */ /* 0x000fea0003c00000 */
[----:B------:R0:W1:Y:S02]  /*3c40*/  SHFL.UP P0, R38, R37, R34, R35 ;  /* 0x0400002225267389 */ /* 0x0000640000000023 */
[----:B01----:R-:W-:Y:S05]  /*3c50*/  ENDCOLLECTIVE ;  /* 0x000000000000791b */ /* 0x003fea0003800000 */
.L_x_3057:
        /* <DEDUP_REMOVED lines=8> */
.L_x_3058:
[----:B------:R-:W-:Y:S02]  /*3ce0*/  IADD3 R39, PT, PT, R40, R39, RZ ;  /* 0x0000002728277210 */ /* 0x000fe40007ffe0ff */
[----:B------:R-:W-:Y:S01]  /*3cf0*/  MOV R37, R4 ;  /* 0x0000000400257202 */ /* 0x000fe20000000f00 */
[----:B------:R-:W-:-:S05]  /*3d00*/  FADD.FTZ R38, R5, R38 ;  /* 0x0000002605267221 */ /* 0x000fca0000010000 */
[----:B------:R-:W-:-:S07]  /*3d10*/  @P2 FSEL R5, R38, R5, !P1 ;  /* 0x0000000526052208 */ /* 0x000fce0004800000 */
[----:B------:R-:W-:Y:S05]  /*3d20*/  WARPSYNC.COLLECTIVE R36, `(.L_x_3059) ;  /* 0x0000000024087348 */ /* 0x000fea0003c00000 */
[----:B------:R0:W1:Y:S02]  /*3d30*/  SHFL.UP P0, R38, R37, R34, R35 ;  /* 0x0400002225267389 */ /* 0x0000640000000023 */
[----:B01----:R-:W-:Y:S05]  /*3d40*/  ENDCOLLECTIVE ;  /* 0x000000000000791b */ /* 0x003fea0003800000 */
.L_x_3059:
[----:B------:R-:W-:Y:S01]  /*3d50*/  MOV R37, R39 ;  /* 0x0000002700257202 */ /* 0x000fe20000000f00 */
[----:B------:R-:W-:Y:S02]  /*3d60*/  IMAD.MOV.U32 R34, RZ, RZ, 0x8 ;  /* 0x00000008ff227424 */ /* 0x000fe400078e00ff */
[----:B------:R-:W-:-:S07]  /*3d70*/  FADD.FTZ R45, R4, R38 ;  /* 0x00000026042d7221 */ /* 0x000fce0000010000 */
[----:B------:R-:W-:Y:S05]  /*3d80*/  WARPSYNC.COLLECTIVE R36, `(.L_x_3060) ;  /* 0x0000000024087348 */ /* 0x000fea0003c00000 */
[----:B------:R0:W1:Y:S02]  /*3d90*/  SHFL.UP P0, R38, R37, R34, R35 ;  /* 0x0400002225267389 */ /* 0x0000640000000023 */
[----:B01----:R-:W-:Y:S05]  /*3da0*/  ENDCOLLECTIVE ;  /* 0x000000000000791b */ /* 0x003fea0003800000 */
.L_x_3060:
[----:B------:R-:W-:Y:S02]  /*3db0*/  @P2 FSEL R4, R45, R4, !P1 ;  /* 0x000000042d042208 */ /* 0x000fe40004800000 */
[----:B------:R-:W-:Y:S02]  /*3dc0*/  ISETP.GE.AND P1, PT, R41, 0x8, PT ;  /* 0x000000082900780c */ /* 0x000fe40003f26270 */
[----:B------:R-:W-:Y:S02]  /*3dd0*/  ISETP.NE.AND P2, PT, R39, RZ, PT ;  /* 0x000000ff2700720c */ /* 0x000fe40003f45270 */
[----:B------:R-:W-:Y:S02]  /*3de0*/  MOV R37, R5 ;  /* 0x0000000500257202 */ /* 0x000fe40000000f00 */
[----:B------:R-:W-:Y:S02]  /*3df0*/  SEL R38, R38, RZ, P1 ;  /* 0x000000ff26267207 */ /* 0x000fe40000800000 */
[----:B------:R-:W-:-:S02]  /*3e00*/  ISETP.GE.AND P1, PT, R41, 0x10, PT ;  /* 0x000000102900780c */ /* 0x000fc40003f26270 */
[----:B------:R-:W-:-:S11]  /*3e10*/  IADD3 R40, PT, PT, R39, R38, RZ ;  /* 0x0000002627287210 */ /* 0x000fd60007ffe0ff */
[----:B------:R-:W-:Y:S05]  /*3e20*/  WARPSYNC.COLLECTIVE R36, `(.L_x_3061) ;  /* 0x0000000024087348 */ /* 0x000fea0003c00000 */
[----:B------:R0:W1:Y:S02]  /*3e30*/  SHFL.UP P0, R38, R37, R34, R35 ;  /* 0x0400002225267389 */ /* 0x0000640000000023 */
[----:B01----:R-:W-:Y:S05]  /*3e40*/  ENDCOLLECTIVE ;  /* 0x000000000000791b */ /* 0x003fea0003800000 */
.L_x_3061:
[----:B------:R-:W-:Y:S01]  /*3e50*/  IMAD.MOV.U32 R37, RZ, RZ, R4 ;  /* 0x000000ffff257224 */ /* 0x000fe200078e0004 */
[----:B------:R-:W-:Y:S01]  /*3e60*/  ISETP.GE.AND P0, PT, R41, 0x8, PT ;  /* 0x000000082900780c */ /* 0x000fe20003f06270 */
[----:B------:R-:W-:-:S12]  /*3e70*/  FADD.FTZ R38, R5, R38 ;  /* 0x0000002605267221 */ /* 0x000fd80000010000 */
[----:B------:R-:W-:-:S07]  /*3e80*/  @P0 FSEL R5, R38, R5, !P2 ;  /* 0x0000000526050208 */ /* 0x000fce0005000000 */
[----:B------:R-:W-:Y:S05]  /*3e90*/  WARPSYNC.COLLECTIVE R36, `(.L_x_3062) ;  /* 0x0000000024087348 */ /* 0x000fea0003c00000 */
[----:B------:R0:W1:Y:S02]  /*3ea0*/  SHFL.UP P0, R38, R37, R34, R35 ;  /* 0x0400002225267389 */ /* 0x0000640000000023 */
[----:B01----:R-:W-:Y:S05]  /*3eb0*/  ENDCOLLECTIVE ;  /* 0x000000000000791b */ /* 0x003fea0003800000 */
.L_x_3062:
        /* <DEDUP_REMOVED lines=8> */
.L_x_3063:
[----:B------:R-:W-:Y:S02]  /*3f40*/  ISETP.NE.AND P2, PT, R43, RZ, PT ;  /* 0x000000ff2b00720c */ /* 0x000fe40003f45270 */
[----:B------:R-:W-:Y:S02]  /*3f50*/  MOV R37, R5 ;  /* 0x0000000500257202 */ /* 0x000fe40000000f00 */
[----:B------:R-:W-:-:S09]  /*3f60*/  SEL R39, R38, RZ, P1 ;  /* 0x000000ff26277207 */ /* 0x000fd20000800000 */
[----:B------:R-:W-:Y:S05]  /*3f70*/  WARPSYNC.COLLECTIVE R36, `(.L_x_3064) ;  /* 0x0000000024087348 */ /* 0x000fea0003c00000 */
[----:B------:R0:W1:Y:S02]  /*3f80*/  SHFL.UP P0, R38, R37, R34, R35 ;  /* 0x0400002225267389 */ /* 0x0000640000000023 */
[----:B01----:R-:W-:Y:S05]  /*3f90*/  ENDCOLLECTIVE ;  /* 0x000000000000791b */ /* 0x003fea0003800000 */
.L_x_3064:
[C---:B------:R-:W-:Y:S01]  /*3fa0*/  ISETP.NE.AND P1, PT, R40.reuse, RZ, PT ;  /* 0x000000ff2800720c */ /* 0x040fe20003f25270 */
        /* <DEDUP_REMOVED lines=8> */
.L_x_3065:
        /* <DEDUP_REMOVED lines=8> */
.L_x_3066:
[----:B------:R-:W-:Y:S01]  /*40b0*/  ISETP.NE.AND P1, PT, R44, RZ, PT ;  /* 0x000000ff2c00720c */ /* 0x000fe20003f25270 */
[----:B------:R-:W-:Y:S01]  /*40c0*/  IMAD.MOV.U32 R37, RZ, RZ, R5 ;  /* 0x000000ffff257224 */ /* 0x000fe200078e0005 */
[----:B------:R-:W-:-:S11]  /*40d0*/  MOV R39, R38 ;  /* 0x0000002600277202 */ /* 0x000fd60000000f00 */
[----:B------:R-:W-:Y:S05]  /*40e0*/  WARPSYNC.COLLECTIVE R36, `(.L_x_3067) ;  /* 0x0000000024087348 */ /* 0x000fea0003c00000 */
[----:B------:R0:W1:Y:S02]  /*40f0*/  SHFL.UP P0, R38, R37, R34, R35 ;  /* 0x0400002225267389 */ /* 0x0000640000000023 */
[----:B01----:R-:W-:Y:S05]  /*4100*/  ENDCOLLECTIVE ;  /* 0x000000000000791b */ /* 0x003fea0003800000 */
.L_x_3067:
[----:B------:R-:W-:Y:S02]  /*4110*/  MOV R37, R4 ;  /* 0x0000000400257202 */ /* 0x000fe40000000f00 */
[----:B------:R-:W-:-:S07]  /*4120*/  MOV R41, R38 ;  /* 0x0000002600297202 */ /* 0x000fce0000000f00 */
[----:B------:R-:W-:Y:S05]  /*4130*/  WARPSYNC.COLLECTIVE R36, `(.L_x_3068) ;  /* 0x0000000024087348 */ /* 0x000fea0003c00000 */
[----:B------:R0:W1:Y:S02]  /*4140*/  SHFL.UP P0, R38, R37, R34, R35 ;  /* 0x0400002225267389 */ /* 0x0000640000000023 */
[----:B01----:R-:W-:Y:S05]  /*4150*/  ENDCOLLECTIVE ;  /* 0x000000000000791b */ /* 0x003fea0003800000 */
.L_x_3068:
[----:B------:R-:W-:Y:S05]  /*4160*/  BRA `(.L_x_3069) ;  /* 0xffffffec00f47947 */ /* 0x000fea000383ffff */
.L_x_3070:
        /* <DEDUP_REMOVED lines=9> */
.L_x_3965:


//--------------------- .text._Z30group_norm_nhwc_bwd_sum_kernelI11Fp16IOFp32WLi120EEv26Group_norm_nhwc_bwd_params --------------------------
	.section	.text._Z30group_norm_nhwc_bwd_sum_kernelI11Fp16IOFp32WLi120EEv26Group_norm_nhwc_bwd_params,"ax",@progbits
	.align	128
        .global         _Z30group_norm_nhwc_bwd_sum_kernelI11Fp16IOFp32WLi120EEv26Group_norm_nhwc_bwd_params
        .type           _Z30group_norm_nhwc_bwd_sum_kernelI11Fp16IOFp32WLi120EEv26Group_norm_nhwc_bwd_params,@function
        .size           _Z30group_norm_nhwc_bwd_sum_kernelI11Fp16IOFp32WLi120EEv26Group_norm_nhwc_bwd_params,(.L_x_3966 - _Z30group_norm_nhwc_bwd_sum_kernelI11Fp16IOFp32WLi120EEv26Group_norm_nhwc_bwd_params)
        .other          _Z30group_norm_nhwc_bwd_sum_kernelI11Fp16IOFp32WLi120EEv26Group_norm_nhwc_bwd_params,@"STO_CUDA_ENTRY STV_DEFAULT"
_Z30group_norm_nhwc_bwd_sum_kernelI11Fp16IOFp32WLi120EEv26Group_norm_nhwc_bwd_params:
.text._Z30group_norm_nhwc_bwd_sum_kernelI11Fp16IOFp32WLi120EEv26Group_norm_nhwc_bwd_params:
        /* <DEDUP_REMOVED lines=69> */
.L_x_3072:
[----:B------:R-:W-:Y:S05]  /*0450*/  BSYNC.RECONVERGENT B0 ;  /* 0x0000000000007941 */ /* 0x000fea0003800200 */
.L_x_3071:
[----:B-----5:R-:W-:Y:S01]  /*0460*/  FFMA.FTZ R20, -R14, R14, R15 ;  /* 0x0000000e0e147223 */ /* 0x020fe2000001010f */
[----:B------:R-:W1:Y:S01]  /*0470*/  S2UR UR4, SR_CTAID.Y ;  /* 0x00000000000479c3 */ /* 0x000e620000002600 */
[----:B------:R-:W-:-:S03]  /*0480*/  IMAD R8, R3, R16, R6 ;  /* 0x0000001003087224 */ /* 0x000fc600078e0206 */
[----:B------:R-:W-:Y:S02]  /*0490*/  FSETP.GTU.FTZ.AND P2, PT, R20, RZ, PT ;  /* 0x000000ff1400720b */ /* 0x000fe40003f5c000 */
[C---:B------:R-:W-:Y:S02]  /*04a0*/  ISETP.GE.U32.AND P3, PT, R8.reuse, R3, PT ;  /* 0x000000030800720c */ /* 0x040fe40003f66070 */
[----:B0-----:R-:W0:Y:S09]  /*04b0*/  LDC.64 R4, c[0x0][0x400] ;  /* 0x00010000ff047b82 */ /* 0x001e320000000a00 */
[----:B------:R-:W2:Y:S02]  /*04c0*/  @P2 LDC R15, c[0x0][0x3c0] ;  /* 0x0000f000ff0f2b82 */ /* 0x000ea40000000800 */
[----:B------:R-:W-:Y:S01]  /*04d0*/  @P3 IMAD.IADD R8, R8, 0x1, -R3 ;  /* 0x0000000108083824 */ /* 0x000fe200078e0a03 */
[----:B------:R-:W-:-:S02]  /*04e0*/  @P3 IADD3 R9, PT, PT, R9, 0x1, RZ ;  /* 0x0000000109093810 */ /* 0x000fc40007ffe0ff */
[----:B------:R-:W-:Y:S01]  /*04f0*/  ISETP.NE.U32.AND P3, PT, R3, RZ, PT ;  /* 0x000000ff0300720c */ /* 0x000fe20003f65070 */
[----:B-1----:R-:W-:Y:S01]  /*0500*/  IMAD R26, R7, UR4, RZ ;  /* 0x00000004071a7c24 */ /* 0x002fe2000f8e02ff */
[----:B------:R-:W-:-:S04]  /*0510*/  ISETP.GE.U32.AND P4, PT, R8, R3, PT ;  /* 0x000000030800720c */ /* 0x000fc80003f86070 */
        /* <DEDUP_REMOVED lines=29> */
[----:B------:R-:W-:Y:S02]  /*06f0*/  CS2R R8, SRZ ;  /* 0x0000000000087805 */ /* 0x000fe4000001ff00 */
[----:B------:R-:W-:Y:S02]  /*0700*/  MOV R15, RZ ;  /* 0x000000ff000f7202 */ /* 0x000fe40000000f00 */
[----:B------:R-:W-:Y:S02]  /*0710*/  ISETP.GT.U32.AND P1, PT, R4, -0x4, PT ;  /* 0xfffffffc0400780c */ /* 0x000fe40003f24070 */
[----:B------:R-:W-:-:S11]  /*0720*/  CS2R R4, SRZ ;  /* 0x0000000000047805 */ /* 0x000fd6000001ff00 */
[----:B------:R-:W-:Y:S05]  /*0730*/  @P1 BRA `(.L_x_3075) ;  /* 0x0000000800ec1947 */ /* 0x000fea0003800000 */
[----:B------:R-:W-:Y:S01]  /*0740*/  LOP3.LUT R17, R21, 0xfffffffc, RZ, 0xc0, !PT ;  /* 0xfffffffc15117812 */ /* 0x000fe200078ec0ff */
[----:B------:R-:W-:Y:S01]  /*0750*/  VIADD R16, R22, 0x1 ;  /* 0x0000000116107836 */ /* 0x000fe20000000000 */
[----:B------:R-:W-:Y:S02]  /*0760*/  MOV R8, RZ ;  /* 0x000000ff00087202 */ /* 0x000fe40000000f00 */
[----:B------:R-:W-:-:S07]  /*0770*/  IADD3 R17, PT, PT, -R17, RZ, RZ ;  /* 0x000000ff11117210 */ /* 0x000fce0007ffe1ff */
.L_x_3076:
        /* <DEDUP_REMOVED lines=41> */
[----:B------:R-:W-:Y:S01]  /*0a10*/  @!P0 MOV R4, R24 ;  /* 0x0000001800048202 */ /* 0x000fe20000000f00 */
        /* <DEDUP_REMOVED lines=8> */
[----:B------:R-:W-:-:S04]  /*0aa0*/  @!P0 IMAD.WIDE.U32 R4, R16, R10, R4 ;  /* 0x0000000a10048225 */ /* 0x000fc800078e0004 */
[----:B------:R-:W-:Y:S01]  /*0ab0*/  @!P0 IMAD.IADD R5, R5, 0x1, R11 ;  /* 0x0000000105058824 */ /* 0x000fe200078e020b */
[----:B------:R-:W-:-:S04]  /*0ac0*/  @!P0 SHF.L.U32 R11, R4, 0x1, RZ ;  /* 0x00000001040b8819 */ /* 0x000fc800000006ff */
        /* <DEDUP_REMOVED lines=83> */
[----:B------:R-:W-:Y:S01]  /*1000*/  @!P0 MOV R23, R7 ;  /* 0x0000000700178202 */ /* 0x000fe20000000f00 */
[----:B0-----:R-:W-:-:S04]  /*1010*/  @!P0 IMAD R22, R29, R4, RZ ;  /* 0x000000041d168224 */ /* 0x001fc800078e02ff */
        /* <DEDUP_REMOVED lines=15> */
[----:B------:R-:W-:Y:S02]  /*1110*/  IADD3 R17, PT, PT, R17, 0x4, RZ ;  /* 0x0000000411117810 */ /* 0x000fe40007ffe0ff */
[----:B------:R-:W-:Y:S02]  /*1120*/  IADD3 R16, PT, PT, R16, 0x4, RZ ;  /* 0x0000000410107810 */ /* 0x000fe40007ffe0ff */
        /* <DEDUP_REMOVED lines=27> */
[----:B------:R-:W-:-:S07]  /*12e0*/  VIADD R22, R16, 0xffffffff ;  /* 0xffffffff10167836 */ /* 0x000fce0000000000 */
.L_x_3075:
        /* <DEDUP_REMOVED lines=13> */
[----:B------:R-:W-:Y:S01]  /*13c0*/  @!P0 MOV R27, R7 ;  /* 0x00000007001b8202 */ /* 0x000fe20000000f00 */
[----:B------:R-:W-:Y:S02]  /*13d0*/  @!P0 IMAD R21, R21, UR10, RZ ;  /* 0x0000000a15158c24 */ /* 0x000fe4000f8e02ff */
[----:B------:R-:W2:Y:S01]  /*13e0*/  @!P0 LDC.64 R16, c[0x0][0x398] ;  /* 0x0000e600ff108b82 */ /* 0x000ea20000000a00 */
[----:B------:R-:W-:-:S04]  /*13f0*/  @!P0 IMAD.WIDE.U32 R26, R22, UR10, R26 ;  /* 0x0000000a161a8c25 */ /* 0x000fc8000f8e001a */
[----:B------:R-:W-:-:S05]  /*1400*/  @!P0 IMAD R21, R22, UR11, R21 ;  /* 0x0000000b16158c24 */ /* 0x000fca000f8e0215 */
[----:B------:R-:W-:Y:S01]  /*1410*/  @!P0 IADD3 R21, PT, PT, R27, R21, RZ ;  /* 0x000000151b158210 */ /* 0x000fe20007ffe0ff */
[----:B------:R-:W-:-:S03]  /*1420*/  @!P0 IMAD.SHL.U32 R27, R26, 0x2, RZ ;  /* 0x000000021a1b8824 */ /* 0x000fc600078e00ff */
[----:B------:R-:W-:Y:S02]  /*1430*/  @!P0 SHF.L.U64.HI R28, R26, 0x1, R21 ;  /* 0x000000011a1c8819 */ /* 0x000fe40000010215 */
[C---:B0-----:R-:W-:Y:S02]  /*1440*/  @!P0 IADD3 R26, P2, PT, R27.reuse, R10, RZ ;  /* 0x0000000a1b1a8210 */ /* 0x041fe40007f5e0ff */
[----:B--2---:R-:W-:Y:S02]  /*1450*/  @!P0 IADD3 R16, P3, PT, R27, R16, RZ ;  /* 0x000000101b108210 */ /* 0x004fe40007f7e0ff */
[C---:B------:R-:W-:Y:S02]  /*1460*/  @!P0 IADD3.X R27, PT, PT, R28.reuse, R11, RZ, P2, !PT ;  /* 0x0000000b1c1b8210 */ /* 0x040fe400017fe4ff */
[----:B------:R-:W-:-:S03]  /*1470*/  @!P0 IADD3.X R17, PT, PT, R28, R17, RZ, P3, !PT ;  /* 0x000000111c118210 */ /* 0x000fc60001ffe4ff */
        /* <DEDUP_REMOVED lines=72> */
.L_x_3077:
[----:B------:R-:W-:Y:S05]  /*1900*/  @P1 BRA `(.L_x_3073) ;  /* 0x0000000c00d41947 */ /* 0x000fea0003800000 */
[----:B------:R-:W0:Y:S01]  /*1910*/  LDCU.64 UR10, c[0x0][0x3f8] ;  /* 0x00007f00ff0a77ac */ /* 0x000e220008000a00 */
[----:B------:R-:W-:Y:S01]  /*1920*/  SHF.R.S32.HI R10, RZ, 0x1f, R22 ;  /* 0x0000001fff0a7819 */ /* 0x000fe20000011416 */
[----:B------:R-:W-:Y:S01]  /*1930*/  IMAD.MOV.U32 R11, RZ, RZ, R7 ;  /* 0x000000ffff0b7224 */ /* 0x000fe200078e0007 */
[----:B------:R-:W-:Y:S01]  /*1940*/  BSSY.RECONVERGENT B0, `(.L_x_3078) ;  /* 0x0000017000007945 */ /* 0x000fe20003800200 */
        /* <DEDUP_REMOVED lines=22> */
.L_x_3079:
[----:B------:R-:W-:Y:S05]  /*1ab0*/  BSYNC.RECONVERGENT B0 ;  /* 0x0000000000007941 */ /* 0x000fea0003800200 */
.L_x_3078:
        /* <DEDUP_REMOVED lines=19> */
.L_x_3074:
        /* <DEDUP_REMOVED lines=23> */
[----:B------:R-:W-:-:S06]  /*1d60*/  @!P0 IADD3.X R5, PT, PT, R6, R5, RZ, P1, !PT ;  /* 0x0000000506058210 */ /* 0x000fcc0000ffe4ff */
[----:B------:R0:W3:Y:S01]  /*1d70*/  @!P0 LDG.E R5, desc[UR6][R4.64] ;  /* 0x0000000604058981 */ /* 0x0000e2000c1e1900 */
[----:B------:R-:W-:Y:S01]  /*1d80*/  PRMT R6, RZ, 0x5410, RZ ;  /* 0x00005410ff067816 */ /* 0x000fe200000000ff */
[----:B------:R-:W-:-:S03]  /*1d90*/  VIADD R22, R22, 0x1 ;  /* 0x0000000116167836 */ /* 0x000fc60000000000 */
        /* <DEDUP_REMOVED lines=41> */
.L_x_3080:
[----:B------:R-:W-:Y:S05]  /*2030*/  @!P2 BRA `(.L_x_3073) ;  /* 0x000000080008a947 */ /* 0x000fea0003800000 */
[----:B------:R-:W-:-:S07]  /*2040*/  IADD3 R21, PT, PT, R22, -R21, RZ ;  /* 0x8000001516157210 */ /* 0x000fce0007ffe0ff */
.L_x_3081:
        /* <DEDUP_REMOVED lines=37> */
[----:B------:R-:W-:-:S05]  /*22a0*/  @!P0 IMAD.SHL.U32 R27, R18, 0x2, RZ ;  /* 0x00000002121b8824 */ /* 0x000fca00078e00ff */
        /* <DEDUP_REMOVED lines=91> */
.L_x_3073:
        /* <DEDUP_REMOVED lines=129> */
.L_x_3097:
        /* <DEDUP_REMOVED lines=46> */
.L_x_3082:
[----:B------:R-:W-:Y:S05]  /*3350*/  WARPSYNC.ALL ;  /* 0x0000000000007948 */ /* 0x000fea0003800000 */
[----:B------:R-:W2:Y:S01]  /*3360*/  LDCU UR4, c[0x0][0x424] ;  /* 0x00008480ff0477ac */ /* 0x000ea20008000800 */
[----:B----4-:R-:W3:Y:S01]  /*3370*/  LDC R17, c[0x0][0x420] ;  /* 0x00010800ff117b82 */ /* 0x010ee20000000800 */
[----:B------:R-:W-:Y:S01]  /*3380*/  BSSY.RECONVERGENT B0, `(.L_x_3084) ;  /* 0x0000023000007945 */ /* 0x000fe20003800200 */
[----:B------:R-:W4:Y:S06]  /*3390*/  LDCU.64 UR10, c[0x0][0x3f8] ;  /* 0x00007f00ff0a77ac */ /* 0x000f2c0008000a00 */
[----:B0-----:R-:W0:Y:S01]  /*33a0*/  LDC R15, c[0x0][0x410] ;  /* 0x00010400ff0f7b82 */ /* 0x001e220000000800 */
[----:B--2---:R-:W-:-:S07]  /*33b0*/  UIADD3 UR4, UPT, UPT, UR4, -0x2, URZ ;  /* 0xfffffffe04047890 */ /* 0x004fce000fffe0ff */
[----:B------:R-:W-:Y:S01]  /*33c0*/  BAR.SYNC.DEFER_BLOCKING 0x0 ;  /* 0x0000000000007b1d */ /* 0x000fe20000010000 */
[----:B------:R-:W-:Y:S01]  /*33d0*/  ISETP.NE.AND P2, PT, R3, UR4, PT ;  /* 0x0000000403007c0c */ /* 0x000fe2000bf45270 */
[----:B---3--:R-:W-:-:S06]  /*33e0*/  IMAD R18, R17, UR8, R0 ;  /* 0x0000000811127c24 */ /* 0x008fcc000f8e0200 */
[----:B------:R-:W2:Y:S01]  /*33f0*/  LDC R3, c[0x0][0x428] ;  /* 0x00010a00ff037b82 */ /* 0x000ea20000000800 */
[----:B0-----:R-:W-:-:S05]  /*3400*/  ISETP.GE.AND P0, PT, R18, R15, PT ;  /* 0x0000000f1200720c */ /* 0x001fca0003f06270 */
[----:B------:R-:W-:Y:S02]  /*3410*/  @!P2 IADD3 R16, PT, PT, R10, 0x950, RZ ;  /* 0x000009500a10a810 */ /* 0x000fe40007ffe0ff */
[----:B------:R-:W-:Y:S01]  /*3420*/  ISETP.GE.U32.OR P0, PT, R0, R17, P0 ;  /* 0x000000110000720c */ /* 0x000fe20000706470 */
[----:B------:R-:W-:Y:S04]  /*3430*/  @!P2 LDS R13, [R11+0x238] ;  /* 0x000238000b0da984 */ /* 0x000fe80000000800 */
[----:B------:R-:W0:Y:S01]  /*3440*/  @!P2 LDS R12, [R11+0x234] ;  /* 0x000234000b0ca984 */ /* 0x000e220000000800 */
        /* <DEDUP_REMOVED lines=13> */
[C---:B------:R-:W-:Y:S01]  /*3520*/  IMAD R11, R15.reuse, UR4, R18 ;  /* 0x000000040f0b7c24 */ /* 0x040fe2000f8e0212 */
        /* <DEDUP_REMOVED lines=8> */
.L_x_3085:
[----:B------:R-:W-:Y:S05]  /*35b0*/  BSYNC.RECONVERGENT B0 ;  /* 0x0000000000007941 */ /* 0x000fea0003800200 */
.L_x_3084:
[----:B------:R-:W-:Y:S05]  /*35c0*/  @P1 EXIT ;  /* 0x000000000000194d */ /* 0x000fea0003800000 */
[----:B------:R-:W3:Y:S01]  /*35d0*/  LDCU UR4, c[0x0][0x3e0] ;  /* 0x00007c00ff0477ac */ /* 0x000ee20008000800 */
[----:B--2---:R-:W2:Y:S01]  /*35e0*/  LDC R11, c[0x0][0x360] ;  /* 0x0000d800ff0b7b82 */ /* 0x004ea20000000800 */
[----:B------:R-:W4:Y:S01]  /*35f0*/  LDCU.64 UR8, c[0x0][0x3d8] ;  /* 0x00007b00ff0877ac */ /* 0x000f220008000a00 */
[----:B------:R-:W-:Y:S01]  /*3600*/  USHF.L.U64.HI UR5, UR10, 0x2, UR11 ;  /* 0x000000020a057899 */ /* 0x000fe2000801020b */
[----:B---3--:R-:W-:Y:S01]  /*3610*/  IMAD R15, R15, UR4, RZ ;  /* 0x000000040f0f7c24 */ /* 0x008fe2000f8e02ff */
[----:B------:R-:W-:-:S04]  /*3620*/  USHF.L.U32 UR4, UR10, 0x2, URZ ;  /* 0x000000020a047899 */ /* 0x000fc800080006ff */
[----:B------:R-:W-:-:S04]  /*3630*/  SHF.L.U32 R15, R15, 0x1, RZ ;  /* 0x000000010f0f7819 */ /* 0x000fc800000006ff */
[----:B------:R-:W-:-:S04]  /*3640*/  IADD3 R14, P0, PT, R14, R15, RZ ;  /* 0x0000000f0e0e7210 */ /* 0x000fc80007f1e0ff */
[----:B------:R-:W-:Y:S02]  /*3650*/  LEA.HI.X.SX32 R15, R15, R8, 0x1, P0 ;  /* 0x000000080f0f7211 */ /* 0x000fe400000f0eff */
[----:B----4-:R-:W-:-:S04]  /*3660*/  LEA R2, P0, R14, UR8, 0x2 ;  /* 0x000000080e027c11 */ /* 0x010fc8000f8010ff */
[----:B0-----:R-:W-:Y:S02]  /*3670*/  LEA.HI.X R3, R14, UR9, R15, 0x2, P0 ;  /* 0x000000090e037c11 */ /* 0x001fe400080f140f */
[----:B--2---:R-:W-:Y:S02]  /*3680*/  LEA R10, P0, R11, R2, 0x2 ;  /* 0x000000020b0a7211 */ /* 0x004fe400078010ff */
        /* <DEDUP_REMOVED lines=10> */
.L_x_3083:
[----:B------:R-:W-:Y:S05]  /*3730*/  WARPSYNC.COLLECTIVE R15, `(.L_x_3086) ;  /* 0x000000000f087348 */ /* 0x000fea0003c00000 */
[----:B------:R-:W-:Y:S01]  /*3740*/  NOP ;  /* 0x0000000000007918 */ /* 0x000fe20000000000 */
[----:B------:R-:W-:Y:S05]  /*3750*/  ENDCOLLECTIVE ;  /* 0x000000000000791b */ /* 0x000fea0003800000 */
.L_x_3086:
        /* <DEDUP_REMOVED lines=13> */
.L_x_3087:
        /* <DEDUP_REMOVED lines=9> */
.L_x_3088:
        /* <DEDUP_REMOVED lines=11> */
.L_x_3089:
        /* <DEDUP_REMOVED lines=9> */
.L_x_3090:
        /* <DEDUP_REMOVED lines=11> */
.L_x_3091:
        /* <DEDUP_REMOVED lines=9> */
.L_x_3092:
        /* <DEDUP_REMOVED lines=12> */
.L_x_3093:
        /* <DEDUP_REMOVED lines=10> */
.L_x_3094:
        /* <DEDUP_REMOVED lines=9> */
.L_x_3095:
[----:B------:R-:W-:Y:S01]  /*3d30*/  @!P0 FADD.FTZ R14, R14, R21 ;  /* 0x000000150e0e8221 */ /* 0x000fe20000010000 */
[----:B------:R0:W-:Y:S04]  /*3d40*/  STS [R13+0xc0], R18 ;  /* 0x0000c0120d007388 */ /* 0x0001e80000000800 */
[----:B------:R0:W-:Y:S04]  /*3d50*/  STS [R13+0xc4], R12 ;  /* 0x0000c40c0d007388 */ /* 0x0001e80000000800 */
[----:B------:R0:W-:Y:S02]  /*3d60*/  STS [R13+0xc8], R14 ;  /* 0x0000c80e0d007388 */ /* 0x0001e40000000800 */
[----:B0-----:R-:W-:Y:S05]  /*3d70*/  WARPSYNC.COLLECTIVE R15, `(.L_x_3096) ;  /* 0x000000000f087348 */ /* 0x001fea0003c00000 */
[----:B------:R-:W-:Y:S01]  /*3d80*/  NOP ;  /* 0x0000000000007918 */ /* 0x000fe20000000000 */
[----:B0-----:R-:W-:Y:S05]  /*3d90*/  ENDCOLLECTIVE ;  /* 0x000000000000791b */ /* 0x001fea0003800000 */
.L_x_3096:
[----:B------:R-:W-:Y:S05]  /*3da0*/  BRA `(.L_x_3097) ;  /* 0xfffffff000b07947 */ /* 0x000fea000383ffff */
.L_x_3098:
        /* <DEDUP_REMOVED lines=13> */
.L_x_3966:


//--------------------- .text._Z30group_norm_nhwc_bwd_sum_kernelI11Fp16IOFp32WLi140EEv26Group_norm_nhwc_bwd_params --------------------------
	.section	.text._Z30group_norm_nhwc_bwd_sum_kernelI11Fp16IOFp32WLi140EEv26Group_norm_nhwc_bwd_params,"ax",@progbits
	.align	128
        .global         _Z30group_norm_nhwc_bwd_sum_kernelI11Fp16IOFp32WLi140EEv26Group_norm_nhwc_bwd_params
        .type           _Z30group_norm_nhwc_bwd_sum_kernelI11Fp16IOFp32WLi140EEv26Group_norm_nhwc_bwd_params,@function
        .size           _Z30group_norm_nhwc_bwd_sum_kernelI11Fp16IOFp32WLi140EEv26Group_norm_nhwc_bwd_params,(.L_x_3967 - _Z30group_norm_nhwc_bwd_sum_kernelI11Fp16IOFp32WLi140EEv26Group_norm_nhwc_bwd_params)
        .other          _Z30group_norm_nhwc_bwd_sum_kernelI11Fp16IOFp32WLi140EEv26Group_norm_nhwc_bwd_params,@"STO_CUDA_ENTRY STV_DEFAULT"
_Z30group_norm_nhwc_bwd_sum_kernelI11Fp16IOFp32WLi140EEv26Group_norm_nhwc_bwd_params:
.text._Z30group_norm_nhwc_bwd_sum_kernelI11Fp16IOFp32WLi140EEv26Group_norm_nhwc_bwd_params:
        /* <DEDUP_REMOVED lines=69> */
.L_x_3100:
[----:B------:R-:W-:Y:S05]  /*0450*/  BSYNC.RECONVERGENT B0 ;  /* 0x0000000000007941 */ /* 0x000fea0003800200 */
.L_x_3099:
        /* <DEDUP_REMOVED lines=50> */
.L_x_3104:
        /* <DEDUP_REMOVED lines=183> */
.L_x_3103:
        /* <DEDUP_REMOVED lines=97> */
.L_x_3105:
        /* <DEDUP_REMOVED lines=27> */
.L_x_3107:
[----:B------:R-:W-:Y:S05]  /*1ab0*/  BSYNC.RECONVERGENT B0 ;  /* 0x0000000000007941 */ /* 0x000fea0003800200 */
.L_x_3106:
        /* <DEDUP_REMOVED lines=19> */
.L_x_3102:
        /* <DEDUP_REMOVED lines=68> */
.L_x_3108:
[----:B------:R-:W-:Y:S05]  /*2030*/  @!P2 BRA `(.L_x_3101) ;  /* 0x000000080008a947 */ /* 0x000fea0003800000 */
[----:B------:R-:W-:-:S07]  /*2040*/  IADD3 R21, PT, PT, R22, -R21, RZ ;  /* 0x8000001516157210 */ /* 0x000fce0007ffe0ff */
.L_x_3109:
[----:B------:R-:W0:Y:S01]  /*2050*/  @!P0 LDC.64 R16, c[0x0][0x3f8] ;  /* 0x0000fe00ff108b82 */ /* 0x000e220000000a00 */
[----:B------:R-:W-:Y:S01]  /*2060*/  @!P0 SHF.R.S32.HI R19, RZ, 0x1f, R22 ;  /* 0x0000001fff138819 */ /* 0x000fe20000011416 */
[----:B------:R-:W-:-:S04]  /*2070*/  @!P0 IMAD.MOV.U32 R18, RZ, RZ, R24 ;  /* 0x000000ffff128224 */ /* 0x000fc800078e0018 */
[----:B0-----:R-:W-:Y:S01]  /*2080*/  @!P0 IMAD R23, R19, R16, RZ ;  /* 0x0000001013178224 */ /* 0x001fe200078e02ff */
[----:B------:R-:W-:-:S03]  /*2090*/  @!P0 MOV R19, R7 ;  /* 0x0000000700138202 */ /* 0x000fc60000000f00 */
        /* <DEDUP_REMOVED lines=23> */
[----:B------:R-:W-:-:S02]  /*2210*/  @!P0 MOV R19, R7 ;  /* 0x0000000700138202 */ /* 0x000fc40000000f00 */
[----:B-----5:R-:W-:Y:S02]  /*2220*/  @!P0 PRMT R23, R18, 0x7610, R23 ;  /* 0x0000761012178816 */ /* 0x020fe40000000017 */
[----:B------:R-:W-:Y:S02]  /*2230*/  @!P0 PRMT R28, R28, 0x7610, R18 ;  /* 0x000076101c1c8816 */ /* 0x000fe40000000012 */
[----:B------:R-:W-:Y:S01]  /*2240*/  @!P0 MOV R18, R24 ;  /* 0x0000001800128202 */ /* 0x000fe20000000f00 */
[----:B------:R-:W-:-:S04]  /*2250*/  @!P0 IMAD R17, R27, R17, R26 ;  /* 0x000000111b118224 */ /* 0x000fc800078e021a */
        /* <DEDUP_REMOVED lines=96> */
.L_x_3101:
        /* <DEDUP_REMOVED lines=44> */
[----:B------:R-:W-:-:S04]  /*2b20*/  @!P0 FADD.FTZ R15, R15, R18 ;  /* 0x000000120f0f8221 */ /* 0x000fc80000010000 */
[----:B------:R1:W-:Y:S01]  /*2b30*/  STS [R13+0xc0], R16 ;  /* 0x0000c0100d007388 */ /* 0x0003e20000000800 */
[----:B0-----:R-:W-:Y:S01]  /*2b40*/  @!P2 FADD.FTZ R14, R14, R17 ;  /* 0x000000110e0ea221 */ /* 0x001fe20000010000 */
[----:B------:R-:W-:Y:S01]  /*2b50*/  IADD3 R17, PT, PT, R7, 0x210, RZ ;  /* 0x0000021007117810 */ /* 0x000fe20007ffe0ff */
[----:B------:R-:W-:-:S03]  /*2b60*/  @!P2 FADD.FTZ R12, R12, R15 ;  /* 0x0000000f0c0ca221 */ /* 0x000fc60000010000 */
[----:B------:R1:W-:Y:S01]  /*2b70*/  STS [R13+0xc4], R14 ;  /* 0x0000c40e0d007388 */ /* 0x0003e20000000800 */
[----:B------:R-:W-:Y:S02]  /*2b80*/  IMAD.MOV.U32 R15, RZ, RZ, 0xfffffff ;  /* 0x0fffffffff0f7424 */ /* 0x000fe400078e00ff */
[----:B------:R-:W-:Y:S01]  /*2b90*/  IMAD R8, R0, 0x30, R17 ;  /* 0x0000003000087824 */ /* 0x000fe200078e0211 */
        /* <DEDUP_REMOVED lines=84> */
.L_x_3125:
[----:B0-----:R-:W0:Y:S01]  /*30e0*/  LDS R12, [R8] ;  /* 0x00000000080c7984 */ /* 0x001e220000000800 */
[----:B------:R-:W-:Y:S02]  /*30f0*/  ISETP.NE.AND P1, PT, R0, RZ, PT ;  /* 0x000000ff0000720c */ /* 0x000fe40003f25270 */
[----:B------:R-:W-:Y:S01]  /*3100*/  PLOP3.LUT P0, PT, PT, PT, PT, 0x80, 0x8 ;  /* 0x000000000008781c */ /* 0x000fe20003f0f070 */
[----:B------:R-:W1:Y:S01]  /*3110*/  LDS R23, [R13+0xb4] ;  /* 0x0000b4000d177984 */ /* 0x000e620000000800 */
[----:B------:R-:W-:-:S03]  /*3120*/  IADD3 R27, PT, PT, R7, 0x210, RZ ;  /* 0x00000210071b7810 */ /* 0x000fc60007ffe0ff */
[----:B------:R-:W-:Y:S02]  /*3130*/  LDS R15, [R8+0x4] ;  /* 0x00000400080f7984 */ /* 0x000fe40000000800 */
[----:B------:R-:W-:Y:S02]  /*3140*/  IMAD R27, R0, 0x30, R27 ;  /* 0x00000030001b7824 */ /* 0x000fe400078e021b */
[----:B------:R-:W2:Y:S04]  /*3150*/  LDS R24, [R13+0xb8] ;  /* 0x0000b8000d187984 */ /* 0x000ea80000000800 */
[----:B------:R-:W-:Y:S04]  /*3160*/  LDS R14, [R8+0x8] ;  /* 0x00000800080e7984 */ /* 0x000fe80000000800 */
[----:B------:R-:W3:Y:S04]  /*3170*/  LDS R25, [R13+0xbc] ;  /* 0x0000bc000d197984 */ /* 0x000ee80000000800 */
[----:B------:R-:W4:Y:S04]  /*3180*/  LDS R17, [R8+0xc] ;  /* 0x00000c0008117984 */ /* 0x000f280000000800 */
[----:B------:R-:W5:Y:S04]  /*3190*/  LDS R16, [R8+0x18] ;  /* 0x0000180008107984 */ /* 0x000f680000000800 */
[----:B------:R-:W5:Y:S04]  /*31a0*/  LDS R18, [R8+0x24] ;  /* 0x0000240008127984 */ /* 0x000f680000000800 */
[----:B------:R-:W5:Y:S01]  /*31b0*/  LDS R20, [R8+0x10] ;  /* 0x0000100008147984 */ /* 0x000f620000000800 */
[----:B0-----:R-:W-:-:S03]  /*31c0*/  @P1 ISETP.NE.AND P2, PT, R12, RZ, PT ;  /* 0x000000ff0c00120c */ /* 0x001fc60003f45270 */
[----:B------:R-:W0:Y:S01]  /*31d0*/  LDS R19, [R8+0x14] ;  /* 0x0000140008137984 */ /* 0x000e220000000800 */
[----:B------:R-:W-:-:S03]  /*31e0*/  @P1 PLOP3.LUT P0, PT, P2, PT, PT, 0x80, 0x8 ;  /* 0x000000000008181c */ /* 0x000fc6000170f070 */
[----:B------:R-:W0:Y:S01]  /*31f0*/  LDS R21, [R8+0x30] ;  /* 0x0000300008157984 */ /* 0x000e220000000800 */
[----:B-1----:R-:W-:-:S03]  /*3200*/  @P1 IADD3 R12, PT, PT, R23, R12, RZ ;  /* 0x0000000c170c1210 */ /* 0x002fc60007ffe0ff */
[----:B------:R-:W1:Y:S04]  /*3210*/  LDS R13, [R8+0x1c] ;  /* 0x00001c00080d7984 */ /* 0x000e680000000800 */
[----:B------:R-:W1:Y:S02]  /*3220*/  LDS R22, [R8+0x20] ;  /* 0x0000200008167984 */ /* 0x000e640000000800 */
[----:B--2---:R-:W-:Y:S02]  /*3230*/  @!P0 FADD.FTZ R15, R24, R15 ;  /* 0x0000000f180f8221 */ /* 0x004fe40000010000 */
[----:B------:R-:W2:Y:S01]  /*3240*/  LDS R23, [R8+0x2c] ;  /* 0x00002c0008177984 */ /* 0x000ea20000000800 */
[----:B---3--:R-:W-:-:S03]  /*3250*/  @!P0 FADD.FTZ R14, R25, R14 ;  /* 0x0000000e190e8221 */ /* 0x008fc60000010000 */
[----:B------:R-:W3:Y:S01]  /*3260*/  LDS R24, [R8+0x28] ;  /* 0x0000280008187984 */ /* 0x000ee20000000800 */
[----:B----4-:R-:W-:-:S03]  /*3270*/  ISETP.NE.AND P0, PT, R17, RZ, PT ;  /* 0x000000ff1100720c */ /* 0x010fc60003f05270 */
[----:B------:R-:W4:Y:S01]  /*3280*/  LDS R25, [R8+0x34] ;  /* 0x0000340008197984 */ /* 0x000f220000000800 */
[----:B------:R-:W-:Y:S02]  /*3290*/  IADD3 R17, PT, PT, R17, R12, RZ ;  /* 0x0000000c11117210 */ /* 0x000fe40007ffe0ff */
[----:B-----5:R-:W-:Y:S01]  /*32a0*/  ISETP.NE.AND P2, PT, R16, RZ, PT ;  /* 0x000000ff1000720c */ /* 0x020fe20003f45270 */
[----:B------:R5:W4:Y:S01]  /*32b0*/  LDS R26, [R8+0x38] ;  /* 0x00003800081a7984 */ /* 0x000b220000000800 */
[----:B------:R-:W-:Y:S01]  /*32c0*/  ISETP.NE.AND P1, PT, R18, RZ, PT ;  /* 0x000000ff1200720c */ /* 0x000fe20003f25270 */
[----:B------:R-:W-:Y:S02]  /*32d0*/  IMAD.IADD R16, R16, 0x1, R17 ;  /* 0x0000000110107824 */ /* 0x000fe400078e0211 */
[----:B------:R1:W-:Y:S02]  /*32e0*/  STS [R27], R12 ;  /* 0x0000000c1b007388 */ /* 0x0003e40000000800 */
[----:B------:R-:W-:Y:S01]  /*32f0*/  @!P0 FADD.FTZ R20, R20, R15 ;  /* 0x0000000f14148221 */ /* 0x000fe20000010000 */
[----:B------:R-:W-:Y:S01]  /*3300*/  IADD3 R18, PT, PT, R18, R16, RZ ;  /* 0x0000001012127210 */ /* 0x000fe20007ffe0ff */
[----:B------:R1:W-:Y:S01]  /*3310*/  STS [R27+0xc], R17 ;  /* 0x00000c111b007388 */ /* 0x0003e20000000800 */
[----:B0-----:R-:W-:-:S03]  /*3320*/  @!P0 FADD.FTZ R19, R19, R14 ;  /* 0x0000000e13138221 */ /* 0x001fc60000010000 */
[----:B------:R0:W-:Y:S01]  /*3330*/  STS [R27+0x4], R15 ;  /* 0x0000040f1b007388 */ /* 0x0001e20000000800 */
[C---:B------:R-:W-:Y:S02]  /*3340*/  ISETP.NE.AND P0, PT, R21.reuse, RZ, PT ;  /* 0x000000ff1500720c */ /* 0x040fe40003f05270 */
[----:B-----5:R-:W-:Y:S01]  /*3350*/  IADD3 R8, PT, PT, R21, R18, RZ ;  /* 0x0000001215087210 */ /* 0x020fe20007ffe0ff */
[----:B------:R0:W-:Y:S01]  /*3360*/  STS [R27+0x8], R14 ;  /* 0x0000080e1b007388 */ /* 0x0001e20000000800 */
[----:B-1----:R-:W-:-:S03]  /*3370*/  @!P2 FADD.FTZ R13, R13, R20 ;  /* 0x000000140d0da221 */ /* 0x002fc60000010000 */
[----:B------:R0:W-:Y:S01]  /*3380*/  STS [R27+0x18], R16 ;  /* 0x000018101b007388 */ /* 0x0001e20000000800 */
[----:B------:R-:W-:-:S03]  /*3390*/  @!P2 FADD.FTZ R22, R22, R19 ;  /* 0x000000131616a221 */ /* 0x000fc60000010000 */
[----:B------:R0:W-:Y:S01]  /*33a0*/  STS [R27+0x10], R20 ;  /* 0x000010141b007388 */ /* 0x0001e20000000800 */
[----:B--2---:R-:W-:-:S03]  /*33b0*/  @!P1 FADD.FTZ R23, R23, R22 ;  /* 0x0000001617179221 */ /* 0x004fc60000010000 */
[----:B------:R0:W-:Y:S01]  /*33c0*/  STS [R27+0x14], R19 ;  /* 0x000014131b007388 */ /* 0x0001e20000000800 */
[----:B---3--:R-:W-:-:S03]  /*33d0*/  @!P1 FADD.FTZ R24, R24, R13 ;  /* 0x0000000d18189221 */ /* 0x008fc60000010000 */
[----:B------:R0:W-:Y:S01]  /*33e0*/  STS [R27+0x24], R18 ;  /* 0x000024121b007388 */ /* 0x0001e20000000800 */
[----:B----4-:R-:W-:-:S03]  /*33f0*/  @!P0 FADD.FTZ R25, R25, R24 ;  /* 0x0000001819198221 */ /* 0x010fc60000010000 */
        /* <DEDUP_REMOVED lines=8> */
.L_x_3110:
[----:B------:R-:W-:Y:S05]  /*3480*/  WARPSYNC.ALL ;  /* 0x0000000000007948 */ /* 0x000fea0003800000 */
[----:B------:R-:W2:Y:S01]  /*3490*/  LDCU UR4, c[0x0][0x424] ;  /* 0x00008480ff0477ac */ /* 0x000ea20008000800 */
[----:B------:R-:W3:Y:S01]  /*34a0*/  LDC R17, c[0x0][0x420] ;  /* 0x00010800ff117b82 */ /* 0x000ee20000000800 */
        /* <DEDUP_REMOVED lines=28> */
[----:B------:R-:W-:-:S03]  /*3670*/  IMAD R11, R15, UR4, R18 ;  /* 0x000000040f0b7c24 */ /* 0x000fc6000f8e0212 */
[----:B------:R-:W-:Y:S02]  /*3680*/  IADD3 R7, PT, PT, R18, R7, RZ ;  /* 0x0000000712077210 */ /* 0x000fe40007ffe0ff */
[----:B------:R-:W2:Y:S01]  /*3690*/  LDS.64 R2, [R2] ;  /* 0x0000000002027984 */ /* 0x000ea20000000a00 */
[----:B0-----:R-:W-:-:S04]  /*36a0*/  IMAD.WIDE R10, R11, 0x4, R12 ;  /* 0x000000040b0a7825 */ /* 0x001fc800078e020c */
[----:B------:R-:W-:Y:S01]  /*36b0*/  IMAD.WIDE R12, R7, 0x4, R12 ;  /* 0x00000004070c7825 */ /* 0x000fe200078e020c */
[----:B--2---:R2:W-:Y:S04]  /*36c0*/  REDG.E.ADD.F32.FTZ.RN.STRONG.GPU desc[UR6][R10.64], R2 ;  /* 0x000000020a0079a6 */ /* 0x0045e8000c12f306 */
[----:B------:R2:W-:Y:S02]  /*36d0*/  REDG.E.ADD.F32.FTZ.RN.STRONG.GPU desc[UR6][R12.64], R3 ;  /* 0x000000030c0079a6 */ /* 0x0005e4000c12f306 */
.L_x_3113:
[----:B------:R-:W-:Y:S05]  /*36e0*/  BSYNC.RECONVERGENT B0 ;  /* 0x0000000000007941 */ /* 0x000fea0003800200 */
.L_x_3112:
        /* <DEDUP_REMOVED lines=23> */
.L_x_3111:
[----:B------:R-:W-:Y:S05]  /*3860*/  WARPSYNC.COLLECTIVE R15, `(.L_x_3114) ;  /* 0x000000000f087348 */ /* 0x000fea0003c00000 */
[----:B------:R-:W-:Y:S01]  /*3870*/  NOP ;  /* 0x0000000000007918 */ /* 0x000fe20000000000 */
[----:B------:R-:W-:Y:S05]  /*3880*/  ENDCOLLECTIVE ;  /* 0x000000000000791b */ /* 0x000fea0003800000 */
.L_x_3114:
        /* <DEDUP_REMOVED lines=13> */
.L_x_3115:
        /* <DEDUP_REMOVED lines=9> */
.L_x_3116:
        /* <DEDUP_REMOVED lines=11> */
.L_x_3117:
        /* <DEDUP_REMOVED lines=9> */
.L_x_3118:
        /* <DEDUP_REMOVED lines=11> */
.L_x_3119:
        /* <DEDUP_REMOVED lines=9> */
.L_x_3120:
        /* <DEDUP_REMOVED lines=12> */
.L_x_3121:
        /* <DEDUP_REMOVED lines=10> */
.L_x_3122:
        /* <DEDUP_REMOVED lines=9> */
.L_x_3123:
[----:B------:R-:W-:Y:S01]  /*3e60*/  @!P0 FADD.FTZ R12, R12, R21 ;  /* 0x000000150c0c8221 */ /* 0x000fe20000010000 */
[----:B------:R0:W-:Y:S04]  /*3e70*/  STS [R13+0xc0], R16 ;  /* 0x0000c0100d007388 */ /* 0x0001e80000000800 */
[----:B------:R0:W-:Y:S04]  /*3e80*/  STS [R13+0xc4], R14 ;  /* 0x0000c40e0d007388 */ /* 0x0001e80000000800 */
[----:B------:R0:W-:Y:S02]  /*3e90*/  STS [R13+0xc8], R12 ;  /* 0x0000c80c0d007388 */ /* 0x0001e40000000800 */
[----:B0-----:R-:W-:Y:S05]  /*3ea0*/  WARPSYNC.COLLECTIVE R15, `(.L_x_3124) ;  /* 0x000000000f087348 */ /* 0x001fea0003c00000 */
[----:B------:R-:W-:Y:S01]  /*3eb0*/  NOP ;  /* 0x0000000000007918 */ /* 0x000fe20000000000 */
[----:B0-----:R-:W-:Y:S05]  /*3ec0*/  ENDCOLLECTIVE ;  /* 0x000000000000791b */ /* 0x001fea0003800000 */
.L_x_3124:
[----:B------:R-:W-:Y:S05]  /*3ed0*/  BRA `(.L_x_3125) ;  /* 0xfffffff000807947 */ /* 0x000fea000383ffff */
.L_x_3126:
        /* <DEDUP_REMOVED lines=10> */
.L_x_3967:


//--------------------- .text._Z30group_norm_nhwc_bwd_sum_kernelI11Fp16IOFp32WLi160EEv26Group_norm_nhwc_bwd_params --------------------------
	.section	.text._Z30group_norm_nhwc_bwd_sum_kernelI11Fp16IOFp32WLi160EEv26Group_norm_nhwc_bwd_params,"ax",@progbits
	.align	128
        .global         _Z30group_norm_nhwc_bwd_sum_kernelI11Fp16IOFp32WLi160EEv26Group_norm_nhwc_bwd_params
        .type           _Z30group_norm_nhwc_bwd_sum_kernelI11Fp16IOFp32WLi160EEv26Group_norm_nhwc_bwd_params,@function
        .size           _Z30group_norm_nhwc_bwd_sum_kernelI11Fp16IOFp32WLi160EEv26Group_norm_nhwc_bwd_params,(.L_x_3968 - _Z30group_norm_nhwc_bwd_sum_kernelI11Fp16IOFp32WLi160EEv26Group_norm_nhwc_bwd_params)
        .other          _Z30group_norm_nhwc_bwd_sum_kernelI11Fp16IOFp32WLi160EEv26Group_norm_nhwc_bwd_params,@"STO_CUDA_ENTRY STV_DEFAULT"
_Z30group_norm_nhwc_bwd_sum_kernelI11Fp16IOFp32WLi160EEv26Group_norm_nhwc_bwd_params:
.text._Z30group_norm_nhwc_bwd_sum_kernelI11Fp16IOFp32WLi160EEv26Group_norm_nhwc_bwd_params:
        /* <DEDUP_REMOVED lines=48> */
[----:B------:R0:W3:Y:S02]  /*0300*/  F2I.FTZ.U32.TRUNC.NTZ R5, R4 ;  /* 0x0000000400057305 */ /* 0x0000e4000021f000 */
[----:B0-----:R-:W-:Y:S01]  /*0310*/  IMAD.MOV.U32 R4, RZ, RZ, RZ ;  /* 0x000000ffff047224 */ /* 0x001fe200078e00ff */
[----:B---3--:R-:W-:-:S05]  /*0320*/  IADD3 R6, PT, PT, RZ, -R5, RZ ;  /* 0x80000005ff067210 */ /* 0x008fca0007ffe0ff */
[----:B------:R-:W-:-:S04]  /*0330*/  IMAD R15, R6, R7, RZ ;  /* 0x00000007060f7224 */ /* 0x000fc800078e02ff */
[----:B------:R-:W-:-:S04]  /*0340*/  IMAD.HI.U32 R15, R5, R15, R4 ;  /* 0x0000000f050f7227 */ /* 0x000fc800078e0004 */
[----:B------:R-:W-:Y:S01]  /*0350*/  HFMA2 R4, -RZ, RZ, 0, 0 ;  /* 0x00000000ff047431 */ /* 0x000fe200000001ff */
[----:B------:R-:W-:Y:S01]  /*0360*/  MOV R5, RZ ;  /* 0x000000ff00057202 */ /* 0x000fe20000000f00 */
[----:B--2---:R-:W-:Y:S01]  /*0370*/  FFMA.FTZ R25, -R2, R2, R3 ;  /* 0x0000000202197223 */ /* 0x004fe20000010103 */
        /* <DEDUP_REMOVED lines=13> */
.L_x_3128:
[----:B------:R-:W-:Y:S05]  /*0450*/  BSYNC.RECONVERGENT B0 ;  /* 0x0000000000007941 */ /* 0x000fea0003800200 */
.L_x_3127:
[----:B------:R-:W1:Y:S01]  /*0460*/  S2UR UR4, SR_CTAID.Y ;  /* 0x00000000000479c3 */ /* 0x000e620000002600 */
[----:B------:R-:W-:Y:S01]  /*0470*/  FSETP.GTU.FTZ.AND P2, PT, R25, RZ, PT ;  /* 0x000000ff1900720b */ /* 0x000fe20003f5c000 */
[----:B------:R-:W-:-:S04]  /*0480*/  IMAD.HI.U32 R0, R15, R10, RZ ;  /* 0x0000000a0f007227 */ /* 0x000fc800078e00ff */
[----:B------:R-:W-:Y:S01]  /*0490*/  HFMA2 R16, -RZ, RZ, 0, 0 ;  /* 0x00000000ff107431 */ /* 0x000fe200000001ff */
[----:B0-----:R-:W-:Y:S01]  /*04a0*/  MOV R13, RZ ;  /* 0x000000ff000d7202 */ /* 0x001fe20000000f00 */
[----:B------:R-:W-:Y:S01]  /*04b0*/  IMAD.MOV.U32 R26, RZ, RZ, RZ ;  /* 0x000000ffff1a7224 */ /* 0x000fe200078e00ff */
[----:B------:R-:W-:Y:S01]  /*04c0*/  IADD3 R6, PT, PT, -R0, RZ, RZ ;  /* 0x000000ff00067210 */ /* 0x000fe20007ffe1ff */
[----:B------:R-:W0:Y:S04]  /*04d0*/  LDC.64 R22, c[0x0][0x400] ;  /* 0x00010000ff167b82 */ /* 0x000e280000000a00 */
[----:B------:R-:W-:-:S04]  /*04e0*/  IMAD R6, R7, R6, R10 ;  /* 0x0000000607067224 */ /* 0x000fc800078e020a */
[----:B------:R-:W2:Y:S01]  /*04f0*/  @P2 LDC R12, c[0x0][0x3c0] ;  /* 0x0000f000ff0c2b82 */ /* 0x000ea20000000800 */
[----:B------:R-:W-:Y:S01]  /*0500*/  ISETP.GE.U32.AND P4, PT, R6, R7, PT ;  /* 0x000000070600720c */ /* 0x000fe20003f86070 */
[----:B-1----:R-:W-:-:S05]  /*0510*/  IMAD R21, R14, UR4, RZ ;  /* 0x000000040e157c24 */ /* 0x002fca000f8e02ff */
[----:B------:R-:W-:-:S07]  /*0520*/  SHF.R.S32.HI R20, RZ, 0x1f, R21 ;  /* 0x0000001fff147819 */ /* 0x000fce0000011415 */
[----:B------:R-:W-:Y:S01]  /*0530*/  @P4 IMAD.IADD R6, R6, 0x1, -R7 ;  /* 0x0000000106064824 */ /* 0x000fe200078e0a07 */
[----:B------:R-:W-:Y:S02]  /*0540*/  IADD3 R3, P1, PT, R21, R14, RZ ;  /* 0x0000000e15037210 */ /* 0x000fe40007f3e0ff */
[----:B------:R-:W-:Y:S02]  /*0550*/  @P4 IADD3 R0, PT, PT, R0, 0x1, RZ ;  /* 0x0000000100004810 */ /* 0x000fe40007ffe0ff */
[----:B------:R-:W-:Y:S02]  /*0560*/  LEA.HI.X.SX32 R14, R14, R20, 0x1, P1 ;  /* 0x000000140e0e7211 */ /* 0x000fe400008f0eff */
[----:B0-----:R-:W-:Y:S02]  /*0570*/  ISETP.LT.U32.AND P1, PT, R3, R22, PT ;  /* 0x000000160300720c */ /* 0x001fe40003f21070 */
[----:B------:R-:W-:Y:S01]  /*0580*/  ISETP.GE.U32.AND P3, PT, R6, R7, PT ;  /* 0x000000070600720c */ /* 0x000fe20003f66070 */
[----:B--2---:R-:W-:Y:S01]  /*0590*/  @P2 FADD.FTZ R6, R25, R12 ;  /* 0x0000000c19062221 */ /* 0x004fe20000010000 */
[----:B------:R-:W-:Y:S01]  /*05a0*/  ISETP.LT.AND.EX P1, PT, R14, R23, PT, P1 ;  /* 0x000000170e00720c */ /* 0x000fe20003f21310 */
[----:B------:R-:W-:Y:S01]  /*05b0*/  IMAD.MOV.U32 R14, RZ, RZ, RZ ;  /* 0x000000ffff0e7224 */ /* 0x000fe200078e00ff */
[----:B------:R-:W-:-:S02]  /*05c0*/  MOV R12, 0x3f800000 ;  /* 0x3f800000000c7802 */ /* 0x000fc40000000f00 */
[----:B------:R-:W-:Y:S02]  /*05d0*/  SEL R22, R3, R22, P1 ;  /* 0x0000001603167207 */ /* 0x000fe40000800000 */
[----:B------:R-:W-:Y:S02]  /*05e0*/  ISETP.NE.U32.AND P4, PT, R7, RZ, PT ;  /* 0x000000ff0700720c */ /* 0x000fe40003f85070 */
[----:B------:R-:W-:Y:S01]  /*05f0*/  ISETP.GT.AND P1, PT, R22, R21, PT ;  /* 0x000000151600720c */ /* 0x000fe20003f24270 */
[----:B------:R0:W1:Y:S01]  /*0600*/  @P2 MUFU.RSQ R12, R6 ;  /* 0x00000006000c2308 */ /* 0x0000620000001400 */
[----:B------:R-:W-:Y:S01]  /*0610*/  MOV R3, RZ ;  /* 0x000000ff00037202 */ /* 0x000fe20000000f00 */
[----:B------:R-:W-:-:S05]  /*0620*/  @P3 VIADD R0, R0, 0x1 ;  /* 0x0000000100003836 */ /* 0x000fca0000000000 */
[----:B------:R-:W-:Y:S01]  /*0630*/  SEL R11, R11, R0, !P4 ;  /* 0x000000000b0b7207 */ /* 0x000fe20006000000 */
[----:B------:R-:W-:-:S04]  /*0640*/  HFMA2 R0, -RZ, RZ, 0, 0 ;  /* 0x00000000ff007431 */ /* 0x000fc800000001ff */
        /* <DEDUP_REMOVED lines=11> */
[----:B------:R-:W-:Y:S01]  /*0700*/  MOV R13, RZ ;  /* 0x000000ff000d7202 */ /* 0x000fe20000000f00 */
[----:B------:R-:W-:Y:S01]  /*0710*/  HFMA2 R26, -RZ, RZ, 0, 0 ;  /* 0x00000000ff1a7431 */ /* 0x000fe200000001ff */
        /* <DEDUP_REMOVED lines=10> */
.L_x_3132:
[----:B-----5:R-:W0:Y:S01]  /*07c0*/  @!P0 LDC.64 R18, c[0x0][0x3f8] ;  /* 0x0000fe00ff128b82 */ /* 0x020e220000000a00 */
[----:B------:R-:W-:-:S04]  /*07d0*/  @!P0 IADD3 R25, PT, PT, R15, -0x1, RZ ;  /* 0xffffffff0f198810 */ /* 0x000fc80007ffe0ff */
        /* <DEDUP_REMOVED lines=17> */
[----:B0-----:R-:W-:Y:S02]  /*08f0*/  PRMT R19, RZ, 0x5410, RZ ;  /* 0x00005410ff137816 */ /* 0x001fe400000000ff */
[----:B---3--:R-:W-:Y:S02]  /*0900*/  PRMT R21, RZ, 0x7610, R21 ;  /* 0x00007610ff157816 */ /* 0x008fe40000000015 */
[C---:B--2---:R-:W-:Y:S02]  /*0910*/  @!P0 PRMT R19, R18.reuse, 0x7610, R19 ;  /* 0x0000761012138816 */ /* 0x044fe40000000013 */
[----:B------:R-:W-:-:S04]  /*0920*/  @!P0 PRMT R21, R18, 0x7632, R21 ;  /* 0x0000763212158816 */ /* 0x000fc80000000015 */
[----:B------:R-:W-:Y:S02]  /*0930*/  PRMT R21, R21, 0x5410, RZ ;  /* 0x0000541015157816 */ /* 0x000fe400000000ff */
[--C-:B----4-:R-:W-:Y:S02]  /*0940*/  @!P0 PRMT R19, R19, 0x5410, R20.reuse ;  /* 0x0000541013138816 */ /* 0x110fe40000000014 */
[----:B------:R-:W-:-:S03]  /*0950*/  @!P0 PRMT R21, R21, 0x7610, R20 ;  /* 0x0000761015158816 */ /* 0x000fc60000000014 */
[--C-:B------:R-:W-:Y:S02]  /*0960*/  HADD2.F32 R25, -RZ, R19.reuse.H0_H0 ;  /* 0x20000013ff197230 */ /* 0x100fe40000004100 */
[----:B------:R-:W-:Y:S02]  /*0970*/  HADD2.F32 R28, -RZ, R19.H1_H1 ;  /* 0x30000013ff1c7230 */ /* 0x000fe40000004100 */
[----:B------:R-:W0:Y:S01]  /*0980*/  @!P0 LDC.64 R18, c[0x0][0x3f8] ;  /* 0x0000fe00ff128b82 */ /* 0x000e220000000a00 */
[----:B------:R-:W-:Y:S02]  /*0990*/  FADD.FTZ R25, -R2, R25 ;  /* 0x0000001902197221 */ /* 0x000fe40000010100 */
[C---:B------:R-:W-:Y:S01]  /*09a0*/  FMUL.FTZ R27, R28.reuse, R4 ;  /* 0x000000041c1b7220 */ /* 0x040fe20000410000 */
[----:B------:R-:W-:Y:S01]  /*09b0*/  FADD.FTZ R16, R28, R16 ;  /* 0x000000101c107221 */ /* 0x000fe20000010000 */
[----:B-1----:R-:W-:Y:S01]  /*09c0*/  FMUL.FTZ R20, R25, R12 ;  /* 0x0000000c19147220 */ /* 0x002fe20000410000 */
[----:B------:R-:W-:-:S02]  /*09d0*/  HADD2.F32 R25, -RZ, R21.H0_H0 ;  /* 0x20000015ff197230 */ /* 0x000fc40000004100 */
[----:B------:R-:W-:Y:S02]  /*09e0*/  HADD2.F32 R21, -RZ, R21.H1_H1 ;  /* 0x30000015ff157230 */ /* 0x000fe40000004100 */
[----:B------:R-:W-:Y:S01]  /*09f0*/  FFMA.FTZ R3, R28, R20, R3 ;  /* 0x000000141c037223 */ /* 0x000fe20000010003 */
[----:B------:R-:W-:Y:S01]  /*0a00*/  FFMA.FTZ R20, R20, R27, R13 ;  /* 0x0000001b14147223 */ /* 0x000fe2000001000d */
[----:B------:R-:W-:Y:S01]  /*0a10*/  FADD.FTZ R25, -R2, R25 ;  /* 0x0000001902197221 */ /* 0x000fe20000010100 */
[----:B------:R-:W-:Y:S01]  /*0a20*/  FADD.FTZ R13, R27, R14 ;  /* 0x0000000e1b0d7221 */ /* 0x000fe20000010000 */
[----:B------:R-:W-:Y:S01]  /*0a30*/  @!P0 SHF.R.S32.HI R27, RZ, 0x1f, R15 ;  /* 0x0000001fff1b8819 */ /* 0x000fe2000001140f */
[----:B------:R-:W-:Y:S01]  /*0a40*/  FMUL.FTZ R28, R21, R5 ;  /* 0x00000005151c7220 */ /* 0x000fe20000410000 */
[----:B------:R-:W-:Y:S01]  /*0a50*/  FMUL.FTZ R25, R25, R12 ;  /* 0x0000000c19197220 */ /* 0x000fe20000410000 */
[----:B------:R-:W-:-:S03]  /*0a60*/  FADD.FTZ R26, R21, R26 ;  /* 0x0000001a151a7221 */ /* 0x000fc60000010000 */
[----:B------:R-:W-:Y:S01]  /*0a70*/  FFMA.FTZ R14, R25, R28, R20 ;  /* 0x0000001c190e7223 */ /* 0x000fe20000010014 */
[----:B------:R-:W-:Y:S01]  /*0a80*/  FFMA.FTZ R0, R21, R25, R0 ;  /* 0x0000001915007223 */ /* 0x000fe20000010000 */
[----:B------:R-:W-:Y:S01]  /*0a90*/  @!P0 MOV R20, R6 ;  /* 0x0000000600148202 */ /* 0x000fe20000000f00 */
[----:B------:R-:W-:Y:S02]  /*0aa0*/  @!P0 IMAD.MOV.U32 R21, RZ, RZ, R17 ;  /* 0x000000ffff158224 */ /* 0x000fe400078e0011 */
[----:B0-----:R-:W-:-:S04]  /*0ab0*/  @!P0 IMAD R30, R27, R18, RZ ;  /* 0x000000121b1e8224 */ /* 0x001fc800078e02ff */
[C---:B------:R-:W-:Y:S02]  /*0ac0*/  @!P0 IMAD R25, R15.reuse, R19, R30 ;  /* 0x000000130f198224 */ /* 0x040fe400078e021e */
[----:B------:R-:W-:Y:S02]  /*0ad0*/  @!P0 IMAD.WIDE.U32 R18, R15, R18, R20 ;  /* 0x000000120f128225 */ /* 0x000fe400078e0014 */
[----:B------:R-:W0:Y:S03]  /*0ae0*/  @!P0 LDC.64 R20, c[0x0][0x398] ;  /* 0x0000e600ff148b82 */ /* 0x000e260000000a00 */
[----:B------:R-:W-:Y:S01]  /*0af0*/  @!P0 IADD3 R19, PT, PT, R19, R25, RZ ;  /* 0x0000001913138210 */ /* 0x000fe20007ffe0ff */
[----:B------:R-:W-:Y:S01]  /*0b00*/  FADD.FTZ R25, R28, R13 ;  /* 0x0000000d1c197221 */ /* 0x000fe20000010000 */
[C---:B------:R-:W-:Y:S02]  /*0b10*/  @!P0 SHF.L.U32 R27, R18.reuse, 0x1, RZ ;  /* 0x00000001121b8819 */ /* 0x040fe400000006ff */
[----:B------:R-:W-:-:S02]  /*0b20*/  @!P0 SHF.L.U64.HI R30, R18, 0x1, R19 ;  /* 0x00000001121e8819 */ /* 0x000fc40000010213 */
[----:B------:R-:W1:Y:S02]  /*0b30*/  @!P0 LDC.64 R18, c[0x0][0x3a0] ;  /* 0x0000e800ff128b82 */ /* 0x000e640000000a00 */
[----:B-1----:R-:W-:-:S05]  /*0b40*/  @!P0 IADD3 R18, P1, PT, R27, R18, RZ ;  /* 0x000000121b128210 */ /* 0x002fca0007f3e0ff */
[----:B------:R-:W-:Y:S01]  /*0b50*/  @!P0 IMAD.X R19, R30, 0x1, R19, P1 ;  /* 0x000000011e138824 */ /* 0x000fe200008e0613 */
[----:B0-----:R-:W-:-:S04]  /*0b60*/  @!P0 IADD3 R20, P1, PT, R27, R20, RZ ;  /* 0x000000141b148210 */ /* 0x001fc80007f3e0ff */
[----:B------:R0:W2:Y:S01]  /*0b70*/  @!P0 LDG.E R18, desc[UR6][R18.64] ;  /* 0x0000000612128981 */ /* 0x0000a2000c1e1900 */
[----:B------:R-:W-:-:S05]  /*0b80*/  @!P0 IADD3.X R21, PT, PT, R30, R21, RZ, P1, !PT ;  /* 0x000000151e158210 */ /* 0x000fca0000ffe4ff */
[----:B------:R1:W3:Y:S01]  /*0b90*/  @!P0 LDG.E R20, desc[UR6][R20.64] ;  /* 0x0000000614148981 */ /* 0x0002e2000c1e1900 */
[----:B------:R-:W-:Y:S02]  /*0ba0*/  PRMT R13, RZ, 0x7610, R13 ;  /* 0x00007610ff0d7816 */ /* 0x000fe4000000000d */
[----:B0-----:R-:W-:Y:S02]  /*0bb0*/  PRMT R19, RZ, 0x7610, R19 ;  /* 0x00007610ff137816 */ /* 0x001fe40000000013 */
[----:B-1----:R-:W-:Y:S02]  /*0bc0*/  PRMT R21, RZ, 0x7610, R21 ;  /* 0x00007610ff157816 */ /* 0x002fe40000000015 */
[C---:B--2---:R-:W-:Y:S02]  /*0bd0*/  @!P0 PRMT R13, R18.reuse, 0x7610, R13 ;  /* 0x00007610120d8816 */ /* 0x044fe4000000000d */
[----:B------:R-:W-:Y:S02]  /*0be0*/  @!P0 PRMT R19, R18, 0x7632, R19 ;  /* 0x0000763212138816 */ /* 0x000fe40000000013 */
[----:B------:R-:W-:-:S02]  /*0bf0*/  PRMT R13, R13, 0x5410, RZ ;  /* 0x000054100d0d7816 */ /* 0x000fc400000000ff */
[----:B---3--:R-:W-:Y:S01]  /*0c00*/  @!P0 PRMT R21, R20, 0x7632, R21 ;  /* 0x0000763214158816 */ /* 0x008fe20000000015 */
[----:B------:R-:W-:Y:S02]  /*0c10*/  HADD2.F32 R19, -RZ, R19.H0_H0 ;  /* 0x20000013ff137230 */ /* 0x000fe40000004100 */
[----:B------:R-:W-:Y:S01]  /*0c20*/  HADD2.F32 R27, -RZ, R13.H0_H0 ;  /* 0x2000000dff1b7230 */ /* 0x000fe20000004100 */
[----:B------:R-:W-:Y:S01]  /*0c30*/  @!P0 PRMT R13, R13, 0x5410, R20 ;  /* 0x000054100d0d8816 */ /* 0x000fe20000000014 */
[----:B------:R-:W-:-:S03]  /*0c40*/  HADD2.F32 R21, -RZ, R21.H0_H0 ;  /* 0x20000015ff157230 */ /* 0x000fc60000004100 */
[----:B------:R-:W-:Y:S01]  /*0c50*/  FADD.FTZ R27, -R2, R27 ;  /* 0x0000001b021b7221 */ /* 0x000fe20000010100 */
[----:B------:R-:W-:Y:S02]  /*0c60*/  HADD2.F32 R18, -RZ, R13.H1_H1 ;  /* 0x3000000dff127230 */ /* 0x000fe40000004100 */
[----:B------:R-:W-:Y:S01]  /*0c70*/  FADD.FTZ R26, R26, R21 ;  /* 0x000000151a1a7221 */ /* 0x000fe20000010000 */
[----:B------:R-:W-:Y:S02]  /*0c80*/  FMUL.FTZ R27, R27, R12 ;  /* 0x0000000c1b1b7220 */ /* 0x000fe40000410000 */
[----:B------:R-:W-:Y:S01]  /*0c90*/  FADD.FTZ R13, R16, R18 ;  /* 0x00000012100d7221 */ /* 0x000fe20000010000 */
[C---:B------:R-:W-:Y:S01]  /*0ca0*/  FMUL.FTZ R16, R18.reuse, R4 ;  /* 0x0000000412107220 */ /* 0x040fe20000410000 */
[----:B------:R-:W-:-:S03]  /*0cb0*/  FFMA.FTZ R3, R18, R27, R3 ;  /* 0x0000001b12037223 */ /* 0x000fc60000010003 */
[----:B------:R-:W-:Y:S01]  /*0cc0*/  FFMA.FTZ R20, R27, R16, R14 ;  /* 0x000000101b147223 */ /* 0x000fe2000001000e */
[----:B------:R-:W-:Y:S02]  /*0cd0*/  FADD.FTZ R27, -R2, R19 ;  /* 0x00000013021b7221 */ /* 0x000fe40000010100 */
[----:B------:R-:W0:Y:S02]  /*0ce0*/  @!P0 LDC.64 R18, c[0x0][0x3f8] ;  /* 0x0000fe00ff128b82 */ /* 0x000e240000000a00 */
[----:B------:R-:W-:-:S04]  /*0cf0*/  FMUL.FTZ R27, R27, R12 ;  /* 0x0000000c1b1b7220 */ /* 0x000fc80000410000 */
[C---:B------:R-:W-:Y:S01]  /*0d00*/  FFMA.FTZ R14, R21.reuse, R27, R0 ;  /* 0x0000001b150e7223 */ /* 0x040fe20000010000 */
[----:B------:R-:W-:Y:S01]  /*0d10*/  FMUL.FTZ R0, R21, R5 ;  /* 0x0000000515007220 */ /* 0x000fe20000410000 */
[----:B------:R-:W-:-:S03]  /*0d20*/  FADD.FTZ R21, R25, R16 ;  /* 0x0000001019157221 */ /* 0x000fc60000010000 */
[----:B------:R-:W-:Y:S01]  /*0d30*/  FFMA.FTZ R25, R27, R0, R20 ;  /* 0x000000001b197223 */ /* 0x000fe20000010014 */
[----:B------:R-:W-:Y:S01]  /*0d40*/  @!P0 IADD3 R27, PT, PT, R15, 0x1, RZ ;  /* 0x000000010f1b8810 */ /* 0x000fe20007ffe0ff */
[----:B------:R-:W-:-:S03]  /*0d50*/  FADD.FTZ R0, R0, R21 ;  /* 0x0000001500007221 */ /* 0x000fc60000010000 */
[----:B------:R-:W-:-:S05]  /*0d60*/  @!P0 SHF.R.S32.HI R29, RZ, 0x1f, R27 ;  /* 0x0000001fff1d8819 */ /* 0x000fca000001141b */
        /* <DEDUP_REMOVED lines=8> */
[----:B------:R-:W1:Y:S01]  /*0df0*/  @!P0 LDC.64 R20, c[0x0][0x398] ;  /* 0x0000e600ff148b82 */ /* 0x000e620000000a00 */
[----:B0-----:R-:W-:-:S05]  /*0e00*/  @!P0 IADD3 R18, P1, PT, R27, R18, RZ ;  /* 0x000000121b128210 */ /* 0x001fca0007f3e0ff */
[----:B------:R-:W-:-:S05]  /*0e10*/  @!P0 IMAD.X R19, R16, 0x1, R19, P1 ;  /* 0x0000000110138824 */ /* 0x000fca00008e0613 */
[----:B------:R0:W2:Y:S01]  /*0e20*/  @!P0 LDG.E R18, desc[UR6][R18.64] ;  /* 0x0000000612128981 */ /* 0x0000a2000c1e1900 */
[----:B-1----:R-:W-:-:S04]  /*0e30*/  @!P0 IADD3 R20, P1, PT, R27, R20, RZ ;  /* 0x000000141b148210 */ /* 0x002fc80007f3e0ff */
[----:B------:R-:W-:-:S05]  /*0e40*/  @!P0 IADD3.X R21, PT, PT, R16, R21, RZ, P1, !PT ;  /* 0x0000001510158210 */ /* 0x000fca0000ffe4ff */
[----:B------:R-:W3:Y:S01]  /*0e50*/  @!P0 LDG.E R20, desc[UR6][R20.64] ;  /* 0x0000000614148981 */ /* 0x000ee2000c1e1900 */
[----:B------:R-:W-:Y:S02]  /*0e60*/  PRMT R16, R16, 0x5410, RZ ;  /* 0x0000541010107816 */ /* 0x000fe400000000ff */
[----:B0-----:R-:W-:Y:S02]  /*0e70*/  PRMT R19, RZ, 0x7610, R19 ;  /* 0x00007610ff137816 */ /* 0x001fe40000000013 */
[----:B--2---:R-:W-:-:S04]  /*0e80*/  @!P0 PRMT R16, R16, 0x5410, R18 ;  /* 0x0000541010108816 */ /* 0x004fc80000000012 */
[----:B------:R-:W-:-:S05]  /*0e90*/  PRMT R16, RZ, 0x7610, R16 ;  /* 0x00007610ff107816 */ /* 0x000fca0000000010 */
[----:B------:R-:W-:Y:S01]  /*0ea0*/  HADD2.F32 R27, -RZ, R16.H1_H1 ;  /* 0x30000010ff1b7230 */ /* 0x000fe20000004100 */
[----:B------:R-:W-:Y:S02]  /*0eb0*/  @!P0 PRMT R16, R18, 0x7632, R16 ;  /* 0x0000763212108816 */ /* 0x000fe40000000010 */
[----:B---3--:R-:W-:Y:S02]  /*0ec0*/  @!P0 PRMT R19, R20, 0x7610, R19 ;  /* 0x0000761014138816 */ /* 0x008fe40000000013 */
[----:B------:R-:W-:Y:S01]  /*0ed0*/  PRMT R16, R16, 0x5410, RZ ;  /* 0x0000541010107816 */ /* 0x000fe200000000ff */
[----:B------:R-:W-:Y:S02]  /*0ee0*/  FADD.FTZ R27, -R2, R27 ;  /* 0x0000001b021b7221 */ /* 0x000fe40000010100 */
[----:B------:R-:W-:Y:S01]  /*0ef0*/  HADD2.F32 R18, -RZ, R19.H0_H0 ;  /* 0x20000013ff127230 */ /* 0x000fe20000004100 */
[----:B------:R-:W-:Y:S01]  /*0f00*/  @!P0 PRMT R16, R16, 0x7610, R20 ;  /* 0x0000761010108816 */ /* 0x000fe20000000014 */
[----:B------:R-:W-:-:S03]  /*0f10*/  FMUL.FTZ R28, R27, R12 ;  /* 0x0000000c1b1c7220 */ /* 0x000fc60000410000 */
[C---:B------:R-:W-:Y:S01]  /*0f20*/  FMUL.FTZ R27, R18.reuse, R4 ;  /* 0x00000004121b7220 */ /* 0x040fe20000410000 */
[--C-:B------:R-:W-:Y:S02]  /*0f30*/  HADD2.F32 R19, -RZ, R16.reuse.H0_H0 ;  /* 0x20000010ff137230 */ /* 0x100fe40000004100 */
[----:B------:R-:W-:Y:S01]  /*0f40*/  FFMA.FTZ R3, R18, R28, R3 ;  /* 0x0000001c12037223 */ /* 0x000fe20000010003 */
[----:B------:R-:W-:Y:S01]  /*0f50*/  FADD.FTZ R13, R13, R18 ;  /* 0x000000120d0d7221 */ /* 0x000fe20000010000 */
[----:B------:R-:W-:Y:S01]  /*0f60*/  FFMA.FTZ R28, R28, R27, R25 ;  /* 0x0000001b1c1c7223 */ /* 0x000fe20000010019 */
[----:B------:R-:W-:Y:S02]  /*0f70*/  HADD2.F32 R21, -RZ, R16.H1_H1 ;  /* 0x30000010ff157230 */ /* 0x000fe40000004100 */
[----:B------:R-:W-:Y:S01]  /*0f80*/  FADD.FTZ R25, -R2, R19 ;  /* 0x0000001302197221 */ /* 0x000fe20000010100 */
[----:B------:R-:W-:Y:S01]  /*0f90*/  FADD.FTZ R27, R0, R27 ;  /* 0x0000001b001b7221 */ /* 0x000fe20000010000 */
[----:B------:R-:W0:Y:S02]  /*0fa0*/  @!P0 LDC.64 R18, c[0x0][0x3f8] ;  /* 0x0000fe00ff128b82 */ /* 0x000e240000000a00 */
[----:B------:R-:W-:Y:S01]  /*0fb0*/  FMUL.FTZ R25, R25, R12 ;  /* 0x0000000c19197220 */ /* 0x000fe20000410000 */
[----:B------:R-:W-:Y:S01]  /*0fc0*/  FADD.FTZ R26, R26, R21 ;  /* 0x000000151a1a7221 */ /* 0x000fe20000010000 */
[----:B------:R-:W-:-:S02]  /*0fd0*/  FMUL.FTZ R16, R21, R5 ;  /* 0x0000000515107220 */ /* 0x000fc40000410000 */
[----:B------:R-:W-:Y:S01]  /*0fe0*/  FFMA.FTZ R14, R21, R25, R14 ;  /* 0x00000019150e7223 */ /* 0x000fe2000001000e */
[----:B------:R-:W-:Y:S01]  /*0ff0*/  @!P0 IADD3 R21, PT, PT, R15, 0x2, RZ ;  /* 0x000000020f158810 */ /* 0x000fe20007ffe0ff */
[----:B------:R-:W-:-:S03]  /*1000*/  FFMA.FTZ R0, R25, R16, R28 ;  /* 0x0000001019007223 */ /* 0x000fc6000001001c */
[----:B------:R-:W-:-:S05]  /*1010*/  @!P0 SHF.R.S32.HI R25, RZ, 0x1f, R21 ;  /* 0x0000001fff198819 */ /* 0x000fca0000011415 */
[-C--:B0-----:R-:W-:Y:S02]  /*1020*/  @!P0 IMAD R20, R25, R18.reuse, RZ ;  /* 0x0000001219148224 */ /* 0x081fe400078e02ff */
[----:B------:R-:W-:Y:S01]  /*1030*/  FADD.FTZ R25, R16, R27 ;  /* 0x0000001b10197221 */ /* 0x000fe20000010000 */
        /* <DEDUP_REMOVED lines=14> */
[----:B------:R-:W-:Y:S01]  /*1120*/  PRMT R16, RZ, 0x7610, R16 ;  /* 0x00007610ff107816 */ /* 0x000fe20000000010 */
[----:B------:R-:W-:Y:S01]  /*1130*/  VIADD R15, R15, 0x4 ;  /* 0x000000040f0f7836 */ /* 0x000fe20000000000 */
[----:B0-----:R-:W-:Y:S02]  /*1140*/  PRMT R19, RZ, 0x7610, R19 ;  /* 0x00007610ff137816 */ /* 0x001fe40000000013 */
[----:B------:R-:W-:-:S04]  /*1150*/  IADD3 R23, PT, PT, R23, 0x4, RZ ;  /* 0x0000000417177810 */ /* 0x000fc80007ffe0ff */
[----:B------:R-:W-:Y:S02]  /*1160*/  ISETP.NE.AND P1, PT, R23, RZ, PT ;  /* 0x000000ff1700720c */ /* 0x000fe40003f25270 */
[C---:B--2---:R-:W-:Y:S02]  /*1170*/  @!P0 PRMT R16, R18.reuse, 0x7610, R16 ;  /* 0x0000761012108816 */ /* 0x044fe40000000010 */
[----:B------:R-:W-:Y:S02]  /*1180*/  @!P0 PRMT R19, R18, 0x7632, R19 ;  /* 0x0000763212138816 */ /* 0x000fe40000000013 */
[----:B------:R-:W-:Y:S02]  /*1190*/  PRMT R16, R16, 0x5410, RZ ;  /* 0x0000541010107816 */ /* 0x000fe400000000ff */
[----:B------:R-:W-:Y:S01]  /*11a0*/  PRMT R18, RZ, 0x7610, R18 ;  /* 0x00007610ff127816 */ /* 0x000fe20000000012 */
[----:B------:R-:W-:Y:S02]  /*11b0*/  HADD2.F32 R19, -RZ, R19.H0_H0 ;  /* 0x20000013ff137230 */ /* 0x000fe40000004100 */
[----:B------:R-:W-:Y:S01]  /*11c0*/  HADD2.F32 R27, -RZ, R16.H0_H0 ;  /* 0x20000010ff1b7230 */ /* 0x000fe20000004100 */
[----:B---3--:R-:W-:-:S02]  /*11d0*/  @!P0 PRMT R16, R16, 0x5410, R20 ;  /* 0x0000541010108816 */ /* 0x008fc40000000014 */
[----:B------:R-:W-:Y:S01]  /*11e0*/  @!P0 PRMT R18, R20, 0x7632, R18 ;  /* 0x0000763214128816 */ /* 0x000fe20000000012 */
[C---:B------:R-:W-:Y:S01]  /*11f0*/  FADD.FTZ R19, -R2.reuse, R19 ;  /* 0x0000001302137221 */ /* 0x040fe20000010100 */
[----:B------:R-:W-:Y:S01]  /*1200*/  FADD.FTZ R27, -R2, R27 ;  /* 0x0000001b021b7221 */ /* 0x000fe20000010100 */
[----:B------:R-:W-:Y:S02]  /*1210*/  HADD2.F32 R28, -RZ, R16.H1_H1 ;  /* 0x30000010ff1c7230 */ /* 0x000fe40000004100 */
[-C--:B------:R-:W-:Y:S01]  /*1220*/  FMUL.FTZ R19, R19, R12.reuse ;  /* 0x0000000c13137220 */ /* 0x080fe20000410000 */
[----:B------:R-:W-:Y:S02]  /*1230*/  FMUL.FTZ R27, R27, R12 ;  /* 0x0000000c1b1b7220 */ /* 0x000fe40000410000 */
[----:B------:R-:W-:Y:S01]  /*1240*/  FADD.FTZ R16, R13, R28 ;  /* 0x0000001c0d107221 */ /* 0x000fe20000010000 */
[----:B------:R-:W-:Y:S02]  /*1250*/  HADD2.F32 R13, -RZ, R18.H0_H0 ;  /* 0x20000012ff0d7230 */ /* 0x000fe40000004100 */
[C---:B------:R-:W-:Y:S01]  /*1260*/  FFMA.FTZ R3, R28.reuse, R27, R3 ;  /* 0x0000001b1c037223 */ /* 0x040fe20000010003 */
[----:B------:R-:W-:-:S02]  /*1270*/  FMUL.FTZ R28, R28, R4 ;  /* 0x000000041c1c7220 */ /* 0x000fc40000410000 */
[----:B------:R-:W-:Y:S02]  /*1280*/  FMUL.FTZ R18, R13, R5 ;  /* 0x000000050d127220 */ /* 0x000fe40000410000 */
[----:B------:R-:W-:Y:S01]  /*1290*/  FFMA.FTZ R20, R27, R28, R0 ;  /* 0x0000001c1b147223 */ /* 0x000fe20000010000 */
[----:B------:R-:W-:Y:S01]  /*12a0*/  FADD.FTZ R25, R25, R28 ;  /* 0x0000001c19197221 */ /* 0x000fe20000010000 */
[----:B------:R-:W-:Y:S01]  /*12b0*/  FADD.FTZ R26, R26, R13 ;  /* 0x0000000d1a1a7221 */ /* 0x000fe20000010000 */
[----:B------:R-:W-:Y:S01]  /*12c0*/  FFMA.FTZ R0, R13, R19, R14 ;  /* 0x000000130d007223 */ /* 0x000fe2000001000e */
[----:B------:R-:W-:Y:S01]  /*12d0*/  FFMA.FTZ R13, R19, R18, R20 ;  /* 0x00000012130d7223 */ /* 0x000fe20000010014 */
[----:B------:R-:W-:Y:S01]  /*12e0*/  FADD.FTZ R14, R18, R25 ;  /* 0x00000019120e7221 */ /* 0x000fe20000010000 */
[----:B------:R-:W-:Y:S06]  /*12f0*/  @P1 BRA `(.L_x_3132) ;  /* 0xfffffff400301947 */ /* 0x000fec000383ffff */
[----:B------:R-:W-:-:S07]  /*1300*/  IADD3 R15, PT, PT, R15, -0x1, RZ ;  /* 0xffffffff0f0f7810 */ /* 0x000fce0007ffe0ff */
.L_x_3131:
        /* <DEDUP_REMOVED lines=10> */
[----:B-----5:R-:W0:Y:S01]  /*13b0*/  @!P0 LDC.64 R18, c[0x0][0x3a0] ;  /* 0x0000e800ff128b82 */ /* 0x020e220000000a00 */
[----:B------:R-:W-:Y:S02]  /*13c0*/  @!P0 IMAD.MOV.U32 R23, RZ, RZ, R17 ;  /* 0x000000ffff178224 */ /* 0x000fe400078e0011 */
[C---:B------:R-:W-:Y:S02]  /*13d0*/  @!P0 VIADD R27, R15.reuse, 0x1 ;  /* 0x000000010f1b8836 */ /* 0x040fe40000000000 */
[----:B------:R-:W-:Y:S01]  /*13e0*/  @!P0 IMAD R24, R22, UR10, RZ ;  /* 0x0000000a16188c24 */ /* 0x000fe2000f8e02ff */
[----:B------:R-:W-:Y:S02]  /*13f0*/  @!P0 MOV R22, R6 ;  /* 0x0000000600168202 */ /* 0x000fe40000000f00 */
[----:B------:R-:W2:Y:S01]  /*1400*/  @!P0 LDC.64 R20, c[0x0][0x398] ;  /* 0x0000e600ff148b82 */ /* 0x000ea20000000a00 */
[----:B------:R-:W-:-:S02]  /*1410*/  @!P0 IMAD R25, R15, UR11, R24 ;  /* 0x0000000b0f198c24 */ /* 0x000fc4000f8e0218 */
[----:B------:R-:W-:-:S05]  /*1420*/  @!P0 IMAD.WIDE.U32 R22, R15, UR10, R22 ;  /* 0x0000000a0f168c25 */ /* 0x000fca000f8e0016 */
[----:B------:R-:W-:-:S04]  /*1430*/  @!P0 IADD3 R23, PT, PT, R23, R25, RZ ;  /* 0x0000001917178210 */ /* 0x000fc80007ffe0ff */
[C---:B------:R-:W-:Y:S02]  /*1440*/  @!P0 SHF.L.U64.HI R24, R22.reuse, 0x1, R23 ;  /* 0x0000000116188819 */ /* 0x040fe40000010217 */
[----:B------:R-:W-:Y:S02]  /*1450*/  @!P0 SHF.L.U32 R23, R22, 0x1, RZ ;  /* 0x0000000116178819 */ /* 0x000fe400000006ff */
[----:B------:R-:W-:Y:S02]  /*1460*/  @!P0 SHF.R.S32.HI R22, RZ, 0x1f, R27 ;  /* 0x0000001fff168819 */ /* 0x000fe4000001141b */
[----:B0-----:R-:W-:-:S03]  /*1470*/  @!P0 IADD3 R18, P2, PT, R23, R18, RZ ;  /* 0x0000001217128210 */ /* 0x001fc60007f5e0ff */
[----:B------:R-:W-:Y:S01]  /*1480*/  @!P0 IMAD R22, R22, UR10, RZ ;  /* 0x0000000a16168c24 */ /* 0x000fe2000f8e02ff */
[C---:B------:R-:W-:Y:S02]  /*1490*/  @!P0 IADD3.X R19, PT, PT, R24.reuse, R19, RZ, P2, !PT ;  /* 0x0000001318138210 */ /* 0x040fe400017fe4ff */
[----:B--2---:R-:W-:Y:S01]  /*14a0*/  @!P0 IADD3 R20, P3, PT, R23, R20, RZ ;  /* 0x0000001417148210 */ /* 0x004fe20007f7e0ff */
[----:B------:R-:W-:Y:S01]  /*14b0*/  @!P0 IMAD R25, R27, UR11, R22 ;  /* 0x0000000b1b198c24 */ /* 0x000fe2000f8e0216 */
[----:B------:R-:W-:Y:S01]  /*14c0*/  @!P0 MOV R23, R17 ;  /* 0x0000001100178202 */ /* 0x000fe20000000f00 */
[----:B------:R-:W-:Y:S01]  /*14d0*/  @!P0 IMAD.MOV.U32 R22, RZ, RZ, R6 ;  /* 0x000000ffff168224 */ /* 0x000fe200078e0006 */
[----:B------:R-:W-:-:S03]  /*14e0*/  @!P0 IADD3.X R21, PT, PT, R24, R21, RZ, P3, !PT ;  /* 0x0000001518158210 */ /* 0x000fc60001ffe4ff */
[----:B------:R-:W-:Y:S02]  /*14f0*/  @!P0 IMAD.WIDE.U32 R22, R27, UR10, R22 ;  /* 0x0000000a1b168c25 */ /* 0x000fe4000f8e0016 */
[----:B------:R0:W2:Y:S02]  /*1500*/  @!P0 LDG.E R27, desc[UR6][R18.64] ;  /* 0x00000006121b8981 */ /* 0x0000a4000c1e1900 */
[C---:B------:R-:W-:Y:S01]  /*1510*/  @!P0 IMAD.SHL.U32 R29, R22.reuse, 0x2, RZ ;  /* 0x00000002161d8824 */ /* 0x040fe200078e00ff */
[----:B------:R-:W-:Y:S01]  /*1520*/  @!P0 IADD3 R23, PT, PT, R23, R25, RZ ;  /* 0x0000001917178210 */ /* 0x000fe20007ffe0ff */
[----:B------:R-:W3:Y:S01]  /*1530*/  @!P0 LDG.E R20, desc[UR6][R20.64] ;  /* 0x0000000614148981 */ /* 0x000ee2000c1e1900 */
[----:B------:R-:W4:Y:S02]  /*1540*/  @!P0 LDC.64 R24, c[0x0][0x398] ;  /* 0x0000e600ff188b82 */ /* 0x000f240000000a00 */
[----:B------:R-:W-:-:S06]  /*1550*/  @!P0 SHF.L.U64.HI R28, R22, 0x1, R23 ;  /* 0x00000001161c8819 */ /* 0x000fcc0000010217 */
[----:B------:R-:W1:Y:S01]  /*1560*/  @!P0 LDC.64 R22, c[0x0][0x3a0] ;  /* 0x0000e800ff168b82 */ /* 0x000e620000000a00 */
[C---:B----4-:R-:W-:Y:S02]  /*1570*/  @!P0 IADD3 R24, P3, PT, R29.reuse, R24, RZ ;  /* 0x000000181d188210 */ /* 0x050fe40007f7e0ff */
[----:B-1----:R-:W-:-:S04]  /*1580*/  @!P0 IADD3 R22, P2, PT, R29, R22, RZ ;  /* 0x000000161d168210 */ /* 0x002fc80007f5e0ff */
[C---:B------:R-:W-:Y:S02]  /*1590*/  @!P0 IADD3.X R23, PT, PT, R28.reuse, R23, RZ, P2, !PT ;  /* 0x000000171c178210 */ /* 0x040fe400017fe4ff */
[----:B------:R-:W-:-:S03]  /*15a0*/  @!P0 IADD3.X R25, PT, PT, R28, R25, RZ, P3, !PT ;  /* 0x000000191c198210 */ /* 0x000fc60001ffe4ff */
[----:B------:R1:W4:Y:S04]  /*15b0*/  @!P0 LDG.E R22, desc[UR6][R22.64] ;  /* 0x0000000616168981 */ /* 0x000328000c1e1900 */
[----:B------:R-:W4:Y:S01]  /*15c0*/  @!P0 LDG.E R24, desc[UR6][R24.64] ;  /* 0x0000000618188981 */ /* 0x000f22000c1e1900 */
[----:B0-----:R-:W-:Y:S02]  /*15d0*/  PRMT R19, RZ, 0x7610, R19 ;  /* 0x00007610ff137816 */ /* 0x001fe40000000013 */
[----:B------:R-:W-:Y:S02]  /*15e0*/  PRMT R18, R18, 0x5410, RZ ;  /* 0x0000541012127816 */ /* 0x000fe400000000ff */
[----:B-1----:R-:W-:Y:S01]  /*15f0*/  PRMT R23, RZ, 0x5410, RZ ;  /* 0x00005410ff177816 */ /* 0x002fe200000000ff */
[----:B------:R-:W-:Y:S01]  /*1600*/  VIADD R15, R15, 0x2 ;  /* 0x000000020f0f7836 */ /* 0x000fe20000000000 */
[----:B--2---:R-:W-:-:S04]  /*1610*/  @!P0 PRMT R19, R27, 0x7610, R19 ;  /* 0x000076101b138816 */ /* 0x004fc80000000013 */
[----:B------:R-:W-:-:S04]  /*1620*/  PRMT R19, R19, 0x5410, RZ ;  /* 0x0000541013137816 */ /* 0x000fc800000000ff */
[----:B---3--:R-:W-:Y:S02]  /*1630*/  @!P0 PRMT R19, R19, 0x5410, R20 ;  /* 0x0000541013138816 */ /* 0x008fe40000000014 */
[----:B------:R-:W-:-:S03]  /*1640*/  @!P0 PRMT R18, R18, 0x7610, R27 ;  /* 0x0000761012128816 */ /* 0x000fc6000000001b */
[----:B------:R-:W-:Y:S01]  /*1650*/  HADD2.F32 R21, -RZ, R19.H0_H0 ;  /* 0x20000013ff157230 */ /* 0x000fe20000004100 */
[----:B------:R-:W-:-:S04]  /*1660*/  PRMT R18, RZ, 0x7610, R18 ;  /* 0x00007610ff127816 */ /* 0x000fc80000000012 */
[----:B------:R-:W-:Y:S01]  /*1670*/  FADD.FTZ R21, -R2, R21 ;  /* 0x0000001502157221 */ /* 0x000fe20000010100 */
[----:B------:R-:W-:Y:S01]  /*1680*/  @!P0 PRMT R18, R20, 0x7632, R18 ;  /* 0x0000763214128816 */ /* 0x000fe20000000012 */
[----:B------:R-:W-:Y:S02]  /*1690*/  HADD2.F32 R20, -RZ, R19.H1_H1 ;  /* 0x30000013ff147230 */ /* 0x000fe40000004100 */
[----:B------:R-:W-:-:S03]  /*16a0*/  FMUL.FTZ R28, R21, R12 ;  /* 0x0000000c151c7220 */ /* 0x000fc60000410000 */
[----:B------:R-:W-:Y:S01]  /*16b0*/  FMUL.FTZ R19, R20, R4 ;  /* 0x0000000414137220 */ /* 0x000fe20000410000 */
[----:B------:R-:W-:Y:S01]  /*16c0*/  FADD.FTZ R16, R16, R20 ;  /* 0x0000001410107221 */ /* 0x000fe20000010000 */
[----:B------:R-:W-:Y:S01]  /*16d0*/  FFMA.FTZ R3, R20, R28, R3 ;  /* 0x0000001c14037223 */ /* 0x000fe20000010003 */
[----:B------:R-:W-:Y:S01]  /*16e0*/  PRMT R20, RZ, 0x5410, RZ ;  /* 0x00005410ff147816 */ /* 0x000fe200000000ff */
[----:B------:R-:W-:Y:S01]  /*16f0*/  FADD.FTZ R14, R14, R19 ;  /* 0x000000130e0e7221 */ /* 0x000fe20000010000 */
[----:B------:R-:W-:Y:S01]  /*1700*/  FFMA.FTZ R13, R28, R19, R13 ;  /* 0x000000131c0d7223 */ /* 0x000fe2000001000d */
[--C-:B------:R-:W-:Y:S02]  /*1710*/  HADD2.F32 R19, -RZ, R18.reuse.H1_H1 ;  /* 0x30000012ff137230 */ /* 0x100fe40000004100 */
[----:B------:R-:W-:-:S03]  /*1720*/  HADD2.F32 R21, -RZ, R18.H0_H0 ;  /* 0x20000012ff157230 */ /* 0x000fc60000004100 */
[----:B------:R-:W-:Y:S01]  /*1730*/  FADD.FTZ R19, -R2, R19 ;  /* 0x0000001302137221 */ /* 0x000fe20000010100 */
[----:B----4-:R-:W-:-:S04]  /*1740*/  @!P0 PRMT R20, R20, 0x5410, R22 ;  /* 0x0000541014148816 */ /* 0x010fc80000000016 */
[----:B------:R-:W-:Y:S02]  /*1750*/  @!P0 PRMT R20, R22, 0x7632, R20 ;  /* 0x0000763216148816 */ /* 0x000fe40000000014 */
[----:B------:R-:W-:Y:S01]  /*1760*/  @!P0 PRMT R23, R23, 0x5410, R24 ;  /* 0x0000541017178816 */ /* 0x000fe20000000018 */
[----:B------:R-:W-:Y:S02]  /*1770*/  FMUL.FTZ R18, R19, R12 ;  /* 0x0000000c13127220 */ /* 0x000fe40000410000 */
[--C-:B------:R-:W-:Y:S01]  /*1780*/  HADD2.F32 R19, -RZ, R20.reuse.H1_H1 ;  /* 0x30000014ff137230 */ /* 0x100fe20000004100 */
[----:B------:R-:W-:Y:S01]  /*1790*/  @!P0 PRMT R23, R24, 0x7632, R23 ;  /* 0x0000763218178816 */ /* 0x000fe20000000017 */
[----:B------:R-:W-:Y:S01]  /*17a0*/  FADD.FTZ R26, R26, R21 ;  /* 0x000000151a1a7221 */ /* 0x000fe20000010000 */
[C---:B------:R-:W-:Y:S01]  /*17b0*/  FFMA.FTZ R0, R21.reuse, R18, R0 ;  /* 0x0000001215007223 */ /* 0x040fe20000010000 */
[----:B------:R-:W-:Y:S02]  /*17c0*/  HADD2.F32 R25, -RZ, R20.H0_H0 ;  /* 0x20000014ff197230 */ /* 0x000fe40000004100 */
[----:B------:R-:W-:Y:S01]  /*17d0*/  FMUL.FTZ R21, R21, R5 ;  /* 0x0000000515157220 */ /* 0x000fe20000410000 */
[----:B------:R-:W-:-:S02]  /*17e0*/  HADD2.F32 R20, -RZ, R23.H1_H1 ;  /* 0x30000017ff147230 */ /* 0x000fc40000004100 */
[----:B------:R-:W-:Y:S01]  /*17f0*/  FADD.FTZ R19, -R2, R19 ;  /* 0x0000001302137221 */ /* 0x000fe20000010100 */
[----:B------:R-:W-:Y:S02]  /*1800*/  HADD2.F32 R23, -RZ, R23.H0_H0 ;  /* 0x20000017ff177230 */ /* 0x000fe40000004100 */
[----:B------:R-:W-:Y:S01]  /*1810*/  FADD.FTZ R27, R21, R14 ;  /* 0x0000000e151b7221 */ /* 0x000fe20000010000 */
[----:B------:R-:W-:Y:S01]  /*1820*/  FFMA.FTZ R22, R18, R21, R13 ;  /* 0x0000001512167223 */ /* 0x000fe2000001000d */
[----:B------:R-:W-:Y:S01]  /*1830*/  FMUL.FTZ R19, R19, R12 ;  /* 0x0000000c13137220 */ /* 0x000fe20000410000 */
[----:B------:R-:W-:Y:S01]  /*1840*/  FMUL.FTZ R14, R20, R4 ;  /* 0x00000004140e7220 */ /* 0x000fe20000410000 */
        /* <DEDUP_REMOVED lines=11> */
.L_x_3133:
[----:B------:R-:W-:Y:S05]  /*1900*/  @P1 BRA `(.L_x_3129) ;  /* 0x0000000c00d01947 */ /* 0x000fea0003800000 */
[----:B------:R-:W0:Y:S01]  /*1910*/  LDCU.64 UR10, c[0x0][0x3f8] ;  /* 0x00007f00ff0a77ac */ /* 0x000e220008000a00 */
[----:B------:R-:W-:Y:S01]  /*1920*/  SHF.R.S32.HI R7, RZ, 0x1f, R15 ;  /* 0x0000001fff077819 */ /* 0x000fe2000001140f */
[----:B------:R-:W-:Y:S01]  /*1930*/  BSSY.RECONVERGENT B0, `(.L_x_3134) ;  /* 0x0000017000007945 */ /* 0x000fe20003800200 */
[----:B0-----:R-:W-:-:S03]  /*1940*/  ISETP.GE.U32.AND P0, PT, R8, UR10, PT ;  /* 0x0000000a08007c0c */ /* 0x001fc6000bf06070 */
[----:B------:R-:W-:Y:S01]  /*1950*/  IMAD R8, R7, UR10, RZ ;  /* 0x0000000a07087c24 */ /* 0x000fe2000f8e02ff */
[----:B------:R-:W-:Y:S02]  /*1960*/  MOV R7, R17 ;  /* 0x0000001100077202 */ /* 0x000fe40000000f00 */
[----:B------:R-:W-:Y:S01]  /*1970*/  ISETP.GE.AND.EX P0, PT, R9, UR11, PT, P0 ;  /* 0x0000000b09007c0c */ /* 0x000fe2000bf06300 */
[C---:B------:R-:W-:Y:S01]  /*1980*/  IMAD R17, R15.reuse, UR11, R8 ;  /* 0x0000000b0f117c24 */ /* 0x040fe2000f8e0208 */
[----:B------:R-:W-:Y:S01]  /*1990*/  PRMT R9, RZ, 0x5410, RZ ;  /* 0x00005410ff097816 */ /* 0x000fe200000000ff */
[----:B------:R-:W-:Y:S01]  /*19a0*/  IMAD.WIDE.U32 R6, R15, UR10, R6 ;  /* 0x0000000a0f067c25 */ /* 0x000fe2000f8e0006 */
[----:B------:R-:W-:-:S09]  /*19b0*/  PRMT R15, RZ, 0x5410, RZ ;  /* 0x00005410ff0f7816 */ /* 0x000fd200000000ff */
        /* <DEDUP_REMOVED lines=11> */
[----:B------:R2:W3:Y:S02]  /*1a70*/  LDG.E R8, desc[UR6][R8.64] ;  /* 0x0000000608087981 */ /* 0x0004e4000c1e1900 */
[----:B--2---:R-:W-:Y:S02]  /*1a80*/  PRMT R9, R6, 0x5432, R6 ;  /* 0x0000543206097816 */ /* 0x004fe40000000006 */
[----:B---3--:R-:W-:-:S07]  /*1a90*/  PRMT R15, R8, 0x5432, R8 ;  /* 0x00005432080f7816 */ /* 0x008fce0000000008 */
.L_x_3135:
[----:B------:R-:W-:Y:S05]  /*1aa0*/  BSYNC.RECONVERGENT B0 ;  /* 0x0000000000007941 */ /* 0x000fea0003800200 */
.L_x_3134:
[--C-:B------:R-:W-:Y:S02]  /*1ab0*/  HADD2.F32 R7, -RZ, R9.reuse.H1_H1 ;  /* 0x30000009ff077230 */ /* 0x100fe40000004100 */
[----:B------:R-:W-:Y:S02]  /*1ac0*/  HADD2.F32 R9, -RZ, R9.H0_H0 ;  /* 0x20000009ff097230 */ /* 0x000fe40000004100 */
[--C-:B------:R-:W-:Y:S02]  /*1ad0*/  HADD2.F32 R6, -RZ, R15.reuse.H1_H1 ;  /* 0x3000000fff067230 */ /* 0x100fe40000004100 */
[C---:B------:R-:W-:Y:S01]  /*1ae0*/  FADD.FTZ R7, -R2.reuse, R7 ;  /* 0x0000000702077221 */ /* 0x040fe20000010100 */
[----:B------:R-:W-:Y:S02]  /*1af0*/  HADD2.F32 R15, -RZ, R15.H0_H0 ;  /* 0x2000000fff0f7230 */ /* 0x000fe40000004100 */
[----:B------:R-:W-:Y:S01]  /*1b00*/  FADD.FTZ R9, -R2, R9 ;  /* 0x0000000902097221 */ /* 0x000fe20000010100 */
[----:B-1----:R-:W-:Y:S01]  /*1b10*/  FMUL.FTZ R2, R7, R12 ;  /* 0x0000000c07027220 */ /* 0x002fe20000410000 */
[C---:B-----5:R-:W-:Y:S01]  /*1b20*/  FMUL.FTZ R7, R6.reuse, R4 ;  /* 0x0000000406077220 */ /* 0x060fe20000410000 */
        /* <DEDUP_REMOVED lines=11> */
.L_x_3130:
[C---:B------:R-:W-:Y:S01]  /*1be0*/  IADD3 R0, PT, PT, -R15.reuse, R22, RZ ;  /* 0x000000160f007210 */ /* 0x040fe20007ffe1ff */
[----:B------:R-:W-:Y:S01]  /*1bf0*/  HFMA2 R13, -RZ, RZ, 0, 0 ;  /* 0x00000000ff0d7431 */ /* 0x000fe200000001ff */
[----:B------:R-:W-:Y:S01]  /*1c00*/  IADD3 R8, PT, PT, R22, -0x1, RZ ;  /* 0xffffffff16087810 */ /* 0x000fe20007ffe0ff */
[----:B------:R-:W-:Y:S01]  /*1c10*/  HFMA2 R3, -RZ, RZ, 0, 0 ;  /* 0x00000000ff037431 */ /* 0x000fe200000001ff */
[----:B------:R-:W-:Y:S01]  /*1c20*/  LOP3.LUT R0, R0, 0x1, RZ, 0xc0, !PT ;  /* 0x0000000100007812 */ /* 0x000fe200078ec0ff */
[----:B------:R-:W-:Y:S01]  /*1c30*/  IMAD.MOV.U32 R14, RZ, RZ, RZ ;  /* 0x000000ffff0e7224 */ /* 0x000fe200078e00ff */
[----:B------:R-:W-:Y:S01]  /*1c40*/  ISETP.NE.AND P2, PT, R15, R8, PT ;  /* 0x000000080f00720c */ /* 0x000fe20003f45270 */
[----:B------:R-:W-:Y:S01]  /*1c50*/  IMAD.MOV.U32 R26, RZ, RZ, RZ ;  /* 0x000000ffff1a7224 */ /* 0x000fe200078e00ff */
[----:B------:R-:W-:Y:S02]  /*1c60*/  ISETP.NE.U32.AND P1, PT, R0, 0x1, PT ;  /* 0x000000010000780c */ /* 0x000fe40003f25070 */
[----:B------:R-:W-:-:S02]  /*1c70*/  MOV R16, RZ ;  /* 0x000000ff00107202 */ /* 0x000fc40000000f00 */
        /* <DEDUP_REMOVED lines=11> */
[----:B0-----:R-:W-:-:S05]  /*1d30*/  @!P0 IADD3 R8, P1, PT, R21, R8, RZ ;  /* 0x0000000815088210 */ /* 0x001fca0007f3e0ff */
[----:B------:R-:W-:-:S05]  /*1d40*/  @!P0 IMAD.X R9, R0, 0x1, R9, P1 ;  /* 0x0000000100098824 */ /* 0x000fca00008e0609 */
[----:B------:R-:W3:Y:S01]  /*1d50*/  @!P0 LDG.E R8, desc[UR6][R8.64] ;  /* 0x0000000608088981 */ /* 0x000ee2000c1e1900 */
[----:B--2---:R-:W-:-:S04]  /*1d60*/  @!P0 IADD3 R20, P1, PT, R21, R24, RZ ;  /* 0x0000001815148210 */ /* 0x004fc80007f3e0ff */
[----:B------:R-:W-:-:S05]  /*1d70*/  @!P0 IADD3.X R21, PT, PT, R0, R25, RZ, P1, !PT ;  /* 0x0000001900158210 */ /* 0x000fca0000ffe4ff */
[----:B------:R-:W2:Y:S01]  /*1d80*/  @!P0 LDG.E R20, desc[UR6][R20.64] ;  /* 0x0000000614148981 */ /* 0x000ea2000c1e1900 */
[----:B------:R-:W-:Y:S02]  /*1d90*/  PRMT R0, RZ, 0x5410, RZ ;  /* 0x00005410ff007816 */ /* 0x000fe400000000ff */
[----:B------:R-:W-:Y:S02]  /*1da0*/  IADD3 R15, PT, PT, R15, 0x1, RZ ;  /* 0x000000010f0f7810 */ /* 0x000fe40007ffe0ff */
[----:B---3--:R-:W-:-:S04]  /*1db0*/  @!P0 PRMT R0, R0, 0x5410, R8 ;  /* 0x0000541000008816 */ /* 0x008fc80000000008 */
[----:B------:R-:W-:Y:S02]  /*1dc0*/  @!P0 PRMT R0, R8, 0x7632, R0 ;  /* 0x0000763208008816 */ /* 0x000fe40000000000 */
[----:B------:R-:W-:-:S03]  /*1dd0*/  PRMT R8, RZ, 0x5410, RZ ;  /* 0x00005410ff087816 */ /* 0x000fc600000000ff */
[--C-:B------:R-:W-:Y:S01]  /*1de0*/  HADD2.F32 R3, -RZ, R0.reuse.H1_H1 ;  /* 0x30000000ff037230 */ /* 0x100fe20000004100 */
[----:B--2---:R-:W-:Y:S01]  /*1df0*/  @!P0 PRMT R8, R8, 0x5410, R20 ;  /* 0x0000541008088816 */ /* 0x004fe20000000014 */
[----:B------:R-:W-:-:S03]  /*1e00*/  HADD2.F32 R13, -RZ, R0.H0_H0 ;  /* 0x20000000ff0d7230 */ /* 0x000fc60000004100 */
[----:B------:R-:W-:Y:S01]  /*1e10*/  FADD.FTZ R3, -R2, R3 ;  /* 0x0000000302037221 */ /* 0x000fe20000010100 */
[----:B------:R-:W-:Y:S01]  /*1e20*/  @!P0 PRMT R8, R20, 0x7632, R8 ;  /* 0x0000763214088816 */ /* 0x000fe20000000008 */
[----:B------:R-:W-:Y:S02]  /*1e30*/  FADD.FTZ R13, -R2, R13 ;  /* 0x0000000d020d7221 */ /* 0x000fe40000010100 */
[-C--:B-1----:R-:W-:Y:S02]  /*1e40*/  FMUL.FTZ R3, R3, R12.reuse ;  /* 0x0000000c03037220 */ /* 0x082fe40000410000 */
        /* <DEDUP_REMOVED lines=23> */
[C---:B------:R-:W-:Y:S01]  /*1fc0*/  FFMA.FTZ R13, R3.reuse, R14, RZ ;  /* 0x0000000e030d7223 */ /* 0x040fe200000100ff */
[----:B------:R-:W-:Y:S01]  /*1fd0*/  FADD.FTZ R14, RZ, R14 ;  /* 0x0000000eff0e7221 */ /* 0x000fe20000010000 */
[----:B------:R-:W-:Y:S01]  /*1fe0*/  FMUL.FTZ R21, R8, R5 ;  /* 0x0000000508157220 */ /* 0x000fe20000410000 */
[----:B------:R-:W-:Y:S01]  /*1ff0*/  FFMA.FTZ R3, R3, R9, RZ ;  /* 0x0000000903037223 */ /* 0x000fe200000100ff */
[----:B------:R-:W-:Y:S02]  /*2000*/  FADD.FTZ R26, RZ, R8 ;  /* 0x00000008ff1a7221 */ /* 0x000fe40000010000 */
[C---:B------:R-:W-:Y:S01]  /*2010*/  FFMA.FTZ R13, R0.reuse, R21, R13 ;  /* 0x00000015000d7223 */ /* 0x040fe2000001000d */
[----:B------:R-:W-:Y:S01]  /*2020*/  FADD.FTZ R14, R21, R14 ;  /* 0x0000000e150e7221 */ /* 0x000fe20000010000 */
[----:B------:R-:W-:-:S07]  /*2030*/  FFMA.FTZ R0, R0, R8, RZ ;  /* 0x0000000800007223 */ /* 0x000fce00000100ff */
.L_x_3136:
[----:B------:R-:W-:Y:S05]  /*2040*/  @!P2 BRA `(.L_x_3129) ;  /* 0x000000080000a947 */ /* 0x000fea0003800000 */
[----:B------:R-:W-:-:S07]  /*2050*/  IMAD.IADD R24, R15, 0x1, -R22 ;  /* 0x000000010f187824 */ /* 0x000fce00078e0a16 */
.L_x_3137:
[----:B------:R-:W0:Y:S01]  /*2060*/  @!P0 LDC.64 R20, c[0x0][0x3f8] ;  /* 0x0000fe00ff148b82 */ /* 0x000e220000000a00 */
[----:B------:R-:W-:-:S07]  /*2070*/  @!P0 SHF.R.S32.HI R23, RZ, 0x1f, R15 ;  /* 0x0000001fff178819 */ /* 0x000fce000001140f */
[----:B------:R-:W2:Y:S01]  /*2080*/  @!P0 LDC.64 R8, c[0x0][0x3a0] ;  /* 0x0000e800ff088b82 */ /* 0x000ea20000000a00 */
[----:B0-----:R-:W-:Y:S01]  /*2090*/  @!P0 IMAD R22, R23, R20, RZ ;  /* 0x0000001417168224 */ /* 0x001fe200078e02ff */
[----:B------:R-:W-:-:S03]  /*20a0*/  @!P0 MOV R23, R17 ;  /* 0x0000001100178202 */ /* 0x000fc60000000f00 */
[----:B------:R-:W-:Y:S01]  /*20b0*/  @!P0 IMAD R25, R15, R21, R22 ;  /* 0x000000150f198224 */ /* 0x000fe200078e0216 */
[----:B------:R-:W-:-:S05]  /*20c0*/  @!P0 MOV R22, R6 ;  /* 0x0000000600168202 */ /* 0x000fca0000000f00 */
[----:B------:R-:W-:Y:S02]  /*20d0*/  @!P0 IMAD.WIDE.U32 R22, R15, R20, R22 ;  /* 0x000000140f168225 */ /* 0x000fe400078e0016 */
[----:B------:R-:W0:Y:S02]  /*20e0*/  @!P0 LDC.64 R20, c[0x0][0x398] ;  /* 0x0000e600ff148b82 */ /* 0x000e240000000a00 */
[----:B------:R-:W-:-:S05]  /*20f0*/  @!P0 IMAD.IADD R23, R23, 0x1, R25 ;  /* 0x0000000117178824 */ /* 0x000fca00078e0219 */
[C---:B------:R-:W-:Y:S02]  /*2100*/  @!P0 SHF.L.U64.HI R28, R22.reuse, 0x1, R23 ;  /* 0x00000001161c8819 */ /* 0x040fe40000010217 */
[----:B------:R-:W-:-:S04]  /*2110*/  @!P0 SHF.L.U32 R23, R22, 0x1, RZ ;  /* 0x0000000116178819 */ /* 0x000fc800000006ff */
[----:B--2---:R-:W-:-:S04]  /*2120*/  @!P0 IADD3 R8, P1, PT, R23, R8, RZ ;  /* 0x0000000817088210 */ /* 0x004fc80007f3e0ff */
[----:B------:R-:W-:-:S05]  /*2130*/  @!P0 IADD3.X R9, PT, PT, R28, R9, RZ, P1, !PT ;  /* 0x000000091c098210 */ /* 0x000fca0000ffe4ff */
[----:B------:R2:W3:Y:S01]  /*2140*/  @!P0 LDG.E R8, desc[UR6][R8.64] ;  /* 0x0000000608088981 */ /* 0x0004e2000c1e1900 */
[----:B0-----:R-:W-:Y:S02]  /*2150*/  @!P0 IADD3 R20, P1, PT, R23, R20, RZ ;  /* 0x0000001417148210 */ /* 0x001fe40007f3e0ff */
[----:B------:R-:W0:Y:S03]  /*2160*/  @!P0 LDC.64 R22, c[0x0][0x3f8] ;  /* 0x0000fe00ff168b82 */ /* 0x000e260000000a00 */
[----:B------:R-:W-:-:S05]  /*2170*/  @!P0 IMAD.X R21, R28, 0x1, R21, P1 ;  /* 0x000000011c158824 */ /* 0x000fca00008e0615 */
[----:B------:R4:W4:Y:S01]  /*2180*/  @!P0 LDG.E R20, desc[UR6][R20.64] ;  /* 0x0000000614148981 */ /* 0x000922000c1e1900 */
[----:B------:R-:W-:Y:S02]  /*2190*/  PRMT R27, RZ, 0x5410, RZ ;  /* 0x00005410ff1b7816 */ /* 0x000fe400000000ff */
[----:B------:R-:W-:-:S04]  /*21a0*/  @!P0 IADD3 R29, PT, PT, R15, 0x1, RZ ;  /* 0x000000010f1d8810 */ /* 0x000fc80007ffe0ff */
[----:B------:R-:W-:Y:S01]  /*21b0*/  @!P0 SHF.R.S32.HI R31, RZ, 0x1f, R29 ;  /* 0x0000001fff1f8819 */ /* 0x000fe2000001141d */
[----:B--2---:R-:W-:Y:S01]  /*21c0*/  @!P0 IMAD.MOV.U32 R9, RZ, RZ, R17 ;  /* 0x000000ffff098224 */ /* 0x004fe200078e0011 */
[----:B------:R-:W-:Y:S02]  /*21d0*/  PRMT R25, RZ, 0x5410, RZ ;  /* 0x00005410ff197816 */ /* 0x000fe400000000ff */
[----:B---3--:R-:W-:-:S04]  /*21e0*/  @!P0 PRMT R27, R8, 0x7610, R27 ;  /* 0x00007610081b8816 */ /* 0x008fc8000000001b */
[----:B------:R-:W-:Y:S01]  /*21f0*/  @!P0 PRMT R27, R27, 0x7610, R8 ;  /* 0x000076101b1b8816 */ /* 0x000fe20000000008 */
[----:B0-----:R-:W-:-:S04]  /*2200*/  @!P0 IMAD R8, R31, R22, RZ ;  /* 0x000000161f088224 */ /* 0x001fc800078e02ff */
[----:B----4-:R-:W-:Y:S01]  /*2210*/  @!P0 IMAD R21, R29, R23, R8 ;  /* 0x000000171d158224 */ /* 0x010fe200078e0208 */
[----:B------:R-:W-:-:S05]  /*2220*/  @!P0 MOV R8, R6 ;  /* 0x0000000600088202 */ /* 0x000fca0000000f00 */
[----:B------:R-:W-:Y:S02]  /*2230*/  @!P0 IMAD.WIDE.U32 R22, R29, R22, R8 ;  /* 0x000000161d168225 */ /* 0x000fe400078e0008 */
[----:B------:R-:W0:Y:S03]  /*2240*/  @!P0 LDC.64 R8, c[0x0][0x3a0] ;  /* 0x0000e800ff088b82 */ /* 0x000e260000000a00 */
[----:B------:R-:W-:Y:S02]  /*2250*/  @!P0 IADD3 R21, PT, PT, R23, R21, RZ ;  /* 0x0000001517158210 */ /* 0x000fe40007ffe0ff */
[C---:B------:R-:W-:Y:S02]  /*2260*/  @!P0 SHF.L.U32 R23, R22.reuse, 0x1, RZ ;  /* 0x0000000116178819 */ /* 0x040fe400000006ff */
[----:B------:R-:W-:Y:S02]  /*2270*/  @!P0 SHF.L.U64.HI R28, R22, 0x1, R21 ;  /* 0x00000001161c8819 */ /* 0x000fe40000010215 */
[----:B0-----:R-:W-:-:S05]  /*2280*/  @!P0 IADD3 R8, P1, PT, R23, R8, RZ ;  /* 0x0000000817088210 */ /* 0x001fca0007f3e0ff */
[----:B------:R-:W-:-:S05]  /*2290*/  @!P0 IMAD.X R9, R28, 0x1, R9, P1 ;  /* 0x000000011c098824 */ /* 0x000fca00008e0609 */
[----:B------:R0:W2:Y:S01]  /*22a0*/  @!P0 LDG.E R8, desc[UR6][R8.64] ;  /* 0x0000000608088981 */ /* 0x0000a2000c1e1900 */
[----:B------:R-:W-:-:S04]  /*22b0*/  @!P0 PRMT R25, R25, 0x5410, R20 ;  /* 0x0000541019198816 */ /* 0x000fc80000000014 */
[----:B------:R-:W-:Y:S02]  /*22c0*/  @!P0 PRMT R25, R20, 0x7632, R25 ;  /* 0x0000763214198816 */ /* 0x000fe40000000019 */
[----:B------:R-:W3:Y:S02]  /*22d0*/  @!P0 LDC.64 R20, c[0x0][0x398] ;  /* 0x0000e600ff148b82 */ /* 0x000ee40000000a00 */
[----:B---3--:R-:W-:-:S04]  /*22e0*/  @!P0 IADD3 R20, P1, PT, R23, R20, RZ ;  /* 0x0000001417148210 */ /* 0x008fc80007f3e0ff */
[----:B------:R-:W-:-:S05]  /*22f0*/  @!P0 IADD3.X R21, PT, PT, R28, R21, RZ, P1, !PT ;  /* 0x000000151c158210 */ /* 0x000fca0000ffe4ff */
[----:B------:R3:W4:Y:S01]  /*2300*/  @!P0 LDG.E R20, desc[UR6][R20.64] ;  /* 0x0000000614148981 */ /* 0x000722000c1e1900 */
[----:B------:R-:W-:-:S05]  /*2310*/  HADD2.F32 R23, -RZ, R27.H1_H1 ;  /* 0x3000001bff177230 */ /* 0x000fca0000004100 */
[----:B------:R-:W-:-:S04]  /*2320*/  FADD.FTZ R23, -R2, R23 ;  /* 0x0000001702177221 */ /* 0x000fc80000010100 */
[----:B-1----:R-:W-:-:S04]  /*2330*/  FMUL.FTZ R22, R23, R12 ;  /* 0x0000000c17167220 */ /* 0x002fc80000410000 */
[----:B-----5:R-:W-:-:S04]  /*2340*/  FFMA.FTZ R23, R22, R5, R19 ;  /* 0x0000000516177223 */ /* 0x020fc80000010013 */
[----:B------:R-:W-:-:S06]  /*2350*/  FMUL.FTZ R28, R23, -1.4426950216293334961 ;  /* 0xbfb8aa3b171c7820 */ /* 0x000fcc0000410000 */
[----:B------:R-:W1:Y:S02]  /*2360*/  MUFU.EX2 R28, R28 ;  /* 0x0000001c001c7308 */ /* 0x000e640000000800 */
[----:B-1----:R-:W-:-:S04]  /*2370*/  FADD.FTZ R29, R28, 1 ;  /* 0x3f8000001c1d7421 */ /* 0x002fc80000010000 */
[----:B------:R-:W1:Y:S01]  /*2380*/  MUFU.RCP R30, R29 ;  /* 0x0000001d001e7308 */ /* 0x000e620000001000 */
[----:B------:R-:W-:Y:S02]  /*2390*/  HADD2.F32 R27, -RZ, R27.H0_H0 ;  /* 0x2000001bff1b7230 */ /* 0x000fe40000004100 */
[----:B0-----:R-:W-:-:S03]  /*23a0*/  HADD2.F32 R9, -RZ, R25.H0_H0 ;  /* 0x20000019ff097230 */ /* 0x001fc60000004100 */
[----:B---3--:R-:W-:-:S04]  /*23b0*/  FADD.FTZ R21, -R2, R27 ;  /* 0x0000001b02157221 */ /* 0x008fc80000010100 */
[----:B------:R-:W-:Y:S01]  /*23c0*/  FMUL.FTZ R21, R21, R12 ;  /* 0x0000000c15157220 */ /* 0x000fe20000410000 */
[----:B-1----:R-:W-:Y:S01]  /*23d0*/  FMUL.FTZ R9, R9, R30 ;  /* 0x0000001e09097220 */ /* 0x002fe20000410000 */
[----:B------:R-:W-:-:S04]  /*23e0*/  FADD.FTZ R30, -R30, 1 ;  /* 0x3f8000001e1e7421 */ /* 0x000fc80000010100 */
[----:B------:R-:W-:Y:S01]  /*23f0*/  FFMA.FTZ R30, R23, R30, 1 ;  /* 0x3f800000171e7423 */ /* 0x000fe2000001001e */
[----:B------:R-:W-:-:S04]  /*2400*/  FFMA.FTZ R23, R21, R4, R18 ;  /* 0x0000000415177223 */ /* 0x000fc80000010012 */
[----:B------:R-:W-:-:S06]  /*2410*/  FMUL.FTZ R27, R23, -1.4426950216293334961 ;  /* 0xbfb8aa3b171b7820 */ /* 0x000fcc0000410000 */
[----:B------:R-:W0:Y:S02]  /*2420*/  MUFU.EX2 R27, R27 ;  /* 0x0000001b001b7308 */ /* 0x000e240000000800 */
[----:B0-----:R-:W-:-:S06]  /*2430*/  FADD.FTZ R28, R27, 1 ;  /* 0x3f8000001b1c7421 */ /* 0x001fcc0000010000 */
[----:B------:R-:W0:Y:S01]  /*2440*/  MUFU.RCP R28, R28 ;  /* 0x0000001c001c7308 */ /* 0x000e220000001000 */
[----:B------:R-:W-:Y:S01]  /*2450*/  FMUL.FTZ R9, R9, R30 ;  /* 0x0000001e09097220 */ /* 0x000fe20000410000 */
[----:B------:R-:W-:Y:S02]  /*2460*/  HADD2.F32 R25, -RZ, R25.H1_H1 ;  /* 0x30000019ff197230 */ /* 0x000fe40000004100 */
[----:B0-----:R-:W-:-:S03]  /*2470*/  FADD.FTZ R30, -R28, 1 ;  /* 0x3f8000001c1e7421 */ /* 0x001fc60000010100 */
[----:B------:R-:W-:Y:S01]  /*2480*/  FMUL.FTZ R25, R25, R28 ;  /* 0x0000001c19197220 */ /* 0x000fe20000410000 */
[----:B------:R-:W-:-:S04]  /*2490*/  FFMA.FTZ R30, R23, R30, 1 ;  /* 0x3f800000171e7423 */ /* 0x000fc8000001001e */
[----:B------:R-:W-:-:S04]  /*24a0*/  FMUL.FTZ R25, R25, R30 ;  /* 0x0000001e19197220 */ /* 0x000fc80000410000 */
[----:B------:R-:W-:-:S04]  /*24b0*/  FMUL.FTZ R30, R25, R4 ;  /* 0x00000004191e7220 */ /* 0x000fc80000410000 */
[C-C-:B------:R-:W-:Y:S01]  /*24c0*/  FFMA.FTZ R32, R21.reuse, R30, R13.reuse ;  /* 0x0000001e15207223 */ /* 0x140fe2000001000d */
[----:B------:R-:W-:Y:S01]  /*24d0*/  PRMT R13, RZ, 0x7610, R13 ;  /* 0x00007610ff0d7816 */ /* 0x000fe2000000000d */
[----:B------:R-:W-:Y:S01]  /*24e0*/  FFMA.FTZ R3, R21, R25, R3 ;  /* 0x0000001915037223 */ /* 0x000fe20000010003 */
[----:B------:R-:W-:Y:S02]  /*24f0*/  FADD.FTZ R16, R25, R16 ;  /* 0x0000001019107221 */ /* 0x000fe40000010000 */
[----:B--2---:R-:W-:-:S05]  /*2500*/  @!P0 PRMT R13, R8, 0x7632, R13 ;  /* 0x00007632080d8816 */ /* 0x004fca000000000d */
[----:B------:R-:W-:-:S05]  /*2510*/  HADD2.F32 R13, -RZ, R13.H0_H0 ;  /* 0x2000000dff0d7230 */ /* 0x000fca0000004100 */
[----:B------:R-:W-:-:S04]  /*2520*/  FADD.FTZ R13, -R2, R13 ;  /* 0x0000000d020d7221 */ /* 0x000fc80000010100 */
[----:B------:R-:W-:-:S04]  /*2530*/  FMUL.FTZ R28, R13, R12 ;  /* 0x0000000c0d1c7220 */ /* 0x000fc80000410000 */
[----:B------:R-:W-:-:S04]  /*2540*/  FFMA.FTZ R21, R28, R5, R19 ;  /* 0x000000051c157223 */ /* 0x000fc80000010013 */
[----:B------:R-:W-:-:S06]  /*2550*/  FMUL.FTZ R25, R21, -1.4426950216293334961 ;  /* 0xbfb8aa3b15197820 */ /* 0x000fcc0000410000 */
[----:B------:R-:W0:Y:S01]  /*2560*/  MUFU.EX2 R25, R25 ;  /* 0x0000001900197308 */ /* 0x000e220000000800 */
[----:B------:R-:W-:Y:S01]  /*2570*/  FFMA.FTZ R13, R22, R9, R0 ;  /* 0x00000009160d7223 */ /* 0x000fe20000010000 */
[----:B------:R-:W-:Y:S01]  /*2580*/  PRMT R0, R0, 0x5410, RZ ;  /* 0x0000541000007816 */ /* 0x000fe200000000ff */
[----:B0-----:R-:W-:-:S03]  /*2590*/  FADD.FTZ R23, R25, 1 ;  /* 0x3f80000019177421 */ /* 0x001fc60000010000 */
[----:B------:R-:W-:-:S03]  /*25a0*/  @!P0 PRMT R0, R0, 0x5410, R8 ;  /* 0x0000541000008816 */ /* 0x000fc60000000008 */
[----:B------:R-:W0:Y:S01]  /*25b0*/  MUFU.RCP R23, R23 ;  /* 0x0000001700177308 */ /* 0x000e220000001000 */
[----:B------:R-:W-:Y:S02]  /*25c0*/  PRMT R0, RZ, 0x7610, R0 ;  /* 0x00007610ff007816 */ /* 0x000fe40000000000 */
[----:B------:R-:W-:Y:S02]  /*25d0*/  PRMT R8, RZ, 0x7610, R8 ;  /* 0x00007610ff087816 */ /* 0x000fe40000000008 */
[C---:B----4-:R-:W-:Y:S02]  /*25e0*/  @!P0 PRMT R0, R20.reuse, 0x7610, R0 ;  /* 0x0000761014008816 */ /* 0x050fe40000000000 */
[----:B------:R-:W-:-:S03]  /*25f0*/  @!P0 PRMT R8, R20, 0x7632, R8 ;  /* 0x0000763214088816 */ /* 0x000fc60000000008 */
[----:B------:R-:W-:Y:S02]  /*2600*/  HADD2.F32 R25, -RZ, R0.H1_H1 ;  /* 0x30000000ff197230 */ /* 0x000fe40000004100 */
[----:B0-----:R-:W-:-:S04]  /*2610*/  FADD.FTZ R20, -R23, 1 ;  /* 0x3f80000017147421 */ /* 0x001fc80000010100 */
[----:B------:R-:W-:Y:S01]  /*2620*/  FFMA.FTZ R27, R21, R20, 1 ;  /* 0x3f800000151b7423 */ /* 0x000fe20000010014 */
[----:B------:R-:W-:Y:S01]  /*2630*/  FADD.FTZ R21, -R2, R25 ;  /* 0x0000001902157221 */ /* 0x000fe20000010100 */
[----:B------:R-:W-:-:S03]  /*2640*/  HADD2.F32 R8, -RZ, R8.H0_H0 ;  /* 0x20000008ff087230 */ /* 0x000fc60000004100 */
[----:B------:R-:W-:-:S04]  /*2650*/  FMUL.FTZ R21, R21, R12 ;  /* 0x0000000c15157220 */ /* 0x000fc80000410000 */
[----:B------:R-:W-:Y:S01]  /*2660*/  FFMA.FTZ R20, R21, R4, R18 ;  /* 0x0000000415147223 */ /* 0x000fe20000010012 */
[----:B------:R-:W-:-:S03]  /*2670*/  FMUL.FTZ R8, R8, R23 ;  /* 0x0000001708087220 */ /* 0x000fc60000410000 */
[----:B------:R-:W-:-:S06]  /*2680*/  FMUL.FTZ R23, R20, -1.4426950216293334961 ;  /* 0xbfb8aa3b14177820 */ /* 0x000fcc0000410000 */
[----:B------:R-:W0:Y:S02]  /*2690*/  MUFU.EX2 R23, R23 ;  /* 0x0000001700177308 */ /* 0x000e240000000800 */
[----:B0-----:R-:W-:-:S06]  /*26a0*/  FADD.FTZ R25, R23, 1 ;  /* 0x3f80000017197421 */ /* 0x001fcc0000010000 */
[----:B------:R-:W0:Y:S01]  /*26b0*/  MUFU.RCP R25, R25 ;  /* 0x0000001900197308 */ /* 0x000e220000001000 */
[----:B------:R-:W-:Y:S01]  /*26c0*/  FMUL.FTZ R8, R8, R27 ;  /* 0x0000001b08087220 */ /* 0x000fe20000410000 */
[----:B------:R-:W-:Y:S01]  /*26d0*/  HADD2.F32 R0, -RZ, R0.H0_H0 ;  /* 0x20000000ff007230 */ /* 0x000fe20000004100 */
[----:B------:R-:W-:Y:S01]  /*26e0*/  IADD3 R24, PT, PT, R24, 0x2, RZ ;  /* 0x0000000218187810 */ /* 0x000fe20007ffe0ff */
[C---:B------:R-:W-:Y:S01]  /*26f0*/  FADD.FTZ R26, R9.reuse, R26 ;  /* 0x0000001a091a7221 */ /* 0x040fe20000010000 */
[----:B------:R-:W-:Y:S02]  /*2700*/  FADD.FTZ R14, R30, R14 ;  /* 0x0000000e1e0e7221 */ /* 0x000fe40000010000 */
[----:B------:R-:W-:Y:S01]  /*2710*/  ISETP.NE.AND P1, PT, R24, RZ, PT ;  /* 0x000000ff1800720c */ /* 0x000fe20003f25270 */
[----:B------:R-:W-:Y:S01]  /*2720*/  FMUL.FTZ R9, R9, R5 ;  /* 0x0000000509097220 */ /* 0x000fe20000410000 */
[----:B0-----:R-:W-:Y:S01]  /*2730*/  FADD.FTZ R27, -R25, 1 ;  /* 0x3f800000191b7421 */ /* 0x001fe20000010100 */
[----:B------:R-:W-:-:S03]  /*2740*/  FMUL.FTZ R0, R0, R25 ;  /* 0x0000001900007220 */ /* 0x000fc60000410000 */
[----:B------:R-:W-:Y:S01]  /*2750*/  FFMA.FTZ R27, R20, R27, 1 ;  /* 0x3f800000141b7423 */ /* 0x000fe2000001001b */
[----:B------:R-:W-:-:S03]  /*2760*/  FFMA.FTZ R22, R22, R9, R32 ;  /* 0x0000000916167223 */ /* 0x000fc60000010020 */
[----:B------:R-:W-:Y:S01]  /*2770*/  FMUL.FTZ R20, R0, R27 ;  /* 0x0000001b00147220 */ /* 0x000fe20000410000 */
[----:B------:R-:W-:-:S03]  /*2780*/  FADD.FTZ R14, R9, R14 ;  /* 0x0000000e090e7221 */ /* 0x000fc60000010000 */
[----:B------:R-:W-:Y:S01]  /*2790*/  FMUL.FTZ R9, R20, R4 ;  /* 0x0000000414097220 */ /* 0x000fe20000410000 */
[----:B------:R-:W-:Y:S01]  /*27a0*/  FFMA.FTZ R0, R28, R8, R13 ;  /* 0x000000081c007223 */ /* 0x000fe2000001000d */
[----:B------:R-:W-:Y:S02]  /*27b0*/  FMUL.FTZ R23, R8, R5 ;  /* 0x0000000508177220 */ /* 0x000fe40000410000 */
[C---:B------:R-:W-:Y:S01]  /*27c0*/  FFMA.FTZ R13, R21.reuse, R9, R22 ;  /* 0x00000009150d7223 */ /* 0x040fe20000010016 */
[----:B------:R-:W-:Y:S01]  /*27d0*/  FADD.FTZ R14, R14, R9 ;  /* 0x000000090e0e7221 */ /* 0x000fe20000010000 */
[----:B------:R-:W-:Y:S01]  /*27e0*/  FADD.FTZ R26, R26, R8 ;  /* 0x000000081a1a7221 */ /* 0x000fe20000010000 */
[----:B------:R-:W-:Y:S01]  /*27f0*/  FFMA.FTZ R3, R21, R20, R3 ;  /* 0x0000001415037223 */ /* 0x000fe20000010003 */
[----:B------:R-:W-:Y:S01]  /*2800*/  FADD.FTZ R16, R16, R20 ;  /* 0x0000001410107221 */ /* 0x000fe20000010000 */
[----:B------:R-:W-:Y:S01]  /*2810*/  FFMA.FTZ R13, R28, R23, R13 ;  /* 0x000000171c0d7223 */ /* 0x000fe2000001000d */
[----:B------:R-:W-:Y:S01]  /*2820*/  FADD.FTZ R14, R23, R14 ;  /* 0x0000000e170e7221 */ /* 0x000fe20000010000 */
[----:B------:R-:W-:Y:S01]  /*2830*/  VIADD R15, R15, 0x2 ;  /* 0x000000020f0f7836 */ /* 0x000fe20000000000 */
[----:B------:R-:W-:Y:S06]  /*2840*/  @P1 BRA `(.L_x_3137) ;  /* 0xfffffff800041947 */ /* 0x000fec000383ffff */
.L_x_3129:
[----:B-----5:R-:W0:Y:S01]  /*2850*/  S2R R5, SR_CgaCtaId ;  /* 0x0000000000057919 */ /* 0x020e220000008800 */
[----:B------:R-:W2:Y:S01]  /*2860*/  LDCU UR4, c[0x0][0x424] ;  /* 0x00008480ff0477ac */ /* 0x000ea20008000800 */
[----:B------:R-:W-:Y:S01]  /*2870*/  IADD3 R7, PT, PT, -R11, RZ, RZ ;  /* 0x000000ff0b077210 */ /* 0x000fe20007ffe1ff */
[----:B------:R-:W3:Y:S01]  /*2880*/  S2R R2, SR_TID.X ;  /* 0x0000000000027919 */ /* 0x000ee20000002100 */
[----:B------:R-:W-:-:S03]  /*2890*/  MOV R4, 0x400 ;  /* 0x0000040000047802 */ /* 0x000fc60000000f00 */
[----:B--2---:R-:W-:-:S05]  /*28a0*/  IMAD R10, R7, UR4, R10 ;  /* 0x00000004070a7c24 */ /* 0x004fca000f8e020a */
[----:B------:R-:W-:Y:S02]  /*28b0*/  ISETP.NE.AND P0, PT, R10, RZ, PT ;  /* 0x000000ff0a00720c */ /* 0x000fe40003f05270 */
[----:B0-----:R-:W-:Y:S02]  /*28c0*/  LEA R5, R5, R4, 0x18 ;  /* 0x0000000405057211 */ /* 0x001fe400078ec0ff */
[----:B------:R-:W-:Y:S02]  /*28d0*/  SEL R4, RZ, 0x1, P0 ;  /* 0x00000001ff047807 */ /* 0x000fe40000000000 */
[C---:B---3--:R-:W-:Y:S01]  /*28e0*/  ISETP.GT.U32.AND P0, PT, R2.reuse, 0x1f, PT ;  /* 0x0000001f0200780c */ /* 0x048fe20003f04070 */
[----:B------:R-:W-:-:S05]  /*28f0*/  IMAD R5, R2, 0xc, R5 ;  /* 0x0000000c02057824 */ /* 0x000fca00078e0205 */
        /* <DEDUP_REMOVED lines=8> */
[----:B------:R-:W2:Y:S04]  /*2980*/  LDS R7, [R23+0x20] ;  /* 0x0000200017077984 */ /* 0x000ea80000000800 */
[----:B0-----:R-:W0:Y:S04]  /*2990*/  LDS R4, [R23+0x1c] ;  /* 0x00001c0017047984 */ /* 0x001e280000000800 */
[----:B------:R-:W-:Y:S04]  /*29a0*/  LDS R8, [R23+0x18] ;  /* 0x0000180017087984 */ /* 0x000fe80000000800 */
[----:B------:R-:W3:Y:S04]  /*29b0*/  LDS R9, [R23+0x24] ;  /* 0x0000240017097984 */ /* 0x000ee80000000800 */
[----:B------:R-:W4:Y:S04]  /*29c0*/  LDS R10, [R23+0x2c] ;  /* 0x00002c00170a7984 */ /* 0x000f280000000800 */
[----:B------:R-:W5:Y:S04]  /*29d0*/  LDS R13, [R23+0x28] ;  /* 0x00002800170d7984 */ /* 0x000f680000000800 */
[----:B-1----:R-:W1:Y:S04]  /*29e0*/  LDS R12, [R23+0x30] ;  /* 0x00003000170c7984 */ /* 0x002e680000000800 */
[----:B------:R-:W1:Y:S04]  /*29f0*/  LDS R15, [R23+0x38] ;  /* 0x00003800170f7984 */ /* 0x000e680000000800 */
[----:B------:R-:W1:Y:S04]  /*2a00*/  LDS R14, [R23+0x34] ;  /* 0x00003400170e7984 */ /* 0x000e680000000800 */
[----:B------:R-:W1:Y:S04]  /*2a10*/  LDS R17, [R23+0x3c] ;  /* 0x00003c0017117984 */ /* 0x000e680000000800 */
[----:B------:R-:W1:Y:S01]  /*2a20*/  LDS R18, [R23+0x44] ;  /* 0x0000440017127984 */ /* 0x000e620000000800 */
[----:B--2---:R-:W-:-:S03]  /*2a30*/  FADD.FTZ R22, R6, R7 ;  /* 0x0000000706167221 */ /* 0x004fc60000010000 */
[----:B------:R-:W2:Y:S01]  /*2a40*/  LDS R20, [R23+0x48] ;  /* 0x0000480017147984 */ /* 0x000ea20000000800 */
[----:B0-----:R-:W-:-:S03]  /*2a50*/  ISETP.NE.AND P1, PT, R4, RZ, PT ;  /* 0x000000ff0400720c */ /* 0x001fc60003f25270 */
[----:B------:R-:W0:Y:S01]  /*2a60*/  LDS R21, [R23+0x10] ;  /* 0x0000100017157984 */ /* 0x000e220000000800 */
[----:B------:R-:W-:-:S03]  /*2a70*/  FSEL R25, R22, R7, !P1 ;  /* 0x0000000716197208 */ /* 0x000fc60004800000 */
[----:B------:R1:W0:Y:S01]  /*2a80*/  LDS R19, [R23+0x40] ;  /* 0x0000400017137984 */ /* 0x0002220000000800 */
[----:B---3--:R-:W-:Y:S01]  /*2a90*/  FADD.FTZ R24, R8, R9 ;  /* 0x0000000908187221 */ /* 0x008fe20000010000 */
[----:B----4-:R-:W-:Y:S01]  /*2aa0*/  FADD.FTZ R25, R10, R25 ;  /* 0x000000190a197221 */ /* 0x010fe20000010000 */
[----:B------:R-:W3:Y:S03]  /*2ab0*/  S2R R22, SR_LANEID ;  /* 0x0000000000167919 */ /* 0x000ee60000000000 */
        /* <DEDUP_REMOVED lines=11> */
[----:B--2---:R-:W-:Y:S01]  /*2b70*/  FADD.FTZ R25, R20, R25 ;  /* 0x0000001914197221 */ /* 0x004fe20000010000 */
[----:B0-----:R-:W-:Y:S02]  /*2b80*/  IADD3 R23, PT, PT, R13, R4, R21 ;  /* 0x000000040d177210 */ /* 0x001fe40007ffe015 */
[C---:B------:R-:W-:Y:S02]  /*2b90*/  ISETP.NE.AND P4, PT, R19.reuse, RZ, PT ;  /* 0x000000ff1300720c */ /* 0x040fe40003f85270 */
[----:B------:R-:W-:Y:S02]  /*2ba0*/  IADD3 R28, PT, PT, R19, R23, R14 ;  /* 0x00000017131c7210 */ /* 0x000fe40007ffe00e */
[----:B------:R-:W-:Y:S02]  /*2bb0*/  FSEL R23, R27, R18, !P4 ;  /* 0x000000121b177208 */ /* 0x000fe40006000000 */
[----:B------:R-:W-:Y:S01]  /*2bc0*/  FSEL R24, R25, R20, !P4 ;  /* 0x0000001419187208 */ /* 0x000fe20006000000 */
[----:B---3--:R-:W-:Y:S06]  /*2bd0*/  BRA.DIV UR4, `(.L_x_3139) ;  /* 0x0000000a04887947 */ /* 0x008fec000b800000 */
[----:B------:R-:W0:Y:S01]  /*2be0*/  SHFL.UP PT, R30, R23, 0x1, RZ ;  /* 0x04200000171e7989 */ /* 0x000e2200000e00ff */
[----:B------:R-:W-:Y:S02]  /*2bf0*/  ISETP.GE.AND P5, PT, R22, 0x1, PT ;  /* 0x000000011600780c */ /* 0x000fe40003fa6270 */
        /* <DEDUP_REMOVED lines=8> */
[----:B------:R-:W-:-:S03]  /*2c80*/  IADD3 R25, PT, PT, R28, R25, RZ ;  /* 0x000000191c197210 */ /* 0x000fc60007ffe0ff */
[----:B------:R-:W0:Y:S01]  /*2c90*/  SHFL.UP PT, R30, R23, 0x2, RZ ;  /* 0x04400000171e7989 */ /* 0x000e2200000e00ff */
[----:B------:R-:W-:-:S03]  /*2ca0*/  @P5 FSEL R24, R27, R24, !P0 ;  /* 0x000000181b185208 */ /* 0x000fc60004000000 */
[----:B------:R-:W1:Y:S01]  /*2cb0*/  SHFL.UP PT, R27, R25, 0x2, RZ ;  /* 0x04400000191b7989 */ /* 0x000e6200000e00ff */
[----:B------:R-:W-:Y:S02]  /*2cc0*/  ISETP.GE.AND P5, PT, R22, 0x2, PT ;  /* 0x000000021600780c */ /* 0x000fe40003fa6270 */
[----:B------:R-:W-:Y:S01]  /*2cd0*/  ISETP.NE.AND P0, PT, R25, RZ, PT ;  /* 0x000000ff1900720c */ /* 0x000fe20003f05270 */
[----:B------:R-:W2:Y:S01]  /*2ce0*/  SHFL.UP PT, R29, R24, 0x2, RZ ;  /* 0x04400000181d7989 */ /* 0x000ea200000e00ff */
[----:B0-----:R-:W-:Y:S01]  /*2cf0*/  FADD.FTZ R30, R23, R30 ;  /* 0x0000001e171e7221 */ /* 0x001fe20000010000 */
[----:B-1----:R-:W-:-:S08]  /*2d00*/  SEL R28, R27, RZ, P5 ;  /* 0x000000ff1b1c7207 */ /* 0x002fd00002800000 */
[----:B------:R-:W-:Y:S01]  /*2d10*/  @P5 FSEL R23, R30, R23, !P0 ;  /* 0x000000171e175208 */ /* 0x000fe20004000000 */
[----:B--2---:R-:W-:Y:S01]  /*2d20*/  FADD.FTZ R29, R24, R29 ;  /* 0x0000001d181d7221 */ /* 0x004fe20000010000 */
[----:B------:R-:W-:-:S03]  /*2d30*/  IMAD.IADD R27, R25, 0x1, R28 ;  /* 0x00000001191b7824 */ /* 0x000fc600078e021c */
[----:B------:R-:W0:Y:S01]  /*2d40*/  SHFL.UP PT, R28, R23, 0x4, RZ ;  /* 0x04800000171c7989 */ /* 0x000e2200000e00ff */
[----:B------:R-:W-:-:S03]  /*2d50*/  @P5 FSEL R24, R29, R24, !P0 ;  /* 0x000000181d185208 */ /* 0x000fc60004000000 */
        /* <DEDUP_REMOVED lines=8> */
[----:B------:R-:W-:Y:S02]  /*2de0*/  IADD3 R25, PT, PT, R27, R28, RZ ;  /* 0x0000001c1b197210 */ /* 0x000fe40007ffe0ff */
[----:B------:R-:W0:Y:S01]  /*2df0*/  SHFL.UP PT, R28, R23, 0x8, RZ ;  /* 0x05000000171c7989 */ /* 0x000e2200000e00ff */
[----:B------:R-:W-:Y:S02]  /*2e00*/  @P5 FSEL R24, R29, R24, !P0 ;  /* 0x000000181d185208 */ /* 0x000fe40004000000 */
        /* <DEDUP_REMOVED lines=11> */
[----:B------:R-:W-:-:S03]  /*2ec0*/  ISETP.NE.AND P5, PT, R27, RZ, PT ;  /* 0x000000ff1b00720c */ /* 0x000fc60003fa5270 */
[----:B------:R-:W1:Y:S01]  /*2ed0*/  SHFL.UP PT, R25, R24, 0x10, RZ ;  /* 0x0600000018197989 */ /* 0x000e6200000e00ff */
[----:B0-----:R-:W-:-:S05]  /*2ee0*/  FADD.FTZ R22, R23, R22 ;  /* 0x0000001617167221 */ /* 0x001fca0000010000 */
[----:B------:R-:W-:Y:S02]  /*2ef0*/  @P0 FSEL R23, R22, R23, !P5 ;  /* 0x0000001716170208 */ /* 0x000fe40006800000 */
[----:B------:R-:W0:Y:S01]  /*2f00*/  SHFL.UP PT, R22, R27, 0x10, RZ ;  /* 0x060000001b167989 */ /* 0x000e2200000e00ff */
[----:B-1----:R-:W-:-:S05]  /*2f10*/  FADD.FTZ R25, R24, R25 ;  /* 0x0000001918197221 */ /* 0x002fca0000010000 */
[----:B------:R-:W-:-:S05]  /*2f20*/  @P0 FSEL R24, R25, R24, !P5 ;  /* 0x0000001819180208 */ /* 0x000fca0006800000 */
[----:B------:R1:W2:Y:S01]  /*2f30*/  SHFL.UP PT, R25, R24, 0x1, RZ ;  /* 0x0420000018197989 */ /* 0x0002a200000e00ff */
[----:B0-----:R-:W-:-:S05]  /*2f40*/  SEL R22, R22, RZ, P0 ;  /* 0x000000ff16167207 */ /* 0x001fca0000000000 */
[----:B------:R-:W-:Y:S02]  /*2f50*/  IMAD.IADD R28, R27, 0x1, R22 ;  /* 0x000000011b1c7824 */ /* 0x000fe400078e0216 */
[----:B------:R1:W0:Y:S04]  /*2f60*/  SHFL.UP PT, R22, R23, 0x1, RZ ;  /* 0x0420000017167989 */ /* 0x00022800000e00ff */
[----:B--2---:R-:W3:Y:S02]  /*2f70*/  SHFL.UP PT, R28, R28, 0x1, RZ ;  /* 0x042000001c1c7989 */ /* 0x004ee400000e00ff */
.L_x_3160:
[----:B------:R-:W-:Y:S02]  /*2f80*/  ISETP.NE.AND P5, PT, R2, RZ, PT ;  /* 0x000000ff0200720c */ /* 0x000fe40003fa5270 */
[----:B------:R-:W1:Y:S01]  /*2f90*/  S2R R2, SR_TID.X ;  /* 0x0000000000027919 */ /* 0x000e620000002100 */
[----:B------:R-:W-:-:S10]  /*2fa0*/  PLOP3.LUT P0, PT, PT, PT, PT, 0x80, 0x8 ;  /* 0x000000000008781c */ /* 0x000fd40003f0f070 */
[----:B------:R-:W-:Y:S02]  /*2fb0*/  @P5 ISETP.NE.AND P6, PT, R21, RZ, PT ;  /* 0x000000ff1500520c */ /* 0x000fe40003fc5270 */
[----:B---3--:R-:W-:Y:S02]  /*2fc0*/  @P5 IADD3 R21, PT, PT, R28, R21, RZ ;  /* 0x000000151c155210 */ /* 0x008fe40007ffe0ff */
[----:B------:R-:W-:Y:S02]  /*2fd0*/  @P5 PLOP3.LUT P0, PT, P6, PT, PT, 0x80, 0x8 ;  /* 0x000000000008581c */ /* 0x000fe4000370f070 */
[----:B------:R-:W-:-:S05]  /*2fe0*/  IADD3 R4, PT, PT, R4, R21, RZ ;  /* 0x0000001504047210 */ /* 0x000fca0007ffe0ff */
[----:B------:R-:W-:-:S05]  /*2ff0*/  IMAD.IADD R13, R13, 0x1, R4 ;  /* 0x000000010d0d7824 */ /* 0x000fca00078e0204 */
[----:B------:R-:W-:Y:S01]  /*3000*/  IADD3 R14, PT, PT, R14, R13, RZ ;  /* 0x0000000d0e0e7210 */ /* 0x000fe20007ffe0ff */
[----:B0-----:R-:W-:Y:S01]  /*3010*/  @!P0 FADD.FTZ R6, R22, R6 ;  /* 0x0000000616068221 */ /* 0x001fe20000010000 */
[----:B------:R-:W-:Y:S02]  /*3020*/  @!P0 FADD.FTZ R8, R25, R8 ;  /* 0x0000000819088221 */ /* 0x000fe40000010000 */
[----:B------:R-:W-:Y:S01]  /*3030*/  IADD3 R19, PT, PT, R19, R14, RZ ;  /* 0x0000000e13137210 */ /* 0x000fe20007ffe0ff */
[----:B------:R-:W-:Y:S01]  /*3040*/  @!P1 FADD.FTZ R7, R7, R6 ;  /* 0x0000000607079221 */ /* 0x000fe20000010000 */
[----:B------:R-:W-:Y:S01]  /*3050*/  @!P1 FADD.FTZ R9, R9, R8 ;  /* 0x0000000809099221 */ /* 0x000fe20000010000 */
[----:B-1----:R-:W-:Y:S02]  /*3060*/  IMAD R23, R2, 0x30, R5 ;  /* 0x0000003002177824 */ /* 0x002fe400078e0205 */
        /* <DEDUP_REMOVED lines=21> */
.L_x_3138:
[----:B--2---:R-:W2:Y:S01]  /*31c0*/  S2R R9, SR_TID.X ;  /* 0x0000000000097919 */ /* 0x004ea20000002100 */
[----:B------:R-:W3:Y:S01]  /*31d0*/  LDC R2, c[0x0][0x424] ;  /* 0x00010900ff027b82 */ /* 0x000ee20000000800 */
[----:B0-----:R-:W-:Y:S01]  /*31e0*/  IMAD.MOV R4, RZ, RZ, -R11 ;  /* 0x000000ffff047224 */ /* 0x001fe200078e0a0b */
[----:B------:R-:W-:Y:S05]  /*31f0*/  WARPSYNC.ALL ;  /* 0x0000000000007948 */ /* 0x000fea0003800000 */
[----:B------:R-:W0:Y:S01]  /*3200*/  S2R R15, SR_CgaCtaId ;  /* 0x00000000000f7919 */ /* 0x000e220000008800 */
[----:B------:R-:W-:Y:S02]  /*3210*/  MOV R14, 0x400 ;  /* 0x00000400000e7802 */ /* 0x000fe40000000f00 */
[----:B--2---:R-:W-:-:S05]  /*3220*/  SHF.L.U32 R7, R9, 0x1, RZ ;  /* 0x0000000109077819 */ /* 0x004fca00000006ff */
[C---:B---3--:R-:W-:Y:S01]  /*3230*/  IMAD R7, R2.reuse, R4, R7 ;  /* 0x0000000402077224 */ /* 0x048fe200078e0207 */
[----:B------:R-:W-:Y:S01]  /*3240*/  BAR.SYNC.DEFER_BLOCKING 0x0 ;  /* 0x0000000000007b1d */ /* 0x000fe20000010000 */
[----:B------:R-:W-:-:S04]  /*3250*/  IADD3 R2, PT, PT, R2, -0x2, RZ ;  /* 0xfffffffe02027810 */ /* 0x000fc80007ffe0ff */
[----:B------:R-:W-:-:S03]  /*3260*/  ISETP.NE.AND P2, PT, R7, R2, PT ;  /* 0x000000020700720c */ /* 0x000fc60003f45270 */
[----:B------:R-:W2:Y:S01]  /*3270*/  LDC R8, c[0x0][0x420] ;  /* 0x00010800ff087b82 */ /* 0x000ea20000000800 */
[----:B------:R-:W3:Y:S01]  /*3280*/  LDCU.64 UR10, c[0x0][0x3f8] ;  /* 0x00007f00ff0a77ac */ /* 0x000ee20008000a00 */
[----:B------:R-:W-:Y:S06]  /*3290*/  BSSY.RECONVERGENT B0, `(.L_x_3140) ;  /* 0x000001f000007945 */ /* 0x000fec0003800200 */
[----:B------:R-:W4:Y:S02]  /*32a0*/  LDC R13, c[0x0][0x410] ;  /* 0x00010400ff0d7b82 */ /* 0x000f240000000800 */
[----:B------:R-:W-:-:S06]  /*32b0*/  @!P2 VIADD R2, R14, 0x7a0 ;  /* 0x000007a00e02a836 */ /* 0x000fcc0000000000 */
[----:B------:R-:W5:Y:S01]  /*32c0*/  LDC R10, c[0x0][0x428] ;  /* 0x00010a00ff0a7b82 */ /* 0x000f620000000800 */
[----:B0-----:R-:W-:Y:S01]  /*32d0*/  @!P2 LEA R2, R15, R2, 0x18 ;  /* 0x000000020f02a211 */ /* 0x001fe200078ec0ff */
[----:B------:R-:W-:Y:S03]  /*32e0*/  @!P2 LDS R7, [R5+0x18] ;  /* 0x000018000507a984 */ /* 0x000fe60000000800 */
[----:B------:R-:W-:Y:S01]  /*32f0*/  @!P2 LEA R2, R11, R2, 0x3 ;  /* 0x000000020b02a211 */ /* 0x000fe200078e18ff */
[----:B------:R-:W0:Y:S01]  /*3300*/  @!P2 LDS R6, [R5+0x14] ;  /* 0x000014000506a984 */ /* 0x000e220000000800 */
[----:B--2---:R-:W-:-:S05]  /*3310*/  IMAD R4, R8, UR8, R9 ;  /* 0x0000000808047c24 */ /* 0x004fca000f8e0209 */
[----:B----4-:R-:W-:-:S04]  /*3320*/  ISETP.GE.AND P0, PT, R4, R13, PT ;  /* 0x0000000d0400720c */ /* 0x010fc80003f06270 */
[----:B------:R-:W-:Y:S01]  /*3330*/  ISETP.GE.U32.OR P0, PT, R9, R8, P0 ;  /* 0x000000080900720c */ /* 0x000fe20000706470 */
[----:B-----5:R-:W-:-:S05]  /*3340*/  IMAD R10, R10, UR8, R9 ;  /* 0x000000080a0a7c24 */ /* 0x020fca000f8e0209 */
[----:B---3--:R-:W-:Y:S02]  /*3350*/  ISETP.GE.U32.AND P1, PT, R10, UR10, PT ;  /* 0x0000000a0a007c0c */ /* 0x008fe4000bf26070 */
[----:B-1----:R-:W-:-:S04]  /*3360*/  SHF.R.S32.HI R12, RZ, 0x1f, R10 ;  /* 0x0000001fff0c7819 */ /* 0x002fc8000001140a */
        /* <DEDUP_REMOVED lines=17> */
.L_x_3141:
[----:B------:R-:W-:Y:S05]  /*3480*/  BSYNC.RECONVERGENT B0 ;  /* 0x0000000000007941 */ /* 0x000fea0003800200 */
.L_x_3140:
        /* <DEDUP_REMOVED lines=23> */
.L_x_3139:
        /* <DEDUP_REMOVED lines=9> */
.L_x_3142:
[----:B------:R-:W-:Y:S01]  /*3690*/  IMAD.MOV.U32 R32, RZ, RZ, R23 ;  /* 0x000000ffff207224 */ /* 0x000fe200078e0017 */
[----:B------:R-:W-:-:S07]  /*36a0*/  MOV R25, R29 ;  /* 0x0000001d00197202 */ /* 0x000fce0000000f00 */
[----:B------:R-:W-:Y:S05]  /*36b0*/  WARPSYNC.COLLECTIVE R31, `(.L_x_3143) ;  /* 0x000000001f087348 */ /* 0x000fea0003c00000 */
[----:B------:R0:W1:Y:S02]  /*36c0*/  SHFL.UP P0, R29, R32, R33, R34 ;  /* 0x04000021201d7389 */ /* 0x0000640000000022 */
[----:B01----:R-:W-:Y:S05]  /*36d0*/  ENDCOLLECTIVE ;  /* 0x000000000000791b */ /* 0x003fea0003800000 */
.L_x_3143:
[----:B------:R-:W-:-:S04]  /*36e0*/  SEL R25, R25, RZ, P6 ;  /* 0x000000ff19197207 */ /* 0x000fc80003000000 */
[----:B------:R-:W-:Y:S02]  /*36f0*/  IADD3 R25, PT, PT, R28, R25, RZ ;  /* 0x000000191c197210 */ /* 0x000fe40007ffe0ff */
[----:B------:R-:W-:Y:S02]  /*3700*/  MOV R32, R24 ;  /* 0x0000001800207202 */ /* 0x000fe40000000f00 */
[----:B------:R-:W-:-:S07]  /*3710*/  MOV R30, R29 ;  /* 0x0000001d001e7202 */ /* 0x000fce0000000f00 */
[----:B------:R-:W-:Y:S05]  /*3720*/  WARPSYNC.COLLECTIVE R31, `(.L_x_3144) ;  /* 0x000000001f087348 */ /* 0x000fea0003c00000 */
[----:B------:R0:W1:Y:S02]  /*3730*/  SHFL.UP P0, R29, R32, R33, R34 ;  /* 0x04000021201d7389 */ /* 0x0000640000000022 */
[----:B01----:R-:W-:Y:S05]  /*3740*/  ENDCOLLECTIVE ;  /* 0x000000000000791b */ /* 0x003fea0003800000 */
.L_x_3144:
[----:B------:R-:W-:-:S05]  /*3750*/  FADD.FTZ R30, R23, R30 ;  /* 0x0000001e171e7221 */ /* 0x000fca0000010000 */
[----:B------:R-:W-:Y:S01]  /*3760*/  @P6 FSEL R23, R30, R23, !P5 ;  /* 0x000000171e176208 */ /* 0x000fe20006800000 */
[----:B------:R-:W-:Y:S02]  /*3770*/  IMAD.MOV.U32 R32, RZ, RZ, R25 ;  /* 0x000000ffff207224 */ /* 0x000fe400078e0019 */
[----:B------:R-:W-:Y:S01]  /*3780*/  HFMA2 R33, -RZ, RZ, 0, 1.1920928955078125e-07 ;  /* 0x00000002ff217431 */ /* 0x000fe200000001ff */
[----:B------:R-:W-:-:S07]  /*3790*/  MOV R27, R29 ;  /* 0x0000001d001b7202 */ /* 0x000fce0000000f00 */
[----:B------:R-:W-:Y:S05]  /*37a0*/  WARPSYNC.COLLECTIVE R31, `(.L_x_3145) ;  /* 0x000000001f087348 */ /* 0x000fea0003c00000 */
[----:B------:R0:W1:Y:S02]  /*37b0*/  SHFL.UP P0, R29, R32, R33, R34 ;  /* 0x04000021201d7389 */ /* 0x0000640000000022 */
[----:B01----:R-:W-:Y:S05]  /*37c0*/  ENDCOLLECTIVE ;  /* 0x000000000000791b */ /* 0x003fea0003800000 */
.L_x_3145:
        /* <DEDUP_REMOVED lines=9> */
.L_x_3146:
[----:B------:R-:W-:-:S04]  /*3860*/  SEL R28, R27, RZ, P6 ;  /* 0x000000ff1b1c7207 */ /* 0x000fc80003000000 */
[----:B------:R-:W-:Y:S02]  /*3870*/  IADD3 R27, PT, PT, R25, R28, RZ ;  /* 0x0000001c191b7210 */ /* 0x000fe40007ffe0ff */
[----:B------:R-:W-:Y:S02]  /*3880*/  MOV R32, R24 ;  /* 0x0000001800207202 */ /* 0x000fe40000000f00 */
[----:B------:R-:W-:-:S07]  /*3890*/  MOV R30, R29 ;  /* 0x0000001d001e7202 */ /* 0x000fce0000000f00 */
[----:B------:R-:W-:Y:S05]  /*38a0*/  WARPSYNC.COLLECTIVE R31, `(.L_x_3147) ;  /* 0x000000001f087348 */ /* 0x000fea0003c00000 */
[----:B------:R0:W1:Y:S02]  /*38b0*/  SHFL.UP P0, R29, R32, R33, R34 ;  /* 0x04000021201d7389 */ /* 0x0000640000000022 */
[----:B01----:R-:W-:Y:S05]  /*38c0*/  ENDCOLLECTIVE ;  /* 0x000000000000791b */ /* 0x003fea0003800000 */
.L_x_3147:
        /* <DEDUP_REMOVED lines=9> */
.L_x_3148:
[----:B------:R-:W-:Y:S02]  /*3960*/  ISETP.GE.AND P6, PT, R22, 0x4, PT ;  /* 0x000000041600780c */ /* 0x000fe40003fc6270 */
[----:B------:R-:W-:Y:S02]  /*3970*/  ISETP.NE.AND P5, PT, R27, RZ, PT ;  /* 0x000000ff1b00720c */ /* 0x000fe40003fa5270 */
[----:B------:R-:W-:Y:S02]  /*3980*/  MOV R32, R23 ;  /* 0x0000001700207202 */ /* 0x000fe40000000f00 */
[----:B------:R-:W-:-:S09]  /*3990*/  MOV R25, R29 ;  /* 0x0000001d00197202 */ /* 0x000fd20000000f00 */
[----:B------:R-:W-:Y:S05]  /*39a0*/  WARPSYNC.COLLECTIVE R31, `(.L_x_3149) ;  /* 0x000000001f087348 */ /* 0x000fea0003c00000 */
[----:B------:R0:W1:Y:S02]  /*39b0*/  SHFL.UP P0, R29, R32, R33, R34 ;  /* 0x04000021201d7389 */ /* 0x0000640000000022 */
[----:B01----:R-:W-:Y:S05]  /*39c0*/  ENDCOLLECTIVE ;  /* 0x000000000000791b */ /* 0x003fea0003800000 */
.L_x_3149:
[----:B------:R-:W-:-:S04]  /*39d0*/  SEL R28, R25, RZ, P6 ;  /* 0x000000ff191c7207 */ /* 0x000fc80003000000 */
[----:B------:R-:W-:Y:S02]  /*39e0*/  IADD3 R25, PT, PT, R27, R28, RZ ;  /* 0x0000001c1b197210 */ /* 0x000fe40007ffe0ff */
[----:B------:R-:W-:Y:S01]  /*39f0*/  MOV R32, R24 ;  /* 0x0000001800207202 */ /* 0x000fe20000000f00 */
[----:B------:R-:W-:-:S07]  /*3a00*/  IMAD.MOV.U32 R28, RZ, RZ, R29 ;  /* 0x000000ffff1c7224 */ /* 0x000fce00078e001d */
[----:B------:R-:W-:Y:S05]  /*3a10*/  WARPSYNC.COLLECTIVE R31, `(.L_x_3150) ;  /* 0x000000001f087348 */ /* 0x000fea0003c00000 */
[----:B------:R0:W1:Y:S02]  /*3a20*/  SHFL.UP P0, R29, R32, R33, R34 ;  /* 0x04000021201d7389 */ /* 0x0000640000000022 */
[----:B01----:R-:W-:Y:S05]  /*3a30*/  ENDCOLLECTIVE ;  /* 0x000000000000791b */ /* 0x003fea0003800000 */
.L_x_3150:
[----:B------:R-:W-:-:S05]  /*3a40*/  FADD.FTZ R28, R23, R28 ;  /* 0x0000001c171c7221 */ /* 0x000fca0000010000 */
[----:B------:R-:W-:Y:S02]  /*3a50*/  @P6 FSEL R23, R28, R23, !P5 ;  /* 0x000000171c176208 */ /* 0x000fe40006800000 */
[----:B------:R-:W-:Y:S01]  /*3a60*/  MOV R32, R25 ;  /* 0x0000001900207202 */ /* 0x000fe20000000f00 */
[----:B------:R-:W-:Y:S02]  /*3a70*/  HFMA2 R33, -RZ, RZ, 0, 4.76837158203125e-07 ;  /* 0x00000008ff217431 */ /* 0x000fe400000001ff */
[----:B------:R-:W-:-:S05]  /*3a80*/  FADD.FTZ R29, R24, R29 ;  /* 0x0000001d181d7221 */ /* 0x000fca0000010000 */
[----:B------:R-:W-:-:S07]  /*3a90*/  @P6 FSEL R24, R29, R24, !P5 ;  /* 0x000000181d186208 */ /* 0x000fce0006800000 */
[----:B------:R-:W-:Y:S05]  /*3aa0*/  WARPSYNC.COLLECTIVE R31, `(.L_x_3151) ;  /* 0x000000001f087348 */ /* 0x000fea0003c00000 */
[----:B------:R0:W1:Y:S02]  /*3ab0*/  SHFL.UP P0, R29, R32, R33, R34 ;  /* 0x04000021201d7389 */ /* 0x0000640000000022 */
[----:B01----:R-:W-:Y:S05]  /*3ac0*/  ENDCOLLECTIVE ;  /* 0x000000000000791b */ /* 0x003fea0003800000 */
.L_x_3151:
[----:B------:R-:W-:Y:S02]  /*3ad0*/  ISETP.GE.AND P6, PT, R22, 0x8, PT ;  /* 0x000000081600780c */ /* 0x000fe40003fc6270 */
[----:B------:R-:W-:Y:S02]  /*3ae0*/  ISETP.NE.AND P5, PT, R25, RZ, PT ;  /* 0x000000ff1900720c */ /* 0x000fe40003fa5270 */
[----:B------:R-:W-:Y:S01]  /*3af0*/  MOV R32, R23 ;  /* 0x0000001700207202 */ /* 0x000fe20000000f00 */
[----:B------:R-:W-:-:S10]  /*3b00*/  IMAD.MOV.U32 R27, RZ, RZ, R29 ;  /* 0x000000ffff1b7224 */ /* 0x000fd400078e001d */
[----:B------:R-:W-:Y:S05]  /*3b10*/  WARPSYNC.COLLECTIVE R31, `(.L_x_3152) ;  /* 0x000000001f087348 */ /* 0x000fea0003c00000 */
[----:B------:R0:W1:Y:S02]  /*3b20*/  SHFL.UP P0, R29, R32, R33, R34 ;  /* 0x04000021201d7389 */ /* 0x0000640000000022 */
[----:B01----:R-:W-:Y:S05]  /*3b30*/  ENDCOLLECTIVE ;  /* 0x000000000000791b */ /* 0x003fea0003800000 */
.L_x_3152:
[----:B------:R-:W-:Y:S02]  /*3b40*/  SEL R28, R27, RZ, P6 ;  /* 0x000000ff1b1c7207 */ /* 0x000fe40003000000 */
[C---:B------:R-:W-:Y:S02]  /*3b50*/  ISETP.GE.AND P6, PT, R22.reuse, 0x10, PT ;  /* 0x000000101600780c */ /* 0x040fe40003fc6270 */
        /* <DEDUP_REMOVED lines=9> */
.L_x_3153:
        /* <DEDUP_REMOVED lines=8> */
.L_x_3154:
[----:B------:R-:W-:Y:S02]  /*3c70*/  ISETP.NE.AND P5, PT, R27, RZ, PT ;  /* 0x000000ff1b00720c */ /* 0x000fe40003fa5270 */
[----:B------:R-:W-:Y:S02]  /*3c80*/  MOV R32, R23 ;  /* 0x0000001700207202 */ /* 0x000fe40000000f00 */
[----:B------:R-:W-:-:S09]  /*3c90*/  MOV R22, R29 ;  /* 0x0000001d00167202 */ /* 0x000fd20000000f00 */
[----:B------:R-:W-:Y:S05]  /*3ca0*/  WARPSYNC.COLLECTIVE R31, `(.L_x_3155) ;  /* 0x000000001f087348 */ /* 0x000fea0003c00000 */
[----:B------:R0:W1:Y:S02]  /*3cb0*/  SHFL.UP P0, R29, R32, R33, R34 ;  /* 0x04000021201d7389 */ /* 0x0000640000000022 */
[----:B01----:R-:W-:Y:S05]  /*3cc0*/  ENDCOLLECTIVE ;  /* 0x000000000000791b */ /* 0x003fea0003800000 */
.L_x_3155:
[----:B------:R-:W-:-:S05]  /*3cd0*/  SEL R22, R22, RZ, P6 ;  /* 0x000000ff16167207 */ /* 0x000fca0003000000 */
[----:B------:R-:W-:Y:S01]  /*3ce0*/  IMAD.IADD R28, R27, 0x1, R22 ;  /* 0x000000011b1c7824 */ /* 0x000fe200078e0216 */
[----:B------:R-:W-:Y:S02]  /*3cf0*/  MOV R32, R24 ;  /* 0x0000001800207202 */ /* 0x000fe40000000f00 */
[----:B------:R-:W-:-:S07]  /*3d00*/  MOV R22, R29 ;  /* 0x0000001d00167202 */ /* 0x000fce0000000f00 */
[----:B------:R-:W-:Y:S05]  /*3d10*/  WARPSYNC.COLLECTIVE R31, `(.L_x_3156) ;  /* 0x000000001f087348 */ /* 0x000fea0003c00000 */
[----:B------:R0:W1:Y:S02]  /*3d20*/  SHFL.UP P0, R29, R32, R33, R34 ;  /* 0x04000021201d7389 */ /* 0x0000640000000022 */
[----:B01----:R-:W-:Y:S05]  /*3d30*/  ENDCOLLECTIVE ;  /* 0x000000000000791b */ /* 0x003fea0003800000 */
.L_x_3156:
[----:B------:R-:W-:-:S05]  /*3d40*/  FADD.FTZ R22, R23, R22 ;  /* 0x0000001617167221 */ /* 0x000fca0000010000 */
[----:B------:R-:W-:Y:S02]  /*3d50*/  @P6 FSEL R23, R22, R23, !P5 ;  /* 0x0000001716176208 */ /* 0x000fe40006800000 */
[----:B------:R-:W-:Y:S01]  /*3d60*/  MOV R32, R28 ;  /* 0x0000001c00207202 */ /* 0x000fe20000000f00 */
[----:B------:R-:W-:Y:S02]  /*3d70*/  HFMA2 R33, -RZ, RZ, 0, 5.9604644775390625e-08 ;  /* 0x00000001ff217431 */ /* 0x000fe400000001ff */
[----:B------:R-:W-:-:S07]  /*3d80*/  IMAD.MOV.U32 R25, RZ, RZ, R29 ;  /* 0x000000ffff197224 */ /* 0x000fce00078e001d */
[----:B------:R-:W-:Y:S05]  /*3d90*/  WARPSYNC.COLLECTIVE R31, `(.L_x_3157) ;  /* 0x000000001f087348 */ /* 0x000fea0003c00000 */
[----:B------:R0:W1:Y:S02]  /*3da0*/  SHFL.UP P0, R29, R32, R33, R34 ;  /* 0x04000021201d7389 */ /* 0x0000640000000022 */
[----:B01----:R-:W-:Y:S05]  /*3db0*/  ENDCOLLECTIVE ;  /* 0x000000000000791b */ /* 0x003fea0003800000 */
.L_x_3157:
[----:B------:R-:W-:-:S05]  /*3dc0*/  FADD.FTZ R25, R24, R25 ;  /* 0x0000001918197221 */ /* 0x000fca0000010000 */
[----:B------:R-:W-:Y:S01]  /*3dd0*/  @P6 FSEL R24, R25, R24, !P5 ;  /* 0x0000001819186208 */ /* 0x000fe20006800000 */
[----:B------:R-:W-:Y:S01]  /*3de0*/  IMAD.MOV.U32 R32, RZ, RZ, R23 ;  /* 0x000000ffff207224 */ /* 0x000fe200078e0017 */
[----:B------:R-:W-:-:S07]  /*3df0*/  MOV R28, R29 ;  /* 0x0000001d001c7202 */ /* 0x000fce0000000f00 */
[----:B------:R-:W-:Y:S05]  /*3e00*/  WARPSYNC.COLLECTIVE R31, `(.L_x_3158) ;  /* 0x000000001f087348 */ /* 0x000fea0003c00000 */
[----:B------:R0:W1:Y:S02]  /*3e10*/  SHFL.UP P0, R29, R32, R33, R34 ;  /* 0x04000021201d7389 */ /* 0x0000640000000022 */
[----:B01----:R-:W-:Y:S05]  /*3e20*/  ENDCOLLECTIVE ;  /* 0x000000000000791b */ /* 0x003fea0003800000 */
.L_x_3158:
[----:B------:R-:W-:Y:S02]  /*3e30*/  MOV R32, R24 ;  /* 0x0000001800207202 */ /* 0x000fe40000000f00 */
[----:B------:R-:W-:-:S07]  /*3e40*/  MOV R22, R29 ;  /* 0x0000001d00167202 */ /* 0x000fce0000000f00 */
[----:B------:R-:W-:Y:S05]  /*3e50*/  WARPSYNC.COLLECTIVE R31, `(.L_x_3159) ;  /* 0x000000001f087348 */ /* 0x000fea0003c00000 */
[----:B------:R0:W1:Y:S02]  /*3e60*/  SHFL.UP P0, R29, R32, R33, R34 ;  /* 0x04000021201d7389 */ /* 0x0000640000000022 */
[----:B01----:R-:W-:Y:S05]  /*3e70*/  ENDCOLLECTIVE ;  /* 0x000000000000791b */ /* 0x003fea0003800000 */
.L_x_3159:
[----:B------:R-:W-:Y:S01]  /*3e80*/  MOV R25, R29 ;  /* 0x0000001d00197202 */ /* 0x000fe20000000f00 */
[----:B------:R-:W-:Y:S06]  /*3e90*/  BRA `(.L_x_3160) ;  /* 0xfffffff000387947 */ /* 0x000fec000383ffff */
.L_x_3161:
        /* <DEDUP_REMOVED lines=14> */
.L_x_3968:


//--------------------- .text._Z30group_norm_nhwc_bwd_sum_kernelI11Fp16IOBf16WLi196EEv26Group_norm_nhwc_bwd_params --------------------------
	.section	.text._Z30group_norm_nhwc_bwd_sum_kernelI11Fp16IOBf16WLi196EEv26Group_norm_nhwc_bwd_params,"ax",@progbits
	.align	128
        .global         _Z30group_norm_nhwc_bwd_sum_kernelI11Fp16IOBf16WLi196EEv26Group_norm_nhwc_bwd_params
        .type           _Z30group_norm_nhwc_bwd_sum_kernelI11Fp16IOBf16WLi196EEv26Group_norm_nhwc_bwd_params,@function
        .size           _Z30group_norm_nhwc_bwd_sum_kernelI11Fp16IOBf16WLi196EEv26Group_norm_nhwc_bwd_params,(.L_x_3969 - _Z30group_norm_nhwc_bwd_sum_kernelI11Fp16IOBf16WLi196EEv26Group_norm_nhwc_bwd_params)
        .other          _Z30group_norm_nhwc_bwd_sum_kernelI11Fp16IOBf16WLi196EEv26Group_norm_nhwc_bwd_params,@"STO_CUDA_ENTRY STV_DEFAULT"
_Z30group_norm_nhwc_bwd_sum_kernelI11Fp16IOBf16WLi196EEv26Group_norm_nhwc_bwd_params:
.text._Z30group_norm_nhwc_bwd_sum_kernelI11Fp16IOBf16WLi196EEv26Group_norm_nhwc_bwd_params:
        /* <DEDUP_REMOVED lines=11> */
[----:B-1----:R-:W-:-:S05]  /*00b0*/  SHF.L.U32 R8, R0, 0x1, RZ ;  /* 0x0000000100087819 */ /* 0x002fca00000006ff */
        /* <DEDUP_REMOVED lines=16> */
[-C--:B------:R-:W-:Y:S02]  /*01c0*/  @!P1 IADD3 R2, PT, PT, R2, -R5.reuse, RZ ;  /* 0x8000000502029210 */ /* 0x080fe40007ffe0ff */
[----:B------:R-:W-:Y:S02]  /*01d0*/  @!P1 IADD3 R3, PT, PT, R3, 0x1, RZ ;  /* 0x0000000103039810 */ /* 0x000fe40007ffe0ff */
        /* <DEDUP_REMOVED lines=14> */
[----:B------:R-:W-:Y:S01]  /*02c0*/  HFMA2 R19, -RZ, RZ, 0, 0 ;  /* 0x00000000ff137431 */ /* 0x000fe200000001ff */
[----:B------:R-:W-:Y:S02]  /*02d0*/  MOV R22, RZ ;  /* 0x000000ff00167202 */ /* 0x000fe40000000f00 */
[----:B------:R-:W-:Y:S01]  /*02e0*/  ISETP.GE.AND.EX P0, PT, R25, UR11, PT, P0 ;  /* 0x0000000b19007c0c */ /* 0x000fe2000bf06300 */
[----:B0-----:R-:W0:Y:S02]  /*02f0*/  MUFU.RCP R6, R6 ;  /* 0x0000000600067308 */ /* 0x001e240000001000 */
[----:B0-----:R-:W-:-:S06]  /*0300*/  IADD3 R2, PT, PT, R6, 0xffffffe, RZ ;  /* 0x0ffffffe06027810 */ /* 0x001fcc0007ffe0ff */
        /* <DEDUP_REMOVED lines=24> */
[----:B---3--:R-:W-:Y:S01]  /*0490*/  IMAD.U32 R3, R3, 0x10000, RZ ;  /* 0x0001000003037824 */ /* 0x008fe200078e00ff */
[----:B----4-:R-:W-:-:S02]  /*04a0*/  @P1 SHF.L.U32 R22, R16, 0x10, RZ ;  /* 0x0000001010161819 */ /* 0x010fc400000006ff */
[----:B------:R-:W-:-:S07]  /*04b0*/  @P1 SHF.L.U32 R19, R13, 0x10, RZ ;  /* 0x000000100d131819 */ /* 0x000fce00000006ff */
.L_x_3163:
[----:B------:R-:W-:Y:S05]  /*04c0*/  BSYNC.RECONVERGENT B0 ;  /* 0x0000000000007941 */ /* 0x000fea0003800200 */
.L_x_3162:
[----:B------:R-:W0:Y:S01]  /*04d0*/  S2UR UR4, SR_CTAID.Y ;  /* 0x00000000000479c3 */ /* 0x000e220000002600 */
[----:B-----5:R-:W-:Y:S01]  /*04e0*/  FFMA.FTZ R21, -R4, R4, R5 ;  /* 0x0000000404157223 */ /* 0x020fe20000010105 */
[C---:B------:R-:W-:Y:S01]  /*04f0*/  IMAD R14, R9.reuse, R17, R8 ;  /* 0x00000011090e7224 */ /* 0x040fe200078e0208 */
[----:B------:R-:W-:Y:S01]  /*0500*/  ISETP.NE.U32.AND P4, PT, R9, RZ, PT ;  /* 0x000000ff0900720c */ /* 0x000fe20003f85070 */
[----:B------:R-:W-:Y:S02]  /*0510*/  HFMA2 R18, -RZ, RZ, 1.875, 0 ;  /* 0x3f800000ff127431 */ /* 0x000fe400000001ff */
[----:B------:R-:W-:Y:S02]  /*0520*/  FSETP.GTU.FTZ.AND P2, PT, R21, RZ, PT ;  /* 0x000000ff1500720b */ /* 0x000fe40003f5c000 */
[CC--:B------:R-:W-:Y:S01]  /*0530*/  ISETP.GE.U32.AND P1, PT, R14.reuse, R9.reuse, PT ;  /* 0x000000090e00720c */ /* 0x0c0fe20003f26070 */
[----:B------:R-:W1:Y:S10]  /*0540*/  LDC.64 R6, c[0x0][0x400] ;  /* 0x00010000ff067b82 */ /* 0x000e740000000a00 */
[----:B------:R-:W2:Y:S02]  /*0550*/  @P2 LDC R16, c[0x0][0x3c0] ;  /* 0x0000f000ff102b82 */ /* 0x000ea40000000800 */
[----:B------:R-:W-:-:S02]  /*0560*/  @P1 IADD3 R14, PT, PT, R14, -R9, RZ ;  /* 0x800000090e0e1210 */ /* 0x000fc40007ffe0ff */
[----:B------:R-:W-:Y:S01]  /*0570*/  @P1 IADD3 R11, PT, PT, R11, 0x1, RZ ;  /* 0x000000010b0b1810 */ /* 0x000fe20007ffe0ff */
[----:B0-----:R-:W-:Y:S01]  /*0580*/  IMAD R23, R12, UR4, RZ ;  /* 0x000000040c177c24 */ /* 0x001fe2000f8e02ff */
[----:B------:R-:W-:-:S04]  /*0590*/  ISETP.GE.U32.AND P3, PT, R14, R9, PT ;  /* 0x000000090e00720c */ /* 0x000fc80003f66070 */
[----:B------:R-:W-:Y:S02]  /*05a0*/  SHF.R.S32.HI R15, RZ, 0x1f, R23 ;  /* 0x0000001fff0f7819 */ /* 0x000fe40000011417 */
[----:B------:R-:W-:-:S04]  /*05b0*/  IADD3 R13, P5, PT, R23, R12, RZ ;  /* 0x0000000c170d7210 */ /* 0x000fc80007fbe0ff */
[----:B------:R-:W-:Y:S02]  /*05c0*/  LEA.HI.X.SX32 R12, R12, R15, 0x1, P5 ;  /* 0x0000000f0c0c7211 */ /* 0x000fe400028f0eff */
[----:B-1----:R-:W-:Y:S01]  /*05d0*/  ISETP.LT.U32.AND P1, PT, R13, R6, PT ;  /* 0x000000060d00720c */ /* 0x002fe20003f21070 */
[----:B------:R-:W-:-:S03]  /*05e0*/  @P3 VIADD R11, R11, 0x1 ;  /* 0x000000010b0b3836 */ /* 0x000fc60000000000 */
[----:B------:R-:W-:Y:S01]  /*05f0*/  ISETP.LT.AND.EX P1, PT, R12, R7, PT, P1 ;  /* 0x000000070c00720c */ /* 0x000fe20003f21310 */
[----:B------:R-:W-:Y:S01]  /*0600*/  IMAD.MOV.U32 R7, RZ, RZ, RZ ;  /* 0x000000ffff077224 */ /* 0x000fe200078e00ff */
[----:B------:R-:W-:Y:S01]  /*0610*/  SEL R5, R10, R11, !P4 ;  /* 0x0000000b0a057207 */ /* 0x000fe20006000000 */
[----:B--2---:R-:W-:Y:S01]  /*0620*/  @P2 FADD.FTZ R11, R21, R16 ;  /* 0x00000010150b2221 */ /* 0x004fe20000010000 */
[----:B------:R-:W-:Y:S02]  /*0630*/  SEL R14, R13, R6, P1 ;  /* 0x000000060d0e7207 */ /* 0x000fe40000800000 */
[----:B------:R-:W-:Y:S02]  /*0640*/  CS2R R12, SRZ ;  /* 0x00000000000c7805 */ /* 0x000fe4000001ff00 */
[----:B------:R-:W-:Y:S01]  /*0650*/  IADD3 R6, PT, PT, -R5, RZ, RZ ;  /* 0x000000ff05067210 */ /* 0x000fe20007ffe1ff */
[----:B------:R0:W1:Y:S01]  /*0660*/  @P2 MUFU.RSQ R18, R11 ;  /* 0x0000000b00122308 */ /* 0x0000620000001400 */
[----:B------:R-:W-:-:S02]  /*0670*/  ISETP.GT.AND P1, PT, R14, R23, PT ;  /* 0x000000170e00720c */ /* 0x000fc40003f24270 */
[----:B------:R-:W-:Y:S01]  /*0680*/  MOV R10, RZ ;  /* 0x000000ff000a7202 */ /* 0x000fe20000000f00 */
[----:B------:R-:W-:Y:S01]  /*0690*/  IMAD R6, R9, R6, R8 ;  /* 0x0000000609067224 */ /* 0x000fe200078e0208 */
[----:B------:R-:W-:-:S09]  /*06a0*/  CS2R R8, SRZ ;  /* 0x0000000000087805 */ /* 0x000fd2000001ff00 */
[----:B0-----:R-:W-:Y:S05]  /*06b0*/  @!P1 BRA `(.L_x_3164) ;  /* 0x0000002000749947 */ /* 0x001fea0003800000 */
[----:B------:R-:W0:Y:S01]  /*06c0*/  LDCU.U8 UR4, c[0x0][0x414] ;  /* 0x00008280ff0477ac */ /* 0x000e220008000000 */
[----:B------:R-:W2:Y:S01]  /*06d0*/  LDC.64 R10, c[0x0][0x408] ;  /* 0x00010200ff0a7b82 */ /* 0x000ea20000000a00 */
[----:B0-----:R-:W-:Y:S01]  /*06e0*/  UISETP.NE.AND UP0, UPT, UR4, URZ, UPT ;  /* 0x000000ff0400728c */ /* 0x001fe2000bf05270 */
[----:B--2---:R-:W-:-:S04]  /*06f0*/  IMAD.WIDE.U32 R20, R10, UR5, R24 ;  /* 0x000000050a147c25 */ /* 0x004fc8000f8e0018 */
[----:B------:R-:W-:-:S04]  /*0700*/  IMAD R11, R11, UR5, R21 ;  /* 0x000000050b0b7c24 */ /* 0x000fc8000f8e0215 */
[----:B------:R-:W-:Y:S05]  /*0710*/  BRA.U UP0, `(.L_x_3165) ;  /* 0x00000015003c7547 */ /* 0x000fea000b800000 */
[CC--:B------:R-:W-:Y:S02]  /*0720*/  IADD3 R7, PT, PT, R23.reuse, -R14.reuse, RZ ;  /* 0x8000000e17077210 */ /* 0x0c0fe40007ffe0ff */
[----:B------:R-:W-:Y:S02]  /*0730*/  CS2R R12, SRZ ;  /* 0x00000000000c7805 */ /* 0x000fe4000001ff00 */
[----:B------:R-:W-:Y:S02]  /*0740*/  IADD3 R17, PT, PT, -R23, R14, RZ ;  /* 0x0000000e17117210 */ /* 0x000fe40007ffe1ff */
[----:B------:R-:W-:Y:S02]  /*0750*/  CS2R R8, SRZ ;  /* 0x0000000000087805 */ /* 0x000fe4000001ff00 */
[----:B------:R-:W-:Y:S01]  /*0760*/  ISETP.GT.U32.AND P1, PT, R7, -0x4, PT ;  /* 0xfffffffc0700780c */ /* 0x000fe20003f24070 */
[----:B------:R-:W-:Y:S02]  /*0770*/  HFMA2 R7, -RZ, RZ, 0, 0 ;  /* 0x00000000ff077431 */ /* 0x000fe400000001ff */
[----:B------:R-:W-:Y:S01]  /*0780*/  IMAD.MOV.U32 R10, RZ, RZ, RZ ;  /* 0x000000ffff0a7224 */ /* 0x000fe200078e00ff */
[----:B------:R-:W-:-:S09]  /*0790*/  LOP3.LUT R19, R17, 0x3, RZ, 0xc0, !PT ;  /* 0x0000000311137812 */ /* 0x000fd200078ec0ff */
[----:B------:R-:W-:Y:S05]  /*07a0*/  @P1 BRA `(.L_x_3166) ;  /* 0x0000000800e01947 */ /* 0x000fea0003800000 */
[----:B------:R-:W-:Y:S02]  /*07b0*/  LOP3.LUT R22, R17, 0xfffffffc, RZ, 0xc0, !PT ;  /* 0xfffffffc11167812 */ /* 0x000fe400078ec0ff */
[----:B------:R-:W-:Y:S02]  /*07c0*/  IADD3 R16, PT, PT, R23, 0x1, RZ ;  /* 0x0000000117107810 */ /* 0x000fe40007ffe0ff */
[----:B------:R-:W-:Y:S02]  /*07d0*/  MOV R13, RZ ;  /* 0x000000ff000d7202 */ /* 0x000fe40000000f00 */
[----:B------:R-:W-:-:S07]  /*07e0*/  IADD3 R22, PT, PT, -R22, RZ, RZ ;  /* 0x000000ff16167210 */ /* 0x000fce0007ffe1ff */
.L_x_3167:
[----:B------:R-:W0:Y:S01]  /*07f0*/  @!P0 LDC.64 R14, c[0x0][0x3f8] ;  /* 0x0000fe00ff0e8b82 */ /* 0x000e220000000a00 */
[----:B------:R-:W-:Y:S01]  /*0800*/  @!P0 VIADD R23, R16, 0xffffffff ;  /* 0xffffffff10178836 */ /* 0x000fe20000000000 */
[----:B------:R-:W-:Y:S02]  /*0810*/  @!P0 MOV R28, R20 ;  /* 0x00000014001c8202 */ /* 0x000fe40000000f00 */
[----:B------:R-:W-:Y:S02]  /*0820*/  @!P0 MOV R29, R11 ;  /* 0x0000000b001d8202 */ /* 0x000fe40000000f00 */
[----:B------:R-:W-:-:S05]  /*0830*/  @!P0 SHF.R.S32.HI R27, RZ, 0x1f, R23 ;  /* 0x0000001fff1b8819 */ /* 0x000fca0000011417 */
[-C--:B0-----:R-:W-:Y:S02]  /*0840*/  @!P0 IMAD R26, R27, R14.reuse, RZ ;  /* 0x0000000e1b1a8224 */ /* 0x081fe400078e02ff */
[----:B------:R-:W-:-:S04]  /*0850*/  @!P0 IMAD.WIDE.U32 R28, R23, R14, R28 ;  /* 0x0000000e171c8225 */ /* 0x000fc800078e001c */
[----:B------:R-:W-:Y:S02]  /*0860*/  @!P0 IMAD R15, R23, R15, R26 ;  /* 0x0000000f170f8224 */ /* 0x000fe400078e021a */
[----:B------:R-:W-:-:S03]  /*0870*/  @!P0 IMAD.SHL.U32 R23, R28, 0x2, RZ ;  /* 0x000000021c178824 */ /* 0x000fc600078e00ff */
[----:B------:R-:W-:-:S04]  /*0880*/  @!P0 IADD3 R15, PT, PT, R29, R15, RZ ;  /* 0x0000000f1d0f8210 */ /* 0x000fc80007ffe0ff */
        /* <DEDUP_REMOVED lines=19> */
[C---:B------:R-:W-:Y:S01]  /*09c0*/  FADD.FTZ R14, R23.reuse, R12 ;  /* 0x0000000c170e7221 */ /* 0x040fe20000010000 */
[----:B------:R-:W-:Y:S01]  /*09d0*/  FMUL.FTZ R12, R23, R3 ;  /* 0x00000003170c7220 */ /* 0x000fe20000410000 */
        /* <DEDUP_REMOVED lines=8> */
[----:B------:R-:W-:Y:S02]  /*0a60*/  FADD.FTZ R7, R8, R7 ;  /* 0x0000000708077221 */ /* 0x000fe40000010000 */
[----:B------:R-:W-:-:S04]  /*0a70*/  FMUL.FTZ R27, R27, R18 ;  /* 0x000000121b1b7220 */ /* 0x000fc80000410000 */
[C---:B------:R-:W-:Y:S01]  /*0a80*/  FFMA.FTZ R15, R8.reuse, R27, R9 ;  /* 0x0000001b080f7223 */ /* 0x040fe20000010009 */
[----:B------:R-:W-:Y:S01]  /*0a90*/  @!P0 SHF.R.S32.HI R9, RZ, 0x1f, R16 ;  /* 0x0000001fff098819 */ /* 0x000fe20000011410 */
[----:B------:R-:W-:-:S04]  /*0aa0*/  FMUL.FTZ R8, R8, R2 ;  /* 0x0000000208087220 */ /* 0x000fc80000410000 */
[----:B------:R-:W-:Y:S01]  /*0ab0*/  FFMA.FTZ R26, R27, R8, R26 ;  /* 0x000000081b1a7223 */ /* 0x000fe2000001001a */
[----:B------:R-:W-:Y:S01]  /*0ac0*/  FADD.FTZ R23, R8, R23 ;  /* 0x0000001708177221 */ /* 0x000fe20000010000 */
[----:B------:R-:W-:Y:S01]  /*0ad0*/  @!P0 MOV R8, R20 ;  /* 0x0000001400088202 */ /* 0x000fe20000000f00 */
[----:B0-----:R-:W-:-:S04]  /*0ae0*/  @!P0 IMAD R9, R9, R12, RZ ;  /* 0x0000000c09098224 */ /* 0x001fc800078e02ff */
[C---:B------:R-:W-:Y:S02]  /*0af0*/  @!P0 IMAD R13, R16.reuse, R13, R9 ;  /* 0x0000000d100d8224 */ /* 0x040fe400078e0209 */
[----:B------:R-:W-:Y:S02]  /*0b00*/  @!P0 IMAD.MOV.U32 R9, RZ, RZ, R11 ;  /* 0x000000ffff098224 */ /* 0x000fe400078e000b */
[----:B------:R-:W-:-:S05]  /*0b10*/  @!P0 IMAD.WIDE.U32 R8, R16, R12, R8 ;  /* 0x0000000c10088225 */ /* 0x000fca00078e0008 */
[----:B------:R-:W-:Y:S02]  /*0b20*/  @!P0 IADD3 R9, PT, PT, R9, R13, RZ ;  /* 0x0000000d09098210 */ /* 0x000fe40007ffe0ff */
[C---:B------:R-:W-:Y:S02]  /*0b30*/  @!P0 SHF.L.U32 R13, R8.reuse, 0x1, RZ ;  /* 0x00000001080d8819 */ /* 0x040fe400000006ff */
        /* <DEDUP_REMOVED lines=24> */
[----:B------:R-:W-:Y:S02]  /*0cc0*/  HADD2.F32 R13, -RZ, R9.H1_H1 ;  /* 0x30000009ff0d7230 */ /* 0x000fe40000004100 */
[----:B------:R-:W-:Y:S01]  /*0cd0*/  FFMA.FTZ R26, R27, R8, R26 ;  /* 0x000000081b1a7223 */ /* 0x000fe2000001001a */
[----:B------:R-:W-:Y:S01]  /*0ce0*/  FADD.FTZ R14, R23, R8 ;  /* 0x00000008170e7221 */ /* 0x000fe20000010000 */
[----:B------:R-:W-:Y:S01]  /*0cf0*/  FMUL.FTZ R27, R28, R2 ;  /* 0x000000021c1b7220 */ /* 0x000fe20000410000 */
[----:B------:R-:W0:Y:S01]  /*0d00*/  @!P0 LDC.64 R8, c[0x0][0x3f8] ;  /* 0x0000fe00ff088b82 */ /* 0x000e220000000a00 */
[----:B------:R-:W-:Y:S01]  /*0d10*/  FADD.FTZ R13, -R4, R13 ;  /* 0x0000000d040d7221 */ /* 0x000fe20000010100 */
[----:B------:R-:W-:Y:S01]  /*0d20*/  FADD.FTZ R7, R7, R28 ;  /* 0x0000001c07077221 */ /* 0x000fe20000010000 */
[----:B------:R-:W-:-:S02]  /*0d30*/  FADD.FTZ R14, R27, R14 ;  /* 0x0000000e1b0e7221 */ /* 0x000fc40000010000 */
[----:B------:R-:W-:-:S04]  /*0d40*/  FMUL.FTZ R23, R13, R18 ;  /* 0x000000120d177220 */ /* 0x000fc80000410000 */
[----:B------:R-:W-:Y:S01]  /*0d50*/  FFMA.FTZ R13, R28, R23, R15 ;  /* 0x000000171c0d7223 */ /* 0x000fe2000001000f */
[----:B------:R-:W-:Y:S01]  /*0d60*/  FFMA.FTZ R15, R23, R27, R26 ;  /* 0x0000001b170f7223 */ /* 0x000fe2000001001a */
[----:B------:R-:W-:Y:S02]  /*0d70*/  @!P0 IADD3 R23, PT, PT, R16, 0x1, RZ ;  /* 0x0000000110178810 */ /* 0x000fe40007ffe0ff */
[----:B------:R-:W-:Y:S02]  /*0d80*/  @!P0 MOV R26, R20 ;  /* 0x00000014001a8202 */ /* 0x000fe40000000f00 */
        /* <DEDUP_REMOVED lines=8> */
[----:B------:R-:W0:Y:S02]  /*0e10*/  @!P0 LDC.64 R8, c[0x0][0x3a0] ;  /* 0x0000e800ff088b82 */ /* 0x000e240000000a00 */
[----:B0-----:R-:W-:-:S04]  /*0e20*/  @!P0 IADD3 R8, P1, PT, R27, R8, RZ ;  /* 0x000000081b088210 */ /* 0x001fc80007f3e0ff */
[----:B------:R-:W-:-:S05]  /*0e30*/  @!P0 IADD3.X R9, PT, PT, R28, R9, RZ, P1, !PT ;  /* 0x000000091c098210 */ /* 0x000fca0000ffe4ff */
[----:B------:R0:W2:Y:S02]  /*0e40*/  @!P0 LDG.E R23, desc[UR6][R8.64] ;  /* 0x0000000608178981 */ /* 0x0000a4000c1e1900 */
[----:B0-----:R-:W0:Y:S02]  /*0e50*/  @!P0 LDC.64 R8, c[0x0][0x398] ;  /* 0x0000e600ff088b82 */ /* 0x001e240000000a00 */
[----:B0-----:R-:W-:-:S04]  /*0e60*/  @!P0 IADD3 R26, P1, PT, R27, R8, RZ ;  /* 0x000000081b1a8210 */ /* 0x001fc80007f3e0ff */
[----:B------:R-:W-:-:S05]  /*0e70*/  @!P0 IADD3.X R27, PT, PT, R28, R9, RZ, P1, !PT ;  /* 0x000000091c1b8210 */ /* 0x000fca0000ffe4ff */
[----:B------:R0:W3:Y:S01]  /*0e80*/  @!P0 LDG.E R26, desc[UR6][R26.64] ;  /* 0x000000061a1a8981 */ /* 0x0000e2000c1e1900 */
[----:B------:R-:W-:Y:S02]  /*0e90*/  PRMT R9, RZ, 0x5410, RZ ;  /* 0x00005410ff097816 */ /* 0x000fe400000000ff */
[----:B------:R-:W-:Y:S02]  /*0ea0*/  PRMT R29, RZ, 0x7610, R29 ;  /* 0x00007610ff1d7816 */ /* 0x000fe4000000001d */
[----:B------:R-:W-:Y:S02]  /*0eb0*/  PRMT R8, RZ, 0x7610, R8 ;  /* 0x00007610ff087816 */ /* 0x000fe40000000008 */
[----:B--2---:R-:W-:-:S04]  /*0ec0*/  @!P0 PRMT R9, R9, 0x5410, R23 ;  /* 0x0000541009098816 */ /* 0x004fc80000000017 */
[----:B------:R-:W-:-:S05]  /*0ed0*/  @!P0 PRMT R9, R23, 0x7632, R9 ;  /* 0x0000763217098816 */ /* 0x000fca0000000009 */
[--C-:B------:R-:W-:Y:S02]  /*0ee0*/  HADD2.F32 R23, -RZ, R9.reuse.H1_H1 ;  /* 0x30000009ff177230 */ /* 0x100fe40000004100 */
[----:B------:R-:W-:-:S03]  /*0ef0*/  HADD2.F32 R9, -RZ, R9.H0_H0 ;  /* 0x20000009ff097230 */ /* 0x000fc60000004100 */
[C---:B------:R-:W-:Y:S02]  /*0f00*/  FADD.FTZ R23, -R4.reuse, R23 ;  /* 0x0000001704177221 */ /* 0x040fe40000010100 */
[----:B0-----:R-:W-:Y:S01]  /*0f10*/  FADD.FTZ R27, -R4, R9 ;  /* 0x00000009041b7221 */ /* 0x001fe20000010100 */
[C---:B---3--:R-:W-:Y:S02]  /*0f20*/  @!P0 PRMT R29, R26.reuse, 0x7610, R29 ;  /* 0x000076101a1d8816 */ /* 0x048fe4000000001d */
[----:B------:R-:W-:Y:S01]  /*0f30*/  @!P0 PRMT R8, R26, 0x7632, R8 ;  /* 0x000076321a088816 */ /* 0x000fe20000000008 */
[----:B------:R-:W-:Y:S02]  /*0f40*/  FMUL.FTZ R26, R23, R18 ;  /* 0x00000012171a7220 */ /* 0x000fe40000410000 */
[----:B------:R-:W-:-:S05]  /*0f50*/  HADD2.F32 R29, -RZ, R29.H0_H0 ;  /* 0x2000001dff1d7230 */ /* 0x000fca0000004100 */
[C---:B------:R-:W-:Y:S01]  /*0f60*/  FMUL.FTZ R23, R29.reuse, R3 ;  /* 0x000000031d177220 */ /* 0x040fe20000410000 */
[----:B------:R-:W-:Y:S01]  /*0f70*/  FFMA.FTZ R10, R29, R26, R10 ;  /* 0x0000001a1d0a7223 */ /* 0x000fe2000001000a */
[----:B------:R-:W-:Y:S02]  /*0f80*/  FADD.FTZ R12, R12, R29 ;  /* 0x0000001d0c0c7221 */ /* 0x000fe40000010000 */
[----:B------:R-:W-:Y:S01]  /*0f90*/  FFMA.FTZ R15, R26, R23, R15 ;  /* 0x000000171a0f7223 */ /* 0x000fe2000001000f */
[----:B------:R-:W-:Y:S01]  /*0fa0*/  FADD.FTZ R23, R14, R23 ;  /* 0x000000170e177221 */ /* 0x000fe20000010000 */
[----:B------:R-:W-:Y:S02]  /*0fb0*/  HADD2.F32 R14, -RZ, R8.H0_H0 ;  /* 0x20000008ff0e7230 */ /* 0x000fe40000004100 */
[----:B------:R-:W-:Y:S01]  /*0fc0*/  FMUL.FTZ R26, R27, R18 ;  /* 0x000000121b1a7220 */ /* 0x000fe20000410000 */
[----:B------:R-:W0:Y:S02]  /*0fd0*/  @!P0 LDC.64 R8, c[0x0][0x3f8] ;  /* 0x0000fe00ff088b82 */ /* 0x000e240000000a00 */
[C---:B------:R-:W-:Y:S01]  /*0fe0*/  FMUL.FTZ R28, R14.reuse, R2 ;  /* 0x000000020e1c7220 */ /* 0x040fe20000410000 */
[----:B------:R-:W-:Y:S01]  /*0ff0*/  FADD.FTZ R7, R7, R14 ;  /* 0x0000000e07077221 */ /* 0x000fe20000010000 */
[----:B------:R-:W-:-:S02]  /*1000*/  FFMA.FTZ R13, R14, R26, R13 ;  /* 0x0000001a0e0d7223 */ /* 0x000fc4000001000d */
        /* <DEDUP_REMOVED lines=8> */
[----:B------:R-:W-:-:S05]  /*1090*/  @!P0 IMAD.WIDE.U32 R26, R23, R8, R26 ;  /* 0x00000008171a8225 */ /* 0x000fca00078e001a */
[----:B------:R-:W-:Y:S01]  /*10a0*/  @!P0 IADD3 R9, PT, PT, R27, R9, RZ ;  /* 0x000000091b098210 */ /* 0x000fe20007ffe0ff */
[----:B------:R-:W-:-:S03]  /*10b0*/  @!P0 IMAD.SHL.U32 R27, R26, 0x2, RZ ;  /* 0x000000021a1b8824 */ /* 0x000fc600078e00ff */
        /* <DEDUP_REMOVED lines=8> */
[----:B------:R-:W3:Y:S01]  /*1140*/  @!P0 LDG.E R26, desc[UR6][R26.64] ;  /* 0x000000061a1a8981 */ /* 0x000ee2000c1e1900 */
[----:B------:R-:W-:Y:S01]  /*1150*/  PRMT R9, RZ, 0x5410, RZ ;  /* 0x00005410ff097816 */ /* 0x000fe200000000ff */
[----:B------:R-:W-:Y:S01]  /*1160*/  VIADD R16, R16, 0x4 ;  /* 0x0000000410107836 */ /* 0x000fe20000000000 */
[----:B------:R-:W-:-:S04]  /*1170*/  IADD3 R22, PT, PT, R22, 0x4, RZ ;  /* 0x0000000416167810 */ /* 0x000fc80007ffe0ff */
[----:B------:R-:W-:Y:S02]  /*1180*/  ISETP.NE.AND P1, PT, R22, RZ, PT ;  /* 0x000000ff1600720c */ /* 0x000fe40003f25270 */
[----:B--2---:R-:W-:-:S04]  /*1190*/  @!P0 PRMT R9, R9, 0x5410, R23 ;  /* 0x0000541009098816 */ /* 0x004fc80000000017 */
[----:B------:R-:W-:Y:S02]  /*11a0*/  @!P0 PRMT R9, R23, 0x7632, R9 ;  /* 0x0000763217098816 */ /* 0x000fe40000000009 */
[----:B------:R-:W-:-:S03]  /*11b0*/  PRMT R23, RZ, 0x7610, R23 ;  /* 0x00007610ff177816 */ /* 0x000fc60000000017 */
[----:B------:R-:W-:Y:S01]  /*11c0*/  HADD2.F32 R29, -RZ, R9.H1_H1 ;  /* 0x30000009ff1d7230 */ /* 0x000fe20000004100 */
[----:B------:R-:W-:-:S04]  /*11d0*/  PRMT R9, R9, 0x5410, RZ ;  /* 0x0000541009097816 */ /* 0x000fc800000000ff */
[----:B------:R-:W-:-:S04]  /*11e0*/  FADD.FTZ R29, -R4, R29 ;  /* 0x0000001d041d7221 */ /* 0x000fc80000010100 */
[----:B------:R-:W-:Y:S01]  /*11f0*/  FMUL.FTZ R29, R29, R18 ;  /* 0x000000121d1d7220 */ /* 0x000fe20000410000 */
[----:B---3--:R-:W-:Y:S02]  /*1200*/  @!P0 PRMT R23, R26, 0x7610, R23 ;  /* 0x000076101a178816 */ /* 0x008fe40000000017 */
[----:B------:R-:W-:-:S03]  /*1210*/  @!P0 PRMT R9, R9, 0x7610, R26 ;  /* 0x0000761009098816 */ /* 0x000fc6000000001a */
[----:B------:R-:W-:Y:S02]  /*1220*/  HADD2.F32 R23, -RZ, R23.H0_H0 ;  /* 0x20000017ff177230 */ /* 0x000fe40000004100 */
[----:B------:R-:W-:-:S03]  /*1230*/  HADD2.F32 R26, -RZ, R9.H1_H1 ;  /* 0x30000009ff1a7230 */ /* 0x000fc60000004100 */
[C---:B------:R-:W-:Y:S01]  /*1240*/  FMUL.FTZ R8, R23.reuse, R3 ;  /* 0x0000000317087220 */ /* 0x040fe20000410000 */
[----:B------:R-:W-:Y:S01]  /*1250*/  FADD.FTZ R12, R12, R23 ;  /* 0x000000170c0c7221 */ /* 0x000fe20000010000 */
[----:B------:R-:W-:Y:S01]  /*1260*/  FFMA.FTZ R10, R23, R29, R10 ;  /* 0x0000001d170a7223 */ /* 0x000fe2000001000a */
[----:B------:R-:W-:Y:S02]  /*1270*/  HADD2.F32 R23, -RZ, R9.H0_H0 ;  /* 0x20000009ff177230 */ /* 0x000fe40000004100 */
[----:B------:R-:W-:Y:S01]  /*1280*/  FFMA.FTZ R14, R29, R8, R14 ;  /* 0x000000081d0e7223 */ /* 0x000fe2000001000e */
[----:B------:R-:W-:Y:S01]  /*1290*/  FADD.FTZ R15, R15, R8 ;  /* 0x000000080f0f7221 */ /* 0x000fe20000010000 */
[----:B------:R-:W-:Y:S01]  /*12a0*/  FMUL.FTZ R8, R26, R2 ;  /* 0x000000021a087220 */ /* 0x000fe20000410000 */
[----:B------:R-:W-:Y:S01]  /*12b0*/  FADD.FTZ R7, R7, R26 ;  /* 0x0000001a07077221 */ /* 0x000fe20000010000 */
[----:B------:R-:W-:-:S04]  /*12c0*/  FADD.FTZ R23, -R4, R23 ;  /* 0x0000001704177221 */ /* 0x000fc80000010100 */
[----:B------:R-:W-:-:S04]  /*12d0*/  FMUL.FTZ R23, R23, R18 ;  /* 0x0000001217177220 */ /* 0x000fc80000410000 */
[----:B------:R-:W-:Y:S01]  /*12e0*/  FFMA.FTZ R9, R26, R23, R13 ;  /* 0x000000171a097223 */ /* 0x000fe2000001000d */
[----:B------:R-:W-:Y:S01]  /*12f0*/  FADD.FTZ R13, R8, R15 ;  /* 0x0000000f080d7221 */ /* 0x000fe20000010000 */
[----:B------:R-:W-:Y:S01]  /*1300*/  FFMA.FTZ R8, R23, R8, R14 ;  /* 0x0000000817087223 */ /* 0x000fe2000001000e */
[----:B------:R-:W-:Y:S06]  /*1310*/  @P1 BRA `(.L_x_3167) ;  /* 0xfffffff400341947 */ /* 0x000fec000383ffff */
[----:B------:R-:W-:-:S07]  /*1320*/  IADD3 R23, PT, PT, R16, -0x1, RZ ;  /* 0xffffffff10177810 */ /* 0x000fce0007ffe0ff */
.L_x_3166:
        /* <DEDUP_REMOVED lines=16> */
[----:B------:R-:W-:-:S04]  /*1430*/  @!P0 IMAD R19, R23, UR11, R22 ;  /* 0x0000000b17138c24 */ /* 0x000fc8000f8e0216 */
[----:B------:R-:W-:Y:S01]  /*1440*/  @!P0 IMAD.IADD R19, R27, 0x1, R19 ;  /* 0x000000011b138824 */ /* 0x000fe200078e0213 */
[----:B------:R-:W-:-:S04]  /*1450*/  @!P0 SHF.L.U32 R27, R26, 0x1, RZ ;  /* 0x000000011a1b8819 */ /* 0x000fc800000006ff */
[----:B------:R-:W-:Y:S02]  /*1460*/  @!P0 SHF.L.U64.HI R22, R26, 0x1, R19 ;  /* 0x000000011a168819 */ /* 0x000fe40000010213 */
[C---:B0-----:R-:W-:Y:S02]  /*1470*/  @!P0 IADD3 R26, P2, PT, R27.reuse, R14, RZ ;  /* 0x0000000e1b1a8210 */ /* 0x041fe40007f5e0ff */
[----:B--2---:R-:W-:Y:S02]  /*1480*/  @!P0 IADD3 R16, P3, PT, R27, R16, RZ ;  /* 0x000000101b108210 */ /* 0x004fe40007f7e0ff */
[C---:B------:R-:W-:Y:S02]  /*1490*/  @!P0 IADD3.X R27, PT, PT, R22.reuse, R15, RZ, P2, !PT ;  /* 0x0000000f161b8210 */ /* 0x040fe400017fe4ff */
[----:B------:R-:W-:-:S03]  /*14a0*/  @!P0 IADD3.X R17, PT, PT, R22, R17, RZ, P3, !PT ;  /* 0x0000001116118210 */ /* 0x000fc60001ffe4ff */
[----:B------:R-:W2:Y:S04]  /*14b0*/  @!P0 LDG.E R26, desc[UR6][R26.64] ;  /* 0x000000061a1a8981 */ /* 0x000ea8000c1e1900 */
[----:B------:R0:W3:Y:S01]  /*14c0*/  @!P0 LDG.E R16, desc[UR6][R16.64] ;  /* 0x0000000610108981 */ /* 0x0000e2000c1e1900 */
[----:B------:R-:W-:Y:S01]  /*14d0*/  @!P0 VIADD R29, R23, 0x1 ;  /* 0x00000001171d8836 */ /* 0x000fe20000000000 */
[----:B------:R-:W-:-:S04]  /*14e0*/  @!P0 MOV R15, R11 ;  /* 0x0000000b000f8202 */ /* 0x000fc80000000f00 */
[----:B------:R-:W-:Y:S02]  /*14f0*/  @!P0 SHF.R.S32.HI R14, RZ, 0x1f, R29 ;  /* 0x0000001fff0e8819 */ /* 0x000fe4000001141d */
[----:B0-----:R-:W-:-:S03]  /*1500*/  PRMT R17, RZ, 0x7610, R17 ;  /* 0x00007610ff117816 */ /* 0x001fc60000000011 */
[----:B------:R-:W-:-:S04]  /*1510*/  @!P0 IMAD R14, R14, UR10, RZ ;  /* 0x0000000a0e0e8c24 */ /* 0x000fc8000f8e02ff */
[----:B------:R-:W-:Y:S01]  /*1520*/  @!P0 IMAD R19, R29, UR11, R14 ;  /* 0x0000000b1d138c24 */ /* 0x000fe2000f8e020e */
[----:B------:R-:W-:-:S05]  /*1530*/  @!P0 MOV R14, R20 ;  /* 0x00000014000e8202 */ /* 0x000fca0000000f00 */
[----:B------:R-:W-:Y:S02]  /*1540*/  @!P0 IMAD.WIDE.U32 R28, R29, UR10, R14 ;  /* 0x0000000a1d1c8c25 */ /* 0x000fe4000f8e000e */
[----:B------:R-:W0:Y:S03]  /*1550*/  @!P0 LDC.64 R14, c[0x0][0x3a0] ;  /* 0x0000e800ff0e8b82 */ /* 0x000e260000000a00 */
[----:B------:R-:W-:Y:S01]  /*1560*/  @!P0 IADD3 R19, PT, PT, R29, R19, RZ ;  /* 0x000000131d138210 */ /* 0x000fe20007ffe0ff */
[----:B------:R-:W-:-:S03]  /*1570*/  @!P0 IMAD.SHL.U32 R29, R28, 0x2, RZ ;  /* 0x000000021c1d8824 */ /* 0x000fc600078e00ff */
[--C-:B------:R-:W-:Y:S02]  /*1580*/  @!P0 SHF.L.U64.HI R22, R28, 0x1, R19.reuse ;  /* 0x000000011c168819 */ /* 0x100fe40000010213 */
[----:B------:R-:W-:-:S04]  /*1590*/  PRMT R19, RZ, 0x7610, R19 ;  /* 0x00007610ff137816 */ /* 0x000fc80000000013 */
[C---:B--2---:R-:W-:Y:S02]  /*15a0*/  @!P0 PRMT R19, R26.reuse, 0x7632, R19 ;  /* 0x000076321a138816 */ /* 0x044fe40000000013 */
[----:B------:R-:W-:Y:S02]  /*15b0*/  @!P0 PRMT R17, R26, 0x7610, R17 ;  /* 0x000076101a118816 */ /* 0x000fe40000000011 */
[----:B------:R-:W-:Y:S02]  /*15c0*/  PRMT R26, RZ, 0x7610, R26 ;  /* 0x00007610ff1a7816 */ /* 0x000fe4000000001a */
[----:B------:R-:W-:Y:S01]  /*15d0*/  PRMT R19, R19, 0x5410, RZ ;  /* 0x0000541013137816 */ /* 0x000fe200000000ff */
[----:B------:R-:W-:Y:S01]  /*15e0*/  HADD2.F32 R17, -RZ, R17.H0_H0 ;  /* 0x20000011ff117230 */ /* 0x000fe20000004100 */
[----:B---3--:R-:W-:Y:S02]  /*15f0*/  @!P0 PRMT R26, R16, 0x7610, R26 ;  /* 0x00007610101a8816 */ /* 0x008fe4000000001a */
[----:B------:R-:W-:-:S02]  /*1600*/  @!P0 PRMT R19, R19, 0x7610, R16 ;  /* 0x0000761013138816 */ /* 0x000fc40000000010 */
[----:B0-----:R-:W-:Y:S01]  /*1610*/  @!P0 IADD3 R16, P2, PT, R29, R14, RZ ;  /* 0x0000000e1d108210 */ /* 0x001fe20007f5e0ff */
[----:B------:R-:W-:Y:S01]  /*1620*/  FADD.FTZ R27, -R4, R17 ;  /* 0x00000011041b7221 */ /* 0x000fe20000010100 */
[----:B------:R-:W-:Y:S02]  /*1630*/  HADD2.F32 R26, -RZ, R26.H0_H0 ;  /* 0x2000001aff1a7230 */ /* 0x000fe40000004100 */
[----:B------:R-:W-:Y:S01]  /*1640*/  @!P0 IADD3.X R17, PT, PT, R22, R15, RZ, P2, !PT ;  /* 0x0000000f16118210 */ /* 0x000fe200017fe4ff */
[----:B-1----:R-:W-:Y:S01]  /*1650*/  FMUL.FTZ R27, R27, R18 ;  /* 0x000000121b1b7220 */ /* 0x002fe20000410000 */
[----:B------:R-:W0:Y:S01]  /*1660*/  @!P0 LDC.64 R14, c[0x0][0x398] ;  /* 0x0000e600ff0e8b82 */ /* 0x000e220000000a00 */
[----:B------:R-:W-:Y:S02]  /*1670*/  FADD.FTZ R12, R12, R26 ;  /* 0x0000001a0c0c7221 */ /* 0x000fe40000010000 */
[----:B------:R-:W2:Y:S01]  /*1680*/  @!P0 LDG.E R16, desc[UR6][R16.64] ;  /* 0x0000000610108981 */ /* 0x000ea2000c1e1900 */
[C---:B------:R-:W-:Y:S01]  /*1690*/  FFMA.FTZ R10, R26.reuse, R27, R10 ;  /* 0x0000001b1a0a7223 */ /* 0x040fe2000001000a */
[----:B------:R-:W-:-:S04]  /*16a0*/  FMUL.FTZ R26, R26, R3 ;  /* 0x000000031a1a7220 */ /* 0x000fc80000410000 */
[----:B------:R-:W-:Y:S01]  /*16b0*/  FFMA.FTZ R8, R27, R26, R8 ;  /* 0x0000001a1b087223 */ /* 0x000fe20000010008 */
[----:B0-----:R-:W-:-:S04]  /*16c0*/  @!P0 IADD3 R14, P2, PT, R29, R14, RZ ;  /* 0x0000000e1d0e8210 */ /* 0x001fc80007f5e0ff */
[----:B------:R-:W-:-:S05]  /*16d0*/  @!P0 IADD3.X R15, PT, PT, R22, R15, RZ, P2, !PT ;  /* 0x0000000f160f8210 */ /* 0x000fca00017fe4ff */
[----:B------:R0:W3:Y:S01]  /*16e0*/  @!P0 LDG.E R14, desc[UR6][R14.64] ;  /* 0x000000060e0e8981 */ /* 0x0000e2000c1e1900 */
[--C-:B------:R-:W-:Y:S02]  /*16f0*/  HADD2.F32 R27, -RZ, R19.reuse.H0_H0 ;  /* 0x20000013ff1b7230 */ /* 0x100fe40000004100 */
[----:B------:R-:W-:-:S03]  /*1700*/  HADD2.F32 R22, -RZ, R19.H1_H1 ;  /* 0x30000013ff167230 */ /* 0x000fc60000004100 */
[----:B------:R-:W-:Y:S01]  /*1710*/  FADD.FTZ R27, -R4, R27 ;  /* 0x0000001b041b7221 */ /* 0x000fe20000010100 */
[----:B0-----:R-:W-:-:S03]  /*1720*/  PRMT R15, RZ, 0x5410, RZ ;  /* 0x00005410ff0f7816 */ /* 0x001fc600000000ff */
[----:B------:R-:W-:Y:S01]  /*1730*/  FMUL.FTZ R27, R27, R18 ;  /* 0x000000121b1b7220 */ /* 0x000fe20000410000 */
[C---:B------:R-:W-:Y:S01]  /*1740*/  FMUL.FTZ R17, R22.reuse, R2 ;  /* 0x0000000216117220 */ /* 0x040fe20000410000 */
[----:B------:R-:W-:Y:S02]  /*1750*/  PRMT R19, RZ, 0x7610, R19 ;  /* 0x00007610ff137816 */ /* 0x000fe40000000013 */
[----:B------:R-:W-:Y:S01]  /*1760*/  FFMA.FTZ R9, R22, R27, R9 ;  /* 0x0000001b16097223 */ /* 0x000fe20000010009 */
[----:B------:R-:W-:Y:S01]  /*1770*/  FFMA.FTZ R8, R27, R17, R8 ;  /* 0x000000111b087223 */ /* 0x000fe20000010008 */
[----:B------:R-:W-:Y:S01]  /*1780*/  FADD.FTZ R13, R13, R26 ;  /* 0x0000001a0d0d7221 */ /* 0x000fe20000010000 */
[----:B------:R-:W-:-:S03]  /*1790*/  FADD.FTZ R7, R7, R22 ;  /* 0x0000001607077221 */ /* 0x000fc60000010000 */
[----:B------:R-:W-:Y:S01]  /*17a0*/  FADD.FTZ R13, R17, R13 ;  /* 0x0000000d110d7221 */ /* 0x000fe20000010000 */
[----:B------:R-:W-:Y:S02]  /*17b0*/  IADD3 R23, PT, PT, R23, 0x2, RZ ;  /* 0x0000000217177810 */ /* 0x000fe40007ffe0ff */
[----:B--2---:R-:W-:-:S04]  /*17c0*/  @!P0 PRMT R15, R16, 0x7610, R15 ;  /* 0x00007610100f8816 */ /* 0x004fc8000000000f */
[--C-:B------:R-:W-:Y:S02]  /*17d0*/  @!P0 PRMT R15, R15, 0x7610, R16.reuse ;  /* 0x000076100f0f8816 */ /* 0x100fe40000000010 */
[----:B------:R-:W-:-:S03]  /*17e0*/  PRMT R16, RZ, 0x7610, R16 ;  /* 0x00007610ff107816 */ /* 0x000fc60000000010 */
[--C-:B------:R-:W-:Y:S02]  /*17f0*/  HADD2.F32 R27, -RZ, R15.reuse.H0_H0 ;  /* 0x2000000fff1b7230 */ /* 0x100fe40000004100 */
[----:B------:R-:W-:-:S03]  /*1800*/  HADD2.F32 R29, -RZ, R15.H1_H1 ;  /* 0x3000000fff1d7230 */ /* 0x000fc60000004100 */
[C---:B------:R-:W-:Y:S02]  /*1810*/  FADD.FTZ R27, -R4.reuse, R27 ;  /* 0x0000001b041b7221 */ /* 0x040fe40000010100 */
[----:B------:R-:W-:Y:S02]  /*1820*/  FADD.FTZ R29, -R4, R29 ;  /* 0x0000001d041d7221 */ /* 0x000fe40000010100 */
        /* <DEDUP_REMOVED lines=8> */
[C---:B------:R-:W-:Y:S01]  /*18b0*/  FMUL.FTZ R15, R14.reuse, R2 ;  /* 0x000000020e0f7220 */ /* 0x040fe20000410000 */
[----:B------:R-:W-:Y:S01]  /*18c0*/  FMUL.FTZ R16, R29, R18 ;  /* 0x000000121d107220 */ /* 0x000fe20000410000 */
[----:B------:R-:W-:Y:S01]  /*18d0*/  FADD.FTZ R26, R13, R22 ;  /* 0x000000160d1a7221 */ /* 0x000fe20000010000 */
[----:B------:R-:W-:Y:S01]  /*18e0*/  FFMA.FTZ R17, R17, R22, R8 ;  /* 0x0000001611117223 */ /* 0x000fe20000010008 */
[----:B------:R-:W-:Y:S01]  /*18f0*/  FADD.FTZ R7, R7, R14 ;  /* 0x0000000e07077221 */ /* 0x000fe20000010000 */
[----:B------:R-:W-:Y:S01]  /*1900*/  FFMA.FTZ R9, R14, R16, R9 ;  /* 0x000000100e097223 */ /* 0x000fe20000010009 */
[----:B------:R-:W-:Y:S01]  /*1910*/  FADD.FTZ R13, R15, R26 ;  /* 0x0000001a0f0d7221 */ /* 0x000fe20000010000 */
[----:B------:R-:W-:-:S07]  /*1920*/  FFMA.FTZ R8, R16, R15, R17 ;  /* 0x0000000f10087223 */ /* 0x000fce0000010011 */
.L_x_3168:
[----:B------:R-:W-:Y:S05]  /*1930*/  @P1 BRA `(.L_x_3164) ;  /* 0x0000000c00d41947 */ /* 0x000fea0003800000 */
[----:B------:R-:W0:Y:S01]  /*1940*/  LDCU.64 UR10, c[0x0][0x3f8] ;  /* 0x00007f00ff0a77ac */ /* 0x000e220008000a00 */
[----:B------:R-:W-:Y:S01]  /*1950*/  SHF.R.S32.HI R14, RZ, 0x1f, R23 ;  /* 0x0000001fff0e7819 */ /* 0x000fe20000011417 */
[----:B------:R-:W-:Y:S01]  /*1960*/  BSSY.RECONVERGENT B0, `(.L_x_3169) ;  /* 0x0000017000007945 */ /* 0x000fe20003800200 */
[----:B------:R-:W-:Y:S02]  /*1970*/  MOV R21, R11 ;  /* 0x0000000b00157202 */ /* 0x000fe40000000f00 */
[----:B------:R-:W-:Y:S02]  /*1980*/  PRMT R11, RZ, 0x5410, RZ ;  /* 0x00005410ff0b7816 */ /* 0x000fe400000000ff */
[----:B------:R-:W-:Y:S02]  /*1990*/  PRMT R15, RZ, 0x5410, RZ ;  /* 0x00005410ff0f7816 */ /* 0x000fe400000000ff */
        /* <DEDUP_REMOVED lines=19> */
.L_x_3170:
[----:B------:R-:W-:Y:S05]  /*1ad0*/  BSYNC.RECONVERGENT B0 ;  /* 0x0000000000007941 */ /* 0x000fea0003800200 */
.L_x_3169:
[--C-:B------:R-:W-:Y:S02]  /*1ae0*/  HADD2.F32 R17, -RZ, R11.reuse.H1_H1 ;  /* 0x3000000bff117230 */ /* 0x100fe40000004100 */
[----:B------:R-:W-:Y:S02]  /*1af0*/  HADD2.F32 R11, -RZ, R11.H0_H0 ;  /* 0x2000000bff0b7230 */ /* 0x000fe40000004100 */
[--C-:B------:R-:W-:Y:S02]  /*1b00*/  HADD2.F32 R19, -RZ, R15.reuse.H1_H1 ;  /* 0x3000000fff137230 */ /* 0x100fe40000004100 */
[C---:B------:R-:W-:Y:S01]  /*1b10*/  FADD.FTZ R17, -R4.reuse, R17 ;  /* 0x0000001104117221 */ /* 0x040fe20000010100 */
[----:B------:R-:W-:Y:S01]  /*1b20*/  FADD.FTZ R11, -R4, R11 ;  /* 0x0000000b040b7221 */ /* 0x000fe20000010100 */
[----:B------:R-:W-:Y:S02]  /*1b30*/  HADD2.F32 R4, -RZ, R15.H0_H0 ;  /* 0x2000000fff047230 */ /* 0x000fe40000004100 */
[-C--:B-1----:R-:W-:Y:S01]  /*1b40*/  FMUL.FTZ R17, R17, R18.reuse ;  /* 0x0000001211117220 */ /* 0x082fe20000410000 */
[----:B------:R-:W-:Y:S01]  /*1b50*/  FMUL.FTZ R14, R19, R3 ;  /* 0x00000003130e7220 */ /* 0x000fe20000410000 */
[----:B------:R-:W-:Y:S01]  /*1b60*/  FMUL.FTZ R11, R11, R18 ;  /* 0x000000120b0b7220 */ /* 0x000fe20000410000 */
[----:B------:R-:W-:Y:S01]  /*1b70*/  FADD.FTZ R12, R12, R19 ;  /* 0x000000130c0c7221 */ /* 0x000fe20000010000 */
[C---:B------:R-:W-:Y:S01]  /*1b80*/  FMUL.FTZ R2, R4.reuse, R2 ;  /* 0x0000000204027220 */ /* 0x040fe20000410000 */
        /* <DEDUP_REMOVED lines=8> */
.L_x_3165:
[----:B------:R-:W-:Y:S01]  /*1c10*/  IADD3 R7, PT, PT, -R23, R14, RZ ;  /* 0x0000000e17077210 */ /* 0x000fe20007ffe1ff */
[----:B------:R-:W-:Y:S01]  /*1c20*/  HFMA2 R10, -RZ, RZ, 0, 0 ;  /* 0x00000000ff0a7431 */ /* 0x000fe200000001ff */
[----:B------:R-:W-:Y:S02]  /*1c30*/  IADD3 R8, PT, PT, R14, -0x1, RZ ;  /* 0xffffffff0e087810 */ /* 0x000fe40007ffe0ff */
        /* <DEDUP_REMOVED lines=23> */
[----:B------:R-:W-:-:S04]  /*1db0*/  PRMT R7, RZ, 0x5410, RZ ;  /* 0x00005410ff077816 */ /* 0x000fc800000000ff */
[----:B--2---:R-:W-:-:S04]  /*1dc0*/  @!P0 PRMT R7, R7, 0x5410, R12 ;  /* 0x0000541007078816 */ /* 0x004fc8000000000c */
[----:B------:R-:W-:-:S05]  /*1dd0*/  @!P0 PRMT R7, R12, 0x7632, R7 ;  /* 0x000076320c078816 */ /* 0x000fca0000000007 */
[--C-:B------:R-:W-:Y:S02]  /*1de0*/  HADD2.F32 R15, -RZ, R7.reuse.H1_H1 ;  /* 0x30000007ff0f7230 */ /* 0x100fe40000004100 */
[----:B------:R-:W-:-:S03]  /*1df0*/  HADD2.F32 R17, -RZ, R7.H0_H0 ;  /* 0x20000007ff117230 */ /* 0x000fc60000004100 */
[C---:B------:R-:W-:Y:S01]  /*1e00*/  FADD.FTZ R7, -R4.reuse, R15 ;  /* 0x0000000f04077221 */ /* 0x040fe20000010100 */
[----:B------:R-:W-:Y:S01]  /*1e10*/  PRMT R15, RZ, 0x5410, RZ ;  /* 0x00005410ff0f7816 */ /* 0x000fe200000000ff */
[----:B------:R-:W-:Y:S02]  /*1e20*/  FADD.FTZ R17, -R4, R17 ;  /* 0x0000001104117221 */ /* 0x000fe40000010100 */
[-C--:B-1----:R-:W-:Y:S02]  /*1e30*/  FMUL.FTZ R7, R7, R18.reuse ;  /* 0x0000001207077220 */ /* 0x082fe40000410000 */
[----:B------:R-:W-:Y:S02]  /*1e40*/  FMUL.FTZ R16, R17, R18 ;  /* 0x0000001211107220 */ /* 0x000fe40000410000 */
[----:B------:R-:W-:Y:S02]  /*1e50*/  FFMA.FTZ R10, R7, R3, R22 ;  /* 0x00000003070a7223 */ /* 0x000fe40000010016 */
[----:B0-----:R-:W-:-:S02]  /*1e60*/  FFMA.FTZ R9, R16, R2, R19 ;  /* 0x0000000210097223 */ /* 0x001fc40000010013 */
[----:B------:R-:W-:Y:S02]  /*1e70*/  FMUL.FTZ R17, R10, -1.4426950216293334961 ;  /* 0xbfb8aa3b0a117820 */ /* 0x000fe40000410000 */
[----:B------:R-:W-:Y:S01]  /*1e80*/  FMUL.FTZ R24, R9, -1.4426950216293334961 ;  /* 0xbfb8aa3b09187820 */ /* 0x000fe20000410000 */
[----:B---3--:R-:W-:-:S03]  /*1e90*/  @!P0 PRMT R15, R15, 0x5410, R8 ;  /* 0x000054100f0f8816 */ /* 0x008fc60000000008 */
[----:B------:R-:W0:Y:S01]  /*1ea0*/  MUFU.EX2 R17, R17 ;  /* 0x0000001100117308 */ /* 0x000e220000000800 */
[----:B------:R-:W-:-:S03]  /*1eb0*/  @!P0 PRMT R15, R8, 0x7632, R15 ;  /* 0x00007632080f8816 */ /* 0x000fc6000000000f */
[----:B------:R-:W1:Y:S02]  /*1ec0*/  MUFU.EX2 R24, R24 ;  /* 0x0000001800187308 */ /* 0x000e640000000800 */
[--C-:B------:R-:W-:Y:S02]  /*1ed0*/  HADD2.F32 R8, -RZ, R15.reuse.H0_H0 ;  /* 0x2000000fff087230 */ /* 0x100fe40000004100 */
[----:B0-----:R-:W-:Y:S01]  /*1ee0*/  FADD.FTZ R12, R17, 1 ;  /* 0x3f800000110c7421 */ /* 0x001fe20000010000 */
[----:B------:R-:W-:Y:S02]  /*1ef0*/  HADD2.F32 R17, -RZ, R15.H1_H1 ;  /* 0x3000000fff117230 */ /* 0x000fe40000004100 */
        /* <DEDUP_REMOVED lines=9> */
[----:B------:R-:W-:Y:S01]  /*1f90*/  FFMA.FTZ R9, R9, R24, 1 ;  /* 0x3f80000009097423 */ /* 0x000fe20000010018 */
[----:B------:R-:W-:-:S03]  /*1fa0*/  IADD3 R24, PT, PT, R23, 0x1, RZ ;  /* 0x0000000117187810 */ /* 0x000fc60007ffe0ff */
        /* <DEDUP_REMOVED lines=11> */
.L_x_3171:
[----:B------:R-:W-:Y:S05]  /*2060*/  @!P2 BRA `(.L_x_3164) ;  /* 0x000000080008a947 */ /* 0x000fea0003800000 */
[----:B------:R-:W-:-:S07]  /*2070*/  IADD3 R23, PT, PT, R24, -R14, RZ ;  /* 0x8000000e18177210 */ /* 0x000fce0007ffe0ff */
.L_x_3172:
        /* <DEDUP_REMOVED lines=71> */
[----:B------:R-:W-:Y:S01]  /*24f0*/  FADD.FTZ R12, R25, R12 ;  /* 0x0000000c190c7221 */ /* 0x000fe20000010000 */
[----:B------:R-:W-:Y:S01]  /*2500*/  FFMA.FTZ R10, R17, R25, R10 ;  /* 0x00000019110a7223 */ /* 0x000fe2000001000a */
[----:B------:R-:W-:-:S04]  /*2510*/  FMUL.FTZ R25, R25, R3 ;  /* 0x0000000319197220 */ /* 0x000fc80000410000 */
[--C-:B------:R-:W-:Y:S01]  /*2520*/  FFMA.FTZ R17, R17, R25, R8.reuse ;  /* 0x0000001911117223 */ /* 0x100fe20000010008 */
        /* <DEDUP_REMOVED lines=54> */
.L_x_3164:
        /* <DEDUP_REMOVED lines=14> */
[----:B0-----:R-:W-:-:S03]  /*2970*/  VIADD R11, R11, 0x210 ;  /* 0x000002100b0b7836 */ /* 0x001fc60000000000 */
[----:B------:R-:W0:Y:S04]  /*2980*/  LDS R15, [R22+0x21c] ;  /* 0x00021c00160f7984 */ /* 0x000e280000000800 */
[----:B------:R-:W2:Y:S04]  /*2990*/  LDS R26, [R22+0x228] ;  /* 0x00022800161a7984 */ /* 0x000ea80000000800 */
[----:B------:R-:W-:Y:S04]  /*29a0*/  LDS R4, [R22+0x214] ;  /* 0x0002140016047984 */ /* 0x000fe80000000800 */
[----:B------:R-:W3:Y:S04]  /*29b0*/  LDS R25, [R22+0x220] ;  /* 0x0002200016197984 */ /* 0x000ee80000000800 */
[----:B------:R-:W-:Y:S04]  /*29c0*/  LDS R8, [R22+0x218] ;  /* 0x0002180016087984 */ /* 0x000fe80000000800 */
[----:B------:R-:W4:Y:S04]  /*29d0*/  LDS R13, [R22+0x224] ;  /* 0x00022400160d7984 */ /* 0x000f280000000800 */
[----:B------:R-:W5:Y:S04]  /*29e0*/  LDS R24, [R22+0x210] ;  /* 0x0002100016187984 */ /* 0x000f680000000800 */
[----:B------:R-:W5:Y:S04]  /*29f0*/  LDS R16, [R22+0x22c] ;  /* 0x00022c0016107984 */ /* 0x000f680000000800 */
[----:B-1----:R-:W1:Y:S04]  /*2a00*/  LDS R18, [R22+0x230] ;  /* 0x0002300016127984 */ /* 0x002e680000000800 */
[----:B------:R-:W1:Y:S01]  /*2a10*/  LDS R19, [R22+0x234] ;  /* 0x0002340016137984 */ /* 0x000e620000000800 */
[----:B0-----:R-:W-:-:S03]  /*2a20*/  ISETP.NE.AND P0, PT, R15, RZ, PT ;  /* 0x000000ff0f00720c */ /* 0x001fc60003f05270 */
[----:B------:R-:W0:Y:S01]  /*2a30*/  LDS R20, [R22+0x240] ;  /* 0x0002400016147984 */ /* 0x000e220000000800 */
[----:B--2---:R-:W-:-:S03]  /*2a40*/  ISETP.NE.AND P1, PT, R26, RZ, PT ;  /* 0x000000ff1a00720c */ /* 0x004fc60003f25270 */
[----:B------:R-:W2:Y:S04]  /*2a50*/  LDS R14, [R22+0x24c] ;  /* 0x00024c00160e7984 */ /* 0x000ea80000000800 */
        /* <DEDUP_REMOVED lines=10> */
[----:B-1----:R-:W-:Y:S01]  /*2b00*/  @!P1 FADD.FTZ R18, R18, R13 ;  /* 0x0000000d12129221 */ /* 0x002fe20000010000 */
[----:B------:R-:W1:Y:S01]  /*2b10*/  S2R R25, SR_LANEID ;  /* 0x0000000000197919 */ /* 0x000e620000000000 */
[----:B------:R-:W-:Y:S01]  /*2b20*/  ISETP.NE.AND P0, PT, R19, RZ, PT ;  /* 0x000000ff1300720c */ /* 0x000fe20003f05270 */
[----:B------:R-:W5:Y:S04]  /*2b30*/  LDS R13, [R22+0x250] ;  /* 0x00025000160d7984 */ /* 0x000f680000000800 */
[----:B------:R-:W5:Y:S01]  /*2b40*/  LDS R15, [R22+0x254] ;  /* 0x00025400160f7984 */ /* 0x000f620000000800 */
[C---:B0-----:R-:W-:Y:S02]  /*2b50*/  ISETP.NE.AND P1, PT, R20.reuse, RZ, PT ;  /* 0x000000ff1400720c */ /* 0x041fe40003f25270 */
[----:B------:R-:W-:Y:S01]  /*2b60*/  IADD3 R24, PT, PT, R20, R24, R19 ;  /* 0x0000001814187210 */ /* 0x000fe20007ffe013 */
[----:B------:R-:W0:Y:S01]  /*2b70*/  LDS R8, [R22+0x260] ;  /* 0x0002600016087984 */ /* 0x000e220000000800 */
[----:B--2---:R-:W-:-:S03]  /*2b80*/  ISETP.NE.AND P2, PT, R14, RZ, PT ;  /* 0x000000ff0e00720c */ /* 0x004fc60003f45270 */
[----:B------:R-:W-:Y:S01]  /*2b90*/  @!P0 FADD.FTZ R21, R21, R16 ;  /* 0x0000001015158221 */ /* 0x000fe20000010000 */
[----:B------:R-:W-:Y:S01]  /*2ba0*/  @!P0 FADD.FTZ R23, R23, R18 ;  /* 0x0000001217178221 */ /* 0x000fe20000010000 */
[C---:B---3--:R-:W-:Y:S02]  /*2bb0*/  ISETP.NE.AND P0, PT, R17.reuse, RZ, PT ;  /* 0x000000ff1100720c */ /* 0x048fe40003f05270 */
[----:B------:R-:W-:Y:S02]  /*2bc0*/  IADD3 R14, PT, PT, R17, R24, R14 ;  /* 0x00000018110e7210 */ /* 0x000fe40007ffe00e */
[----:B----4-:R-:W-:Y:S01]  /*2bd0*/  @!P1 FADD.FTZ R28, R28, R23 ;  /* 0x000000171c1c9221 */ /* 0x010fe20000010000 */
[----:B-1----:R-:W-:Y:S01]  /*2be0*/  SHF.R.U32.HI R16, RZ, 0x2, R25 ;  /* 0x00000002ff107819 */ /* 0x002fe20000011619 */
[----:B-----5:R-:W-:-:S04]  /*2bf0*/  @!P1 FADD.FTZ R26, R26, R21 ;  /* 0x000000151a1a9221 */ /* 0x020fc80000010000 */
[----:B------:R-:W-:-:S04]  /*2c00*/  IMAD.HI.U32 R16, R16, 0x24924925, RZ ;  /* 0x2492492510107827 */ /* 0x000fc800078e00ff */
[----:B------:R-:W-:Y:S02]  /*2c10*/  IMAD R25, R16, -0x1c, R25 ;  /* 0xffffffe410197824 */ /* 0x000fe400078e0219 */
[----:B------:R-:W-:Y:S02]  /*2c20*/  @!P2 FADD.FTZ R13, R13, R26 ;  /* 0x0000001a0d0da221 */ /* 0x000fe40000010000 */
[----:B------:R-:W-:Y:S02]  /*2c30*/  IMAD R3, R25, 0xc, R2 ;  /* 0x0000000c19037824 */ /* 0x000fe400078e0202 */
[----:B------:R-:W-:Y:S02]  /*2c40*/  IMAD R2, R0, 0x48, R11 ;  /* 0x0000004800027824 */ /* 0x000fe400078e020b */
[----:B------:R-:W-:Y:S01]  /*2c50*/  @!P2 FADD.FTZ R15, R15, R28 ;  /* 0x0000001c0f0fa221 */ /* 0x000fe20000010000 */
[----:B------:R-:W-:Y:S01]  /*2c60*/  @!P0 FADD.FTZ R4, R4, R13 ;  /* 0x0000000d04048221 */ /* 0x000fe20000010000 */
[----:B------:R1:W-:Y:S01]  /*2c70*/  STS [R3+0xc0], R14 ;  /* 0x0000c00e03007388 */ /* 0x0003e20000000800 */
[----:B------:R-:W-:Y:S01]  /*2c80*/  MOV R13, 0xfffffff ;  /* 0x0fffffff000d7802 */ /* 0x000fe20000000f00 */
[----:B0-----:R-:W-:-:S02]  /*2c90*/  @!P0 FADD.FTZ R8, R8, R15 ;  /* 0x0000000f08088221 */ /* 0x001fc40000010000 */
        /* <DEDUP_REMOVED lines=85> */
.L_x_3188:
[----:B------:R-:W1:Y:S01]  /*31f0*/  LDS R25, [R2] ;  /* 0x0000000002197984 */ /* 0x000e620000000800 */
        /* <DEDUP_REMOVED lines=10> */
[----:B0-----:R-:W0:Y:S01]  /*32a0*/  LDS R4, [R2+0x30] ;  /* 0x0000300002047984 */ /* 0x001e220000000800 */
        /* <DEDUP_REMOVED lines=11> */
[----:B-----5:R-:W-:-:S03]  /*3360*/  IADD3 R29, PT, PT, R24, R25, RZ ;  /* 0x00000019181d7210 */ /* 0x020fc60007ffe0ff */
[----:B------:R-:W4:Y:S01]  /*3370*/  LDS R20, [R2+0x28] ;  /* 0x0000280002147984 */ /* 0x000f220000000800 */
[----:B------:R-:W-:Y:S02]  /*3380*/  ISETP.NE.AND P5, PT, R24, RZ, PT ;  /* 0x000000ff1800720c */ /* 0x000fe40003fa5270 */
[C---:B------:R-:W-:Y:S01]  /*3390*/  ISETP.NE.AND P4, PT, R18.reuse, RZ, PT ;  /* 0x000000ff1200720c */ /* 0x040fe20003f85270 */
[----:B------:R-:W5:Y:S01]  /*33a0*/  LDS R19, [R2+0x2c] ;  /* 0x00002c0002137984 */ /* 0x000f620000000800 */
[----:B------:R-:W-:Y:S02]  /*33b0*/  IADD3 R26, PT, PT, R18, R29, RZ ;  /* 0x0000001d121a7210 */ /* 0x000fe40007ffe0ff */
[C---:B------:R-:W-:Y:S01]  /*33c0*/  ISETP.NE.AND P3, PT, R0.reuse, RZ, PT ;  /* 0x000000ff0000720c */ /* 0x040fe20003f65270 */
[----:B------:R-:W5:Y:S01]  /*33d0*/  LDS R23, [R2+0x34] ;  /* 0x0000340002177984 */ /* 0x000f620000000800 */
[----:B------:R-:W-:Y:S02]  /*33e0*/  IADD3 R18, PT, PT, R0, R26, RZ ;  /* 0x0000001a00127210 */ /* 0x000fe40007ffe0ff */
[C---:B0-----:R-:W-:Y:S01]  /*33f0*/  ISETP.NE.AND P2, PT, R4.reuse, RZ, PT ;  /* 0x000000ff0400720c */ /* 0x041fe20003f45270 */
[----:B------:R-:W0:Y:S02]  /*3400*/  LDS R21, [R2+0x38] ;  /* 0x0000380002157984 */ /* 0x000e240000000800 */
[----:B------:R-:W-:-:S02]  /*3410*/  IMAD.IADD R0, R4, 0x1, R18 ;  /* 0x0000000104007824 */ /* 0x000fc400078e0212 */
[----:B------:R-:W0:Y:S01]  /*3420*/  LDS R24, [R2+0x40] ;  /* 0x0000400002187984 */ /* 0x000e220000000800 */
[----:B-1----:R-:W-:-:S03]  /*3430*/  @!P5 FADD.FTZ R14, R14, R13 ;  /* 0x0000000d0e0ed221 */ /* 0x002fc60000010000 */
[----:B------:R-:W1:Y:S01]  /*3440*/  LDS R22, [R2+0x44] ;  /* 0x0000440002167984 */ /* 0x000e620000000800 */
[----:B------:R-:W-:-:S03]  /*3450*/  @!P5 FADD.FTZ R3, R3, R11 ;  /* 0x0000000b0303d221 */ /* 0x000fc60000010000 */
[----:B------:R-:W-:Y:S01]  /*3460*/  STS [R2], R25 ;  /* 0x0000001902007388 */ /* 0x000fe20000000800 */
[C---:B--2---:R-:W-:Y:S02]  /*3470*/  ISETP.NE.AND P0, PT, R8.reuse, RZ, PT ;  /* 0x000000ff0800720c */ /* 0x044fe40003f05270 */
[----:B------:R-:W-:Y:S01]  /*3480*/  IADD3 R8, PT, PT, R8, R0, RZ ;  /* 0x0000000008087210 */ /* 0x000fe20007ffe0ff */
[----:B------:R-:W2:Y:S01]  /*3490*/  LDS R27, [R2+0x4c] ;  /* 0x00004c00021b7984 */ /* 0x000ea20000000800 */
[----:B------:R-:W-:-:S03]  /*34a0*/  @!P4 FADD.FTZ R17, R17, R14 ;  /* 0x0000000e1111c221 */ /* 0x000fc60000010000 */
[----:B------:R-:W2:Y:S01]  /*34b0*/  LDS R25, [R2+0x50] ;  /* 0x0000500002197984 */ /* 0x000ea20000000800 */
[----:B------:R-:W-:Y:S01]  /*34c0*/  @!P4 FADD.FTZ R16, R16, R3 ;  /* 0x000000031010c221 */ /* 0x000fe20000010000 */
[----:B---3--:R-:W-:Y:S02]  /*34d0*/  ISETP.NE.AND P1, PT, R15, RZ, PT ;  /* 0x000000ff0f00720c */ /* 0x008fe40003f25270 */
[----:B------:R3:W-:Y:S01]  /*34e0*/  STS [R2+0xc], R29 ;  /* 0x00000c1d02007388 */ /* 0x0007e20000000800 */
[----:B----4-:R-:W-:-:S03]  /*34f0*/  @!P3 FADD.FTZ R20, R20, R17 ;  /* 0x000000111414b221 */ /* 0x010fc60000010000 */
[----:B------:R4:W-:Y:S01]  /*3500*/  STS [R2+0x18], R26 ;  /* 0x0000181a02007388 */ /* 0x0009e20000000800 */
[----:B-----5:R-:W-:-:S03]  /*3510*/  @!P3 FADD.FTZ R19, R19, R16 ;  /* 0x000000101313b221 */ /* 0x020fc60000010000 */
[----:B------:R4:W-:Y:S01]  /*3520*/  STS [R2+0x24], R18 ;  /* 0x0000241202007388 */ /* 0x0009e20000000800 */
[----:B---3--:R-:W-:Y:S01]  /*3530*/  IADD3 R29, PT, PT, R15, R8, RZ ;  /* 0x000000080f1d7210 */ /* 0x008fe20007ffe0ff */
[----:B------:R-:W-:Y:S02]  /*3540*/  @!P2 FADD.FTZ R23, R23, R20 ;  /* 0x000000141717a221 */ /* 0x000fe40000010000 */
[----:B------:R4:W-:Y:S01]  /*3550*/  STS [R2+0x30], R0 ;  /* 0x0000300002007388 */ /* 0x0009e20000000800 */
[----:B0-----:R-:W-:-:S03]  /*3560*/  @!P2 FADD.FTZ R21, R21, R19 ;  /* 0x000000131515a221 */ /* 0x001fc60000010000 */
[----:B------:R4:W-:Y:S01]  /*3570*/  STS [R2+0x4], R13 ;  /* 0x0000040d02007388 */ /* 0x0009e20000000800 */
[----:B------:R-:W-:-:S03]  /*3580*/  @!P0 FADD.FTZ R24, R24, R23 ;  /* 0x0000001718188221 */ /* 0x000fc60000010000 */
[----:B------:R4:W-:Y:S01]  /*3590*/  STS [R2+0x8], R11 ;  /* 0x0000080b02007388 */ /* 0x0009e20000000800 */
[----:B-1----:R-:W-:-:S03]  /*35a0*/  @!P0 FADD.FTZ R22, R22, R21 ;  /* 0x0000001516168221 */ /* 0x002fc60000010000 */
[----:B------:R4:W-:Y:S04]  /*35b0*/  STS [R2+0x3c], R8 ;  /* 0x00003c0802007388 */ /* 0x0009e80000000800 */
[----:B------:R4:W-:Y:S01]  /*35c0*/  STS [R2+0x48], R29 ;  /* 0x0000481d02007388 */ /* 0x0009e20000000800 */
[----:B--2---:R-:W-:-:S03]  /*35d0*/  @!P1 FADD.FTZ R27, R27, R24 ;  /* 0x000000181b1b9221 */ /* 0x004fc60000010000 */
        /* <DEDUP_REMOVED lines=13> */
.L_x_3173:
[----:B------:R-:W2:Y:S01]  /*36b0*/  S2R R15, SR_CgaCtaId ;  /* 0x00000000000f7919 */ /* 0x000ea20000008800 */
[----:B----4-:R-:W-:Y:S01]  /*36c0*/  MOV R16, 0x400 ;  /* 0x0000040000107802 */ /* 0x010fe20000000f00 */
        /* <DEDUP_REMOVED lines=8> */
[----:B------:R-:W4:Y:S01]  /*3750*/  LDC R4, c[0x0][0x428] ;  /* 0x00010a00ff047b82 */ /* 0x000f220000000800 */
[----:B--2---:R-:W-:-:S07]  /*3760*/  UIADD3 UR4, UPT, UPT, UR4, -0x2, URZ ;  /* 0xfffffffe04047890 */ /* 0x004fce000fffe0ff */
[----:B------:R-:W-:Y:S01]  /*3770*/  BAR.SYNC.DEFER_BLOCKING 0x0 ;  /* 0x0000000000007b1d */ /* 0x000fe20000010000 */
[----:B------:R-:W-:Y:S01]  /*3780*/  ISETP.NE.AND P2, PT, R6, UR4, PT ;  /* 0x0000000406007c0c */ /* 0x000fe2000bf45270 */
[----:B0-----:R-:W-:-:S06]  /*3790*/  IMAD R11, R13, UR8, R14 ;  /* 0x000000080d0b7c24 */ /* 0x001fcc000f8e020e */
[----:B------:R-:W0:Y:S01]  /*37a0*/  LDC R6, c[0x0][0x410] ;  /* 0x00010400ff067b82 */ /* 0x000e220000000800 */
[----:B----4-:R-:W-:-:S05]  /*37b0*/  IMAD R4, R4, UR8, R14 ;  /* 0x0000000804047c24 */ /* 0x010fca000f8e020e */
[----:B------:R-:W-:Y:S02]  /*37c0*/  @!P2 IADD3 R8, PT, PT, R16, 0xb50, RZ ;  /* 0x00000b501008a810 */ /* 0x000fe40007ffe0ff */
[----:B---3--:R-:W-:Y:S02]  /*37d0*/  ISETP.GE.U32.AND P1, PT, R4, UR10, PT ;  /* 0x0000000a04007c0c */ /* 0x008fe4000bf26070 */
[----:B------:R-:W-:Y:S01]  /*37e0*/  @!P2 LEA R8, R15, R8, 0x18 ;  /* 0x000000080f08a211 */ /* 0x000fe200078ec0ff */
[----:B------:R-:W-:Y:S01]  /*37f0*/  @!P2 LDS R3, [R17+0x218] ;  /* 0x000218001103a984 */ /* 0x000fe20000000800 */
[----:B------:R-:W-:Y:S02]  /*3800*/  SHF.R.S32.HI R0, RZ, 0x1f, R4 ;  /* 0x0000001fff007819 */ /* 0x000fe40000011404 */
[----:B------:R-:W-:Y:S01]  /*3810*/  @!P2 LEA R8, R5, R8, 0x3 ;  /* 0x000000080508a211 */ /* 0x000fe200078e18ff */
[----:B------:R-:W2:Y:S01]  /*3820*/  @!P2 LDS R2, [R17+0x214] ;  /* 0x000214001102a984 */ /* 0x000ea20000000800 */
[----:B------:R-:W-:-:S02]  /*3830*/  ISETP.GE.AND.EX P1, PT, R0, UR11, PT, P1 ;  /* 0x0000000b00007c0c */ /* 0x000fc4000bf26310 */
[----:B0-----:R-:W-:-:S04]  /*3840*/  ISETP.GE.AND P0, PT, R11, R6, PT ;  /* 0x000000060b00720c */ /* 0x001fc80003f06270 */
[----:B------:R-:W-:Y:S01]  /*3850*/  ISETP.GE.U32.OR P0, PT, R14, R13, P0 ;  /* 0x0000000d0e00720c */ /* 0x000fe20000706470 */
[----:B--2---:R0:W-:Y:S01]  /*3860*/  @!P2 STS.64 [R8], R2 ;  /* 0x000000020800a388 */ /* 0x0041e20000000a00 */
[----:B------:R-:W-:Y:S11]  /*3870*/  BAR.SYNC.DEFER_BLOCKING 0x0 ;  /* 0x0000000000007b1d */ /* 0x000ff60000010000 */
[----:B------:R-:W-:Y:S05]  /*3880*/  @P0 BRA `(.L_x_3176) ;  /* 0x0000000000340947 */ /* 0x000fea0003800000 */
[----:B0-----:R-:W-:Y:S01]  /*3890*/  VIADD R2, R16, 0xb50 ;  /* 0x00000b5010027836 */ /* 0x001fe20000000000 */
[----:B------:R-:W-:Y:S01]  /*38a0*/  USHF.L.U32 UR4, UR5, 0x1, URZ ;  /* 0x0000000105047899 */ /* 0x000fe200080006ff */
[----:B------:R-:W0:Y:S03]  /*38b0*/  LDC.64 R16, c[0x0][0x3d8] ;  /* 0x0000f600ff107b82 */ /* 0x000e260000000a00 */
[----:B------:R-:W-:Y:S02]  /*38c0*/  LEA R2, R15, R2, 0x18 ;  /* 0x000000020f027211 */ /* 0x000fe400078ec0ff */
[----:B------:R-:W-:Y:S02]  /*38d0*/  IMAD R8, R6, UR4, R6 ;  /* 0x0000000406087c24 */ /* 0x000fe4000f8e0206 */
[----:B------:R-:W-:Y:S01]  /*38e0*/  LEA R2, R14, R2, 0x3 ;  /* 0x000000020e027211 */ /* 0x000fe200078e18ff */
[----:B------:R-:W-:-:S02]  /*38f0*/  IMAD R15, R6, UR4, R11 ;  /* 0x00000004060f7c24 */ /* 0x000fc4000f8e020b */
[----:B------:R-:W-:-:S03]  /*3900*/  IADD3 R5, PT, PT, R11, R8, RZ ;  /* 0x000000080b057210 */ /* 0x000fc60007ffe0ff */
[----:B------:R-:W2:Y:S01]  /*3910*/  LDS.64 R2, [R2] ;  /* 0x0000000002027984 */ /* 0x000ea20000000a00 */
[----:B0-----:R-:W-:-:S04]  /*3920*/  IMAD.WIDE R14, R15, 0x4, R16 ;  /* 0x000000040f0e7825 */ /* 0x001fc800078e0210 */
[----:B------:R-:W-:Y:S01]  /*3930*/  IMAD.WIDE R16, R5, 0x4, R16 ;  /* 0x0000000405107825 */ /* 0x000fe200078e0210 */
[----:B--2---:R2:W-:Y:S04]  /*3940*/  REDG.E.ADD.F32.FTZ.RN.STRONG.GPU desc[UR6][R14.64], R2 ;  /* 0x000000020e0079a6 */ /* 0x0045e8000c12f306 */
[----:B------:R2:W-:Y:S02]  /*3950*/  REDG.E.ADD.F32.FTZ.RN.STRONG.GPU desc[UR6][R16.64], R3 ;  /* 0x00000003100079a6 */ /* 0x0005e4000c12f306 */
.L_x_3176:
[----:B------:R-:W-:Y:S05]  /*3960*/  BSYNC.RECONVERGENT B0 ;  /* 0x0000000000007941 */ /* 0x000fea0003800200 */
.L_x_3175:
[----:B------:R-:W-:Y:S05]  /*3970*/  @P1 EXIT ;  /* 0x000000000000194d */ /* 0x000fea0003800000 */
[----:B------:R-:W3:Y:S01]  /*3980*/  LDCU UR4, c[0x0][0x3e0] ;  /* 0x00007c00ff0477ac */ /* 0x000ee20008000800 */
[----:B------:R-:W4:Y:S01]  /*3990*/  LDC R5, c[0x0][0x360] ;  /* 0x0000d800ff057b82 */ /* 0x000f220000000800 */
[----:B------:R-:W5:Y:S01]  /*39a0*/  LDCU.64 UR8, c[0x0][0x3d8] ;  /* 0x00007b00ff0877ac */ /* 0x000f620008000a00 */
[----:B------:R-:W-:Y:S01]  /*39b0*/  USHF.L.U64.HI UR5, UR10, 0x2, UR11 ;  /* 0x000000020a057899 */ /* 0x000fe2000801020b */
[----:B---3--:R-:W-:Y:S01]  /*39c0*/  IMAD R6, R6, UR4, RZ ;  /* 0x0000000406067c24 */ /* 0x008fe2000f8e02ff */
[----:B------:R-:W-:-:S04]  /*39d0*/  USHF.L.U32 UR4, UR10, 0x2, URZ ;  /* 0x000000020a047899 */ /* 0x000fc800080006ff */
[----:B0-2---:R-:W-:-:S04]  /*39e0*/  SHF.L.U32 R3, R6, 0x1, RZ ;  /* 0x0000000106037819 */ /* 0x005fc800000006ff */
[----:B------:R-:W-:-:S04]  /*39f0*/  IADD3 R4, P0, PT, R4, R3, RZ ;  /* 0x0000000304047210 */ /* 0x000fc80007f1e0ff */
[----:B------:R-:W-:Y:S02]  /*3a00*/  LEA.HI.X.SX32 R3, R3, R0, 0x1, P0 ;  /* 0x0000000003037211 */ /* 0x000fe400000f0eff */
[----:B-----5:R-:W-:-:S04]  /*3a10*/  LEA R2, P0, R4, UR8, 0x2 ;  /* 0x0000000804027c11 */ /* 0x020fc8000f8010ff */
        /* <DEDUP_REMOVED lines=12> */
.L_x_3174:
[----:B------:R-:W-:Y:S05]  /*3ae0*/  WARPSYNC.COLLECTIVE R13, `(.L_x_3177) ;  /* 0x000000000d087348 */ /* 0x000fea0003c00000 */
[----:B------:R-:W-:Y:S01]  /*3af0*/  NOP ;  /* 0x0000000000007918 */ /* 0x000fe20000000000 */
[----:B------:R-:W-:Y:S05]  /*3b00*/  ENDCOLLECTIVE ;  /* 0x000000000000791b */ /* 0x000fea0003800000 */
.L_x_3177:
        /* <DEDUP_REMOVED lines=13> */
.L_x_3178:
        /* <DEDUP_REMOVED lines=9> */
.L_x_3179:
        /* <DEDUP_REMOVED lines=11> */
.L_x_3180:
        /* <DEDUP_REMOVED lines=9> */
.L_x_3181:
        /* <DEDUP_REMOVED lines=11> */
.L_x_3182:
        /* <DEDUP_REMOVED lines=9> */
.L_x_3183:
        /* <DEDUP_REMOVED lines=12> */
.L_x_3184:
        /* <DEDUP_REMOVED lines=10> */
.L_x_3185:
        /* <DEDUP_REMOVED lines=9> */
.L_x_3186:
[----:B------:R-:W-:Y:S01]  /*40e0*/  @!P0 FADD.FTZ R8, R8, R17 ;  /* 0x0000001108088221 */ /* 0x000fe20000010000 */
[----:B------:R0:W-:Y:S04]  /*40f0*/  STS [R3+0xc0], R14 ;  /* 0x0000c00e03007388 */ /* 0x0001e80000000800 */
[----:B------:R0:W-:Y:S04]  /*4100*/  STS [R3+0xc4], R4 ;  /* 0x0000c40403007388 */ /* 0x0001e80000000800 */
[----:B------:R0:W-:Y:S02]  /*4110*/  STS [R3+0xc8], R8 ;  /* 0x0000c80803007388 */ /* 0x0001e40000000800 */
[----:B0-----:R-:W-:Y:S05]  /*4120*/  WARPSYNC.COLLECTIVE R13, `(.L_x_3187) ;  /* 0x000000000d087348 */ /* 0x001fea0003c00000 */
[----:B------:R-:W-:Y:S01]  /*4130*/  NOP ;  /* 0x0000000000007918 */ /* 0x000fe20000000000 */
[----:B0-----:R-:W-:Y:S05]  /*4140*/  ENDCOLLECTIVE ;  /* 0x000000000000791b */ /* 0x001fea0003800000 */
.L_x_3187:
[----:B------:R-:W-:Y:S05]  /*4150*/  BRA `(.L_x_3188) ;  /* 0xfffffff000247947 */ /* 0x000fea000383ffff */
.L_x_3189:
        /* <DEDUP_REMOVED lines=10> */
.L_x_3969:


//--------------------- .text._Z30group_norm_nhwc_bwd_sum_kernelI11Fp16IOBf16WLi168EEv26Group_norm_nhwc_bwd_params --------------------------
	.section	.text._Z30group_norm_nhwc_bwd_sum_kernelI11Fp16IOBf16WLi168EEv26Group_norm_nhwc_bwd_params,"ax",@progbits
	.align	128
        .global         _Z30group_norm_nhwc_bwd_sum_kernelI11Fp16IOBf16WLi168EEv26Group_norm_nhwc_bwd_params
        .type           _Z30group_norm_nhwc_bwd_sum_kernelI11Fp16IOBf16WLi168EEv26Group_norm_nhwc_bwd_params,@function
        .size           _Z30group_norm_nhwc_bwd_sum_kernelI11Fp16IOBf16WLi168EEv26Group_norm_nhwc_bwd_params,(.L_x_3970 - _Z30group_norm_nhwc_bwd_sum_kernelI11Fp16IOBf16WLi168EEv26Group_norm_nhwc_bwd_params)
        .other          _Z30group_norm_nhwc_bwd_sum_kernelI11Fp16IOBf16WLi168EEv26Group_norm_nhwc_bwd_params,@"STO_CUDA_ENTRY STV_DEFAULT"
_Z30group_norm_nhwc_bwd_sum_kernelI11Fp16IOBf16WLi168EEv26Group_norm_nhwc_bwd_params:
.text._Z30group_norm_nhwc_bwd_sum_kernelI11Fp16IOBf16WLi168EEv26Group_norm_nhwc_bwd_params:
        /* <DEDUP_REMOVED lines=30> */
[----:B------:R-:W2:Y:S03]  /*01e0*/  LDC.64 R4, c[0x0][0x3b8] ;  /* 0x0000ee00ff047b82 */ /* 0x000ea60000000a00 */
[----:B------:R-:W-:-:S07]  /*01f0*/  ISETP.GE.AND P2, PT, R0, RZ, PT ;  /* 0x000000ff0000720c */ /* 0x000fce0003f46270 */
[----:B------:R-:W-:Y:S01]  /*0200*/  @P0 VIADD R3, R3, 0x1 ;  /* 0x0000000103030836 */ /* 0x000fe20000000000 */
[----:B------:R-:W-:-:S04]  /*0210*/  ISETP.NE.AND P0, PT, R9, RZ, PT ;  /* 0x000000ff0900720c */ /* 0x000fc80003f05270 */
[----:B------:R-:W-:Y:S02]  /*0220*/  MOV R0, R3 ;  /* 0x0000000300007202 */ /* 0x000fe40000000f00 */
[----:B------:R-:W-:Y:S02]  /*0230*/  LOP3.LUT R3, RZ, R9, RZ, 0x33, !PT ;  /* 0x00000009ff037212 */ /* 0x000fe400078e33ff */
        /* <DEDUP_REMOVED lines=15> */
[----:B------:R0:W2:Y:S02]  /*0330*/  F2I.FTZ.U32.TRUNC.NTZ R7, R6 ;  /* 0x0000000600077305 */ /* 0x0000a4000021f000 */
[----:B0-----:R-:W-:Y:S02]  /*0340*/  HFMA2 R6, -RZ, RZ, 0, 0 ;  /* 0x00000000ff067431 */ /* 0x001fe400000001ff */
[----:B--2---:R-:W-:-:S04]  /*0350*/  IMAD.MOV R2, RZ, RZ, -R7 ;  /* 0x000000ffff027224 */ /* 0x004fc800078e0a07 */
[----:B------:R-:W-:Y:S01]  /*0360*/  IMAD R13, R2, R9, RZ ;  /* 0x00000009020d7224 */ /* 0x000fe200078e02ff */
[----:B------:R-:W-:-:S03]  /*0370*/  MOV R2, RZ ;  /* 0x000000ff00027202 */ /* 0x000fc60000000f00 */
        /* <DEDUP_REMOVED lines=19> */
[----:B---3--:R-:W-:Y:S02]  /*04b0*/  @P1 SHF.L.U32 R19, R16, 0x10, RZ ;  /* 0x0000001010131819 */ /* 0x008fe400000006ff */
[----:B----4-:R-:W-:Y:S01]  /*04c0*/  @P1 SHF.L.U32 R21, R14, 0x10, RZ ;  /* 0x000000100e151819 */ /* 0x010fe200000006ff */
[----:B------:R-:W-:-:S07]  /*04d0*/  IMAD.U32 R0, R0, 0x10000, RZ ;  /* 0x0001000000007824 */ /* 0x000fce00078e00ff */
.L_x_3191:
[----:B------:R-:W-:Y:S05]  /*04e0*/  BSYNC.RECONVERGENT B0 ;  /* 0x0000000000007941 */ /* 0x000fea0003800200 */
.L_x_3190:
        /* <DEDUP_REMOVED lines=9> */
[----:B0-----:R-:W-:Y:S01]  /*0580*/  IMAD R16, R11, UR4, RZ ;  /* 0x000000040b107c24 */ /* 0x001fe2000f8e02ff */
[----:B------:R-:W-:Y:S02]  /*0590*/  @P3 IADD3 R10, PT, PT, R10, 0x1, RZ ;  /* 0x000000010a0a3810 */ /* 0x000fe40007ffe0ff */
[----:B------:R-:W-:Y:S02]  /*05a0*/  ISETP.GE.U32.AND P4, PT, R12, R9, PT ;  /* 0x000000090c00720c */ /* 0x000fe40003f86070 */
[----:B------:R-:W-:Y:S02]  /*05b0*/  SHF.R.S32.HI R14, RZ, 0x1f, R16 ;  /* 0x0000001fff0e7819 */ /* 0x000fe40000011410 */
[----:B------:R-:W-:-:S02]  /*05c0*/  IADD3 R15, P1, PT, R16, R11, RZ ;  /* 0x0000000b100f7210 */ /* 0x000fc40007f3e0ff */
[----:B------:R-:W-:Y:S02]  /*05d0*/  ISETP.NE.U32.AND P3, PT, R9, RZ, PT ;  /* 0x000000ff0900720c */ /* 0x000fe40003f65070 */
[----:B------:R-:W-:Y:S02]  /*05e0*/  LEA.HI.X.SX32 R12, R11, R14, 0x1, P1 ;  /* 0x0000000e0b0c7211 */ /* 0x000fe400008f0eff */
[----:B-1----:R-:W-:-:S03]  /*05f0*/  ISETP.LT.U32.AND P1, PT, R15, R6, PT ;  /* 0x000000060f00720c */ /* 0x002fc60003f21070 */
[----:B------:R-:W-:Y:S02]  /*0600*/  @P4 IADD3 R10, PT, PT, R10, 0x1, RZ ;  /* 0x000000010a0a4810 */ /* 0x000fe40007ffe0ff */
[----:B------:R-:W-:Y:S01]  /*0610*/  ISETP.LT.AND.EX P1, PT, R12, R7, PT, P1 ;  /* 0x000000070c00720c */ /* 0x000fe20003f21310 */
[----:B--2---:R-:W-:Y:S01]  /*0620*/  @P2 FADD.FTZ R13, R18, R13 ;  /* 0x0000000d120d2221 */ /* 0x004fe20000010000 */
[----:B------:R-:W-:Y:S01]  /*0630*/  SEL R3, R3, R10, !P3 ;  /* 0x0000000a03037207 */ /* 0x000fe20005800000 */
[----:B------:R-:W-:Y:S01]  /*0640*/  HFMA2 R7, -RZ, RZ, 0, 0 ;  /* 0x00000000ff077431 */ /* 0x000fe200000001ff */
[----:B------:R-:W-:Y:S01]  /*0650*/  SEL R15, R15, R6, P1 ;  /* 0x000000060f0f7207 */ /* 0x000fe20000800000 */
[----:B------:R0:W1:Y:S01]  /*0660*/  @P2 MUFU.RSQ R5, R13 ;  /* 0x0000000d00052308 */ /* 0x0000620000001400 */
[----:B------:R-:W-:Y:S02]  /*0670*/  IADD3 R6, PT, PT, -R3, RZ, RZ ;  /* 0x000000ff03067210 */ /* 0x000fe40007ffe1ff */
[----:B------:R-:W-:-:S02]  /*0680*/  CS2R R10, SRZ ;  /* 0x00000000000a7805 */ /* 0x000fc4000001ff00 */
        /* <DEDUP_REMOVED lines=12> */
[CC--:B------:R-:W-:Y:S01]  /*0750*/  IADD3 R7, PT, PT, R18.reuse, -R15.reuse, RZ ;  /* 0x8000000f12077210 */ /* 0x0c0fe20007ffe0ff */
[----:B------:R-:W-:Y:S01]  /*0760*/  HFMA2 R12, -RZ, RZ, 0, 0 ;  /* 0x00000000ff0c7431 */ /* 0x000fe200000001ff */
[----:B------:R-:W-:Y:S02]  /*0770*/  IADD3 R16, PT, PT, -R18, R15, RZ ;  /* 0x0000000f12107210 */ /* 0x000fe40007ffe1ff */
[----:B------:R-:W-:Y:S02]  /*0780*/  CS2R R10, SRZ ;  /* 0x00000000000a7805 */ /* 0x000fe4000001ff00 */
[----:B------:R-:W-:Y:S02]  /*0790*/  ISETP.GT.U32.AND P1, PT, R7, -0x4, PT ;  /* 0xfffffffc0700780c */ /* 0x000fe40003f24070 */
[----:B------:R-:W-:Y:S01]  /*07a0*/  CS2R R8, SRZ ;  /* 0x0000000000087805 */ /* 0x000fe2000001ff00 */
[----:B------:R-:W-:-:S10]  /*07b0*/  IMAD.MOV.U32 R7, RZ, RZ, RZ ;  /* 0x000000ffff077224 */ /* 0x000fd400078e00ff */
[----:B------:R-:W-:Y:S05]  /*07c0*/  @P1 BRA `(.L_x_3194) ;  /* 0x0000000800f01947 */ /* 0x000fea0003800000 */
[----:B------:R-:W-:Y:S02]  /*07d0*/  LOP3.LUT R17, R16, 0xfffffffc, RZ, 0xc0, !PT ;  /* 0xfffffffc10117812 */ /* 0x000fe400078ec0ff */
[----:B------:R-:W-:Y:S02]  /*07e0*/  IADD3 R18, PT, PT, R18, 0x1, RZ ;  /* 0x0000000112127810 */ /* 0x000fe40007ffe0ff */
[----:B------:R-:W-:Y:S02]  /*07f0*/  MOV R12, RZ ;  /* 0x000000ff000c7202 */ /* 0x000fe40000000f00 */
[----:B------:R-:W-:-:S07]  /*0800*/  IADD3 R17, PT, PT, -R17, RZ, RZ ;  /* 0x000000ff11117210 */ /* 0x000fce0007ffe1ff */
.L_x_3195:
[----:B------:R-:W0:Y:S01]  /*0810*/  @!P0 LDC.64 R14, c[0x0][0x3f8] ;  /* 0x0000fe00ff0e8b82 */ /* 0x000e220000000a00 */
[----:B------:R-:W-:Y:S01]  /*0820*/  @!P0 VIADD R29, R18, 0xffffffff ;  /* 0xffffffff121d8836 */ /* 0x000fe20000000000 */
[----:B------:R-:W-:-:S04]  /*0830*/  @!P0 MOV R21, R13 ;  /* 0x0000000d00158202 */ /* 0x000fc80000000f00 */
[----:B------:R-:W-:-:S05]  /*0840*/  @!P0 SHF.R.S32.HI R19, RZ, 0x1f, R29 ;  /* 0x0000001fff138819 */ /* 0x000fca000001141d */
        /* <DEDUP_REMOVED lines=11> */
[----:B------:R1:W2:Y:S01]  /*0900*/  @!P0 LDG.E R28, desc[UR6][R28.64] ;  /* 0x000000061c1c8981 */ /* 0x0002a2000c1e1900 */
[----:B0-----:R-:W-:-:S04]  /*0910*/  @!P0 IADD3 R14, P1, PT, R19, R14, RZ ;  /* 0x0000000e130e8210 */ /* 0x001fc80007f3e0ff */
[----:B------:R-:W-:-:S05]  /*0920*/  @!P0 IADD3.X R15, PT, PT, R20, R15, RZ, P1, !PT ;  /* 0x0000000f140f8210 */ /* 0x000fca0000ffe4ff */
[----:B------:R0:W3:Y:S01]  /*0930*/  @!P0 LDG.E R14, desc[UR6][R14.64] ;  /* 0x000000060e0e8981 */ /* 0x0000e2000c1e1900 */
[----:B------:R-:W-:Y:S02]  /*0940*/  PRMT R21, R21, 0x5410, RZ ;  /* 0x0000541015157816 */ /* 0x000fe400000000ff */
[----:B-1----:R-:W-:Y:S02]  /*0950*/  PRMT R29, RZ, 0x7610, R29 ;  /* 0x00007610ff1d7816 */ /* 0x002fe4000000001d */
[----:B------:R-:W-:Y:S02]  /*0960*/  @!P0 SHF.R.S32.HI R31, RZ, 0x1f, R18 ;  /* 0x0000001fff1f8819 */ /* 0x000fe40000011412 */
[----:B0-----:R-:W-:-:S04]  /*0970*/  PRMT R15, RZ, 0x7610, R15 ;  /* 0x00007610ff0f7816 */ /* 0x001fc8000000000f */
[----:B--2---:R-:W-:Y:S02]  /*0980*/  @!P0 PRMT R15, R28, 0x7610, R15 ;  /* 0x000076101c0f8816 */ /* 0x004fe4000000000f */
[----:B------:R-:W-:-:S03]  /*0990*/  @!P0 PRMT R21, R21, 0x7610, R28 ;  /* 0x0000761015158816 */ /* 0x000fc6000000001c */
[----:B------:R-:W-:Y:S01]  /*09a0*/  HADD2.F32 R19, -RZ, R15.H0_H0 ;  /* 0x2000000fff137230 */ /* 0x000fe20000004100 */
[----:B------:R-:W-:-:S04]  /*09b0*/  PRMT R21, RZ, 0x7610, R21 ;  /* 0x00007610ff157816 */ /* 0x000fc80000000015 */
[----:B------:R-:W-:-:S04]  /*09c0*/  FADD.FTZ R20, -R4, R19 ;  /* 0x0000001304147221 */ /* 0x000fc80000010100 */
[----:B------:R-:W-:Y:S01]  /*09d0*/  FMUL.FTZ R20, R20, R5 ;  /* 0x0000000514147220 */ /* 0x000fe20000410000 */
[C---:B---3--:R-:W-:Y:S02]  /*09e0*/  @!P0 PRMT R29, R14.reuse, 0x7610, R29 ;  /* 0x000076100e1d8816 */ /* 0x048fe4000000001d */
[----:B------:R-:W-:Y:S02]  /*09f0*/  @!P0 PRMT R21, R14, 0x7632, R21 ;  /* 0x000076320e158816 */ /* 0x000fe40000000015 */
[----:B------:R-:W0:Y:S01]  /*0a00*/  @!P0 LDC.64 R14, c[0x0][0x3f8] ;  /* 0x0000fe00ff0e8b82 */ /* 0x000e220000000a00 */
[----:B------:R-:W-:-:S05]  /*0a10*/  HADD2.F32 R29, -RZ, R29.H0_H0 ;  /* 0x2000001dff1d7230 */ /* 0x000fca0000004100 */
[C---:B------:R-:W-:Y:S01]  /*0a20*/  FADD.FTZ R10, R29.reuse, R10 ;  /* 0x0000000a1d0a7221 */ /* 0x040fe20000010000 */
[C---:B------:R-:W-:Y:S01]  /*0a30*/  FFMA.FTZ R19, R29.reuse, R20, R8 ;  /* 0x000000141d137223 */ /* 0x040fe20000010008 */
[----:B------:R-:W-:Y:S01]  /*0a40*/  FMUL.FTZ R29, R29, R2 ;  /* 0x000000021d1d7220 */ /* 0x000fe20000410000 */
[----:B------:R-:W-:-:S03]  /*0a50*/  HADD2.F32 R8, -RZ, R21.H0_H0 ;  /* 0x20000015ff087230 */ /* 0x000fc60000004100 */
[----:B------:R-:W-:Y:S01]  /*0a60*/  FFMA.FTZ R20, R20, R29, R11 ;  /* 0x0000001d14147223 */ /* 0x000fe2000001000b */
[----:B------:R-:W-:Y:S02]  /*0a70*/  HADD2.F32 R11, -RZ, R21.H1_H1 ;  /* 0x30000015ff0b7230 */ /* 0x000fe40000004100 */
[----:B------:R-:W-:Y:S01]  /*0a80*/  FADD.FTZ R12, R29, R12 ;  /* 0x0000000c1d0c7221 */ /* 0x000fe20000010000 */
[----:B------:R-:W-:Y:S02]  /*0a90*/  FMUL.FTZ R21, R8, R0 ;  /* 0x0000000008157220 */ /* 0x000fe40000410000 */
[----:B------:R-:W-:Y:S01]  /*0aa0*/  FADD.FTZ R28, -R4, R11 ;  /* 0x0000000b041c7221 */ /* 0x000fe20000010100 */
[----:B------:R-:W-:Y:S01]  /*0ab0*/  FADD.FTZ R11, R8, R9 ;  /* 0x00000009080b7221 */ /* 0x000fe20000010000 */
[----:B------:R-:W-:Y:S02]  /*0ac0*/  @!P0 IMAD.MOV.U32 R9, RZ, RZ, R13 ;  /* 0x000000ffff098224 */ /* 0x000fe400078e000d */
[----:B------:R-:W-:Y:S01]  /*0ad0*/  FMUL.FTZ R29, R28, R5 ;  /* 0x000000051c1d7220 */ /* 0x000fe20000410000 */
[----:B0-----:R-:W-:-:S03]  /*0ae0*/  @!P0 IMAD R31, R31, R14, RZ ;  /* 0x0000000e1f1f8224 */ /* 0x001fc600078e02ff */
[----:B------:R-:W-:Y:S01]  /*0af0*/  FFMA.FTZ R7, R8, R29, R7 ;  /* 0x0000001d08077223 */ /* 0x000fe20000010007 */
[----:B------:R-:W-:Y:S01]  /*0b00*/  @!P0 MOV R8, R24 ;  /* 0x0000001800088202 */ /* 0x000fe20000000f00 */
[C---:B------:R-:W-:Y:S02]  /*0b10*/  @!P0 IMAD R31, R18.reuse, R15, R31 ;  /* 0x0000000f121f8224 */ /* 0x040fe400078e021f */
[----:B------:R-:W-:Y:S02]  /*0b20*/  FFMA.FTZ R20, R29, R21, R20 ;  /* 0x000000151d147223 */ /* 0x000fe40000010014 */
[----:B------:R-:W-:-:S05]  /*0b30*/  @!P0 IMAD.WIDE.U32 R14, R18, R14, R8 ;  /* 0x0000000e120e8225 */ /* 0x000fca00078e0008 */
[----:B------:R-:W-:Y:S02]  /*0b40*/  @!P0 IADD3 R9, PT, PT, R15, R31, RZ ;  /* 0x0000001f0f098210 */ /* 0x000fe40007ffe0ff */
[C---:B------:R-:W-:Y:S02]  /*0b50*/  @!P0 SHF.L.U32 R15, R14.reuse, 0x1, RZ ;  /* 0x000000010e0f8819 */ /* 0x040fe400000006ff */
[----:B------:R-:W-:Y:S01]  /*0b60*/  @!P0 SHF.L.U64.HI R28, R14, 0x1, R9 ;  /* 0x000000010e1c8819 */ /* 0x000fe20000010209 */
[----:B------:R-:W-:Y:S01]  /*0b70*/  FADD.FTZ R14, R21, R12 ;  /* 0x0000000c150e7221 */ /* 0x000fe20000010000 */
[----:B------:R-:W0:Y:S02]  /*0b80*/  @!P0 LDC.64 R8, c[0x0][0x3a0] ;  /* 0x0000e800ff088b82 */ /* 0x000e240000000a00 */
[----:B0-----:R-:W-:-:S04]  /*0b90*/  @!P0 IADD3 R8, P1, PT, R15, R8, RZ ;  /* 0x000000080f088210 */ /* 0x001fc80007f3e0ff */
[----:B------:R-:W-:-:S05]  /*0ba0*/  @!P0 IADD3.X R9, PT, PT, R28, R9, RZ, P1, !PT ;  /* 0x000000091c098210 */ /* 0x000fca0000ffe4ff */
[----:B------:R0:W2:Y:S02]  /*0bb0*/  @!P0 LDG.E R12, desc[UR6][R8.64] ;  /* 0x00000006080c8981 */ /* 0x0000a4000c1e1900 */
[----:B0-----:R-:W0:Y:S02]  /*0bc0*/  @!P0 LDC.64 R8, c[0x0][0x398] ;  /* 0x0000e600ff088b82 */ /* 0x001e240000000a00 */
[----:B0-----:R-:W-:-:S05]  /*0bd0*/  @!P0 IADD3 R8, P1, PT, R15, R8, RZ ;  /* 0x000000080f088210 */ /* 0x001fca0007f3e0ff */
[----:B------:R-:W-:-:S05]  /*0be0*/  @!P0 IMAD.X R9, R28, 0x1, R9, P1 ;  /* 0x000000011c098824 */ /* 0x000fca00008e0609 */
[----:B------:R0:W3:Y:S01]  /*0bf0*/  @!P0 LDG.E R15, desc[UR6][R8.64] ;  /* 0x00000006080f8981 */ /* 0x0000e2000c1e1900 */
[----:B------:R-:W-:Y:S02]  /*0c00*/  PRMT R28, RZ, 0x7610, R28 ;  /* 0x00007610ff1c7816 */ /* 0x000fe4000000001c */
[----:B0-----:R-:W-:-:S04]  /*0c10*/  PRMT R9, R9, 0x5410, RZ ;  /* 0x0000541009097816 */ /* 0x001fc800000000ff */
[----:B--2---:R-:W-:-:S04]  /*0c20*/  @!P0 PRMT R9, R9, 0x5410, R12 ;  /* 0x0000541009098816 */ /* 0x004fc8000000000c */
[----:B------:R-:W-:-:S05]  /*0c30*/  PRMT R9, RZ, 0x7610, R9 ;  /* 0x00007610ff097816 */ /* 0x000fca0000000009 */
[----:B------:R-:W-:Y:S01]  /*0c40*/  HADD2.F32 R21, -RZ, R9.H1_H1 ;  /* 0x30000009ff157230 */ /* 0x000fe20000004100 */
[----:B------:R-:W-:-:S04]  /*0c50*/  @!P0 PRMT R9, R12, 0x7632, R9 ;  /* 0x000076320c098816 */ /* 0x000fc80000000009 */
[--C-:B------:R-:W-:Y:S01]  /*0c60*/  FADD.FTZ R12, -R4, R21.reuse ;  /* 0x00000015040c7221 */ /* 0x100fe20000010100 */
[----:B------:R-:W-:Y:S01]  /*0c70*/  PRMT R21, RZ, 0x7610, R21 ;  /* 0x00007610ff157816 */ /* 0x000fe20000000015 */
[----:B------:R-:W-:Y:S02]  /*0c80*/  HADD2.F32 R9, -RZ, R9.H0_H0 ;  /* 0x20000009ff097230 */ /* 0x000fe40000004100 */
[----:B------:R-:W-:Y:S01]  /*0c90*/  FMUL.FTZ R29, R12, R5 ;  /* 0x000000050c1d7220 */ /* 0x000fe20000410000 */
[C---:B---3--:R-:W-:Y:S02]  /*0ca0*/  @!P0 PRMT R28, R15.reuse, 0x7610, R28 ;  /* 0x000076100f1c8816 */ /* 0x048fe4000000001c */
[----:B------:R-:W-:-:S03]  /*0cb0*/  @!P0 PRMT R21, R15, 0x7632, R21 ;  /* 0x000076320f158816 */ /* 0x000fc60000000015 */
[----:B------:R-:W-:-:S05]  /*0cc0*/  HADD2.F32 R28, -RZ, R28.H0_H0 ;  /* 0x2000001cff1c7230 */ /* 0x000fca0000004100 */
[----:B------:R-:W-:Y:S01]  /*0cd0*/  FFMA.FTZ R15, R28, R29, R19 ;  /* 0x0000001d1c0f7223 */ /* 0x000fe20000010013 */
[----:B------:R-:W-:Y:S01]  /*0ce0*/  FADD.FTZ R12, R10, R28 ;  /* 0x0000001c0a0c7221 */ /* 0x000fe20000010000 */
[----:B------:R-:W-:Y:S01]  /*0cf0*/  FMUL.FTZ R19, R28, R2 ;  /* 0x000000021c137220 */ /* 0x000fe20000410000 */
[----:B------:R-:W-:Y:S01]  /*0d00*/  FADD.FTZ R28, -R4, R9 ;  /* 0x00000009041c7221 */ /* 0x000fe20000010100 */
[----:B------:R-:W-:Y:S01]  /*0d10*/  HADD2.F32 R10, -RZ, R21.H0_H0 ;  /* 0x20000015ff0a7230 */ /* 0x000fe20000004100 */
[----:B------:R-:W0:Y:S01]  /*0d20*/  @!P0 LDC.64 R8, c[0x0][0x3f8] ;  /* 0x0000fe00ff088b82 */ /* 0x000e220000000a00 */
[----:B------:R-:W-:Y:S01]  /*0d30*/  FFMA.FTZ R20, R29, R19, R20 ;  /* 0x000000131d147223 */ /* 0x000fe20000010014 */
[----:B------:R-:W-:Y:S01]  /*0d40*/  FMUL.FTZ R21, R28, R5 ;  /* 0x000000051c157220 */ /* 0x000fe20000410000 */
[----:B------:R-:W-:Y:S01]  /*0d50*/  @!P0 IADD3 R29, PT, PT, R18, 0x1, RZ ;  /* 0x00000001121d8810 */ /* 0x000fe20007ffe0ff */
        /* <DEDUP_REMOVED lines=16> */
[----:B0-----:R-:W-:-:S04]  /*0e60*/  @!P0 IADD3 R28, P1, PT, R19, R8, RZ ;  /* 0x00000008131c8210 */ /* 0x001fc80007f3e0ff */
[----:B------:R-:W-:Y:S02]  /*0e70*/  @!P0 IADD3.X R29, PT, PT, R20, R9, RZ, P1, !PT ;  /* 0x00000009141d8210 */ /* 0x000fe40000ffe4ff */
[----:B------:R-:W0:Y:S03]  /*0e80*/  @!P0 LDC.64 R8, c[0x0][0x398] ;  /* 0x0000e600ff088b82 */ /* 0x000e260000000a00 */
[----:B------:R-:W2:Y:S01]  /*0e90*/  @!P0 LDG.E R28, desc[UR6][R28.64] ;  /* 0x000000061c1c8981 */ /* 0x000ea2000c1e1900 */
[----:B0-----:R-:W-:-:S04]  /*0ea0*/  @!P0 IADD3 R8, P1, PT, R19, R8, RZ ;  /* 0x0000000813088210 */ /* 0x001fc80007f3e0ff */
[----:B------:R-:W-:-:S05]  /*0eb0*/  @!P0 IADD3.X R9, PT, PT, R20, R9, RZ, P1, !PT ;  /* 0x0000000914098210 */ /* 0x000fca0000ffe4ff */
[----:B------:R0:W3:Y:S01]  /*0ec0*/  @!P0 LDG.E R8, desc[UR6][R8.64] ;  /* 0x0000000608088981 */ /* 0x0000e2000c1e1900 */
[----:B------:R-:W-:Y:S01]  /*0ed0*/  PRMT R19, RZ, 0x7610, R19 ;  /* 0x00007610ff137816 */ /* 0x000fe20000000013 */
[----:B------:R-:W-:Y:S01]  /*0ee0*/  @!P0 VIADD R31, R18, 0x2 ;  /* 0x00000002121f8836 */ /* 0x000fe20000000000 */
[----:B------:R-:W-:Y:S02]  /*0ef0*/  PRMT R20, RZ, 0x7610, R20 ;  /* 0x00007610ff147816 */ /* 0x000fe40000000014 */
        /* <DEDUP_REMOVED lines=12> */
[----:B------:R-:W-:Y:S01]  /*0fc0*/  FMUL.FTZ R21, R28, R2 ;  /* 0x000000021c157220 */ /* 0x000fe20000410000 */
[----:B------:R-:W-:Y:S01]  /*0fd0*/  FADD.FTZ R19, R12, R28 ;  /* 0x0000001c0c137221 */ /* 0x000fe20000010000 */
[----:B------:R-:W-:Y:S01]  /*0fe0*/  FFMA.FTZ R15, R28, R29, R15 ;  /* 0x0000001d1c0f7223 */ /* 0x000fe2000001000f */
[----:B------:R-:W-:Y:S01]  /*0ff0*/  FADD.FTZ R11, R11, R20 ;  /* 0x000000140b0b7221 */ /* 0x000fe20000010000 */
[----:B------:R-:W-:Y:S01]  /*1000*/  FFMA.FTZ R12, R29, R21, R14 ;  /* 0x000000151d0c7223 */ /* 0x000fe2000001000e */
[----:B------:R-:W-:Y:S01]  /*1010*/  FADD.FTZ R14, -R4, R9 ;  /* 0x00000009040e7221 */ /* 0x000fe20000010100 */
[----:B------:R-:W-:Y:S01]  /*1020*/  FADD.FTZ R21, R10, R21 ;  /* 0x000000150a157221 */ /* 0x000fe20000010000 */
[----:B------:R-:W0:Y:S02]  /*1030*/  @!P0 LDC.64 R8, c[0x0][0x3f8] ;  /* 0x0000fe00ff088b82 */ /* 0x000e240000000a00 */
[----:B------:R-:W-:Y:S01]  /*1040*/  FMUL.FTZ R29, R14, R5 ;  /* 0x000000050e1d7220 */ /* 0x000fe20000410000 */
[----:B------:R-:W-:-:S03]  /*1050*/  FMUL.FTZ R14, R20, R0 ;  /* 0x00000000140e7220 */ /* 0x000fc60000410000 */
[----:B------:R-:W-:Y:S01]  /*1060*/  FFMA.FTZ R7, R20, R29, R7 ;  /* 0x0000001d14077223 */ /* 0x000fe20000010007 */
[----:B------:R-:W-:Y:S01]  /*1070*/  FFMA.FTZ R12, R29, R14, R12 ;  /* 0x0000000e1d0c7223 */ /* 0x000fe2000001000c */
[----:B------:R-:W-:Y:S01]  /*1080*/  @!P0 SHF.R.S32.HI R29, RZ, 0x1f, R31 ;  /* 0x0000001fff1d8819 */ /* 0x000fe2000001141f */
[----:B------:R-:W-:Y:S01]  /*1090*/  FADD.FTZ R14, R14, R21 ;  /* 0x000000150e0e7221 */ /* 0x000fe20000010000 */
[----:B------:R-:W-:Y:S02]  /*10a0*/  @!P0 MOV R20, R24 ;  /* 0x0000001800148202 */ /* 0x000fe40000000f00 */
[----:B------:R-:W-:Y:S01]  /*10b0*/  @!P0 MOV R21, R13 ;  /* 0x0000000d00158202 */ /* 0x000fe20000000f00 */
        /* <DEDUP_REMOVED lines=18> */
[----:B0-----:R-:W-:-:S04]  /*11e0*/  PRMT R9, RZ, 0x7610, R9 ;  /* 0x00007610ff097816 */ /* 0x001fc80000000009 */
[----:B--2---:R-:W-:-:S04]  /*11f0*/  @!P0 PRMT R9, R28, 0x7610, R9 ;  /* 0x000076101c098816 */ /* 0x004fc80000000009 */
[----:B------:R-:W-:-:S05]  /*1200*/  PRMT R9, R9, 0x5410, RZ ;  /* 0x0000541009097816 */ /* 0x000fca00000000ff */
[----:B------:R-:W-:Y:S01]  /*1210*/  HADD2.F32 R21, -RZ, R9.H0_H0 ;  /* 0x20000009ff157230 */ /* 0x000fe20000004100 */
[----:B------:R-:W-:-:S04]  /*1220*/  @!P0 PRMT R9, R9, 0x7610, R28 ;  /* 0x0000761009098816 */ /* 0x000fc8000000001c */
[----:B------:R-:W-:Y:S01]  /*1230*/  FADD.FTZ R10, -R4, R21 ;  /* 0x00000015040a7221 */ /* 0x000fe20000010100 */
[----:B------:R-:W-:-:S03]  /*1240*/  PRMT R9, RZ, 0x7610, R9 ;  /* 0x00007610ff097816 */ /* 0x000fc60000000009 */
[----:B------:R-:W-:Y:S01]  /*1250*/  FMUL.FTZ R21, R10, R5 ;  /* 0x000000050a157220 */ /* 0x000fe20000410000 */
[C---:B---3--:R-:W-:Y:S02]  /*1260*/  @!P0 PRMT R20, R8.reuse, 0x7610, R20 ;  /* 0x0000761008148816 */ /* 0x048fe40000000014 */
[----:B------:R-:W-:-:S03]  /*1270*/  @!P0 PRMT R9, R8, 0x7632, R9 ;  /* 0x0000763208098816 */ /* 0x000fc60000000009 */
[----:B------:R-:W-:-:S05]  /*1280*/  HADD2.F32 R20, -RZ, R20.H0_H0 ;  /* 0x20000014ff147230 */ /* 0x000fca0000004100 */
[----:B------:R-:W-:Y:S01]  /*1290*/  FADD.FTZ R10, R19, R20 ;  /* 0x00000014130a7221 */ /* 0x000fe20000010000 */
[C---:B------:R-:W-:Y:S01]  /*12a0*/  FFMA.FTZ R8, R20.reuse, R21, R15 ;  /* 0x0000001514087223 */ /* 0x040fe2000001000f */
[----:B------:R-:W-:Y:S01]  /*12b0*/  FMUL.FTZ R15, R20, R2 ;  /* 0x00000002140f7220 */ /* 0x000fe20000410000 */
[----:B------:R-:W-:-:S03]  /*12c0*/  HADD2.F32 R19, -RZ, R9.H1_H1 ;  /* 0x30000009ff137230 */ /* 0x000fc60000004100 */
[----:B------:R-:W-:Y:S01]  /*12d0*/  FFMA.FTZ R21, R21, R15, R12 ;  /* 0x0000000f15157223 */ /* 0x000fe2000001000c */
[----:B------:R-:W-:Y:S02]  /*12e0*/  HADD2.F32 R12, -RZ, R9.H0_H0 ;  /* 0x20000009ff0c7230 */ /* 0x000fe40000004100 */
[----:B------:R-:W-:Y:S01]  /*12f0*/  FADD.FTZ R20, -R4, R19 ;  /* 0x0000001304147221 */ /* 0x000fe20000010100 */
[----:B------:R-:W-:-:S03]  /*1300*/  FADD.FTZ R15, R14, R15 ;  /* 0x0000000f0e0f7221 */ /* 0x000fc60000010000 */
        /* <DEDUP_REMOVED lines=8> */
.L_x_3194:
        /* <DEDUP_REMOVED lines=15> */
[----:B------:R-:W1:Y:S01]  /*1480*/  @!P0 LDC.64 R16, c[0x0][0x398] ;  /* 0x0000e600ff108b82 */ /* 0x000e620000000a00 */
[----:B------:R-:W-:-:S04]  /*1490*/  @!P0 IMAD.WIDE.U32 R20, R18, UR10, R20 ;  /* 0x0000000a12148c25 */ /* 0x000fc8000f8e0014 */
[----:B------:R-:W-:-:S04]  /*14a0*/  @!P0 IMAD R19, R18, UR11, R19 ;  /* 0x0000000b12138c24 */ /* 0x000fc8000f8e0213 */
[----:B------:R-:W-:Y:S01]  /*14b0*/  @!P0 IMAD.IADD R19, R21, 0x1, R19 ;  /* 0x0000000115138824 */ /* 0x000fe200078e0213 */
[----:B------:R-:W-:-:S04]  /*14c0*/  @!P0 SHF.L.U32 R21, R20, 0x1, RZ ;  /* 0x0000000114158819 */ /* 0x000fc800000006ff */
[----:B------:R-:W-:Y:S02]  /*14d0*/  @!P0 SHF.L.U64.HI R28, R20, 0x1, R19 ;  /* 0x00000001141c8819 */ /* 0x000fe40000010213 */
[C---:B0-----:R-:W-:Y:S02]  /*14e0*/  @!P0 IADD3 R20, P2, PT, R21.reuse, R14, RZ ;  /* 0x0000000e15148210 */ /* 0x041fe40007f5e0ff */
[----:B-1----:R-:W-:Y:S02]  /*14f0*/  @!P0 IADD3 R16, P3, PT, R21, R16, RZ ;  /* 0x0000001015108210 */ /* 0x002fe40007f7e0ff */
[C---:B------:R-:W-:Y:S02]  /*1500*/  @!P0 IADD3.X R21, PT, PT, R28.reuse, R15, RZ, P2, !PT ;  /* 0x0000000f1c158210 */ /* 0x040fe400017fe4ff */
[----:B------:R-:W-:-:S03]  /*1510*/  @!P0 IADD3.X R17, PT, PT, R28, R17, RZ, P3, !PT ;  /* 0x000000111c118210 */ /* 0x000fc60001ffe4ff */
[----:B------:R0:W2:Y:S04]  /*1520*/  @!P0 LDG.E R20, desc[UR6][R20.64] ;  /* 0x0000000614148981 */ /* 0x0000a8000c1e1900 */
[----:B------:R1:W3:Y:S01]  /*1530*/  @!P0 LDG.E R16, desc[UR6][R16.64] ;  /* 0x0000000610108981 */ /* 0x0002e2000c1e1900 */
[----:B------:R-:W-:Y:S01]  /*1540*/  @!P0 VIADD R29, R18, 0x1 ;  /* 0x00000001121d8836 */ /* 0x000fe20000000000 */
[----:B------:R-:W-:-:S04]  /*1550*/  @!P0 MOV R15, R13 ;  /* 0x0000000d000f8202 */ /* 0x000fc80000000f00 */
[----:B------:R-:W-:Y:S02]  /*1560*/  @!P0 SHF.R.S32.HI R14, RZ, 0x1f, R29 ;  /* 0x0000001fff0e8819 */ /* 0x000fe4000001141d */
[----:B0-----:R-:W-:Y:S02]  /*1570*/  PRMT R21, RZ, 0x7610, R21 ;  /* 0x00007610ff157816 */ /* 0x001fe40000000015 */
[----:B-1----:R-:W-:Y:S01]  /*1580*/  PRMT R17, R17, 0x5410, RZ ;  /* 0x0000541011117816 */ /* 0x002fe200000000ff */
[----:B------:R-:W-:-:S04]  /*1590*/  @!P0 IMAD R14, R14, UR10, RZ ;  /* 0x0000000a0e0e8c24 */ /* 0x000fc8000f8e02ff */
[----:B------:R-:W-:Y:S01]  /*15a0*/  @!P0 IMAD R19, R29, UR11, R14 ;  /* 0x0000000b1d138c24 */ /* 0x000fe2000f8e020e */
[----:B------:R-:W-:-:S05]  /*15b0*/  @!P0 MOV R14, R24 ;  /* 0x00000018000e8202 */ /* 0x000fca0000000f00 */
[----:B------:R-:W-:Y:S02]  /*15c0*/  @!P0 IMAD.WIDE.U32 R28, R29, UR10, R14 ;  /* 0x0000000a1d1c8c25 */ /* 0x000fe4000f8e000e */
[----:B------:R-:W0:Y:S03]  /*15d0*/  @!P0 LDC.64 R14, c[0x0][0x3a0] ;  /* 0x0000e800ff0e8b82 */ /* 0x000e260000000a00 */
[----:B------:R-:W-:Y:S01]  /*15e0*/  @!P0 IADD3 R19, PT, PT, R29, R19, RZ ;  /* 0x000000131d138210 */ /* 0x000fe20007ffe0ff */
[----:B------:R-:W-:-:S03]  /*15f0*/  @!P0 IMAD.SHL.U32 R29, R28, 0x2, RZ ;  /* 0x000000021c1d8824 */ /* 0x000fc600078e00ff */
[----:B------:R-:W-:Y:S02]  /*1600*/  @!P0 SHF.L.U64.HI R19, R28, 0x1, R19 ;  /* 0x000000011c138819 */ /* 0x000fe40000010213 */
[----:B0-----:R-:W-:-:S04]  /*1610*/  @!P0 IADD3 R14, P2, PT, R29, R14, RZ ;  /* 0x0000000e1d0e8210 */ /* 0x001fc80007f5e0ff */
[----:B------:R-:W-:-:S05]  /*1620*/  @!P0 IADD3.X R15, PT, PT, R19, R15, RZ, P2, !PT ;  /* 0x0000000f130f8210 */ /* 0x000fca00017fe4ff */
[----:B------:R-:W4:Y:S01]  /*1630*/  @!P0 LDG.E R14, desc[UR6][R14.64] ;  /* 0x000000060e0e8981 */ /* 0x000f22000c1e1900 */
[----:B--2---:R-:W-:Y:S02]  /*1640*/  @!P0 PRMT R17, R17, 0x5410, R20 ;  /* 0x0000541011118816 */ /* 0x004fe40000000014 */
[----:B------:R-:W-:Y:S02]  /*1650*/  @!P0 PRMT R21, R20, 0x7632, R21 ;  /* 0x0000763214158816 */ /* 0x000fe40000000015 */
[----:B------:R-:W-:Y:S02]  /*1660*/  PRMT R17, RZ, 0x7610, R17 ;  /* 0x00007610ff117816 */ /* 0x000fe40000000011 */
[----:B------:R-:W-:Y:S02]  /*1670*/  PRMT R21, R21, 0x5410, RZ ;  /* 0x0000541015157816 */ /* 0x000fe400000000ff */
[----:B---3--:R-:W-:Y:S02]  /*1680*/  @!P0 PRMT R17, R16, 0x7610, R17 ;  /* 0x0000761010118816 */ /* 0x008fe40000000011 */
[----:B------:R-:W-:-:S03]  /*1690*/  @!P0 PRMT R21, R21, 0x7610, R16 ;  /* 0x0000761015158816 */ /* 0x000fc60000000010 */
[--C-:B------:R-:W-:Y:S02]  /*16a0*/  HADD2.F32 R31, -RZ, R17.reuse.H1_H1 ;  /* 0x30000011ff1f7230 */ /* 0x100fe40000004100 */
[----:B------:R-:W-:-:S03]  /*16b0*/  HADD2.F32 R17, -RZ, R17.H0_H0 ;  /* 0x20000011ff117230 */ /* 0x000fc60000004100 */
[----:B------:R-:W-:Y:S02]  /*16c0*/  FADD.FTZ R20, -R4, R31 ;  /* 0x0000001f04147221 */ /* 0x000fe40000010100 */
[----:B------:R-:W-:Y:S02]  /*16d0*/  FADD.FTZ R16, R10, R17 ;  /* 0x000000110a107221 */ /* 0x000fe40000010000 */
[----:B------:R-:W-:-:S04]  /*16e0*/  FMUL.FTZ R20, R20, R5 ;  /* 0x0000000514147220 */ /* 0x000fc80000410000 */
[C---:B------:R-:W-:Y:S01]  /*16f0*/  FFMA.FTZ R8, R17.reuse, R20, R8 ;  /* 0x0000001411087223 */ /* 0x040fe20000010008 */
[----:B------:R-:W-:-:S04]  /*1700*/  FMUL.FTZ R17, R17, R2 ;  /* 0x0000000211117220 */ /* 0x000fc80000410000 */
[----:B------:R-:W-:Y:S02]  /*1710*/  FFMA.FTZ R20, R20, R17, R11 ;  /* 0x0000001114147223 */ /* 0x000fe4000001000b */
[----:B------:R-:W0:Y:S02]  /*1720*/  @!P0 LDC.64 R10, c[0x0][0x398] ;  /* 0x0000e600ff0a8b82 */ /* 0x000e240000000a00 */
[----:B0-----:R-:W-:-:S04]  /*1730*/  @!P0 IADD3 R10, P2, PT, R29, R10, RZ ;  /* 0x0000000a1d0a8210 */ /* 0x001fc80007f5e0ff */
[----:B------:R-:W-:-:S05]  /*1740*/  @!P0 IADD3.X R11, PT, PT, R19, R11, RZ, P2, !PT ;  /* 0x0000000b130b8210 */ /* 0x000fca00017fe4ff */
[----:B------:R0:W2:Y:S01]  /*1750*/  @!P0 LDG.E R10, desc[UR6][R10.64] ;  /* 0x000000060a0a8981 */ /* 0x0000a2000c1e1900 */
[----:B------:R-:W-:Y:S01]  /*1760*/  FADD.FTZ R12, R12, R17 ;  /* 0x000000110c0c7221 */ /* 0x000fe20000010000 */
[--C-:B------:R-:W-:Y:S01]  /*1770*/  HADD2.F32 R17, -RZ, R21.reuse.H0_H0 ;  /* 0x20000015ff117230 */ /* 0x100fe20000004100 */
[----:B------:R-:W-:Y:S02]  /*1780*/  PRMT R19, RZ, 0x5410, RZ ;  /* 0x00005410ff137816 */ /* 0x000fe400000000ff */
[----:B0-----:R-:W-:Y:S01]  /*1790*/  PRMT R11, RZ, 0x7610, R11 ;  /* 0x00007610ff0b7816 */ /* 0x001fe2000000000b */
[----:B------:R-:W-:-:S03]  /*17a0*/  HADD2.F32 R28, -RZ, R21.H1_H1 ;  /* 0x30000015ff1c7230 */ /* 0x000fc60000004100 */
[----:B----4-:R-:W-:Y:S01]  /*17b0*/  @!P0 PRMT R11, R14, 0x7610, R11 ;  /* 0x000076100e0b8816 */ /* 0x010fe2000000000b */
[----:B------:R-:W-:Y:S01]  /*17c0*/  FADD.FTZ R30, -R4, R17 ;  /* 0x00000011041e7221 */ /* 0x000fe20000010100 */
[----:B------:R-:W-:Y:S02]  /*17d0*/  @!P0 PRMT R19, R14, 0x7632, R19 ;  /* 0x000076320e138816 */ /* 0x000fe40000000013 */
[----:B------:R-:W-:Y:S01]  /*17e0*/  PRMT R11, R11, 0x5410, RZ ;  /* 0x000054100b0b7816 */ /* 0x000fe200000000ff */
[----:B------:R-:W-:Y:S01]  /*17f0*/  FMUL.FTZ R17, R30, R5 ;  /* 0x000000051e117220 */ /* 0x000fe20000410000 */
[----:B------:R-:W-:-:S03]  /*1800*/  FMUL.FTZ R15, R28, R0 ;  /* 0x000000001c0f7220 */ /* 0x000fc60000410000 */
[----:B------:R-:W-:Y:S02]  /*1810*/  HADD2.F32 R21, -RZ, R11.H0_H0 ;  /* 0x2000000bff157230 */ /* 0x000fe40000004100 */
[----:B------:R-:W-:Y:S01]  /*1820*/  FFMA.FTZ R7, R28, R17, R7 ;  /* 0x000000111c077223 */ /* 0x000fe20000010007 */
[----:B------:R-:W-:Y:S01]  /*1830*/  FFMA.FTZ R20, R17, R15, R20 ;  /* 0x0000000f11147223 */ /* 0x000fe20000010014 */
[----:B------:R-:W-:Y:S01]  /*1840*/  FADD.FTZ R9, R9, R28 ;  /* 0x0000001c09097221 */ /* 0x000fe20000010000 */
[----:B------:R-:W-:Y:S01]  /*1850*/  FADD.FTZ R12, R15, R12 ;  /* 0x0000000c0f0c7221 */ /* 0x000fe20000010000 */
[----:B------:R-:W-:Y:S02]  /*1860*/  IADD3 R18, PT, PT, R18, 0x2, RZ ;  /* 0x0000000212127810 */ /* 0x000fe40007ffe0ff */
[--C-:B--2---:R-:W-:Y:S02]  /*1870*/  @!P0 PRMT R19, R19, 0x5410, R10.reuse ;  /* 0x0000541013138816 */ /* 0x104fe4000000000a */
[----:B------:R-:W-:Y:S01]  /*1880*/  @!P0 PRMT R11, R11, 0x7610, R10 ;  /* 0x000076100b0b8816 */ /* 0x000fe2000000000a */
[----:B------:R-:W-:-:S02]  /*1890*/  FADD.FTZ R10, -R4, R21 ;  /* 0x00000015040a7221 */ /* 0x000fc40000010100 */
[--C-:B------:R-:W-:Y:S02]  /*18a0*/  HADD2.F32 R17, -RZ, R19.reuse.H0_H0 ;  /* 0x20000013ff117230 */ /* 0x100fe40000004100 */
[----:B------:R-:W-:Y:S02]  /*18b0*/  HADD2.F32 R19, -RZ, R19.H1_H1 ;  /* 0x30000013ff137230 */ /* 0x000fe40000004100 */
[----:B------:R-:W-:Y:S02]  /*18c0*/  HADD2.F32 R14, -RZ, R11.H1_H1 ;  /* 0x3000000bff0e7230 */ /* 0x000fe40000004100 */
[----:B------:R-:W-:Y:S01]  /*18d0*/  FMUL.FTZ R11, R10, R5 ;  /* 0x000000050a0b7220 */ /* 0x000fe20000410000 */
        /* <DEDUP_REMOVED lines=12> */
.L_x_3196:
[----:B------:R-:W-:Y:S05]  /*19a0*/  @P1 BRA `(.L_x_3192) ;  /* 0x0000000c00cc1947 */ /* 0x000fea0003800000 */
[----:B------:R-:W0:Y:S01]  /*19b0*/  LDCU.64 UR10, c[0x0][0x3f8] ;  /* 0x00007f00ff0a77ac */ /* 0x000e220008000a00 */
[----:B------:R-:W-:Y:S01]  /*19c0*/  SHF.R.S32.HI R14, RZ, 0x1f, R18 ;  /* 0x0000001fff0e7819 */ /* 0x000fe20000011412 */
[----:B------:R-:W-:Y:S01]  /*19d0*/  IMAD.MOV.U32 R25, RZ, RZ, R13 ;  /* 0x000000ffff197224 */ /* 0x000fe200078e000d */
[----:B------:R-:W-:Y:S01]  /*19e0*/  BSSY.RECONVERGENT B0, `(.L_x_3197) ;  /* 0x0000016000007945 */ /* 0x000fe20003800200 */
[----:B------:R-:W-:Y:S02]  /*19f0*/  PRMT R13, RZ, 0x5410, RZ ;  /* 0x00005410ff0d7816 */ /* 0x000fe400000000ff */
[----:B0-----:R-:W-:Y:S01]  /*1a00*/  ISETP.GE.U32.AND P0, PT, R26, UR10, PT ;  /* 0x0000000a1a007c0c */ /* 0x001fe2000bf06070 */
[----:B------:R-:W-:Y:S02]  /*1a10*/  IMAD R15, R14, UR10, RZ ;  /* 0x0000000a0e0f7c24 */ /* 0x000fe4000f8e02ff */
[----:B------:R-:W-:Y:S01]  /*1a20*/  IMAD.WIDE.U32 R24, R18, UR10, R24 ;  /* 0x0000000a12187c25 */ /* 0x000fe2000f8e0018 */
[----:B------:R-:W-:-:S03]  /*1a30*/  ISETP.GE.AND.EX P0, PT, R27, UR11, PT, P0 ;  /* 0x0000000b1b007c0c */ /* 0x000fc6000bf06300 */
[----:B------:R-:W-:Y:S01]  /*1a40*/  IMAD R17, R18, UR11, R15 ;  /* 0x0000000b12117c24 */ /* 0x000fe2000f8e020f */
[----:B------:R-:W-:-:S09]  /*1a50*/  PRMT R15, RZ, 0x5410, RZ ;  /* 0x00005410ff0f7816 */ /* 0x000fd200000000ff */
[----:B------:R-:W-:Y:S05]  /*1a60*/  @P0 BRA `(.L_x_3198) ;  /* 0x0000000000340947 */ /* 0x000fea0003800000 */
[----:B------:R-:W0:Y:S01]  /*1a70*/  LDCU.64 UR10, c[0x0][0x3a0] ;  /* 0x00007400ff0a77ac */ /* 0x000e220008000a00 */
[C---:B------:R-:W-:Y:S02]  /*1a80*/  SHF.L.U32 R14, R24.reuse, 0x1, RZ ;  /* 0x00000001180e7819 */ /* 0x040fe400000006ff */
[----:B------:R-:W-:Y:S01]  /*1a90*/  IADD3 R17, PT, PT, R25, R17, RZ ;  /* 0x0000001119117210 */ /* 0x000fe20007ffe0ff */
        /* <DEDUP_REMOVED lines=8> */
[----:B--2---:R-:W-:Y:S02]  /*1b20*/  PRMT R13, R16, 0x5432, R16 ;  /* 0x00005432100d7816 */ /* 0x004fe40000000010 */
[----:B---3--:R-:W-:-:S07]  /*1b30*/  PRMT R15, R14, 0x5432, R14 ;  /* 0x000054320e0f7816 */ /* 0x008fce000000000e */
.L_x_3198:
[----:B------:R-:W-:Y:S05]  /*1b40*/  BSYNC.RECONVERGENT B0 ;  /* 0x0000000000007941 */ /* 0x000fea0003800200 */
.L_x_3197:
[--C-:B------:R-:W-:Y:S02]  /*1b50*/  HADD2.F32 R17, -RZ, R13.reuse.H1_H1 ;  /* 0x3000000dff117230 */ /* 0x100fe40000004100 */
[----:B------:R-:W-:Y:S02]  /*1b60*/  HADD2.F32 R13, -RZ, R13.H0_H0 ;  /* 0x2000000dff0d7230 */ /* 0x000fe40000004100 */
[--C-:B------:R-:W-:Y:S02]  /*1b70*/  HADD2.F32 R19, -RZ, R15.reuse.H1_H1 ;  /* 0x3000000fff137230 */ /* 0x100fe40000004100 */
[C---:B------:R-:W-:Y:S01]  /*1b80*/  FADD.FTZ R14, -R4.reuse, R17 ;  /* 0x00000011040e7221 */ /* 0x040fe20000010100 */
[----:B------:R-:W-:Y:S01]  /*1b90*/  FADD.FTZ R16, -R4, R13 ;  /* 0x0000000d04107221 */ /* 0x000fe20000010100 */
[----:B------:R-:W-:Y:S02]  /*1ba0*/  HADD2.F32 R4, -RZ, R15.H0_H0 ;  /* 0x2000000fff047230 */ /* 0x000fe40000004100 */
[-C--:B------:R-:W-:Y:S01]  /*1bb0*/  FMUL.FTZ R14, R14, R5.reuse ;  /* 0x000000050e0e7220 */ /* 0x080fe20000410000 */
        /* <DEDUP_REMOVED lines=12> */
.L_x_3193:
        /* <DEDUP_REMOVED lines=26> */
[----:B------:R-:W-:Y:S01]  /*1e20*/  VIADD R18, R18, 0x1 ;  /* 0x0000000112127836 */ /* 0x000fe20000000000 */
[----:B------:R-:W-:Y:S02]  /*1e30*/  PRMT R16, RZ, 0x5410, RZ ;  /* 0x00005410ff107816 */ /* 0x000fe400000000ff */
[----:B--2---:R-:W-:-:S04]  /*1e40*/  @!P0 PRMT R7, R7, 0x5410, R10 ;  /* 0x0000541007078816 */ /* 0x004fc8000000000a */
[----:B------:R-:W-:-:S05]  /*1e50*/  @!P0 PRMT R7, R10, 0x7632, R7 ;  /* 0x000076320a078816 */ /* 0x000fca0000000007 */
[--C-:B------:R-:W-:Y:S02]  /*1e60*/  HADD2.F32 R17, -RZ, R7.reuse.H1_H1 ;  /* 0x30000007ff117230 */ /* 0x100fe40000004100 */
[----:B------:R-:W-:-:S03]  /*1e70*/  HADD2.F32 R7, -RZ, R7.H0_H0 ;  /* 0x20000007ff077230 */ /* 0x000fc60000004100 */
[C---:B------:R-:W-:Y:S02]  /*1e80*/  FADD.FTZ R10, -R4.reuse, R17 ;  /* 0x00000011040a7221 */ /* 0x040fe40000010100 */
[----:B------:R-:W-:Y:S02]  /*1e90*/  FADD.FTZ R14, -R4, R7 ;  /* 0x00000007040e7221 */ /* 0x000fe40000010100 */
[-C--:B------:R-:W-:Y:S02]  /*1ea0*/  FMUL.FTZ R10, R10, R5.reuse ;  /* 0x000000050a0a7220 */ /* 0x080fe40000410000 */
        /* <DEDUP_REMOVED lines=9> */
[--C-:B------:R-:W-:Y:S02]  /*1f40*/  HADD2.F32 R8, -RZ, R16.reuse.H1_H1 ;  /* 0x30000010ff087230 */ /* 0x100fe40000004100 */
[----:B0-----:R-:W-:Y:S01]  /*1f50*/  FADD.FTZ R11, R17, 1 ;  /* 0x3f800000110b7421 */ /* 0x001fe20000010000 */
[----:B------:R-:W-:Y:S02]  /*1f60*/  HADD2.F32 R17, -RZ, R16.H0_H0 ;  /* 0x20000010ff117230 */ /* 0x000fe40000004100 */
        /* <DEDUP_REMOVED lines=21> */
.L_x_3199:
[----:B------:R-:W-:Y:S05]  /*20c0*/  @!P2 BRA `(.L_x_3192) ;  /* 0x000000080004a947 */ /* 0x000fea0003800000 */
[----:B------:R-:W-:-:S07]  /*20d0*/  IADD3 R20, PT, PT, R18, -R15, RZ ;  /* 0x8000000f12147210 */ /* 0x000fce0007ffe0ff */
.L_x_3200:
        /* <DEDUP_REMOVED lines=13> */
[----:B------:R-:W-:-:S03]  /*21b0*/  @!P0 IADD3.X R29, PT, PT, R26, R15, RZ, P1, !PT ;  /* 0x0000000f1a1d8210 */ /* 0x000fc60000ffe4ff */
[----:B------:R-:W0:Y:S01]  /*21c0*/  @!P0 LDC.64 R14, c[0x0][0x3f8] ;  /* 0x0000fe00ff0e8b82 */ /* 0x000e220000000a00 */
[----:B-1----:R-:W-:Y:S01]  /*21d0*/  @!P0 IADD3 R16, P2, PT, R27, R16, RZ ;  /* 0x000000101b108210 */ /* 0x002fe20007f5e0ff */
[----:B------:R1:W2:Y:S03]  /*21e0*/  @!P0 LDG.E R28, desc[UR6][R28.64] ;  /* 0x000000061c1c8981 */ /* 0x0002a6000c1e1900 */
[----:B------:R-:W-:-:S05]  /*21f0*/  @!P0 IADD3.X R17, PT, PT, R26, R17, RZ, P2, !PT ;  /* 0x000000111a118210 */ /* 0x000fca00017fe4ff */
[----:B------:R3:W4:Y:S01]  /*2200*/  @!P0 LDG.E R16, desc[UR6][R16.64] ;  /* 0x0000000610108981 */ /* 0x000722000c1e1900 */
[----:B------:R-:W-:Y:S02]  /*2210*/  PRMT R30, R30, 0x5410, RZ ;  /* 0x000054101e1e7816 */ /* 0x000fe400000000ff */
[----:B------:R-:W-:Y:S01]  /*2220*/  PRMT R31, RZ, 0x7610, R31 ;  /* 0x00007610ff1f7816 */ /* 0x000fe2000000001f */
[----:B-1----:R-:W-:-:S05]  /*2230*/  @!P0 VIADD R29, R18, 0x1 ;  /* 0x00000001121d8836 */ /* 0x002fca0000000000 */
[----:B---3--:R-:W-:Y:S02]  /*2240*/  @!P0 SHF.R.S32.HI R17, RZ, 0x1f, R29 ;  /* 0x0000001fff118819 */ /* 0x008fe4000001141d */
[----:B--2---:R-:W-:Y:S02]  /*2250*/  @!P0 PRMT R30, R30, 0x5410, R28 ;  /* 0x000054101e1e8816 */ /* 0x004fe4000000001c */
[----:B------:R-:W-:Y:S02]  /*2260*/  @!P0 PRMT R31, R28, 0x7632, R31 ;  /* 0x000076321c1f8816 */ /* 0x000fe4000000001f */
[----:B------:R-:W-:Y:S02]  /*2270*/  PRMT R30, RZ, 0x7610, R30 ;  /* 0x00007610ff1e7816 */ /* 0x000fe4000000001e */
[----:B------:R-:W-:Y:S01]  /*2280*/  PRMT R31, R31, 0x5410, RZ ;  /* 0x000054101f1f7816 */ /* 0x000fe200000000ff */
[----:B0-----:R-:W-:Y:S01]  /*2290*/  @!P0 IMAD R28, R17, R14, RZ ;  /* 0x0000000e111c8224 */ /* 0x001fe200078e02ff */
[----:B----4-:R-:W-:-:S02]  /*22a0*/  @!P0 PRMT R30, R16, 0x7610, R30 ;  /* 0x00007610101e8816 */ /* 0x010fc4000000001e */
        /* <DEDUP_REMOVED lines=16> */
[----:B------:R-:W-:-:S05]  /*23b0*/  HADD2.F32 R17, -RZ, R31.H0_H0 ;  /* 0x2000001fff117230 */ /* 0x000fca0000004100 */
[----:B------:R-:W-:-:S04]  /*23c0*/  FADD.FTZ R16, -R4, R17 ;  /* 0x0000001104107221 */ /* 0x000fc80000010100 */
[----:B------:R-:W-:-:S04]  /*23d0*/  FMUL.FTZ R16, R16, R5 ;  /* 0x0000000510107220 */ /* 0x000fc80000410000 */
[----:B------:R-:W-:-:S04]  /*23e0*/  FFMA.FTZ R17, R16, R0, R21 ;  /* 0x0000000010117223 */ /* 0x000fc80000010015 */
[----:B------:R-:W-:-:S06]  /*23f0*/  FMUL.FTZ R29, R17, -1.4426950216293334961 ;  /* 0xbfb8aa3b111d7820 */ /* 0x000fcc0000410000 */
[----:B------:R-:W4:Y:S02]  /*2400*/  MUFU.EX2 R29, R29 ;  /* 0x0000001d001d7308 */ /* 0x000f240000000800 */
[----:B----4-:R-:W-:-:S04]  /*2410*/  FADD.FTZ R32, R29, 1 ;  /* 0x3f8000001d207421 */ /* 0x010fc80000010000 */
[----:B-1----:R-:W1:Y:S01]  /*2420*/  MUFU.RCP R27, R32 ;  /* 0x00000020001b7308 */ /* 0x002e620000001000 */
[----:B------:R-:W-:Y:S02]  /*2430*/  HADD2.F32 R28, -RZ, R31.H1_H1 ;  /* 0x3000001fff1c7230 */ /* 0x000fe40000004100 */
[----:B-1----:R-:W-:-:S03]  /*2440*/  FADD.FTZ R34, -R27, 1 ;  /* 0x3f8000001b227421 */ /* 0x002fc60000010100 */
[----:B------:R-:W-:Y:S01]  /*2450*/  FMUL.FTZ R28, R28, R27 ;  /* 0x0000001b1c1c7220 */ /* 0x000fe20000410000 */
[----:B0-----:R-:W-:Y:S01]  /*2460*/  FFMA.FTZ R15, R17, R34, 1 ;  /* 0x3f800000110f7423 */ /* 0x001fe20000010022 */
[----:B------:R-:W-:-:S03]  /*2470*/  HADD2.F32 R17, -RZ, R30.H1_H1 ;  /* 0x3000001eff117230 */ /* 0x000fc60000004100 */
[----:B------:R-:W-:Y:S02]  /*2480*/  FMUL.FTZ R15, R28, R15 ;  /* 0x0000000f1c0f7220 */ /* 0x000fe40000410000 */
[----:B------:R-:W-:-:S04]  /*2490*/  FADD.FTZ R28, -R4, R17 ;  /* 0x00000011041c7221 */ /* 0x000fc80000010100 */
[----:B------:R-:W-:-:S04]  /*24a0*/  FMUL.FTZ R17, R28, R5 ;  /* 0x000000051c117220 */ /* 0x000fc80000410000 */
        /* <DEDUP_REMOVED lines=10> */
[----:B------:R-:W-:Y:S01]  /*2550*/  FMUL.FTZ R30, R29, R2 ;  /* 0x000000021d1e7220 */ /* 0x000fe20000410000 */
[----:B------:R-:W-:-:S03]  /*2560*/  FFMA.FTZ R8, R17, R29, R8 ;  /* 0x0000001d11087223 */ /* 0x000fc60000010008 */
[----:B------:R-:W-:Y:S01]  /*2570*/  FFMA.FTZ R17, R17, R30, R11 ;  /* 0x0000001e11117223 */ /* 0x000fe2000001000b */
[--C-:B------:R-:W-:Y:S01]  /*2580*/  FADD.FTZ R11, R30, R12.reuse ;  /* 0x0000000c1e0b7221 */ /* 0x100fe20000010000 */
[----:B------:R-:W-:Y:S01]  /*2590*/  PRMT R12, RZ, 0x7610, R12 ;  /* 0x00007610ff0c7816 */ /* 0x000fe2000000000c */
[C---:B------:R-:W-:Y:S01]  /*25a0*/  FMUL.FTZ R28, R15.reuse, R0 ;  /* 0x000000000f1c7220 */ /* 0x040fe20000410000 */
[----:B------:R-:W-:Y:S01]  /*25b0*/  FADD.FTZ R9, R15, R9 ;  /* 0x000000090f097221 */ /* 0x000fe20000010000 */
[C---:B------:R-:W-:Y:S02]  /*25c0*/  FFMA.FTZ R7, R16.reuse, R15, R7 ;  /* 0x0000000f10077223 */ /* 0x040fe40000010007 */
[----:B------:R-:W-:Y:S01]  /*25d0*/  FFMA.FTZ R15, R16, R28, R17 ;  /* 0x0000001c100f7223 */ /* 0x000fe20000010011 */
[----:B------:R-:W-:Y:S01]  /*25e0*/  FADD.FTZ R16, R28, R11 ;  /* 0x0000000b1c107221 */ /* 0x000fe20000010000 */
[----:B------:R-:W-:Y:S01]  /*25f0*/  PRMT R11, RZ, 0x5410, RZ ;  /* 0x00005410ff0b7816 */ /* 0x000fe200000000ff */
[----:B------:R-:W-:Y:S01]  /*2600*/  FADD.FTZ R10, R29, R10 ;  /* 0x0000000a1d0a7221 */ /* 0x000fe20000010000 */
[----:B------:R-:W-:-:S02]  /*2610*/  PRMT R29, RZ, 0x7610, R29 ;  /* 0x00007610ff1d7816 */ /* 0x000fc4000000001d */
[----:B--2---:R-:W-:-:S05]  /*2620*/  @!P0 PRMT R12, R26, 0x7632, R12 ;  /* 0x000076321a0c8816 */ /* 0x004fca000000000c */
        /* <DEDUP_REMOVED lines=8> */
[----:B---3--:R-:W-:Y:S02]  /*26b0*/  @!P0 PRMT R11, R14, 0x7610, R11 ;  /* 0x000076100e0b8816 */ /* 0x008fe4000000000b */
        /* <DEDUP_REMOVED lines=34> */
.L_x_3192:
        /* <DEDUP_REMOVED lines=56> */
[----:B------:R-:W-:Y:S02]  /*2c60*/  MOV R13, 0xfffffff ;  /* 0x0fffffff000d7802 */ /* 0x000fe40000000f00 */
        /* <DEDUP_REMOVED lines=86> */
.L_x_3216:
        /* <DEDUP_REMOVED lines=66> */
.L_x_3201:
[----:B--2---:R-:W-:Y:S01]  /*35f0*/  MOV R19, 0x400 ;  /* 0x0000040000137802 */ /* 0x004fe20000000f00 */
[----:B------:R-:W-:Y:S01]  /*3600*/  HFMA2 R4, -RZ, RZ, 0, 0 ;  /* 0x00000000ff047431 */ /* 0x000fe200000001ff */
[----:B------:R-:W-:Y:S01]  /*3610*/  MOV R5, R23 ;  /* 0x0000001700057202 */ /* 0x000fe20000000f00 */
        /* <DEDUP_REMOVED lines=41> */
.L_x_3204:
[----:B------:R-:W-:Y:S05]  /*38b0*/  BSYNC.RECONVERGENT B0 ;  /* 0x0000000000007941 */ /* 0x000fea0003800200 */
.L_x_3203:
        /* <DEDUP_REMOVED lines=23> */
.L_x_3202:
[----:B------:R-:W-:Y:S05]  /*3a30*/  WARPSYNC.COLLECTIVE R13, `(.L_x_3205) ;  /* 0x000000000d087348 */ /* 0x000fea0003c00000 */
[----:B------:R-:W-:Y:S01]  /*3a40*/  NOP ;  /* 0x0000000000007918 */ /* 0x000fe20000000000 */
[----:B------:R-:W-:Y:S05]  /*3a50*/  ENDCOLLECTIVE ;  /* 0x000000000000791b */ /* 0x000fea0003800000 */
.L_x_3205:
        /* <DEDUP_REMOVED lines=13> */
.L_x_3206:
        /* <DEDUP_REMOVED lines=9> */
.L_x_3207:
        /* <DEDUP_REMOVED lines=11> */
.L_x_3208:
        /* <DEDUP_REMOVED lines=9> */
.L_x_3209:
        /* <DEDUP_REMOVED lines=11> */
.L_x_3210:
        /* <DEDUP_REMOVED lines=9> */
.L_x_3211:
        /* <DEDUP_REMOVED lines=12> */
.L_x_3212:
        /* <DEDUP_REMOVED lines=10> */
.L_x_3213:
        /* <DEDUP_REMOVED lines=9> */
.L_x_3214:
[----:B------:R-:W-:Y:S01]  /*4030*/  @!P0 FADD.FTZ R2, R2, R19 ;  /* 0x0000001302028221 */ /* 0x000fe20000010000 */
[----:B------:R0:W-:Y:S04]  /*4040*/  STS [R5+0xc0], R12 ;  /* 0x0000c00c05007388 */ /* 0x0001e80000000800 */
[----:B------:R0:W-:Y:S04]  /*4050*/  STS [R5+0xc4], R4 ;  /* 0x0000c40405007388 */ /* 0x0001e80000000800 */
[----:B------:R0:W-:Y:S02]  /*4060*/  STS [R5+0xc8], R2 ;  /* 0x0000c80205007388 */ /* 0x0001e40000000800 */
[----:B0-----:R-:W-:Y:S05]  /*4070*/  WARPSYNC.COLLECTIVE R13, `(.L_x_3215) ;  /* 0x000000000d087348 */ /* 0x001fea0003c00000 */
[----:B------:R-:W-:Y:S01]  /*4080*/  NOP ;  /* 0x0000000000007918 */ /* 0x000fe20000000000 */
[----:B0-----:R-:W-:Y:S05]  /*4090*/  ENDCOLLECTIVE ;  /* 0x000000000000791b */ /* 0x001fea0003800000 */
.L_x_3215:
[----:B------:R-:W-:Y:S05]  /*40a0*/  BRA `(.L_x_3216) ;  /* 0xfffffff000487947 */ /* 0x000fea000383ffff */
.L_x_3217:
        /* <DEDUP_REMOVED lines=13> */
.L_x_3970:


//--------------------- .text._Z30group_norm_nhwc_bwd_sum_kernelI11Fp16IOBf16WLi64EEv26Group_norm_nhwc_bwd_params --------------------------
	.section	.text._Z30group_norm_nhwc_bwd_sum_kernelI11Fp16IOBf16WLi64EEv26Group_norm_nhwc_bwd_params,"ax",@progbits
	.align	128
        .global         _Z30group_norm_nhwc_bwd_sum_kernelI11Fp16IOBf16WLi64EEv26Group_norm_nhwc_bwd_params
        .type           _Z30group_norm_nhwc_bwd_sum_kernelI11Fp16IOBf16WLi64EEv26Group_norm_nhwc_bwd_params,@function
        .size           _Z30group_norm_nhwc_bwd_sum_kernelI11Fp16IOBf16WLi64EEv26Group_norm_nhwc_bwd_params,(.L_x_3971 - _Z30group_norm_nhwc_bwd_sum_kernelI11Fp16IOBf16WLi64EEv26Group_norm_nhwc_bwd_params)
        .other          _Z30group_norm_nhwc_bwd_sum_kernelI11Fp16IOBf16WLi64EEv26Group_norm_nhwc_bwd_params,@"STO_CUDA_ENTRY STV_DEFAULT"
_Z30group_norm_nhwc_bwd_sum_kernelI11Fp16IOBf16WLi64EEv26Group_norm_nhwc_bwd_params:
.text._Z30group_norm_nhwc_bwd_sum_kernelI11Fp16IOBf16WLi64EEv26Group_norm_nhwc_bwd_params:
        /* <DEDUP_REMOVED lines=32> */
[----:B------:R-:W-:Y:S02]  /*0200*/  @P0 IADD3 R3, PT, PT, R3, 0x1, RZ ;  /* 0x0000000103030810 */ /* 0x000fe40007ffe0ff */
[----:B------:R-:W-:-:S03]  /*0210*/  ISETP.NE.AND P0, PT, R9, RZ, PT ;  /* 0x000000ff0900720c */ /* 0x000fc60003f05270 */
[----:B------:R-:W-:Y:S01]  /*0220*/  IMAD.MOV.U32 R0, RZ, RZ, R3 ;  /* 0x000000ffff007224 */ /* 0x000fe200078e0003 */
[----:B------:R-:W-:-:S04]  /*0230*/  LOP3.LUT R3, RZ, R9, RZ, 0x33, !PT ;  /* 0x00000009ff037212 */ /* 0x000fc800078e33ff */
        /* <DEDUP_REMOVED lines=14> */
[----:B------:R-:W-:-:S05]  /*0320*/  HFMA2 R0, -RZ, RZ, 0, 0 ;  /* 0x00000000ff007431 */ /* 0x000fca00000001ff */
[----:B------:R0:W2:Y:S02]  /*0330*/  F2I.FTZ.U32.TRUNC.NTZ R7, R6 ;  /* 0x0000000600077305 */ /* 0x0000a4000021f000 */
[----:B0-----:R-:W-:Y:S01]  /*0340*/  MOV R6, RZ ;  /* 0x000000ff00067202 */ /* 0x001fe20000000f00 */
        /* <DEDUP_REMOVED lines=16> */
[----:B------:R-:W-:-:S03]  /*0450*/  @P1 IADD3.X R13, PT, PT, R0, R13, RZ, P3, !PT ;  /* 0x0000000d000d1210 */ /* 0x000fc60001ffe4ff */
[----:B------:R-:W2:Y:S04]  /*0460*/  LDG.E.U16 R2, desc[UR6][R6.64] ;  /* 0x0000000606027981 */ /* 0x000ea8000c1e1500 */
[----:B------:R-:W3:Y:S04]  /*0470*/  @P1 LDG.E.U16 R16, desc[UR6][R12.64] ;  /* 0x000000060c101981 */ /* 0x000ee8000c1e1500 */
[----:B------:R-:W4:Y:S04]  /*0480*/  @P1 LDG.E.U16 R14, desc[UR6][R12.64+0x2] ;  /* 0x000002060c0e1981 */ /* 0x000f28000c1e1500 */
[----:B------:R-:W4:Y:S01]  /*0490*/  LDG.E.U16 R0, desc[UR6][R6.64+0x2] ;  /* 0x0000020606007981 */ /* 0x000f22000c1e1500 */
[----:B--2---:R-:W-:Y:S01]  /*04a0*/  SHF.L.U32 R2, R2, 0x10, RZ ;  /* 0x0000001002027819 */ /* 0x004fe200000006ff */
[----:B---3--:R-:W-:Y:S01]  /*04b0*/  @P1 IMAD.U32 R21, R16, 0x10000, RZ ;  /* 0x0001000010151824 */ /* 0x008fe200078e00ff */
[----:B----4-:R-:W-:Y:S01]  /*04c0*/  @P1 SHF.L.U32 R23, R14, 0x10, RZ ;  /* 0x000000100e171819 */ /* 0x010fe200000006ff */
[----:B------:R-:W-:-:S07]  /*04d0*/  IMAD.U32 R0, R0, 0x10000, RZ ;  /* 0x0001000000007824 */ /* 0x000fce00078e00ff */
.L_x_3219:
[----:B------:R-:W-:Y:S05]  /*04e0*/  BSYNC.RECONVERGENT B0 ;  /* 0x0000000000007941 */ /* 0x000fea0003800200 */
.L_x_3218:
[----:B------:R-:W0:Y:S01]  /*04f0*/  S2UR UR4, SR_CTAID.Y ;  /* 0x00000000000479c3 */ /* 0x000e220000002600 */
[----:B-----5:R-:W-:Y:S01]  /*0500*/  FFMA.FTZ R18, -R4, R4, R5 ;  /* 0x0000000404127223 */ /* 0x020fe20000010105 */
[----:B------:R-:W-:Y:S02]  /*0510*/  IMAD R12, R9, R15, R8 ;  /* 0x0000000f090c7224 */ /* 0x000fe400078e0208 */
[----:B------:R-:W-:Y:S02]  /*0520*/  HFMA2 R13, -RZ, RZ, 1.875, 0 ;  /* 0x3f800000ff0d7431 */ /* 0x000fe400000001ff */
        /* <DEDUP_REMOVED lines=13> */
[----:B------:R-:W-:Y:S01]  /*0600*/  @P4 VIADD R10, R10, 0x1 ;  /* 0x000000010a0a4836 */ /* 0x000fe20000000000 */
[----:B------:R-:W-:Y:S01]  /*0610*/  ISETP.LT.AND.EX P1, PT, R12, R7, PT, P1 ;  /* 0x000000070c00720c */ /* 0x000fe20003f21310 */
[----:B--2---:R-:W-:Y:S01]  /*0620*/  @P2 FADD.FTZ R17, R18, R17 ;  /* 0x0000001112112221 */ /* 0x004fe20000010000 */
[----:B------:R-:W-:Y:S02]  /*0630*/  MOV R12, RZ ;  /* 0x000000ff000c7202 */ /* 0x000fe40000000f00 */
[----:B------:R-:W-:Y:S01]  /*0640*/  SEL R15, R15, R6, P1 ;  /* 0x000000060f0f7207 */ /* 0x000fe20000800000 */
[----:B------:R0:W1:Y:S01]  /*0650*/  @P2 MUFU.RSQ R13, R17 ;  /* 0x00000011000d2308 */ /* 0x0000620000001400 */
[----:B------:R-:W-:Y:S02]  /*0660*/  SEL R3, R3, R10, !P3 ;  /* 0x0000000a03037207 */ /* 0x000fe40005800000 */
[----:B------:R-:W-:Y:S02]  /*0670*/  CS2R R6, SRZ ;  /* 0x0000000000067805 */ /* 0x000fe4000001ff00 */
[----:B------:R-:W-:-:S02]  /*0680*/  ISETP.GT.AND P1, PT, R15, R14, PT ;  /* 0x0000000e0f00720c */ /* 0x000fc40003f24270 */
[----:B------:R-:W-:Y:S02]  /*0690*/  CS2R R10, SRZ ;  /* 0x00000000000a7805 */ /* 0x000fe4000001ff00 */
[----:B------:R-:W-:-:S05]  /*06a0*/  IADD3 R5, PT, PT, -R3, RZ, RZ ;  /* 0x000000ff03057210 */ /* 0x000fca0007ffe1ff */
[----:B------:R-:W-:Y:S02]  /*06b0*/  IMAD R5, R9, R5, R8 ;  /* 0x0000000509057224 */ /* 0x000fe400078e0208 */
[----:B------:R-:W-:Y:S02]  /*06c0*/  IMAD.MOV.U32 R8, RZ, RZ, RZ ;  /* 0x000000ffff087224 */ /* 0x000fe400078e00ff */
[----:B01----:R-:W-:Y:S05]  /*06d0*/  @!P1 BRA `(.L_x_3220) ;  /* 0x0000002000849947 */ /* 0x003fea0003800000 */
[----:B------:R-:W0:Y:S01]  /*06e0*/  LDCU.U8 UR4, c[0x0][0x414] ;  /* 0x00008280ff0477ac */ /* 0x000e220008000000 */
[----:B------:R-:W1:Y:S01]  /*06f0*/  LDC.64 R8, c[0x0][0x408] ;  /* 0x00010200ff087b82 */ /* 0x000e620000000a00 */
[----:B------:R-:W-:Y:S01]  /*0700*/  MOV R22, R14 ;  /* 0x0000000e00167202 */ /* 0x000fe20000000f00 */
[----:B0-----:R-:W-:Y:S01]  /*0710*/  UISETP.NE.AND UP0, UPT, UR4, URZ, UPT ;  /* 0x000000ff0400728c */ /* 0x001fe2000bf05270 */
[----:B-1----:R-:W-:-:S04]  /*0720*/  IMAD.WIDE.U32 R18, R8, UR5, R24 ;  /* 0x0000000508127c25 */ /* 0x002fc8000f8e0018 */
        /* <DEDUP_REMOVED lines=10> */
[----:B------:R-:W-:Y:S02]  /*07d0*/  LOP3.LUT R14, R20, 0xfffffffc, RZ, 0xc0, !PT ;  /* 0xfffffffc140e7812 */ /* 0x000fe400078ec0ff */
[----:B------:R-:W-:Y:S02]  /*07e0*/  IADD3 R21, PT, PT, R22, 0x1, RZ ;  /* 0x0000000116157810 */ /* 0x000fe40007ffe0ff */
[----:B------:R-:W-:Y:S01]  /*07f0*/  MOV R12, RZ ;  /* 0x000000ff000c7202 */ /* 0x000fe20000000f00 */
[----:B------:R-:W-:-:S07]  /*0800*/  IMAD.MOV R22, RZ, RZ, -R14 ;  /* 0x000000ffff167224 */ /* 0x000fce00078e0a0e */
.L_x_3223:
[----:B------:R-:W0:Y:S01]  /*0810*/  @!P0 LDC.64 R14, c[0x0][0x3f8] ;  /* 0x0000fe00ff0e8b82 */ /* 0x000e220000000a00 */
        /* <DEDUP_REMOVED lines=12> */
[----:B0-----:R-:W-:-:S05]  /*08e0*/  @!P0 IADD3 R26, P1, PT, R23, R14, RZ ;  /* 0x0000000e171a8210 */ /* 0x001fca0007f3e0ff */
[C---:B------:R-:W-:Y:S02]  /*08f0*/  @!P0 IMAD.X R27, R28.reuse, 0x1, R15, P1 ;  /* 0x000000011c1b8824 */ /* 0x040fe400008e060f */
[----:B------:R-:W0:Y:S01]  /*0900*/  @!P0 LDC.64 R14, c[0x0][0x3f8] ;  /* 0x0000fe00ff0e8b82 */ /* 0x000e220000000a00 */
[----:B-1----:R-:W-:Y:S02]  /*0910*/  @!P0 IADD3 R16, P1, PT, R23, R16, RZ ;  /* 0x0000001017108210 */ /* 0x002fe40007f3e0ff */
[----:B------:R-:W2:Y:S02]  /*0920*/  @!P0 LDG.E R26, desc[UR6][R26.64] ;  /* 0x000000061a1a8981 */ /* 0x000ea4000c1e1900 */
[----:B------:R-:W-:-:S05]  /*0930*/  @!P0 IADD3.X R17, PT, PT, R28, R17, RZ, P1, !PT ;  /* 0x000000111c118210 */ /* 0x000fca0000ffe4ff */
[----:B------:R1:W3:Y:S01]  /*0940*/  @!P0 LDG.E R16, desc[UR6][R16.64] ;  /* 0x0000000610108981 */ /* 0x0002e2000c1e1900 */
[----:B------:R-:W-:Y:S02]  /*0950*/  PRMT R23, RZ, 0x7610, R23 ;  /* 0x00007610ff177816 */ /* 0x000fe40000000017 */
[----:B-1----:R-:W-:-:S04]  /*0960*/  PRMT R17, RZ, 0x7610, R17 ;  /* 0x00007610ff117816 */ /* 0x002fc80000000011 */
[C---:B--2---:R-:W-:Y:S02]  /*0970*/  @!P0 PRMT R17, R26.reuse, 0x7610, R17 ;  /* 0x000076101a118816 */ /* 0x044fe40000000011 */
[----:B------:R-:W-:Y:S02]  /*0980*/  @!P0 PRMT R23, R26, 0x7632, R23 ;  /* 0x000076321a178816 */ /* 0x000fe40000000017 */
[----:B------:R-:W-:Y:S02]  /*0990*/  PRMT R17, R17, 0x5410, RZ ;  /* 0x0000541011117816 */ /* 0x000fe400000000ff */
[----:B------:R-:W-:Y:S02]  /*09a0*/  PRMT R23, R23, 0x5410, RZ ;  /* 0x0000541017177816 */ /* 0x000fe400000000ff */
[----:B------:R-:W-:Y:S01]  /*09b0*/  @!P0 MOV R26, R18 ;  /* 0x00000012001a8202 */ /* 0x000fe20000000f00 */
[----:B------:R-:W-:Y:S01]  /*09c0*/  HADD2.F32 R29, -RZ, R17.H0_H0 ;  /* 0x20000011ff1d7230 */ /* 0x000fe20000004100 */
[----:B---3--:R-:W-:-:S02]  /*09d0*/  @!P0 PRMT R17, R17, 0x5410, R16 ;  /* 0x0000541011118816 */ /* 0x008fc40000000010 */
[----:B------:R-:W-:Y:S02]  /*09e0*/  @!P0 PRMT R23, R23, 0x7610, R16 ;  /* 0x0000761017178816 */ /* 0x000fe40000000010 */
[----:B------:R-:W-:Y:S01]  /*09f0*/  FADD.FTZ R16, -R4, R29 ;  /* 0x0000001d04107221 */ /* 0x000fe20000010100 */
[----:B------:R-:W-:Y:S01]  /*0a00*/  HADD2.F32 R27, -RZ, R17.H1_H1 ;  /* 0x30000011ff1b7230 */ /* 0x000fe20000004100 */
[----:B------:R-:W-:Y:S02]  /*0a10*/  @!P0 SHF.R.S32.HI R29, RZ, 0x1f, R21 ;  /* 0x0000001fff1d8819 */ /* 0x000fe40000011415 */
[----:B------:R-:W-:Y:S02]  /*0a20*/  FMUL.FTZ R17, R16, R13 ;  /* 0x0000000d10117220 */ /* 0x000fe40000410000 */
[C---:B------:R-:W-:Y:S02]  /*0a30*/  FADD.FTZ R11, R27.reuse, R11 ;  /* 0x0000000b1b0b7221 */ /* 0x040fe40000010000 */
[C---:B------:R-:W-:Y:S01]  /*0a40*/  FFMA.FTZ R16, R27.reuse, R17, R6 ;  /* 0x000000111b107223 */ /* 0x040fe20000010006 */
[----:B------:R-:W-:Y:S01]  /*0a50*/  FMUL.FTZ R27, R27, R2 ;  /* 0x000000021b1b7220 */ /* 0x000fe20000410000 */
[----:B0-----:R-:W-:-:S03]  /*0a60*/  @!P0 IMAD R6, R29, R14, RZ ;  /* 0x0000000e1d068224 */ /* 0x001fc600078e02ff */
[----:B------:R-:W-:Y:S01]  /*0a70*/  FFMA.FTZ R8, R17, R27, R8 ;  /* 0x0000001b11087223 */ /* 0x000fe20000010008 */
[----:B------:R-:W-:Y:S01]  /*0a80*/  FADD.FTZ R12, R27, R12 ;  /* 0x0000000c1b0c7221 */ /* 0x000fe20000010000 */
[----:B------:R-:W-:Y:S02]  /*0a90*/  @!P0 IMAD.MOV.U32 R27, RZ, RZ, R9 ;  /* 0x000000ffff1b8224 */ /* 0x000fe400078e0009 */
[C---:B------:R-:W-:Y:S02]  /*0aa0*/  @!P0 IMAD R17, R21.reuse, R15, R6 ;  /* 0x0000000f15118224 */ /* 0x040fe400078e0206 */
[----:B------:R-:W-:Y:S02]  /*0ab0*/  @!P0 IMAD.WIDE.U32 R28, R21, R14, R26 ;  /* 0x0000000e151c8225 */ /* 0x000fe400078e001a */
[----:B------:R-:W0:Y:S02]  /*0ac0*/  @!P0 LDC.64 R14, c[0x0][0x3a0] ;  /* 0x0000e800ff0e8b82 */ /* 0x000e240000000a00 */
[--C-:B------:R-:W-:Y:S01]  /*0ad0*/  HADD2.F32 R27, -RZ, R23.reuse.H0_H0 ;  /* 0x20000017ff1b7230 */ /* 0x100fe20000004100 */
[----:B------:R-:W-:Y:S01]  /*0ae0*/  @!P0 IADD3 R17, PT, PT, R29, R17, RZ ;  /* 0x000000111d118210 */ /* 0x000fe20007ffe0ff */
[----:B------:R-:W-:-:S03]  /*0af0*/  HADD2.F32 R6, -RZ, R23.H1_H1 ;  /* 0x30000017ff067230 */ /* 0x000fc60000004100 */
[C---:B------:R-:W-:Y:S02]  /*0b00*/  @!P0 SHF.L.U64.HI R26, R28.reuse, 0x1, R17 ;  /* 0x000000011c1a8819 */ /* 0x040fe40000010211 */
[----:B------:R-:W-:Y:S01]  /*0b10*/  @!P0 SHF.L.U32 R17, R28, 0x1, RZ ;  /* 0x000000011c118819 */ /* 0x000fe200000006ff */
[----:B------:R-:W-:Y:S01]  /*0b20*/  FADD.FTZ R28, -R4, R27 ;  /* 0x0000001b041c7221 */ /* 0x000fe20000010100 */
[C---:B------:R-:W-:Y:S01]  /*0b30*/  FADD.FTZ R10, R6.reuse, R10 ;  /* 0x0000000a060a7221 */ /* 0x040fe20000010000 */
[----:B------:R-:W-:Y:S02]  /*0b40*/  FMUL.FTZ R27, R6, R0 ;  /* 0x00000000061b7220 */ /* 0x000fe40000410000 */
[----:B------:R-:W-:-:S04]  /*0b50*/  FMUL.FTZ R29, R28, R13 ;  /* 0x0000000d1c1d7220 */ /* 0x000fc80000410000 */
[----:B------:R-:W-:Y:S01]  /*0b60*/  FFMA.FTZ R23, R6, R29, R7 ;  /* 0x0000001d06177223 */ /* 0x000fe20000010007 */
[----:B------:R-:W-:Y:S01]  /*0b70*/  FFMA.FTZ R8, R29, R27, R8 ;  /* 0x0000001b1d087223 */ /* 0x000fe20000010008 */
[----:B------:R-:W1:Y:S01]  /*0b80*/  @!P0 LDC.64 R6, c[0x0][0x398] ;  /* 0x0000e600ff068b82 */ /* 0x000e620000000a00 */
[----:B0-----:R-:W-:-:S05]  /*0b90*/  @!P0 IADD3 R14, P1, PT, R17, R14, RZ ;  /* 0x0000000e110e8210 */ /* 0x001fca0007f3e0ff */
[----:B------:R-:W-:-:S05]  /*0ba0*/  @!P0 IMAD.X R15, R26, 0x1, R15, P1 ;  /* 0x000000011a0f8824 */ /* 0x000fca00008e060f */
[----:B------:R0:W2:Y:S01]  /*0bb0*/  @!P0 LDG.E R14, desc[UR6][R14.64] ;  /* 0x000000060e0e8981 */ /* 0x0000a2000c1e1900 */
[----:B-1----:R-:W-:-:S04]  /*0bc0*/  @!P0 IADD3 R6, P1, PT, R17, R6, RZ ;  /* 0x0000000611068210 */ /* 0x002fc80007f3e0ff */
[----:B------:R-:W-:-:S05]  /*0bd0*/  @!P0 IADD3.X R7, PT, PT, R26, R7, RZ, P1, !PT ;  /* 0x000000071a078210 */ /* 0x000fca0000ffe4ff */
[----:B------:R1:W3:Y:S01]  /*0be0*/  @!P0 LDG.E R6, desc[UR6][R6.64] ;  /* 0x0000000606068981 */ /* 0x0002e2000c1e1900 */
[----:B------:R-:W-:Y:S01]  /*0bf0*/  FADD.FTZ R27, R27, R12 ;  /* 0x0000000c1b1b7221 */ /* 0x000fe20000010000 */
[----:B0-----:R-:W-:Y:S02]  /*0c00*/  PRMT R15, RZ, 0x7610, R15 ;  /* 0x00007610ff0f7816 */ /* 0x001fe4000000000f */
[----:B-1----:R-:W-:-:S04]  /*0c10*/  PRMT R7, RZ, 0x7610, R7 ;  /* 0x00007610ff077816 */ /* 0x002fc80000000007 */
[C---:B--2---:R-:W-:Y:S02]  /*0c20*/  @!P0 PRMT R7, R14.reuse, 0x7610, R7 ;  /* 0x000076100e078816 */ /* 0x044fe40000000007 */
[----:B------:R-:W-:Y:S02]  /*0c30*/  @!P0 PRMT R15, R14, 0x7632, R15 ;  /* 0x000076320e0f8816 */ /* 0x000fe4000000000f */
[----:B------:R-:W-:Y:S02]  /*0c40*/  PRMT R7, R7, 0x5410, RZ ;  /* 0x0000541007077816 */ /* 0x000fe400000000ff */
[----:B------:R-:W-:Y:S01]  /*0c50*/  PRMT R14, RZ, 0x7610, R14 ;  /* 0x00007610ff0e7816 */ /* 0x000fe2000000000e */
[----:B------:R-:W-:Y:S02]  /*0c60*/  HADD2.F32 R15, -RZ, R15.H0_H0 ;  /* 0x2000000fff0f7230 */ /* 0x000fe40000004100 */
[----:B------:R-:W-:-:S05]  /*0c70*/  HADD2.F32 R17, -RZ, R7.H0_H0 ;  /* 0x20000007ff117230 */ /* 0x000fca0000004100 */
[----:B------:R-:W-:-:S04]  /*0c80*/  FADD.FTZ R12, -R4, R17 ;  /* 0x00000011040c7221 */ /* 0x000fc80000010100 */
[----:B------:R-:W-:Y:S01]  /*0c90*/  FMUL.FTZ R17, R12, R13 ;  /* 0x0000000d0c117220 */ /* 0x000fe20000410000 */
[----:B---3--:R-:W-:Y:S02]  /*0ca0*/  @!P0 PRMT R7, R7, 0x5410, R6 ;  /* 0x0000541007078816 */ /* 0x008fe40000000006 */
[----:B------:R-:W-:-:S03]  /*0cb0*/  @!P0 PRMT R14, R6, 0x7632, R14 ;  /* 0x00007632060e8816 */ /* 0x000fc6000000000e */
[----:B------:R-:W-:Y:S02]  /*0cc0*/  HADD2.F32 R7, -RZ, R7.H1_H1 ;  /* 0x30000007ff077230 */ /* 0x000fe40000004100 */
[----:B------:R-:W-:-:S03]  /*0cd0*/  HADD2.F32 R14, -RZ, R14.H0_H0 ;  /* 0x2000000eff0e7230 */ /* 0x000fc60000004100 */
[----:B------:R-:W-:Y:S01]  /*0ce0*/  FADD.FTZ R12, R11, R7 ;  /* 0x000000070b0c7221 */ /* 0x000fe20000010000 */
[C---:B------:R-:W-:Y:S01]  /*0cf0*/  FFMA.FTZ R16, R7.reuse, R17, R16 ;  /* 0x0000001107107223 */ /* 0x040fe20000010010 */
[----:B------:R-:W-:Y:S02]  /*0d00*/  FMUL.FTZ R26, R7, R2 ;  /* 0x00000002071a7220 */ /* 0x000fe40000410000 */
[----:B------:R-:W0:Y:S02]  /*0d10*/  @!P0 LDC.64 R6, c[0x0][0x3f8] ;  /* 0x0000fe00ff068b82 */ /* 0x000e240000000a00 */
[----:B------:R-:W-:Y:S01]  /*0d20*/  FFMA.FTZ R11, R17, R26, R8 ;  /* 0x0000001a110b7223 */ /* 0x000fe20000010008 */
[----:B------:R-:W-:Y:S01]  /*0d30*/  FADD.FTZ R8, -R4, R15 ;  /* 0x0000000f04087221 */ /* 0x000fe20000010100 */
[----:B------:R-:W-:Y:S01]  /*0d40*/  @!P0 IADD3 R17, PT, PT, R21, 0x1, RZ ;  /* 0x0000000115118810 */ /* 0x000fe20007ffe0ff */
[----:B------:R-:W-:Y:S02]  /*0d50*/  FADD.FTZ R27, R27, R26 ;  /* 0x0000001a1b1b7221 */ /* 0x000fe40000010000 */
[----:B------:R-:W-:Y:S01]  /*0d60*/  FMUL.FTZ R26, R8, R13 ;  /* 0x0000000d081a7220 */ /* 0x000fe20000410000 */
[----:B------:R-:W-:Y:S01]  /*0d70*/  @!P0 SHF.R.S32.HI R29, RZ, 0x1f, R17 ;  /* 0x0000001fff1d8819 */ /* 0x000fe20000011411 */
[----:B------:R-:W-:-:S02]  /*0d80*/  FADD.FTZ R8, R10, R14 ;  /* 0x0000000e0a087221 */ /* 0x000fc40000010000 */
[C---:B------:R-:W-:Y:S01]  /*0d90*/  FFMA.FTZ R23, R14.reuse, R26, R23 ;  /* 0x0000001a0e177223 */ /* 0x040fe20000010017 */
[----:B------:R-:W-:-:S04]  /*0da0*/  FMUL.FTZ R14, R14, R0 ;  /* 0x000000000e0e7220 */ /* 0x000fc80000410000 */
[----:B------:R-:W-:Y:S01]  /*0db0*/  FFMA.FTZ R15, R26, R14, R11 ;  /* 0x0000000e1a0f7223 */ /* 0x000fe2000001000b */
[----:B------:R-:W-:Y:S01]  /*0dc0*/  FADD.FTZ R14, R14, R27 ;  /* 0x0000001b0e0e7221 */ /* 0x000fe20000010000 */
[----:B------:R-:W-:Y:S01]  /*0dd0*/  @!P0 MOV R11, R9 ;  /* 0x00000009000b8202 */ /* 0x000fe20000000f00 */
[----:B0-----:R-:W-:-:S04]  /*0de0*/  @!P0 IMAD R10, R29, R6, RZ ;  /* 0x000000061d0a8224 */ /* 0x001fc800078e02ff */
[----:B------:R-:W-:Y:S02]  /*0df0*/  @!P0 IMAD R27, R17, R7, R10 ;  /* 0x00000007111b8224 */ /* 0x000fe400078e020a */
[----:B------:R-:W-:-:S04]  /*0e00*/  @!P0 IMAD.MOV.U32 R10, RZ, RZ, R18 ;  /* 0x000000ffff0a8224 */ /* 0x000fc800078e0012 */
[----:B------:R-:W-:Y:S02]  /*0e10*/  @!P0 IMAD.WIDE.U32 R10, R17, R6, R10 ;  /* 0x00000006110a8225 */ /* 0x000fe400078e000a */
[----:B------:R-:W0:Y:S02]  /*0e20*/  @!P0 LDC.64 R6, c[0x0][0x3a0] ;  /* 0x0000e800ff068b82 */ /* 0x000e240000000a00 */
[----:B------:R-:W-:Y:S01]  /*0e30*/  @!P0 IMAD.SHL.U32 R17, R10, 0x2, RZ ;  /* 0x000000020a118824 */ /* 0x000fe200078e00ff */
[----:B------:R-:W-:-:S04]  /*0e40*/  @!P0 IADD3 R11, PT, PT, R11, R27, RZ ;  /* 0x0000001b0b0b8210 */ /* 0x000fc80007ffe0ff */
[----:B------:R-:W-:Y:S02]  /*0e50*/  @!P0 SHF.L.U64.HI R26, R10, 0x1, R11 ;  /* 0x000000010a1a8819 */ /* 0x000fe4000001020b */
[----:B------:R-:W1:Y:S01]  /*0e60*/  @!P0 LDC.64 R10, c[0x0][0x398] ;  /* 0x0000e600ff0a8b82 */ /* 0x000e620000000a00 */
[----:B0-----:R-:W-:-:S04]  /*0e70*/  @!P0 IADD3 R6, P1, PT, R17, R6, RZ ;  /* 0x0000000611068210 */ /* 0x001fc80007f3e0ff */
[----:B------:R-:W-:-:S05]  /*0e80*/  @!P0 IADD3.X R7, PT, PT, R26, R7, RZ, P1, !PT ;  /* 0x000000071a078210 */ /* 0x000fca0000ffe4ff */
[----:B------:R0:W2:Y:S01]  /*0e90*/  @!P0 LDG.E R6, desc[UR6][R6.64] ;  /* 0x0000000606068981 */ /* 0x0000a2000c1e1900 */
[----:B-1----:R-:W-:-:S04]  /*0ea0*/  @!P0 IADD3 R10, P1, PT, R17, R10, RZ ;  /* 0x0000000a110a8210 */ /* 0x002fc80007f3e0ff */
[----:B------:R-:W-:-:S05]  /*0eb0*/  @!P0 IADD3.X R11, PT, PT, R26, R11, RZ, P1, !PT ;  /* 0x0000000b1a0b8210 */ /* 0x000fca0000ffe4ff */
[----:B------:R1:W3:Y:S01]  /*0ec0*/  @!P0 LDG.E R10, desc[UR6][R10.64] ;  /* 0x000000060a0a8981 */ /* 0x0002e2000c1e1900 */
[----:B0-----:R-:W-:Y:S02]  /*0ed0*/  PRMT R7, RZ, 0x7610, R7 ;  /* 0x00007610ff077816 */ /* 0x001fe40000000007 */
[----:B-1----:R-:W-:Y:S02]  /*0ee0*/  PRMT R11, RZ, 0x7610, R11 ;  /* 0x00007610ff0b7816 */ /* 0x002fe4000000000b */
[----:B--2---:R-:W-:-:S04]  /*0ef0*/  @!P0 PRMT R7, R6, 0x7610, R7 ;  /* 0x0000761006078816 */ /* 0x004fc80000000007 */
[----:B------:R-:W-:-:S05]  /*0f00*/  PRMT R7, R7, 0x5410, RZ ;  /* 0x0000541007077816 */ /* 0x000fca00000000ff */
[----:B------:R-:W-:Y:S01]  /*0f10*/  HADD2.F32 R17, -RZ, R7.H0_H0 ;  /* 0x20000007ff117230 */ /* 0x000fe20000004100 */
[----:B---3--:R-:W-:-:S04]  /*0f20*/  @!P0 PRMT R7, R7, 0x5410, R10 ;  /* 0x0000541007078816 */ /* 0x008fc8000000000a */
[----:B------:R-:W-:Y:S01]  /*0f30*/  FADD.FTZ R26, -R4, R17 ;  /* 0x00000011041a7221 */ /* 0x000fe20000010100 */
[----:B------:R-:W-:Y:S01]  /*0f40*/  HADD2.F32 R7, -RZ, R7.H1_H1 ;  /* 0x30000007ff077230 */ /* 0x000fe20000004100 */
[----:B------:R-:W-:Y:S02]  /*0f50*/  @!P0 PRMT R11, R6, 0x7632, R11 ;  /* 0x00007632060b8816 */ /* 0x000fe4000000000b */
[----:B------:R-:W-:Y:S02]  /*0f60*/  FMUL.FTZ R26, R26, R13 ;  /* 0x0000000d1a1a7220 */ /* 0x000fe40000410000 */
[----:B------:R-:W-:Y:S01]  /*0f70*/  PRMT R11, R11, 0x5410, RZ ;  /* 0x000054100b0b7816 */ /* 0x000fe200000000ff */
[----:B------:R-:W-:Y:S01]  /*0f80*/  FADD.FTZ R12, R12, R7 ;  /* 0x000000070c0c7221 */ /* 0x000fe20000010000 */
[C---:B------:R-:W-:Y:S01]  /*0f90*/  FFMA.FTZ R16, R7.reuse, R26, R16 ;  /* 0x0000001a07107223 */ /* 0x040fe20000010010 */
[----:B------:R-:W-:Y:S02]  /*0fa0*/  FMUL.FTZ R27, R7, R2 ;  /* 0x00000002071b7220 */ /* 0x000fe40000410000 */
[----:B------:R-:W0:Y:S01]  /*0fb0*/  @!P0 LDC.64 R6, c[0x0][0x3f8] ;  /* 0x0000fe00ff068b82 */ /* 0x000e220000000a00 */
[----:B------:R-:W-:Y:S01]  /*0fc0*/  @!P0 PRMT R11, R11, 0x7610, R10 ;  /* 0x000076100b0b8816 */ /* 0x000fe2000000000a */
[----:B------:R-:W-:-:S04]  /*0fd0*/  FFMA.FTZ R15, R26, R27, R15 ;  /* 0x0000001b1a0f7223 */ /* 0x000fc8000001000f */
[--C-:B------:R-:W-:Y:S02]  /*0fe0*/  HADD2.F32 R17, -RZ, R11.reuse.H0_H0 ;  /* 0x2000000bff117230 */ /* 0x100fe40000004100 */
[----:B------:R-:W-:Y:S01]  /*0ff0*/  FADD.FTZ R10, R14, R27 ;  /* 0x0000001b0e0a7221 */ /* 0x000fe20000010000 */
[----:B------:R-:W-:Y:S02]  /*1000*/  HADD2.F32 R14, -RZ, R11.H1_H1 ;  /* 0x3000000bff0e7230 */ /* 0x000fe40000004100 */
[----:B------:R-:W-:Y:S01]  /*1010*/  FADD.FTZ R26, -R4, R17 ;  /* 0x00000011041a7221 */ /* 0x000fe20000010100 */
[----:B------:R-:W-:Y:S02]  /*1020*/  @!P0 VIADD R17, R21, 0x2 ;  /* 0x0000000215118836 */ /* 0x000fe40000000000 */
[----:B------:R-:W-:Y:S01]  /*1030*/  FMUL.FTZ R11, R14, R0 ;  /* 0x000000000e0b7220 */ /* 0x000fe20000410000 */
[----:B------:R-:W-:Y:S02]  /*1040*/  FMUL.FTZ R26, R26, R13 ;  /* 0x0000000d1a1a7220 */ /* 0x000fe40000410000 */
[----:B------:R-:W-:Y:S01]  /*1050*/  @!P0 SHF.R.S32.HI R27, RZ, 0x1f, R17 ;  /* 0x0000001fff1b8819 */ /* 0x000fe20000011411 */
[----:B------:R-:W-:Y:S01]  /*1060*/  FADD.FTZ R8, R8, R14 ;  /* 0x0000000e08087221 */ /* 0x000fe20000010000 */
[----:B------:R-:W-:Y:S01]  /*1070*/  FFMA.FTZ R23, R14, R26, R23 ;  /* 0x0000001a0e177223 */ /* 0x000fe20000010017 */
[----:B------:R-:W-:Y:S01]  /*1080*/  FFMA.FTZ R14, R26, R11, R15 ;  /* 0x0000000b1a0e7223 */ /* 0x000fe2000001000f */
[----:B------:R-:W-:Y:S01]  /*1090*/  FADD.FTZ R15, R11, R10 ;  /* 0x0000000a0b0f7221 */ /* 0x000fe20000010000 */
[----:B------:R-:W-:Y:S01]  /*10a0*/  @!P0 MOV R10, R18 ;  /* 0x00000012000a8202 */ /* 0x000fe20000000f00 */
        /* <DEDUP_REMOVED lines=14> */
[----:B------:R0:W3:Y:S01]  /*1190*/  @!P0 LDG.E R6, desc[UR6][R6.64] ;  /* 0x0000000606068981 */ /* 0x0000e2000c1e1900 */
[----:B------:R-:W-:Y:S02]  /*11a0*/  PRMT R17, RZ, 0x7610, R17 ;  /* 0x00007610ff117816 */ /* 0x000fe40000000011 */
[----:B0-----:R-:W-:Y:S02]  /*11b0*/  PRMT R7, R7, 0x5410, RZ ;  /* 0x0000541007077816 */ /* 0x001fe400000000ff */
[----:B------:R-:W-:Y:S02]  /*11c0*/  IADD3 R22, PT, PT, R22, 0x4, RZ ;  /* 0x0000000416167810 */ /* 0x000fe40007ffe0ff */
[----:B------:R-:W-:Y:S02]  /*11d0*/  PRMT R26, RZ, 0x7610, R26 ;  /* 0x00007610ff1a7816 */ /* 0x000fe4000000001a */
[----:B------:R-:W-:Y:S02]  /*11e0*/  ISETP.NE.AND P1, PT, R22, RZ, PT ;  /* 0x000000ff1600720c */ /* 0x000fe40003f25270 */
[----:B------:R-:W-:-:S02]  /*11f0*/  IADD3 R21, PT, PT, R21, 0x4, RZ ;  /* 0x0000000415157810 */ /* 0x000fc40007ffe0ff */
        /* <DEDUP_REMOVED lines=14> */
[----:B------:R-:W-:Y:S01]  /*12e0*/  FADD.FTZ R27, R15, R28 ;  /* 0x0000001c0f1b7221 */ /* 0x000fe20000010000 */
[----:B------:R-:W-:Y:S01]  /*12f0*/  FFMA.FTZ R14, R11, R28, R14 ;  /* 0x0000001c0b0e7223 */ /* 0x000fe2000001000e */
        /* <DEDUP_REMOVED lines=9> */
.L_x_3222:
        /* <DEDUP_REMOVED lines=13> */
[----:B------:R-:W-:Y:S01]  /*1460*/  @!P0 IMAD R23, R20, UR10, RZ ;  /* 0x0000000a14178c24 */ /* 0x000fe2000f8e02ff */
[----:B------:R-:W-:-:S03]  /*1470*/  @!P0 MOV R20, R18 ;  /* 0x0000001200148202 */ /* 0x000fc60000000f00 */
[----:B------:R-:W1:Y:S02]  /*1480*/  @!P0 LDC.64 R14, c[0x0][0x3a0] ;  /* 0x0000e800ff0e8b82 */ /* 0x000e640000000a00 */
[----:B------:R-:W-:-:S04]  /*1490*/  @!P0 IMAD.WIDE.U32 R26, R22, UR10, R20 ;  /* 0x0000000a161a8c25 */ /* 0x000fc8000f8e0014 */
[----:B------:R-:W-:-:S04]  /*14a0*/  @!P0 IMAD R21, R22, UR11, R23 ;  /* 0x0000000b16158c24 */ /* 0x000fc8000f8e0217 */
[----:B------:R-:W-:Y:S01]  /*14b0*/  @!P0 IMAD.IADD R21, R27, 0x1, R21 ;  /* 0x000000011b158824 */ /* 0x000fe200078e0215 */
[----:B------:R-:W-:-:S04]  /*14c0*/  @!P0 SHF.L.U32 R27, R26, 0x1, RZ ;  /* 0x000000011a1b8819 */ /* 0x000fc800000006ff */
[----:B------:R-:W-:Y:S02]  /*14d0*/  @!P0 SHF.L.U64.HI R20, R26, 0x1, R21 ;  /* 0x000000011a148819 */ /* 0x000fe40000010215 */
[----:B------:R-:W-:Y:S02]  /*14e0*/  @!P0 IADD3 R21, PT, PT, R22, 0x1, RZ ;  /* 0x0000000116158810 */ /* 0x000fe40007ffe0ff */
[C---:B0-----:R-:W-:Y:S02]  /*14f0*/  @!P0 IADD3 R28, P3, PT, R27.reuse, R16, RZ ;  /* 0x000000101b1c8210 */ /* 0x041fe40007f7e0ff */
[----:B------:R-:W-:Y:S02]  /*1500*/  @!P0 SHF.R.S32.HI R23, RZ, 0x1f, R21 ;  /* 0x0000001fff178819 */ /* 0x000fe40000011415 */
[----:B------:R-:W-:Y:S01]  /*1510*/  @!P0 IADD3.X R29, PT, PT, R20, R17, RZ, P3, !PT ;  /* 0x00000011141d8210 */ /* 0x000fe20001ffe4ff */
[----:B------:R-:W-:Y:S01]  /*1520*/  @!P0 IMAD.MOV.U32 R17, RZ, RZ, R9 ;  /* 0x000000ffff118224 */ /* 0x000fe200078e0009 */
[----:B-1----:R-:W-:Y:S01]  /*1530*/  @!P0 IADD3 R14, P2, PT, R27, R14, RZ ;  /* 0x0000000e1b0e8210 */ /* 0x002fe20007f5e0ff */
[----:B------:R-:W-:-:S04]  /*1540*/  @!P0 IMAD R16, R23, UR10, RZ ;  /* 0x0000000a17108c24 */ /* 0x000fc8000f8e02ff */
[----:B------:R-:W-:Y:S01]  /*1550*/  @!P0 IMAD R23, R21, UR11, R16 ;  /* 0x0000000b15178c24 */ /* 0x000fe2000f8e0210 */
[----:B------:R-:W-:Y:S01]  /*1560*/  @!P0 MOV R16, R18 ;  /* 0x0000001200108202 */ /* 0x000fe20000000f00 */
[----:B------:R-:W-:-:S04]  /*1570*/  @!P0 IMAD.X R15, R20, 0x1, R15, P2 ;  /* 0x00000001140f8824 */ /* 0x000fc800010e060f */
[----:B------:R-:W-:Y:S02]  /*1580*/  @!P0 IMAD.WIDE.U32 R16, R21, UR10, R16 ;  /* 0x0000000a15108c25 */ /* 0x000fe4000f8e0010 */
[----:B------:R0:W2:Y:S03]  /*1590*/  @!P0 LDG.E R21, desc[UR6][R14.64] ;  /* 0x000000060e158981 */ /* 0x0000a6000c1e1900 */
[----:B------:R-:W-:Y:S02]  /*15a0*/  @!P0 IADD3 R17, PT, PT, R17, R23, RZ ;  /* 0x0000001711118210 */ /* 0x000fe40007ffe0ff */
[C---:B------:R-:W-:Y:S01]  /*15b0*/  @!P0 SHF.L.U32 R27, R16.reuse, 0x1, RZ ;  /* 0x00000001101b8819 */ /* 0x040fe200000006ff */
[----:B------:R-:W3:Y:S01]  /*15c0*/  @!P0 LDG.E R23, desc[UR6][R28.64] ;  /* 0x000000061c178981 */ /* 0x000ee2000c1e1900 */
[----:B------:R-:W-:Y:S02]  /*15d0*/  @!P0 SHF.L.U64.HI R20, R16, 0x1, R17 ;  /* 0x0000000110148819 */ /* 0x000fe40000010211 */
[----:B------:R-:W1:Y:S08]  /*15e0*/  @!P0 LDC.64 R16, c[0x0][0x398] ;  /* 0x0000e600ff108b82 */ /* 0x000e700000000a00 */
[----:B0-----:R-:W0:Y:S01]  /*15f0*/  @!P0 LDC.64 R14, c[0x0][0x3a0] ;  /* 0x0000e800ff0e8b82 */ /* 0x001e220000000a00 */
[----:B-1----:R-:W-:-:S02]  /*1600*/  @!P0 IADD3 R16, P3, PT, R27, R16, RZ ;  /* 0x000000101b108210 */ /* 0x002fc40007f7e0ff */
[----:B0-----:R-:W-:-:S05]  /*1610*/  @!P0 IADD3 R14, P2, PT, R27, R14, RZ ;  /* 0x0000000e1b0e8210 */ /* 0x001fca0007f5e0ff */
[C---:B------:R-:W-:Y:S01]  /*1620*/  @!P0 IMAD.X R15, R20.reuse, 0x1, R15, P2 ;  /* 0x00000001140f8824 */ /* 0x040fe200010e060f */
[----:B------:R-:W-:-:S04]  /*1630*/  @!P0 IADD3.X R17, PT, PT, R20, R17, RZ, P3, !PT ;  /* 0x0000001114118210 */ /* 0x000fc80001ffe4ff */
[----:B------:R-:W4:Y:S04]  /*1640*/  @!P0 LDG.E R20, desc[UR6][R14.64] ;  /* 0x000000060e148981 */ /* 0x000f28000c1e1900 */
[----:B------:R0:W5:Y:S02]  /*1650*/  @!P0 LDG.E R16, desc[UR6][R16.64] ;  /* 0x0000000610108981 */ /* 0x000164000c1e1900 */
[----:B0-----:R-:W-:Y:S02]  /*1660*/  PRMT R17, RZ, 0x7610, R17 ;  /* 0x00007610ff117816 */ /* 0x001fe40000000011 */
[----:B------:R-:W-:Y:S02]  /*1670*/  PRMT R15, R15, 0x5410, RZ ;  /* 0x000054100f0f7816 */ /* 0x000fe400000000ff */
[----:B------:R-:W-:-:S02]  /*1680*/  IADD3 R22, PT, PT, R22, 0x2, RZ ;  /* 0x0000000216167810 */ /* 0x000fc40007ffe0ff */
[----:B--2---:R-:W-:-:S04]  /*1690*/  @!P0 PRMT R17, R21, 0x7610, R17 ;  /* 0x0000761015118816 */ /* 0x004fc80000000011 */
[----:B------:R-:W-:-:S04]  /*16a0*/  PRMT R17, R17, 0x5410, RZ ;  /* 0x0000541011117816 */ /* 0x000fc800000000ff */
[----:B---3--:R-:W-:Y:S02]  /*16b0*/  @!P0 PRMT R17, R17, 0x5410, R23 ;  /* 0x0000541011118816 */ /* 0x008fe40000000017 */
[----:B------:R-:W-:-:S03]  /*16c0*/  @!P0 PRMT R15, R15, 0x7610, R21 ;  /* 0x000076100f0f8816 */ /* 0x000fc60000000015 */
[--C-:B------:R-:W-:Y:S02]  /*16d0*/  HADD2.F32 R21, -RZ, R17.reuse.H0_H0 ;  /* 0x20000011ff157230 */ /* 0x100fe40000004100 */
[----:B------:R-:W-:-:S03]  /*16e0*/  HADD2.F32 R17, -RZ, R17.H1_H1 ;  /* 0x30000011ff117230 */ /* 0x000fc60000004100 */
[----:B------:R-:W-:-:S04]  /*16f0*/  FADD.FTZ R14, -R4, R21 ;  /* 0x00000015040e7221 */ /* 0x000fc80000010100 */
[----:B------:R-:W-:Y:S01]  /*1700*/  FMUL.FTZ R21, R14, R13 ;  /* 0x0000000d0e157220 */ /* 0x000fe20000410000 */
[----:B------:R-:W-:-:S03]  /*1710*/  FADD.FTZ R11, R11, R17 ;  /* 0x000000110b0b7221 */ /* 0x000fc60000010000 */
[C---:B------:R-:W-:Y:S01]  /*1720*/  FFMA.FTZ R6, R17.reuse, R21, R6 ;  /* 0x0000001511067223 */ /* 0x040fe20000010006 */
[----:B------:R-:W-:Y:S01]  /*1730*/  FMUL.FTZ R17, R17, R2 ;  /* 0x0000000211117220 */ /* 0x000fe20000410000 */
[----:B------:R-:W-:-:S03]  /*1740*/  PRMT R15, RZ, 0x7610, R15 ;  /* 0x00007610ff0f7816 */ /* 0x000fc6000000000f */
[----:B------:R-:W-:Y:S01]  /*1750*/  FADD.FTZ R12, R12, R17 ;  /* 0x000000110c0c7221 */ /* 0x000fe20000010000 */
[----:B------:R-:W-:Y:S01]  /*1760*/  FFMA.FTZ R8, R21, R17, R8 ;  /* 0x0000001115087223 */ /* 0x000fe20000010008 */
[----:B------:R-:W-:Y:S02]  /*1770*/  PRMT R17, RZ, 0x5410, RZ ;  /* 0x00005410ff117816 */ /* 0x000fe400000000ff */
[----:B------:R-:W-:Y:S02]  /*1780*/  @!P0 PRMT R15, R23, 0x7632, R15 ;  /* 0x00007632170f8816 */ /* 0x000fe4000000000f */
[----:B------:R-:W-:-:S03]  /*1790*/  PRMT R14, RZ, 0x5410, RZ ;  /* 0x00005410ff0e7816 */ /* 0x000fc600000000ff */
[--C-:B------:R-:W-:Y:S02]  /*17a0*/  HADD2.F32 R21, -RZ, R15.reuse.H1_H1 ;  /* 0x3000000fff157230 */ /* 0x100fe40000004100 */
[----:B------:R-:W-:Y:S01]  /*17b0*/  HADD2.F32 R26, -RZ, R15.H0_H0 ;  /* 0x2000000fff1a7230 */ /* 0x000fe20000004100 */
[----:B----4-:R-:W-:-:S04]  /*17c0*/  @!P0 PRMT R17, R17, 0x5410, R20 ;  /* 0x0000541011118816 */ /* 0x010fc80000000014 */
[----:B------:R-:W-:Y:S02]  /*17d0*/  @!P0 PRMT R17, R20, 0x7632, R17 ;  /* 0x0000763214118816 */ /* 0x000fe40000000011 */
[----:B-----5:R-:W-:Y:S01]  /*17e0*/  @!P0 PRMT R14, R14, 0x5410, R16 ;  /* 0x000054100e0e8816 */ /* 0x020fe20000000010 */
[----:B------:R-:W-:Y:S02]  /*17f0*/  FADD.FTZ R28, -R4, R21 ;  /* 0x00000015041c7221 */ /* 0x000fe40000010100 */
[--C-:B------:R-:W-:Y:S01]  /*1800*/  HADD2.F32 R27, -RZ, R17.reuse.H1_H1 ;  /* 0x30000011ff1b7230 */ /* 0x100fe20000004100 */
[----:B------:R-:W-:Y:S01]  /*1810*/  @!P0 PRMT R14, R16, 0x7632, R14 ;  /* 0x00007632100e8816 */ /* 0x000fe2000000000e */
[----:B------:R-:W-:Y:S01]  /*1820*/  FMUL.FTZ R15, R28, R13 ;  /* 0x0000000d1c0f7220 */ /* 0x000fe20000410000 */
[----:B------:R-:W-:Y:S01]  /*1830*/  FMUL.FTZ R23, R26, R0 ;  /* 0x000000001a177220 */ /* 0x000fe20000410000 */
[----:B------:R-:W-:Y:S02]  /*1840*/  HADD2.F32 R21, -RZ, R17.H0_H0 ;  /* 0x20000011ff157230 */ /* 0x000fe40000004100 */
[----:B------:R-:W-:Y:S01]  /*1850*/  FADD.FTZ R16, -R4, R27 ;  /* 0x0000001b04107221 */ /* 0x000fe20000010100 */
[----:B------:R-:W-:-:S02]  /*1860*/  HADD2.F32 R17, -RZ, R14.H1_H1 ;  /* 0x3000000eff117230 */ /* 0x000fc40000004100 */
[----:B------:R-:W-:Y:S01]  /*1870*/  FFMA.FTZ R7, R26, R15, R7 ;  /* 0x0000000f1a077223 */ /* 0x000fe20000010007 */
[----:B------:R-:W-:Y:S01]  /*1880*/  FFMA.FTZ R8, R15, R23, R8 ;  /* 0x000000170f087223 */ /* 0x000fe20000010008 */
[----:B------:R-:W-:Y:S01]  /*1890*/  FMUL.FTZ R15, R16, R13 ;  /* 0x0000000d100f7220 */ /* 0x000fe20000410000 */
[----:B------:R-:W-:Y:S02]  /*18a0*/  HADD2.F32 R14, -RZ, R14.H0_H0 ;  /* 0x2000000eff0e7230 */ /* 0x000fe40000004100 */
[----:B------:R-:W-:Y:S01]  /*18b0*/  FADD.FTZ R16, -R4, R21 ;  /* 0x0000001504107221 */ /* 0x000fe20000010100 */
[----:B------:R-:W-:Y:S01]  /*18c0*/  FADD.FTZ R12, R23, R12 ;  /* 0x0000000c170c7221 */ /* 0x000fe20000010000 */
[----:B------:R-:W-:Y:S01]  /*18d0*/  FMUL.FTZ R21, R17, R2 ;  /* 0x0000000211157220 */ /* 0x000fe20000410000 */
[----:B------:R-:W-:Y:S01]  /*18e0*/  FADD.FTZ R11, R11, R17 ;  /* 0x000000110b0b7221 */ /* 0x000fe20000010000 */
[----:B------:R-:W-:Y:S01]  /*18f0*/  FFMA.FTZ R6, R17, R15, R6 ;  /* 0x0000000f11067223 */ /* 0x000fe20000010006 */
        /* <DEDUP_REMOVED lines=9> */
.L_x_3224:
[----:B------:R-:W-:Y:S05]  /*1990*/  @P1 BRA `(.L_x_3220) ;  /* 0x0000000c00d41947 */ /* 0x000fea0003800000 */
[----:B------:R-:W0:Y:S01]  /*19a0*/  LDCU.64 UR10, c[0x0][0x3f8] ;  /* 0x00007f00ff0a77ac */ /* 0x000e220008000a00 */
[----:B------:R-:W-:Y:S01]  /*19b0*/  SHF.R.S32.HI R14, RZ, 0x1f, R22 ;  /* 0x0000001fff0e7819 */ /* 0x000fe20000011416 */
[----:B------:R-:W-:Y:S01]  /*19c0*/  BSSY.RECONVERGENT B0, `(.L_x_3225) ;  /* 0x0000018000007945 */ /* 0x000fe20003800200 */
[----:B------:R-:W-:Y:S02]  /*19d0*/  MOV R15, R9 ;  /* 0x00000009000f7202 */ /* 0x000fe40000000f00 */
[----:B------:R-:W-:Y:S02]  /*19e0*/  PRMT R9, RZ, 0x5410, RZ ;  /* 0x00005410ff097816 */ /* 0x000fe400000000ff */
[----:B0-----:R-:W-:Y:S01]  /*19f0*/  ISETP.GE.U32.AND P0, PT, R24, UR10, PT ;  /* 0x0000000a18007c0c */ /* 0x001fe2000bf06070 */
[----:B------:R-:W-:Y:S02]  /*1a00*/  IMAD R17, R14, UR10, RZ ;  /* 0x0000000a0e117c24 */ /* 0x000fe4000f8e02ff */
[----:B------:R-:W-:Y:S01]  /*1a10*/  IMAD.MOV.U32 R14, RZ, RZ, R18 ;  /* 0x000000ffff0e7224 */ /* 0x000fe200078e0012 */
[----:B------:R-:W-:Y:S01]  /*1a20*/  ISETP.GE.AND.EX P0, PT, R25, UR11, PT, P0 ;  /* 0x0000000b19007c0c */ /* 0x000fe2000bf06300 */
[C---:B------:R-:W-:Y:S01]  /*1a30*/  IMAD R19, R22.reuse, UR11, R17 ;  /* 0x0000000b16137c24 */ /* 0x040fe2000f8e0211 */
[----:B------:R-:W-:Y:S01]  /*1a40*/  PRMT R17, RZ, 0x5410, RZ ;  /* 0x00005410ff117816 */ /* 0x000fe200000000ff */
[----:B------:R-:W-:-:S10]  /*1a50*/  IMAD.WIDE.U32 R14, R22, UR10, R14 ;  /* 0x0000000a160e7c25 */ /* 0x000fd4000f8e000e */
        /* <DEDUP_REMOVED lines=12> */
[----:B--2---:R-:W-:Y:S02]  /*1b20*/  PRMT R9, R16, 0x5432, R16 ;  /* 0x0000543210097816 */ /* 0x004fe40000000010 */
[----:B---3--:R-:W-:-:S07]  /*1b30*/  PRMT R17, R14, 0x5432, R14 ;  /* 0x000054320e117816 */ /* 0x008fce000000000e */
.L_x_3226:
[----:B------:R-:W-:Y:S05]  /*1b40*/  BSYNC.RECONVERGENT B0 ;  /* 0x0000000000007941 */ /* 0x000fea0003800200 */
.L_x_3225:
        /* <DEDUP_REMOVED lines=10> */
[----:B------:R-:W-:Y:S01]  /*1bf0*/  FFMA.FTZ R6, R19, R9, R6 ;  /* 0x0000000913067223 */ /* 0x000fe20000010006 */
[----:B------:R-:W-:Y:S01]  /*1c00*/  FMUL.FTZ R15, R4, R0 ;  /* 0x00000000040f7220 */ /* 0x000fe20000410000 */
[----:B------:R-:W-:Y:S01]  /*1c10*/  FADD.FTZ R10, R10, R4 ;  /* 0x000000040a0a7221 */ /* 0x000fe20000010000 */
[----:B------:R-:W-:Y:S01]  /*1c20*/  FADD.FTZ R12, R12, R13 ;  /* 0x0000000d0c0c7221 */ /* 0x000fe20000010000 */
[----:B------:R-:W-:Y:S01]  /*1c30*/  FFMA.FTZ R9, R9, R13, R8 ;  /* 0x0000000d09097223 */ /* 0x000fe20000010008 */
[----:B------:R-:W-:-:S02]  /*1c40*/  FFMA.FTZ R7, R4, R16, R7 ;  /* 0x0000001004077223 */ /* 0x000fc40000010007 */
[----:B------:R-:W-:Y:S01]  /*1c50*/  FADD.FTZ R12, R15, R12 ;  /* 0x0000000c0f0c7221 */ /* 0x000fe20000010000 */
[----:B------:R-:W-:Y:S01]  /*1c60*/  FFMA.FTZ R8, R16, R15, R9 ;  /* 0x0000000f10087223 */ /* 0x000fe20000010009 */
[----:B------:R-:W-:Y:S06]  /*1c70*/  BRA `(.L_x_3220) ;  /* 0x0000000c001c7947 */ /* 0x000fec0003800000 */
.L_x_3221:
[----:B------:R-:W-:Y:S01]  /*1c80*/  IADD3 R6, PT, PT, -R22, R15, RZ ;  /* 0x0000000f16067210 */ /* 0x000fe20007ffe1ff */
[----:B------:R-:W-:Y:S01]  /*1c90*/  HFMA2 R8, -RZ, RZ, 0, 0 ;  /* 0x00000000ff087431 */ /* 0x000fe200000001ff */
[----:B------:R-:W-:Y:S01]  /*1ca0*/  IADD3 R7, PT, PT, R15, -0x1, RZ ;  /* 0xffffffff0f077810 */ /* 0x000fe20007ffe0ff */
[----:B------:R-:W-:Y:S01]  /*1cb0*/  IMAD.MOV.U32 R12, RZ, RZ, RZ ;  /* 0x000000ffff0c7224 */ /* 0x000fe200078e00ff */
[----:B------:R-:W-:Y:S02]  /*1cc0*/  LOP3.LUT R6, R6, 0x1, RZ, 0xc0, !PT ;  /* 0x0000000106067812 */ /* 0x000fe400078ec0ff */
[----:B------:R-:W-:Y:S02]  /*1cd0*/  CS2R R10, SRZ ;  /* 0x00000000000a7805 */ /* 0x000fe4000001ff00 */
        /* <DEDUP_REMOVED lines=19> */
[----:B------:R-:W-:Y:S02]  /*1e10*/  PRMT R6, RZ, 0x5410, RZ ;  /* 0x00005410ff067816 */ /* 0x000fe400000000ff */
        /* <DEDUP_REMOVED lines=8> */
[-C--:B------:R-:W-:Y:S02]  /*1ea0*/  FMUL.FTZ R6, R6, R13.reuse ;  /* 0x0000000d06067220 */ /* 0x080fe40000410000 */
[----:B0-----:R-:W-:Y:S02]  /*1eb0*/  FMUL.FTZ R10, R8, R13 ;  /* 0x0000000d080a7220 */ /* 0x001fe40000410000 */
[----:B------:R-:W-:Y:S02]  /*1ec0*/  FFMA.FTZ R7, R6, R2, R21 ;  /* 0x0000000206077223 */ /* 0x000fe40000010015 */
[----:B------:R-:W-:-:S02]  /*1ed0*/  FFMA.FTZ R8, R10, R0, R23 ;  /* 0x000000000a087223 */ /* 0x000fc40000010017 */
[----:B------:R-:W-:Y:S02]  /*1ee0*/  FMUL.FTZ R14, R7, -1.4426950216293334961 ;  /* 0xbfb8aa3b070e7820 */ /* 0x000fe40000410000 */
[----:B------:R-:W-:-:S04]  /*1ef0*/  FMUL.FTZ R17, R8, -1.4426950216293334961 ;  /* 0xbfb8aa3b08117820 */ /* 0x000fc80000410000 */
[----:B------:R-:W0:Y:S01]  /*1f00*/  MUFU.EX2 R14, R14 ;  /* 0x0000000e000e7308 */ /* 0x000e220000000800 */
[----:B---3--:R-:W-:-:S03]  /*1f10*/  @!P0 PRMT R12, R12, 0x5410, R11 ;  /* 0x000054100c0c8816 */ /* 0x008fc6000000000b */
[----:B------:R-:W1:Y:S01]  /*1f20*/  MUFU.EX2 R17, R17 ;  /* 0x0000001100117308 */ /* 0x000e620000000800 */
[----:B------:R-:W-:-:S05]  /*1f30*/  @!P0 PRMT R12, R11, 0x7632, R12 ;  /* 0x000076320b0c8816 */ /* 0x000fca000000000c */
        /* <DEDUP_REMOVED lines=18> */
[----:B------:R-:W-:Y:S01]  /*2060*/  FFMA.FTZ R6, R6, R11, RZ ;  /* 0x0000000b06067223 */ /* 0x000fe200000100ff */
[C---:B------:R-:W-:Y:S01]  /*2070*/  FFMA.FTZ R7, R10.reuse, R17, RZ ;  /* 0x000000110a077223 */ /* 0x040fe200000100ff */
[----:B------:R-:W-:Y:S01]  /*2080*/  FADD.FTZ R11, RZ, R11 ;  /* 0x0000000bff0b7221 */ /* 0x000fe20000010000 */
[----:B------:R-:W-:Y:S01]  /*2090*/  FFMA.FTZ R8, R10, R25, R27 ;  /* 0x000000190a087223 */ /* 0x000fe2000001001b */
[----:B------:R-:W-:Y:S01]  /*20a0*/  FADD.FTZ R12, R25, R12 ;  /* 0x0000000c190c7221 */ /* 0x000fe20000010000 */
[----:B------:R-:W-:-:S07]  /*20b0*/  FADD.FTZ R10, RZ, R17 ;  /* 0x00000011ff0a7221 */ /* 0x000fce0000010000 */
.L_x_3227:
[----:B------:R-:W-:Y:S05]  /*20c0*/  @!P2 BRA `(.L_x_3220) ;  /* 0x000000080008a947 */ /* 0x000fea0003800000 */
[----:B------:R-:W-:-:S07]  /*20d0*/  IADD3 R20, PT, PT, R22, -R15, RZ ;  /* 0x8000000f16147210 */ /* 0x000fce0007ffe0ff */
.L_x_3228:
[----:B------:R-:W0:Y:S01]  /*20e0*/  @!P0 LDC.64 R16, c[0x0][0x3f8] ;  /* 0x0000fe00ff108b82 */ /* 0x000e220000000a00 */
[----:B------:R-:W-:Y:S01]  /*20f0*/  @!P0 SHF.R.S32.HI R25, RZ, 0x1f, R22 ;  /* 0x0000001fff198819 */ /* 0x000fe20000011416 */
[----:B------:R-:W-:-:S06]  /*2100*/  @!P0 IMAD.MOV.U32 R24, RZ, RZ, R18 ;  /* 0x000000ffff188224 */ /* 0x000fcc00078e0012 */
[----:B------:R-:W1:Y:S01]  /*2110*/  @!P0 LDC.64 R14, c[0x0][0x3a0] ;  /* 0x0000e800ff0e8b82 */ /* 0x000e620000000a00 */
[----:B0-----:R-:W-:-:S04]  /*2120*/  @!P0 IMAD R25, R25, R16, RZ ;  /* 0x0000001019198224 */ /* 0x001fc800078e02ff */
[----:B------:R-:W-:Y:S01]  /*2130*/  @!P0 IMAD R27, R22, R17, R25 ;  /* 0x00000011161b8224 */ /* 0x000fe200078e0219 */
[----:B------:R-:W-:-:S03]  /*2140*/  @!P0 MOV R25, R9 ;  /* 0x0000000900198202 */ /* 0x000fc60000000f00 */
[----:B------:R-:W-:Y:S02]  /*2150*/  @!P0 IMAD.WIDE.U32 R24, R22, R16, R24 ;  /* 0x0000001016188225 */ /* 0x000fe400078e0018 */
[----:B------:R-:W0:Y:S03]  /*2160*/  @!P0 LDC.64 R16, c[0x0][0x398] ;  /* 0x0000e600ff108b82 */ /* 0x000e260000000a00 */
[----:B------:R-:W-:Y:S01]  /*2170*/  @!P0 IADD3 R25, PT, PT, R25, R27, RZ ;  /* 0x0000001b19198210 */ /* 0x000fe20007ffe0ff */
[----:B------:R-:W-:-:S03]  /*2180*/  @!P0 IMAD.SHL.U32 R27, R24, 0x2, RZ ;  /* 0x00000002181b8824 */ /* 0x000fc600078e00ff */
[----:B------:R-:W-:Y:S02]  /*2190*/  @!P0 SHF.L.U64.HI R26, R24, 0x1, R25 ;  /* 0x00000001181a8819 */ /* 0x000fe40000010219 */
[----:B-1----:R-:W-:-:S04]  /*21a0*/  @!P0 IADD3 R24, P1, PT, R27, R14, RZ ;  /* 0x0000000e1b188210 */ /* 0x002fc80007f3e0ff */
[----:B------:R-:W-:Y:S02]  /*21b0*/  @!P0 IADD3.X R25, PT, PT, R26, R15, RZ, P1, !PT ;  /* 0x0000000f1a198210 */ /* 0x000fe40000ffe4ff */
[----:B------:R-:W1:Y:S03]  /*21c0*/  @!P0 LDC.64 R14, c[0x0][0x3f8] ;  /* 0x0000fe00ff0e8b82 */ /* 0x000e660000000a00 */
[----:B------:R2:W3:Y:S01]  /*21d0*/  @!P0 LDG.E R24, desc[UR6][R24.64] ;  /* 0x0000000618188981 */ /* 0x0004e2000c1e1900 */
[----:B0-----:R-:W-:-:S04]  /*21e0*/  @!P0 IADD3 R16, P1, PT, R27, R16, RZ ;  /* 0x000000101b108210 */ /* 0x001fc80007f3e0ff */
[----:B------:R-:W-:-:S05]  /*21f0*/  @!P0 IADD3.X R17, PT, PT, R26, R17, RZ, P1, !PT ;  /* 0x000000111a118210 */ /* 0x000fca0000ffe4ff */
[----:B------:R0:W4:Y:S01]  /*2200*/  @!P0 LDG.E R16, desc[UR6][R16.64] ;  /* 0x0000000610108981 */ /* 0x000122000c1e1900 */
[----:B--2---:R-:W-:Y:S02]  /*2210*/  PRMT R25, R25, 0x5410, RZ ;  /* 0x0000541019197816 */ /* 0x004fe400000000ff */
[----:B------:R-:W-:Y:S01]  /*2220*/  PRMT R26, RZ, 0x7610, R26 ;  /* 0x00007610ff1a7816 */ /* 0x000fe2000000001a */
[----:B------:R-:W-:-:S05]  /*2230*/  @!P0 VIADD R29, R22, 0x1 ;  /* 0x00000001161d8836 */ /* 0x000fca0000000000 */
[----:B------:R-:W-:Y:S02]  /*2240*/  @!P0 SHF.R.S32.HI R27, RZ, 0x1f, R29 ;  /* 0x0000001fff1b8819 */ /* 0x000fe4000001141d */
[----:B0-----:R-:W-:Y:S02]  /*2250*/  @!P0 MOV R17, R9 ;  /* 0x0000000900118202 */ /* 0x001fe40000000f00 */
[----:B---3--:R-:W-:Y:S02]  /*2260*/  @!P0 PRMT R25, R25, 0x5410, R24 ;  /* 0x0000541019198816 */ /* 0x008fe40000000018 */
[----:B------:R-:W-:Y:S02]  /*2270*/  @!P0 PRMT R26, R24, 0x7632, R26 ;  /* 0x00007632181a8816 */ /* 0x000fe4000000001a */
[----:B------:R-:W-:Y:S02]  /*2280*/  PRMT R25, RZ, 0x7610, R25 ;  /* 0x00007610ff197816 */ /* 0x000fe40000000019 */
[----:B------:R-:W-:Y:S01]  /*2290*/  PRMT R26, R26, 0x5410, RZ ;  /* 0x000054101a1a7816 */ /* 0x000fe200000000ff */
[----:B-1----:R-:W-:Y:S01]  /*22a0*/  @!P0 IMAD R24, R27, R14, RZ ;  /* 0x0000000e1b188224 */ /* 0x002fe200078e02ff */
[----:B----4-:R-:W-:-:S02]  /*22b0*/  @!P0 PRMT R25, R16, 0x7610, R25 ;  /* 0x0000761010198816 */ /* 0x010fc40000000019 */
[----:B------:R-:W-:Y:S02]  /*22c0*/  @!P0 PRMT R26, R26, 0x7610, R16 ;  /* 0x000076101a1a8816 */ /* 0x000fe40000000010 */
[----:B------:R-:W-:Y:S01]  /*22d0*/  @!P0 MOV R16, R18 ;  /* 0x0000001200108202 */ /* 0x000fe20000000f00 */
[----:B------:R-:W-:-:S04]  /*22e0*/  @!P0 IMAD R27, R29, R15, R24 ;  /* 0x0000000f1d1b8224 */ /* 0x000fc800078e0218 */
        /* <DEDUP_REMOVED lines=8> */
[----:B------:R1:W2:Y:S01]  /*2370*/  @!P0 LDG.E R16, desc[UR6][R16.64] ;  /* 0x0000000610108981 */ /* 0x0002a2000c1e1900 */
[----:B0-----:R-:W-:-:S05]  /*2380*/  @!P0 IADD3 R14, P1, PT, R27, R14, RZ ;  /* 0x0000000e1b0e8210 */ /* 0x001fca0007f3e0ff */
[----:B------:R-:W-:-:S05]  /*2390*/  @!P0 IMAD.X R15, R24, 0x1, R15, P1 ;  /* 0x00000001180f8824 */ /* 0x000fca00008e060f */
[----:B------:R0:W3:Y:S01]  /*23a0*/  @!P0 LDG.E R14, desc[UR6][R14.64] ;  /* 0x000000060e0e8981 */ /* 0x0000e2000c1e1900 */
[----:B------:R-:W-:-:S05]  /*23b0*/  HADD2.F32 R27, -RZ, R26.H0_H0 ;  /* 0x2000001aff1b7230 */ /* 0x000fca0000004100 */
[----:B------:R-:W-:-:S04]  /*23c0*/  FADD.FTZ R24, -R4, R27 ;  /* 0x0000001b04187221 */ /* 0x000fc80000010100 */
[----:B------:R-:W-:-:S04]  /*23d0*/  FMUL.FTZ R24, R24, R13 ;  /* 0x0000000d18187220 */ /* 0x000fc80000410000 */
[----:B------:R-:W-:-:S04]  /*23e0*/  FFMA.FTZ R27, R24, R0, R23 ;  /* 0x00000000181b7223 */ /* 0x000fc80000010017 */
[----:B------:R-:W-:-:S06]  /*23f0*/  FMUL.FTZ R28, R27, -1.4426950216293334961 ;  /* 0xbfb8aa3b1b1c7820 */ /* 0x000fcc0000410000 */
[----:B------:R-:W4:Y:S02]  /*2400*/  MUFU.EX2 R28, R28 ;  /* 0x0000001c001c7308 */ /* 0x000f240000000800 */
[----:B----4-:R-:W-:-:S06]  /*2410*/  FADD.FTZ R29, R28, 1 ;  /* 0x3f8000001c1d7421 */ /* 0x010fcc0000010000 */
[----:B------:R-:W4:Y:S01]  /*2420*/  MUFU.RCP R29, R29 ;  /* 0x0000001d001d7308 */ /* 0x000f220000001000 */
[----:B-1----:R-:W-:Y:S02]  /*2430*/  HADD2.F32 R17, -RZ, R26.H1_H1 ;  /* 0x3000001aff117230 */ /* 0x002fe40000004100 */
[----:B0-----:R-:W-:Y:S02]  /*2440*/  HADD2.F32 R15, -RZ, R25.H1_H1 ;  /* 0x30000019ff0f7230 */ /* 0x001fe40000004100 */
[----:B----4-:R-:W-:-:S04]  /*2450*/  FADD.FTZ R26, -R29, 1 ;  /* 0x3f8000001d1a7421 */ /* 0x010fc80000010100 */
        /* <DEDUP_REMOVED lines=17> */
[--C-:B------:R-:W-:Y:S01]  /*2570*/  FFMA.FTZ R27, R27, R17, R8.reuse ;  /* 0x000000111b1b7223 */ /* 0x100fe20000010008 */
[----:B------:R-:W-:Y:S01]  /*2580*/  PRMT R8, RZ, 0x7610, R8 ;  /* 0x00007610ff087816 */ /* 0x000fe20000000008 */
[----:B------:R-:W-:Y:S01]  /*2590*/  FADD.FTZ R11, R25, R11 ;  /* 0x0000000b190b7221 */ /* 0x000fe20000010000 */
[----:B------:R-:W-:Y:S01]  /*25a0*/  FADD.FTZ R17, R17, R12 ;  /* 0x0000000c11117221 */ /* 0x000fe20000010000 */
[C---:B------:R-:W-:Y:S01]  /*25b0*/  FADD.FTZ R10, R15.reuse, R10 ;  /* 0x0000000a0f0a7221 */ /* 0x040fe20000010000 */
[----:B------:R-:W-:Y:S01]  /*25c0*/  FFMA.FTZ R7, R24, R15, R7 ;  /* 0x0000000f18077223 */ /* 0x000fe20000010007 */
[C---:B------:R-:W-:Y:S01]  /*25d0*/  FMUL.FTZ R26, R15.reuse, R0 ;  /* 0x000000000f1a7220 */ /* 0x040fe20000410000 */
[----:B------:R-:W-:-:S03]  /*25e0*/  PRMT R15, R15, 0x5410, RZ ;  /* 0x000054100f0f7816 */ /* 0x000fc600000000ff */
[----:B------:R-:W-:Y:S01]  /*25f0*/  FFMA.FTZ R27, R24, R26, R27 ;  /* 0x0000001a181b7223 */ /* 0x000fe2000001001b */
[----:B--2---:R-:W-:-:S05]  /*2600*/  @!P0 PRMT R8, R16, 0x7632, R8 ;  /* 0x0000763210088816 */ /* 0x004fca0000000008 */
[----:B------:R-:W-:-:S05]  /*2610*/  HADD2.F32 R25, -RZ, R8.H0_H0 ;  /* 0x20000008ff197230 */ /* 0x000fca0000004100 */
[----:B------:R-:W-:-:S04]  /*2620*/  FADD.FTZ R8, -R4, R25 ;  /* 0x0000001904087221 */ /* 0x000fc80000010100 */
[----:B------:R-:W-:-:S04]  /*2630*/  FMUL.FTZ R8, R8, R13 ;  /* 0x0000000d08087220 */ /* 0x000fc80000410000 */
[----:B------:R-:W-:-:S04]  /*2640*/  FFMA.FTZ R12, R8, R0, R23 ;  /* 0x00000000080c7223 */ /* 0x000fc80000010017 */
[----:B------:R-:W-:-:S06]  /*2650*/  FMUL.FTZ R28, R12, -1.4426950216293334961 ;  /* 0xbfb8aa3b0c1c7820 */ /* 0x000fcc0000410000 */
[----:B------:R-:W0:Y:S01]  /*2660*/  MUFU.EX2 R28, R28 ;  /* 0x0000001c001c7308 */ /* 0x000e220000000800 */
[----:B------:R-:W-:Y:S01]  /*2670*/  @!P0 PRMT R15, R15, 0x5410, R16 ;  /* 0x000054100f0f8816 */ /* 0x000fe20000000010 */
[----:B0-----:R-:W-:-:S06]  /*2680*/  FADD.FTZ R25, R28, 1 ;  /* 0x3f8000001c197421 */ /* 0x001fcc0000010000 */
[----:B------:R-:W0:Y:S01]  /*2690*/  MUFU.RCP R25, R25 ;  /* 0x0000001900197308 */ /* 0x000e220000001000 */
[----:B------:R-:W-:Y:S02]  /*26a0*/  PRMT R15, RZ, 0x7610, R15 ;  /* 0x00007610ff0f7816 */ /* 0x000fe4000000000f */
[----:B------:R-:W-:Y:S02]  /*26b0*/  PRMT R16, RZ, 0x7610, R16 ;  /* 0x00007610ff107816 */ /* 0x000fe40000000010 */
[C---:B---3--:R-:W-:Y:S02]  /*26c0*/  @!P0 PRMT R15, R14.reuse, 0x7610, R15 ;  /* 0x000076100e0f8816 */ /* 0x048fe4000000000f */
[----:B------:R-:W-:-:S03]  /*26d0*/  @!P0 PRMT R16, R14, 0x7632, R16 ;  /* 0x000076320e108816 */ /* 0x000fc60000000010 */
[----:B------:R-:W-:Y:S02]  /*26e0*/  HADD2.F32 R29, -RZ, R15.H1_H1 ;  /* 0x3000000fff1d7230 */ /* 0x000fe40000004100 */
[----:B------:R-:W-:Y:S02]  /*26f0*/  HADD2.F32 R16, -RZ, R16.H0_H0 ;  /* 0x20000010ff107230 */ /* 0x000fe40000004100 */
[----:B0-----:R-:W-:-:S04]  /*2700*/  FADD.FTZ R14, -R25, 1 ;  /* 0x3f800000190e7421 */ /* 0x001fc80000010100 */
        /* <DEDUP_REMOVED lines=19> */
[----:B------:R-:W-:Y:S01]  /*2840*/  FADD.FTZ R10, R10, R25 ;  /* 0x000000190a0a7221 */ /* 0x000fe20000010000 */
[----:B------:R-:W-:Y:S01]  /*2850*/  FFMA.FTZ R7, R8, R25, R7 ;  /* 0x0000001908077223 */ /* 0x000fe20000010007 */
[----:B------:R-:W-:Y:S01]  /*2860*/  FMUL.FTZ R25, R25, R0 ;  /* 0x0000000019197220 */ /* 0x000fe20000410000 */
[C---:B------:R-:W-:Y:S01]  /*2870*/  FFMA.FTZ R27, R12.reuse, R14, R27 ;  /* 0x0000000e0c1b7223 */ /* 0x040fe2000001001b */
[----:B------:R-:W-:Y:S01]  /*2880*/  FADD.FTZ R14, R17, R14 ;  /* 0x0000000e110e7221 */ /* 0x000fe20000010000 */
[----:B------:R-:W-:Y:S01]  /*2890*/  FFMA.FTZ R6, R12, R15, R6 ;  /* 0x0000000f0c067223 */ /* 0x000fe20000010006 */
[----:B------:R-:W-:Y:S01]  /*28a0*/  FADD.FTZ R11, R11, R15 ;  /* 0x0000000f0b0b7221 */ /* 0x000fe20000010000 */
[----:B------:R-:W-:Y:S01]  /*28b0*/  FFMA.FTZ R8, R8, R25, R27 ;  /* 0x0000001908087223 */ /* 0x000fe2000001001b */
[----:B------:R-:W-:Y:S01]  /*28c0*/  FADD.FTZ R12, R25, R14 ;  /* 0x0000000e190c7221 */ /* 0x000fe20000010000 */
[----:B------:R-:W-:Y:S01]  /*28d0*/  IADD3 R22, PT, PT, R22, 0x2, RZ ;  /* 0x0000000216167810 */ /* 0x000fe20007ffe0ff */
[----:B------:R-:W-:Y:S06]  /*28e0*/  @P1 BRA `(.L_x_3228) ;  /* 0xfffffff400fc1947 */ /* 0x000fec000383ffff */
.L_x_3220:
[----:B------:R-:W0:Y:S01]  /*28f0*/  S2R R2, SR_TID.X ;  /* 0x0000000000027919 */ /* 0x000e220000002100 */
[----:B------:R-:W-:Y:S02]  /*2900*/  ISETP.NE.AND P0, PT, R5, RZ, PT ;  /* 0x000000ff0500720c */ /* 0x000fe40003f05270 */
[----:B------:R-:W-:Y:S01]  /*2910*/  MOV R0, 0x400 ;  /* 0x0000040000007802 */ /* 0x000fe20000000f00 */
        /* <DEDUP_REMOVED lines=13> */
[----:B------:R-:W-:Y:S02]  /*29f0*/  VIADD R21, R17, 0x10 ;  /* 0x0000001011157836 */ /* 0x000fe40000000000 */
        /* <DEDUP_REMOVED lines=67> */
[----:B------:R1:W2:Y:S04]  /*2e30*/  SHFL.UP PT, R27, R20, 0x1, RZ ;  /* 0x04200000141b7989 */ /* 0x0002a800000e00ff */
[----:B------:R1:W3:Y:S02]  /*2e40*/  SHFL.UP PT, R25, R24, 0x1, RZ ;  /* 0x0420000018197989 */ /* 0x0002e400000e00ff */
.L_x_3251:
        /* <DEDUP_REMOVED lines=13> */
.L_x_3229:
        /* <DEDUP_REMOVED lines=12> */
[----:B------:R-:W-:Y:S01]  /*2fe0*/  @!P2 VIADD R14, R0, 0x320 ;  /* 0x00000320000ea836 */ /* 0x000fe20000000000 */
[----:B------:R-:W-:Y:S01]  /*2ff0*/  ISETP.GE.U32.OR P0, PT, R2, R15, P0 ;  /* 0x0000000f0200720c */ /* 0x000fe20000706470 */
[----:B-----5:R-:W-:-:S03]  /*3000*/  IMAD R9, R9, UR8, R2 ;  /* 0x0000000809097c24 */ /* 0x020fc6000f8e0202 */
[----:B------:R-:W-:Y:S01]  /*3010*/  @!P2 LEA R14, R19, R14, 0x18 ;  /* 0x0000000e130ea211 */ /* 0x000fe200078ec0ff */
[----:B------:R-:W-:Y:S03]  /*3020*/  @!P2 LDS R5, [R17+0x18] ;  /* 0x000018001105a984 */ /* 0x000fe60000000800 */
[----:B------:R-:W-:Y:S01]  /*3030*/  @!P2 LEA R14, R3, R14, 0x3 ;  /* 0x0000000e030ea211 */ /* 0x000fe200078e18ff */
[----:B------:R-:W0:Y:S01]  /*3040*/  @!P2 LDS R4, [R17+0x14] ;  /* 0x000014001104a984 */ /* 0x000e220000000800 */
[----:B----4-:R-:W-:Y:S02]  /*3050*/  ISETP.GE.U32.AND P1, PT, R9, UR10, PT ;  /* 0x0000000a09007c0c */ /* 0x010fe4000bf26070 */
        /* <DEDUP_REMOVED lines=12> */
[----:B------:R-:W-:-:S03]  /*3120*/  IADD3 R17, PT, PT, R13, R0, RZ ;  /* 0x000000000d117210 */ /* 0x000fc60007ffe0ff */
[----:B------:R-:W2:Y:S01]  /*3130*/  LDS.64 R2, [R2] ;  /* 0x0000000002027984 */ /* 0x000ea20000000a00 */
[----:B0-----:R-:W-:-:S04]  /*3140*/  IMAD.WIDE R4, R5, 0x4, R14 ;  /* 0x0000000405047825 */ /* 0x001fc800078e020e */
[----:B------:R-:W-:Y:S01]  /*3150*/  IMAD.WIDE R14, R17, 0x4, R14 ;  /* 0x00000004110e7825 */ /* 0x000fe200078e020e */
[----:B--2---:R2:W-:Y:S04]  /*3160*/  REDG.E.ADD.F32.FTZ.RN.STRONG.GPU desc[UR6][R4.64], R2 ;  /* 0x00000002040079a6 */ /* 0x0045e8000c12f306 */
[----:B------:R2:W-:Y:S02]  /*3170*/  REDG.E.ADD.F32.FTZ.RN.STRONG.GPU desc[UR6][R14.64], R3 ;  /* 0x000000030e0079a6 */ /* 0x0005e4000c12f306 */
.L_x_3232:
[----:B------:R-:W-:Y:S05]  /*3180*/  BSYNC.RECONVERGENT B0 ;  /* 0x0000000000007941 */ /* 0x000fea0003800200 */
.L_x_3231:
        /* <DEDUP_REMOVED lines=23> */
.L_x_3230:
        /* <DEDUP_REMOVED lines=8> */
.L_x_3233:
[----:B------:R-:W-:Y:S02]  /*3380*/  ISETP.GE.AND P4, PT, R24, 0x8, PT ;  /* 0x000000081800780c */ /* 0x000fe40003f86270 */
[----:B------:R-:W-:-:S04]  /*3390*/  MOV R25, R27 ;  /* 0x0000001b00197202 */ /* 0x000fc80000000f00 */
[----:B------:R-:W-:-:S04]  /*33a0*/  SEL R26, R25, RZ, P3 ;  /* 0x000000ff191a7207 */ /* 0x000fc80001800000 */
[----:B------:R-:W-:Y:S01]  /*33b0*/  IADD3 R25, PT, PT, R23, R26, RZ ;  /* 0x0000001a17197210 */ /* 0x000fe20007ffe0ff */
[----:B------:R-:W-:-:S07]  /*33c0*/  IMAD.MOV.U32 R23, RZ, RZ, R22 ;  /* 0x000000ffff177224 */ /* 0x000fce00078e0016 */
[----:B------:R-:W-:Y:S05]  /*33d0*/  WARPSYNC.COLLECTIVE R16, `(.L_x_3234) ;  /* 0x0000000010087348 */ /* 0x000fea0003c00000 */
[----:B------:R0:W1:Y:S02]  /*33e0*/  SHFL.UP P0, R27, R23, R18, R21 ;  /* 0x04000012171b7389 */ /* 0x0000640000000015 */
[----:B01----:R-:W-:Y:S05]  /*33f0*/  ENDCOLLECTIVE ;  /* 0x000000000000791b */ /* 0x003fea0003800000 */
.L_x_3234:
[----:B------:R-:W-:Y:S01]  /*3400*/  MOV R23, R20 ;  /* 0x0000001400177202 */ /* 0x000fe20000000f00 */
[----:B------:R-:W-:-:S05]  /*3410*/  FADD.FTZ R27, R22, R27 ;  /* 0x0000001b161b7221 */ /* 0x000fca0000010000 */
[----:B------:R-:W-:-:S07]  /*3420*/  @P3 FSEL R22, R27, R22, !P2 ;  /* 0x000000161b163208 */ /* 0x000fce0005000000 */
[----:B------:R-:W-:Y:S05]  /*3430*/  WARPSYNC.COLLECTIVE R16, `(.L_x_3235) ;  /* 0x0000000010087348 */ /* 0x000fea0003c00000 */
[----:B------:R0:W1:Y:S02]  /*3440*/  SHFL.UP P0, R27, R23, R18, R21 ;  /* 0x04000012171b7389 */ /* 0x0000640000000015 */
[----:B01----:R-:W-:Y:S05]  /*3450*/  ENDCOLLECTIVE ;  /* 0x000000000000791b */ /* 0x003fea0003800000 */
.L_x_3235:
[----:B------:R-:W-:Y:S02]  /*3460*/  IMAD.MOV.U32 R23, RZ, RZ, R25 ;  /* 0x000000ffff177224 */ /* 0x000fe400078e0019 */
[----:B------:R-:W-:Y:S01]  /*3470*/  HFMA2 R18, -RZ, RZ, 0, 1.1920928955078125e-07 ;  /* 0x00000002ff127431 */ /* 0x000fe200000001ff */
[----:B------:R-:W-:-:S07]  /*3480*/  MOV R29, R27 ;  /* 0x0000001b001d7202 */ /* 0x000fce0000000f00 */
[----:B------:R-:W-:Y:S05]  /*3490*/  WARPSYNC.COLLECTIVE R16, `(.L_x_3236) ;  /* 0x0000000010087348 */ /* 0x000fea0003c00000 */
[----:B------:R0:W1:Y:S02]  /*34a0*/  SHFL.UP P0, R27, R23, R18, R21 ;  /* 0x04000012171b7389 */ /* 0x0000640000000015 */
[----:B01----:R-:W-:Y:S05]  /*34b0*/  ENDCOLLECTIVE ;  /* 0x000000000000791b */ /* 0x003fea0003800000 */
.L_x_3236:
        /* <DEDUP_REMOVED lines=9> */
.L_x_3237:
        /* <DEDUP_REMOVED lines=8> */
.L_x_3238:
[----:B------:R-:W-:Y:S01]  /*35d0*/  MOV R23, R26 ;  /* 0x0000001a00177202 */ /* 0x000fe20000000f00 */
[----:B------:R-:W-:Y:S02]  /*35e0*/  HFMA2 R18, -RZ, RZ, 0, 2.384185791015625e-07 ;  /* 0x00000004ff127431 */ /* 0x000fe400000001ff */
[----:B------:R-:W-:-:S07]  /*35f0*/  IMAD.MOV.U32 R29, RZ, RZ, R27 ;  /* 0x000000ffff1d7224 */ /* 0x000fce00078e001b */
[----:B------:R-:W-:Y:S05]  /*3600*/  WARPSYNC.COLLECTIVE R16, `(.L_x_3239) ;  /* 0x0000000010087348 */ /* 0x000fea0003c00000 */
[----:B------:R0:W1:Y:S02]  /*3610*/  SHFL.UP P0, R27, R23, R18, R21 ;  /* 0x04000012171b7389 */ /* 0x0000640000000015 */
[----:B01----:R-:W-:Y:S05]  /*3620*/  ENDCOLLECTIVE ;  /* 0x000000000000791b */ /* 0x003fea0003800000 */
.L_x_3239:
        /* <DEDUP_REMOVED lines=9> */
.L_x_3240:
        /* <DEDUP_REMOVED lines=8> */
.L_x_3241:
[----:B------:R-:W-:Y:S02]  /*3740*/  IMAD.MOV.U32 R23, RZ, RZ, R25 ;  /* 0x000000ffff177224 */ /* 0x000fe400078e0019 */
[----:B------:R-:W-:Y:S01]  /*3750*/  HFMA2 R18, -RZ, RZ, 0, 4.76837158203125e-07 ;  /* 0x00000008ff127431 */ /* 0x000fe200000001ff */
[----:B------:R-:W-:-:S07]  /*3760*/  MOV R29, R27 ;  /* 0x0000001b001d7202 */ /* 0x000fce0000000f00 */
[----:B------:R-:W-:Y:S05]  /*3770*/  WARPSYNC.COLLECTIVE R16, `(.L_x_3242) ;  /* 0x0000000010087348 */ /* 0x000fea0003c00000 */
[----:B------:R0:W1:Y:S02]  /*3780*/  SHFL.UP P0, R27, R23, R18, R21 ;  /* 0x04000012171b7389 */ /* 0x0000640000000015 */
[----:B01----:R-:W-:Y:S05]  /*3790*/  ENDCOLLECTIVE ;  /* 0x000000000000791b */ /* 0x003fea0003800000 */
.L_x_3242:
[----:B------:R-:W-:-:S05]  /*37a0*/  FADD.FTZ R29, R20, R29 ;  /* 0x0000001d141d7221 */ /* 0x000fca0000010000 */
[----:B------:R-:W-:Y:S02]  /*37b0*/  @P3 FSEL R20, R29, R20, !P2 ;  /* 0x000000141d143208 */ /* 0x000fe40005000000 */
[----:B------:R-:W-:Y:S02]  /*37c0*/  ISETP.NE.AND P3, PT, R25, RZ, PT ;  /* 0x000000ff1900720c */ /* 0x000fe40003f65270 */
[----:B------:R-:W-:Y:S01]  /*37d0*/  ISETP.GE.AND P2, PT, R24, 0x10, PT ;  /* 0x000000101800780c */ /* 0x000fe20003f46270 */
[----:B------:R-:W-:Y:S01]  /*37e0*/  IMAD.MOV.U32 R23, RZ, RZ, R22 ;  /* 0x000000ffff177224 */ /* 0x000fe200078e0016 */
[----:B------:R-:W-:-:S11]  /*37f0*/  MOV R26, R27 ;  /* 0x0000001b001a7202 */ /* 0x000fd60000000f00 */
[----:B------:R-:W-:Y:S05]  /*3800*/  WARPSYNC.COLLECTIVE R16, `(.L_x_3243) ;  /* 0x0000000010087348 */ /* 0x000fea0003c00000 */
[----:B------:R0:W1:Y:S02]  /*3810*/  SHFL.UP P0, R27, R23, R18, R21 ;  /* 0x04000012171b7389 */ /* 0x0000640000000015 */
[----:B01----:R-:W-:Y:S05]  /*3820*/  ENDCOLLECTIVE ;  /* 0x000000000000791b */ /* 0x003fea0003800000 */
.L_x_3243:
        /* <DEDUP_REMOVED lines=8> */
.L_x_3244:
[----:B------:R-:W-:Y:S01]  /*38b0*/  MOV R23, R26 ;  /* 0x0000001a00177202 */ /* 0x000fe20000000f00 */
[----:B------:R-:W-:Y:S01]  /*38c0*/  IMAD.MOV.U32 R18, RZ, RZ, 0x10 ;  /* 0x00000010ff127424 */ /* 0x000fe200078e00ff */
[----:B------:R-:W-:-:S07]  /*38d0*/  MOV R29, R27 ;  /* 0x0000001b001d7202 */ /* 0x000fce0000000f00 */
[----:B------:R-:W-:Y:S05]  /*38e0*/  WARPSYNC.COLLECTIVE R16, `(.L_x_3245) ;  /* 0x0000000010087348 */ /* 0x000fea0003c00000 */
[----:B------:R0:W1:Y:S02]  /*38f0*/  SHFL.UP P0, R27, R23, R18, R21 ;  /* 0x04000012171b7389 */ /* 0x0000640000000015 */
[----:B01----:R-:W-:Y:S05]  /*3900*/  ENDCOLLECTIVE ;  /* 0x000000000000791b */ /* 0x003fea0003800000 */
.L_x_3245:
[----:B------:R-:W-:-:S05]  /*3910*/  FADD.FTZ R29, R20, R29 ;  /* 0x0000001d141d7221 */ /* 0x000fca0000010000 */
[----:B------:R-:W-:Y:S02]  /*3920*/  @P4 FSEL R20, R29, R20, !P3 ;  /* 0x000000141d144208 */ /* 0x000fe40005800000 */
[----:B------:R-:W-:Y:S02]  /*3930*/  ISETP.NE.AND P3, PT, R26, RZ, PT ;  /* 0x000000ff1a00720c */ /* 0x000fe40003f65270 */
[----:B------:R-:W-:Y:S02]  /*3940*/  MOV R23, R22 ;  /* 0x0000001600177202 */ /* 0x000fe40000000f00 */
[----:B------:R-:W-:-:S09]  /*3950*/  MOV R25, R27 ;  /* 0x0000001b00197202 */ /* 0x000fd20000000f00 */
[----:B------:R-:W-:Y:S05]  /*3960*/  WARPSYNC.COLLECTIVE R16, `(.L_x_3246) ;  /* 0x0000000010087348 */ /* 0x000fea0003c00000 */
[----:B------:R0:W1:Y:S02]  /*3970*/  SHFL.UP P0, R27, R23, R18, R21 ;  /* 0x04000012171b7389 */ /* 0x0000640000000015 */
[----:B01----:R-:W-:Y:S05]  /*3980*/  ENDCOLLECTIVE ;  /* 0x000000000000791b */ /* 0x003fea0003800000 */
.L_x_3246:
        /* <DEDUP_REMOVED lines=8> */
.L_x_3247:
[----:B------:R-:W-:Y:S01]  /*3a10*/  MOV R23, R24 ;  /* 0x0000001800177202 */ /* 0x000fe20000000f00 */
[----:B------:R-:W-:Y:S01]  /*3a20*/  HFMA2 R18, -RZ, RZ, 0, 5.9604644775390625e-08 ;  /* 0x00000001ff127431 */ /* 0x000fe200000001ff */
[----:B------:R-:W-:-:S07]  /*3a30*/  MOV R29, R27 ;  /* 0x0000001b001d7202 */ /* 0x000fce0000000f00 */
[----:B------:R-:W-:Y:S05]  /*3a40*/  WARPSYNC.COLLECTIVE R16, `(.L_x_3248) ;  /* 0x0000000010087348 */ /* 0x000fea0003c00000 */
[----:B------:R0:W1:Y:S02]  /*3a50*/  SHFL.UP P0, R27, R23, R18, R21 ;  /* 0x04000012171b7389 */ /* 0x0000640000000015 */
[----:B01----:R-:W-:Y:S05]  /*3a60*/  ENDCOLLECTIVE ;  /* 0x000000000000791b */ /* 0x003fea0003800000 */
.L_x_3248:
[----:B------:R-:W-:-:S05]  /*3a70*/  FADD.FTZ R29, R20, R29 ;  /* 0x0000001d141d7221 */ /* 0x000fca0000010000 */
[----:B------:R-:W-:Y:S02]  /*3a80*/  @P2 FSEL R20, R29, R20, !P3 ;  /* 0x000000141d142208 */ /* 0x000fe40005800000 */
[----:B------:R-:W-:Y:S01]  /*3a90*/  MOV R23, R22 ;  /* 0x0000001600177202 */ /* 0x000fe20000000f00 */
[----:B------:R-:W-:-:S07]  /*3aa0*/  IMAD.MOV.U32 R25, RZ, RZ, R27 ;  /* 0x000000ffff197224 */ /* 0x000fce00078e001b */
[----:B------:R-:W-:Y:S05]  /*3ab0*/  WARPSYNC.COLLECTIVE R16, `(.L_x_3249) ;  /* 0x0000000010087348 */ /* 0x000fea0003c00000 */
[----:B------:R0:W1:Y:S02]  /*3ac0*/  SHFL.UP P0, R27, R23, R18, R21 ;  /* 0x04000012171b7389 */ /* 0x0000640000000015 */
[----:B01----:R-:W-:Y:S05]  /*3ad0*/  ENDCOLLECTIVE ;  /* 0x000000000000791b */ /* 0x003fea0003800000 */
.L_x_3249:
[----:B------:R-:W-:Y:S02]  /*3ae0*/  MOV R23, R20 ;  /* 0x0000001400177202 */ /* 0x000fe40000000f00 */
[----:B------:R-:W-:-:S07]  /*3af0*/  MOV R22, R27 ;  /* 0x0000001b00167202 */ /* 0x000fce0000000f00 */
[----:B------:R-:W-:Y:S05]  /*3b00*/  WARPSYNC.COLLECTIVE R16, `(.L_x_3250) ;  /* 0x0000000010087348 */ /* 0x000fea0003c00000 */
[----:B------:R0:W1:Y:S02]  /*3b10*/  SHFL.UP P0, R27, R23, R18, R21 ;  /* 0x04000012171b7389 */ /* 0x0000640000000015 */
[----:B01----:R-:W-:Y:S05]  /*3b20*/  ENDCOLLECTIVE ;  /* 0x000000000000791b */ /* 0x003fea0003800000 */
.L_x_3250:
[----:B------:R-:W-:Y:S05]  /*3b30*/  BRA `(.L_x_3251) ;  /* 0xfffffff000c47947 */ /* 0x000fea000383ffff */
.L_x_3252:
        /* <DEDUP_REMOVED lines=12> */
.L_x_3971:


//--------------------- .text._Z30group_norm_nhwc_bwd_sum_kernelI11Fp16IOBf16WLi128EEv26Group_norm_nhwc_bwd_params --------------------------
	.section	.text._Z30group_norm_nhwc_bwd_sum_kernelI11Fp16IOBf16WLi128EEv26Group_norm_nhwc_bwd_params,"ax",@progbits
	.align	128
        .global         _Z30group_norm_nhwc_bwd_sum_kernelI11Fp16IOBf16WLi128EEv26Group_norm_nhwc_bwd_params
        .type           _Z30group_norm_nhwc_bwd_sum_kernelI11Fp16IOBf16WLi128EEv26Group_norm_nhwc_bwd_params,@function
        .size           _Z30group_norm_nhwc_bwd_sum_kernelI11Fp16IOBf16WLi128EEv26Group_norm_nhwc_bwd_params,(.L_x_3972 - _Z30group_norm_nhwc_bwd_sum_kernelI11Fp16IOBf16WLi128EEv26Group_norm_nhwc_bwd_params)
        .other          _Z30group_norm_nhwc_bwd_sum_kernelI11Fp16IOBf16WLi128EEv26Group_norm_nhwc_bwd_params,@"STO_CUDA_ENTRY STV_DEFAULT"
_Z30group_norm_nhwc_bwd_sum_kernelI11Fp16IOBf16WLi128EEv26Group_norm_nhwc_bwd_params:
.text._Z30group_norm_nhwc_bwd_sum_kernelI11Fp16IOBf16WLi128EEv26Group_norm_nhwc_bwd_params:
        /* <DEDUP_REMOVED lines=10> */
[----:B-1----:R-:W-:-:S04]  /*00a0*/  IMAD.SHL.U32 R6, R0, 0x2, RZ ;  /* 0x0000000200067824 */ /* 0x002fc800078e00ff */
[----:B----4-:R-:W-:-:S03]  /*00b0*/  IMAD R24, R25, UR8, R6 ;  /* 0x0000000819187c24 */ /* 0x010fc6000f8e0206 */
[----:B--2---:R-:W1:Y:S02]  /*00c0*/  MUFU.RCP R4, R4 ;  /* 0x0000000400047308 */ /* 0x004e640000001000 */
[----:B-1----:R-:W-:Y:S02]  /*00d0*/  IADD3 R2, PT, PT, R4, 0xffffffe, RZ ;  /* 0x0ffffffe04027810 */ /* 0x002fe40007ffe0ff */
[----:B------:R-:W-:-:S04]  /*00e0*/  IABS R4, R24 ;  /* 0x0000001800047213 */ /* 0x000fc80000000000 */
[----:B------:R1:W2:Y:S02]  /*00f0*/  F2I.FTZ.U32.TRUNC.NTZ R3, R2 ;  /* 0x0000000200037305 */ /* 0x0002a4000021f000 */
[----:B-1----:R-:W-:Y:S01]  /*0100*/  IMAD.MOV.U32 R2, RZ, RZ, RZ ;  /* 0x000000ffff027224 */ /* 0x002fe200078e00ff */
[----:B--2---:R-:W-:-:S05]  /*0110*/  IADD3 R8, PT, PT, RZ, -R3, RZ ;  /* 0x80000003ff087210 */ /* 0x004fca0007ffe0ff */
[----:B------:R-:W-:Y:S01]  /*0120*/  IMAD R9, R8, R5, RZ ;  /* 0x0000000508097224 */ /* 0x000fe200078e02ff */
[----:B------:R-:W-:-:S03]  /*0130*/  LOP3.LUT R8, RZ, R7, RZ, 0x33, !PT ;  /* 0x00000007ff087212 */ /* 0x000fc600078e33ff */
[----:B------:R-:W-:Y:S01]  /*0140*/  IMAD.HI.U32 R3, R3, R9, R2 ;  /* 0x0000000903037227 */ /* 0x000fe200078e0002 */
[----:B------:R-:W1:Y:S01]  /*0150*/  I2F.U32.RP R10, R7 ;  /* 0x00000007000a7306 */ /* 0x000e620000209000 */
[----:B------:R-:W2:Y:S04]  /*0160*/  LDC R9, c[0x0][0x41c] ;  /* 0x00010700ff097b82 */ /* 0x000ea80000000800 */
        /* <DEDUP_REMOVED lines=10> */
[----:B------:R-:W4:Y:S03]  /*0210*/  LDC.64 R4, c[0x0][0x3b8] ;  /* 0x0000ee00ff047b82 */ /* 0x000f260000000a00 */
[----:B------:R-:W-:Y:S01]  /*0220*/  @P0 VIADD R3, R3, 0x1 ;  /* 0x0000000103030836 */ /* 0x000fe20000000000 */
[----:B------:R-:W-:-:S04]  /*0230*/  ISETP.NE.AND P0, PT, R7, RZ, PT ;  /* 0x000000ff0700720c */ /* 0x000fc80003f05270 */
        /* <DEDUP_REMOVED lines=8> */
[----:B------:R-:W-:Y:S01]  /*02c0*/  SHF.R.S32.HI R25, RZ, 0x1f, R24 ;  /* 0x0000001fff197819 */ /* 0x000fe20000011418 */
[----:B------:R-:W-:Y:S01]  /*02d0*/  IMAD.MOV.U32 R19, RZ, RZ, RZ ;  /* 0x000000ffff137224 */ /* 0x000fe200078e00ff */
[----:B------:R-:W-:Y:S02]  /*02e0*/  MOV R20, RZ ;  /* 0x000000ff00147202 */ /* 0x000fe40000000f00 */
[----:B------:R-:W-:Y:S01]  /*02f0*/  ISETP.GE.AND.EX P0, PT, R25, UR11, PT, P0 ;  /* 0x0000000b19007c0c */ /* 0x000fe2000bf06300 */
[----:B0-----:R-:W-:-:S04]  /*0300*/  VIADD R2, R10, 0xffffffe ;  /* 0x0ffffffe0a027836 */ /* 0x001fc80000000000 */
[----:B------:R0:W1:Y:S02]  /*0310*/  F2I.FTZ.U32.TRUNC.NTZ R3, R2 ;  /* 0x0000000200037305 */ /* 0x000064000021f000 */
[----:B0-----:R-:W-:Y:S01]  /*0320*/  HFMA2 R2, -RZ, RZ, 0, 0 ;  /* 0x00000000ff027431 */ /* 0x001fe200000001ff */
[----:B-1----:R-:W-:-:S05]  /*0330*/  IADD3 R12, PT, PT, RZ, -R3, RZ ;  /* 0x80000003ff0c7210 */ /* 0x002fca0007ffe0ff */
[----:B------:R-:W-:-:S04]  /*0340*/  IMAD R11, R12, R7, RZ ;  /* 0x000000070c0b7224 */ /* 0x000fc800078e02ff */
[----:B------:R-:W-:-:S06]  /*0350*/  IMAD.HI.U32 R3, R3, R11, R2 ;  /* 0x0000000b03037227 */ /* 0x000fcc00078e0002 */
[----:B------:R-:W-:Y:S01]  /*0360*/  IMAD.HI.U32 R13, R3, R6, RZ ;  /* 0x00000006030d7227 */ /* 0x000fe200078e00ff */
[----:B------:R-:W-:-:S04]  /*0370*/  CS2R R2, SRZ ;  /* 0x0000000000027805 */ /* 0x000fc8000001ff00 */
        /* <DEDUP_REMOVED lines=20> */
.L_x_3254:
[----:B------:R-:W-:Y:S05]  /*04c0*/  BSYNC.RECONVERGENT B0 ;  /* 0x0000000000007941 */ /* 0x000fea0003800200 */
.L_x_3253:
[----:B------:R-:W0:Y:S01]  /*04d0*/  S2UR UR4, SR_CTAID.Y ;  /* 0x00000000000479c3 */ /* 0x000e220000002600 */
[----:B-----5:R-:W-:Y:S01]  /*04e0*/  FFMA.FTZ R12, -R4, R4, R5 ;  /* 0x00000004040c7223 */ /* 0x020fe20000010105 */
[C---:B------:R-:W-:Y:S01]  /*04f0*/  IMAD R10, R7.reuse, R16, R6 ;  /* 0x00000010070a7224 */ /* 0x040fe200078e0206 */
[----:B------:R-:W-:Y:S01]  /*0500*/  ISETP.NE.U32.AND P4, PT, R7, RZ, PT ;  /* 0x000000ff0700720c */ /* 0x000fe20003f85070 */
[----:B------:R-:W-:Y:S02]  /*0510*/  IMAD.MOV.U32 R18, RZ, RZ, 0x3f800000 ;  /* 0x3f800000ff127424 */ /* 0x000fe400078e00ff */
[----:B------:R-:W-:Y:S02]  /*0520*/  FSETP.GTU.FTZ.AND P2, PT, R12, RZ, PT ;  /* 0x000000ff0c00720b */ /* 0x000fe40003f5c000 */
[----:B------:R-:W1:Y:S01]  /*0530*/  LDC.64 R16, c[0x0][0x400] ;  /* 0x00010000ff107b82 */ /* 0x000e620000000a00 */
[----:B------:R-:W-:-:S10]  /*0540*/  ISETP.GE.U32.AND P1, PT, R10, R7, PT ;  /* 0x000000070a00720c */ /* 0x000fd40003f26070 */
[----:B------:R-:W2:Y:S03]  /*0550*/  @P2 LDC R11, c[0x0][0x3c0] ;  /* 0x0000f000ff0b2b82 */ /* 0x000ea60000000800 */
        /* <DEDUP_REMOVED lines=17> */
[----:B------:R-:W-:Y:S01]  /*0670*/  ISETP.GT.AND P1, PT, R16, R21, PT ;  /* 0x000000151000720c */ /* 0x000fe20003f24270 */
[----:B------:R-:W-:Y:S01]  /*0680*/  IMAD R6, R7, R8, R6 ;  /* 0x0000000807067224 */ /* 0x000fe200078e0206 */
[----:B------:R-:W-:Y:S01]  /*0690*/  CS2R R8, SRZ ;  /* 0x0000000000087805 */ /* 0x000fe2000001ff00 */
[----:B------:R-:W-:-:S10]  /*06a0*/  IMAD.MOV.U32 R7, RZ, RZ, RZ ;  /* 0x000000ffff077224 */ /* 0x000fd400078e00ff */
[----:B01----:R-:W-:Y:S05]  /*06b0*/  @!P1 BRA `(.L_x_3255) ;  /* 0x0000002000849947 */ /* 0x003fea0003800000 */
[----:B------:R-:W0:Y:S01]  /*06c0*/  LDCU.U8 UR4, c[0x0][0x414] ;  /* 0x00008280ff0477ac */ /* 0x000e220008000000 */
[----:B------:R-:W1:Y:S01]  /*06d0*/  LDC.64 R10, c[0x0][0x408] ;  /* 0x00010200ff0a7b82 */ /* 0x000e620000000a00 */
[----:B0-----:R-:W-:Y:S01]  /*06e0*/  UISETP.NE.AND UP0, UPT, UR4, URZ, UPT ;  /* 0x000000ff0400728c */ /* 0x001fe2000bf05270 */
[----:B-1----:R-:W-:-:S04]  /*06f0*/  IMAD.WIDE.U32 R22, R10, UR5, R24 ;  /* 0x000000050a167c25 */ /* 0x002fc8000f8e0018 */
[----:B------:R-:W-:-:S04]  /*0700*/  IMAD R11, R11, UR5, R23 ;  /* 0x000000050b0b7c24 */ /* 0x000fc8000f8e0217 */
[----:B------:R-:W-:Y:S05]  /*0710*/  BRA.U UP0, `(.L_x_3256) ;  /* 0x00000015004c7547 */ /* 0x000fea000b800000 */
[CC--:B------:R-:W-:Y:S02]  /*0720*/  IADD3 R7, PT, PT, R21.reuse, -R16.reuse, RZ ;  /* 0x8000001015077210 */ /* 0x0c0fe40007ffe0ff */
[----:B------:R-:W-:Y:S02]  /*0730*/  CS2R R12, SRZ ;  /* 0x00000000000c7805 */ /* 0x000fe4000001ff00 */
[----:B------:R-:W-:Y:S02]  /*0740*/  IADD3 R16, PT, PT, -R21, R16, RZ ;  /* 0x0000001015107210 */ /* 0x000fe40007ffe1ff */
        /* <DEDUP_REMOVED lines=9> */
.L_x_3258:
[----:B------:R-:W0:Y:S01]  /*07e0*/  @!P0 LDC.64 R14, c[0x0][0x3f8] ;  /* 0x0000fe00ff0e8b82 */ /* 0x000e220000000a00 */
[----:B------:R-:W-:Y:S01]  /*07f0*/  @!P0 IADD3 R29, PT, PT, R21, -0x1, RZ ;  /* 0xffffffff151d8810 */ /* 0x000fe20007ffe0ff */
[----:B------:R-:W-:Y:S01]  /*0800*/  @!P0 IMAD.MOV.U32 R26, RZ, RZ, R22 ;  /* 0x000000ffff1a8224 */ /* 0x000fe200078e0016 */
[----:B------:R-:W-:Y:S02]  /*0810*/  @!P0 MOV R27, R11 ;  /* 0x0000000b001b8202 */ /* 0x000fe40000000f00 */
[----:B------:R-:W-:-:S05]  /*0820*/  @!P0 SHF.R.S32.HI R19, RZ, 0x1f, R29 ;  /* 0x0000001fff138819 */ /* 0x000fca000001141d */
[-C--:B0-----:R-:W-:Y:S02]  /*0830*/  @!P0 IMAD R20, R19, R14.reuse, RZ ;  /* 0x0000000e13148224 */ /* 0x081fe400078e02ff */
[----:B------:R-:W-:-:S04]  /*0840*/  @!P0 IMAD.WIDE.U32 R26, R29, R14, R26 ;  /* 0x0000000e1d1a8225 */ /* 0x000fc800078e001a */
[----:B------:R-:W-:Y:S02]  /*0850*/  @!P0 IMAD R19, R29, R15, R20 ;  /* 0x0000000f1d138224 */ /* 0x000fe400078e0214 */
        /* <DEDUP_REMOVED lines=12> */
[----:B------:R-:W-:Y:S02]  /*0920*/  PRMT R20, RZ, 0x7610, R20 ;  /* 0x00007610ff147816 */ /* 0x000fe40000000014 */
[----:B------:R-:W-:Y:S02]  /*0930*/  PRMT R19, RZ, 0x7610, R19 ;  /* 0x00007610ff137816 */ /* 0x000fe40000000013 */
[----:B0-----:R-:W-:-:S04]  /*0940*/  PRMT R15, RZ, 0x7610, R15 ;  /* 0x00007610ff0f7816 */ /* 0x001fc8000000000f */
[C---:B--2---:R-:W-:Y:S02]  /*0950*/  @!P0 PRMT R15, R26.reuse, 0x7610, R15 ;  /* 0x000076101a0f8816 */ /* 0x044fe4000000000f */
[----:B------:R-:W-:-:S03]  /*0960*/  @!P0 PRMT R19, R26, 0x7632, R19 ;  /* 0x000076321a138816 */ /* 0x000fc60000000013 */
[----:B------:R-:W-:-:S05]  /*0970*/  HADD2.F32 R29, -RZ, R15.H0_H0 ;  /* 0x2000000fff1d7230 */ /* 0x000fca0000004100 */
[----:B------:R-:W-:-:S04]  /*0980*/  FADD.FTZ R29, -R4, R29 ;  /* 0x0000001d041d7221 */ /* 0x000fc80000010100 */
[----:B------:R-:W-:Y:S01]  /*0990*/  FMUL.FTZ R29, R29, R18 ;  /* 0x000000121d1d7220 */ /* 0x000fe20000410000 */
[C---:B---3--:R-:W-:Y:S02]  /*09a0*/  @!P0 PRMT R27, R14.reuse, 0x7610, R27 ;  /* 0x000076100e1b8816 */ /* 0x048fe4000000001b */
[----:B------:R-:W-:Y:S02]  /*09b0*/  @!P0 PRMT R20, R14, 0x7632, R20 ;  /* 0x000076320e148816 */ /* 0x000fe40000000014 */
[----:B------:R-:W0:Y:S01]  /*09c0*/  @!P0 LDC.64 R14, c[0x0][0x3f8] ;  /* 0x0000fe00ff0e8b82 */ /* 0x000e220000000a00 */
[----:B------:R-:W-:-:S05]  /*09d0*/  HADD2.F32 R27, -RZ, R27.H0_H0 ;  /* 0x2000001bff1b7230 */ /* 0x000fca0000004100 */
[C---:B------:R-:W-:Y:S01]  /*09e0*/  FMUL.FTZ R26, R27.reuse, R3 ;  /* 0x000000031b1a7220 */ /* 0x040fe20000410000 */
[C---:B------:R-:W-:Y:S01]  /*09f0*/  FADD.FTZ R12, R27.reuse, R12 ;  /* 0x0000000c1b0c7221 */ /* 0x040fe20000010000 */
[----:B------:R-:W-:Y:S02]  /*0a00*/  FFMA.FTZ R10, R27, R29, R10 ;  /* 0x0000001d1b0a7223 */ /* 0x000fe4000001000a */
[----:B------:R-:W-:Y:S01]  /*0a10*/  FFMA.FTZ R27, R29, R26, R8 ;  /* 0x0000001a1d1b7223 */ /* 0x000fe20000010008 */
[----:B------:R-:W-:Y:S02]  /*0a20*/  HADD2.F32 R29, -RZ, R19.H0_H0 ;  /* 0x20000013ff1d7230 */ /* 0x000fe40000004100 */
[----:B------:R-:W-:Y:S01]  /*0a30*/  FADD.FTZ R19, R26, R13 ;  /* 0x0000000d1a137221 */ /* 0x000fe20000010000 */
[----:B------:R-:W-:Y:S02]  /*0a40*/  HADD2.F32 R26, -RZ, R20.H0_H0 ;  /* 0x20000014ff1a7230 */ /* 0x000fe40000004100 */
[----:B------:R-:W-:-:S03]  /*0a50*/  FADD.FTZ R29, -R4, R29 ;  /* 0x0000001d041d7221 */ /* 0x000fc60000010100 */
[----:B------:R-:W-:Y:S01]  /*0a60*/  FADD.FTZ R7, R26, R7 ;  /* 0x000000071a077221 */ /* 0x000fe20000010000 */
[----:B------:R-:W-:Y:S01]  /*0a70*/  FMUL.FTZ R20, R29, R18 ;  /* 0x000000121d147220 */ /* 0x000fe20000410000 */
[----:B------:R-:W-:-:S03]  /*0a80*/  @!P0 SHF.R.S32.HI R29, RZ, 0x1f, R21 ;  /* 0x0000001fff1d8819 */ /* 0x000fc60000011415 */
[C---:B------:R-:W-:Y:S01]  /*0a90*/  FFMA.FTZ R13, R26.reuse, R20, R9 ;  /* 0x000000141a0d7223 */ /* 0x040fe20000010009 */
[----:B------:R-:W-:Y:S01]  /*0aa0*/  @!P0 MOV R9, R11 ;  /* 0x0000000b00098202 */ /* 0x000fe20000000f00 */
[----:B0-----:R-:W-:Y:S02]  /*0ab0*/  @!P0 IMAD R8, R29, R14, RZ ;  /* 0x0000000e1d088224 */ /* 0x001fe400078e02ff */
[----:B------:R-:W-:Y:S02]  /*0ac0*/  FMUL.FTZ R26, R26, R2 ;  /* 0x000000021a1a7220 */ /* 0x000fe40000410000 */
[----:B------:R-:W-:Y:S02]  /*0ad0*/  @!P0 IMAD R15, R21, R15, R8 ;  /* 0x0000000f150f8224 */ /* 0x000fe400078e0208 */
[----:B------:R-:W-:Y:S01]  /*0ae0*/  FFMA.FTZ R20, R20, R26, R27 ;  /* 0x0000001a14147223 */ /* 0x000fe2000001001b */
[----:B------:R-:W-:Y:S02]  /*0af0*/  @!P0 IMAD.MOV.U32 R8, RZ, RZ, R22 ;  /* 0x000000ffff088224 */ /* 0x000fe400078e0016 */
[----:B------:R-:W-:-:S02]  /*0b00*/  FADD.FTZ R19, R26, R19 ;  /* 0x000000131a137221 */ /* 0x000fc40000010000 */
        /* <DEDUP_REMOVED lines=12> */
[----:B------:R-:W-:Y:S01]  /*0bd0*/  PRMT R14, R14, 0x5410, RZ ;  /* 0x000054100e0e7816 */ /* 0x000fe200000000ff */
[----:B-1----:R-:W-:Y:S01]  /*0be0*/  @!P0 VIADD R29, R21, 0x1 ;  /* 0x00000001151d8836 */ /* 0x002fe20000000000 */
[----:B------:R-:W-:Y:S02]  /*0bf0*/  @!P0 MOV R26, R22 ;  /* 0x00000016001a8202 */ /* 0x000fe40000000f00 */
        /* <DEDUP_REMOVED lines=8> */
[----:B---3--:R-:W-:-:S04]  /*0c80*/  @!P0 PRMT R14, R14, 0x5410, R8 ;  /* 0x000054100e0e8816 */ /* 0x008fc80000000008 */
[----:B------:R-:W-:-:S05]  /*0c90*/  PRMT R14, RZ, 0x7610, R14 ;  /* 0x00007610ff0e7816 */ /* 0x000fca000000000e */
[----:B------:R-:W-:Y:S01]  /*0ca0*/  HADD2.F32 R15, -RZ, R14.H1_H1 ;  /* 0x3000000eff0f7230 */ /* 0x000fe20000004100 */
[----:B------:R-:W-:-:S04]  /*0cb0*/  @!P0 PRMT R14, R8, 0x7632, R14 ;  /* 0x00007632080e8816 */ /* 0x000fc8000000000e */
[----:B------:R-:W-:Y:S01]  /*0cc0*/  FADD.FTZ R12, R12, R15 ;  /* 0x0000000f0c0c7221 */ /* 0x000fe20000010000 */
[C---:B------:R-:W-:Y:S01]  /*0cd0*/  FFMA.FTZ R10, R15.reuse, R27, R10 ;  /* 0x0000001b0f0a7223 */ /* 0x040fe2000001000a */
[----:B------:R-:W-:Y:S01]  /*0ce0*/  FMUL.FTZ R15, R15, R3 ;  /* 0x000000030f0f7220 */ /* 0x000fe20000410000 */
[----:B------:R-:W-:-:S03]  /*0cf0*/  HADD2.F32 R14, -RZ, R14.H0_H0 ;  /* 0x2000000eff0e7230 */ /* 0x000fc60000004100 */
[----:B------:R-:W-:Y:S01]  /*0d00*/  FFMA.FTZ R20, R27, R15, R20 ;  /* 0x0000000f1b147223 */ /* 0x000fe20000010014 */
[----:B------:R-:W-:Y:S01]  /*0d10*/  FADD.FTZ R27, -R4, R9 ;  /* 0x00000009041b7221 */ /* 0x000fe20000010100 */
[----:B------:R-:W-:Y:S01]  /*0d20*/  FADD.FTZ R7, R7, R14 ;  /* 0x0000000e07077221 */ /* 0x000fe20000010000 */
[----:B------:R-:W0:Y:S01]  /*0d30*/  @!P0 LDC.64 R8, c[0x0][0x3f8] ;  /* 0x0000fe00ff088b82 */ /* 0x000e220000000a00 */
[----:B------:R-:W-:Y:S01]  /*0d40*/  FADD.FTZ R19, R19, R15 ;  /* 0x0000000f13137221 */ /* 0x000fe20000010000 */
        /* <DEDUP_REMOVED lines=8> */
[C---:B------:R-:W-:Y:S02]  /*0dd0*/  @!P0 IMAD R19, R29.reuse, R9, R20 ;  /* 0x000000091d138224 */ /* 0x040fe400078e0214 */
        /* <DEDUP_REMOVED lines=21> */
[----:B------:R-:W-:Y:S02]  /*0f30*/  @!P0 IADD3 R29, PT, PT, R21, 0x2, RZ ;  /* 0x00000002151d8810 */ /* 0x000fe40007ffe0ff */
[----:B---3--:R-:W-:-:S04]  /*0f40*/  @!P0 PRMT R19, R19, 0x5410, R8 ;  /* 0x0000541013138816 */ /* 0x008fc80000000008 */
[----:B------:R-:W-:-:S05]  /*0f50*/  PRMT R19, RZ, 0x7610, R19 ;  /* 0x00007610ff137816 */ /* 0x000fca0000000013 */
[----:B------:R-:W-:Y:S01]  /*0f60*/  HADD2.F32 R27, -RZ, R19.H1_H1 ;  /* 0x30000013ff1b7230 */ /* 0x000fe20000004100 */
[----:B------:R-:W-:-:S04]  /*0f70*/  @!P0 PRMT R19, R8, 0x7632, R19 ;  /* 0x0000763208138816 */ /* 0x000fc80000000013 */
[----:B------:R-:W-:Y:S01]  /*0f80*/  FADD.FTZ R12, R12, R27 ;  /* 0x0000001b0c0c7221 */ /* 0x000fe20000010000 */
[C---:B------:R-:W-:Y:S01]  /*0f90*/  FFMA.FTZ R10, R27.reuse, R26, R10 ;  /* 0x0000001a1b0a7223 */ /* 0x040fe2000001000a */
[----:B------:R-:W-:Y:S01]  /*0fa0*/  FMUL.FTZ R20, R27, R3 ;  /* 0x000000031b147220 */ /* 0x000fe20000410000 */
[----:B------:R-:W-:Y:S01]  /*0fb0*/  FADD.FTZ R27, -R4, R9 ;  /* 0x00000009041b7221 */ /* 0x000fe20000010100 */
[----:B------:R-:W-:Y:S01]  /*0fc0*/  HADD2.F32 R28, -RZ, R19.H0_H0 ;  /* 0x20000013ff1c7230 */ /* 0x000fe20000004100 */
[----:B------:R-:W0:Y:S01]  /*0fd0*/  @!P0 LDC.64 R8, c[0x0][0x3f8] ;  /* 0x0000fe00ff088b82 */ /* 0x000e220000000a00 */
[----:B------:R-:W-:Y:S01]  /*0fe0*/  FFMA.FTZ R15, R26, R20, R15 ;  /* 0x000000141a0f7223 */ /* 0x000fe2000001000f */
[----:B------:R-:W-:Y:S01]  /*0ff0*/  FMUL.FTZ R26, R27, R18 ;  /* 0x000000121b1a7220 */ /* 0x000fe20000410000 */
[----:B------:R-:W-:Y:S01]  /*1000*/  @!P0 SHF.R.S32.HI R27, RZ, 0x1f, R29 ;  /* 0x0000001fff1b8819 */ /* 0x000fe2000001141d */
[----:B------:R-:W-:Y:S01]  /*1010*/  FMUL.FTZ R19, R28, R2 ;  /* 0x000000021c137220 */ /* 0x000fe20000410000 */
[----:B------:R-:W-:Y:S01]  /*1020*/  FADD.FTZ R14, R14, R20 ;  /* 0x000000140e0e7221 */ /* 0x000fe20000010000 */
[----:B------:R-:W-:Y:S01]  /*1030*/  FFMA.FTZ R13, R28, R26, R13 ;  /* 0x0000001a1c0d7223 */ /* 0x000fe2000001000d */
[----:B------:R-:W-:Y:S01]  /*1040*/  IADD3 R17, PT, PT, R17, 0x4, RZ ;  /* 0x0000000411117810 */ /* 0x000fe20007ffe0ff */
[----:B------:R-:W-:Y:S01]  /*1050*/  FFMA.FTZ R15, R26, R19, R15 ;  /* 0x000000131a0f7223 */ /* 0x000fe2000001000f */
[----:B------:R-:W-:Y:S01]  /*1060*/  @!P0 MOV R26, R22 ;  /* 0x00000016001a8202 */ /* 0x000fe20000000f00 */
[----:B------:R-:W-:Y:S01]  /*1070*/  FADD.FTZ R14, R19, R14 ;  /* 0x0000000e130e7221 */ /* 0x000fe20000010000 */
[----:B------:R-:W-:Y:S01]  /*1080*/  FADD.FTZ R7, R7, R28 ;  /* 0x0000001c07077221 */ /* 0x000fe20000010000 */
[----:B0-----:R-:W-:-:S02]  /*1090*/  @!P0 IMAD R20, R27, R8, RZ ;  /* 0x000000081b148224 */ /* 0x001fc400078e02ff */
[----:B------:R-:W-:Y:S02]  /*10a0*/  @!P0 IMAD.MOV.U32 R27, RZ, RZ, R11 ;  /* 0x000000ffff1b8224 */ /* 0x000fe400078e000b */
[C---:B------:R-:W-:Y:S02]  /*10b0*/  @!P0 IMAD R19, R29.reuse, R9, R20 ;  /* 0x000000091d138224 */ /* 0x040fe400078e0214 */
        /* <DEDUP_REMOVED lines=14> */
[----:B------:R-:W-:Y:S02]  /*11a0*/  ISETP.NE.AND P1, PT, R17, RZ, PT ;  /* 0x000000ff1100720c */ /* 0x000fe40003f25270 */
[----:B0-----:R-:W-:-:S04]  /*11b0*/  PRMT R9, R9, 0x5410, RZ ;  /* 0x0000541009097816 */ /* 0x001fc800000000ff */
[----:B--2---:R-:W-:-:S04]  /*11c0*/  @!P0 PRMT R9, R9, 0x5410, R26 ;  /* 0x0000541009098816 */ /* 0x004fc8000000001a */
[----:B------:R-:W-:-:S05]  /*11d0*/  PRMT R9, RZ, 0x7610, R9 ;  /* 0x00007610ff097816 */ /* 0x000fca0000000009 */
[----:B------:R-:W-:Y:S01]  /*11e0*/  HADD2.F32 R29, -RZ, R9.H1_H1 ;  /* 0x30000009ff1d7230 */ /* 0x000fe20000004100 */
[----:B------:R-:W-:-:S04]  /*11f0*/  @!P0 PRMT R9, R26, 0x7632, R9 ;  /* 0x000076321a098816 */ /* 0x000fc80000000009 */
[----:B------:R-:W-:Y:S01]  /*1200*/  FADD.FTZ R29, -R4, R29 ;  /* 0x0000001d041d7221 */ /* 0x000fe20000010100 */
[----:B------:R-:W-:-:S03]  /*1210*/  PRMT R9, R9, 0x5410, RZ ;  /* 0x0000541009097816 */ /* 0x000fc600000000ff */
[----:B------:R-:W-:Y:S01]  /*1220*/  FMUL.FTZ R20, R29, R18 ;  /* 0x000000121d147220 */ /* 0x000fe20000410000 */
[----:B---3--:R-:W-:Y:S02]  /*1230*/  @!P0 PRMT R19, R8, 0x7610, R19 ;  /* 0x0000761008138816 */ /* 0x008fe40000000013 */
[----:B------:R-:W-:-:S03]  /*1240*/  @!P0 PRMT R9, R9, 0x7610, R8 ;  /* 0x0000761009098816 */ /* 0x000fc60000000008 */
[----:B------:R-:W-:Y:S02]  /*1250*/  HADD2.F32 R19, -RZ, R19.H0_H0 ;  /* 0x20000013ff137230 */ /* 0x000fe40000004100 */
[----:B------:R-:W-:-:S03]  /*1260*/  HADD2.F32 R8, -RZ, R9.H1_H1 ;  /* 0x30000009ff087230 */ /* 0x000fc60000004100 */
[----:B------:R-:W-:Y:S01]  /*1270*/  FADD.FTZ R12, R12, R19 ;  /* 0x000000130c0c7221 */ /* 0x000fe20000010000 */
[C---:B------:R-:W-:Y:S01]  /*1280*/  FFMA.FTZ R10, R19.reuse, R20, R10 ;  /* 0x00000014130a7223 */ /* 0x040fe2000001000a */
[----:B------:R-:W-:Y:S01]  /*1290*/  FMUL.FTZ R27, R19, R3 ;  /* 0x00000003131b7220 */ /* 0x000fe20000410000 */
[----:B------:R-:W-:Y:S02]  /*12a0*/  HADD2.F32 R19, -RZ, R9.H0_H0 ;  /* 0x20000009ff137230 */ /* 0x000fe40000004100 */
[----:B------:R-:W-:Y:S01]  /*12b0*/  FADD.FTZ R7, R7, R8 ;  /* 0x0000000807077221 */ /* 0x000fe20000010000 */
[----:B------:R-:W-:Y:S01]  /*12c0*/  FFMA.FTZ R15, R20, R27, R15 ;  /* 0x0000001b140f7223 */ /* 0x000fe2000001000f */
[----:B------:R-:W-:Y:S01]  /*12d0*/  FADD.FTZ R20, R14, R27 ;  /* 0x0000001b0e147221 */ /* 0x000fe20000010000 */
[----:B------:R-:W-:-:S04]  /*12e0*/  FADD.FTZ R19, -R4, R19 ;  /* 0x0000001304137221 */ /* 0x000fc80000010100 */
[----:B------:R-:W-:Y:S01]  /*12f0*/  FMUL.FTZ R14, R19, R18 ;  /* 0x00000012130e7220 */ /* 0x000fe20000410000 */
[----:B------:R-:W-:-:S03]  /*1300*/  FMUL.FTZ R19, R8, R2 ;  /* 0x0000000208137220 */ /* 0x000fc60000410000 */
[----:B------:R-:W-:Y:S01]  /*1310*/  FFMA.FTZ R9, R8, R14, R13 ;  /* 0x0000000e08097223 */ /* 0x000fe2000001000d */
[----:B------:R-:W-:Y:S01]  /*1320*/  FADD.FTZ R13, R19, R20 ;  /* 0x00000014130d7221 */ /* 0x000fe20000010000 */
[----:B------:R-:W-:Y:S01]  /*1330*/  FFMA.FTZ R8, R14, R19, R15 ;  /* 0x000000130e087223 */ /* 0x000fe2000001000f */
[----:B------:R-:W-:Y:S06]  /*1340*/  @P1 BRA `(.L_x_3258) ;  /* 0xfffffff400241947 */ /* 0x000fec000383ffff */
[----:B------:R-:W-:-:S07]  /*1350*/  IADD3 R21, PT, PT, R21, -0x1, RZ ;  /* 0xffffffff15157810 */ /* 0x000fce0007ffe0ff */
.L_x_3257:
        /* <DEDUP_REMOVED lines=17> */
[----:B------:R-:W-:-:S05]  /*1470*/  @!P0 IMAD R19, R21, UR11, R20 ;  /* 0x0000000b15138c24 */ /* 0x000fca000f8e0214 */
[----:B------:R-:W-:Y:S02]  /*1480*/  @!P0 IADD3 R19, PT, PT, R27, R19, RZ ;  /* 0x000000131b138210 */ /* 0x000fe40007ffe0ff */
[C---:B------:R-:W-:Y:S02]  /*1490*/  @!P0 SHF.L.U32 R27, R26.reuse, 0x1, RZ ;  /* 0x000000011a1b8819 */ /* 0x040fe400000006ff */
[----:B------:R-:W-:Y:S02]  /*14a0*/  @!P0 SHF.L.U64.HI R20, R26, 0x1, R19 ;  /* 0x000000011a148819 */ /* 0x000fe40000010213 */
[C---:B0-----:R-:W-:Y:S02]  /*14b0*/  @!P0 IADD3 R26, P2, PT, R27.reuse, R14, RZ ;  /* 0x0000000e1b1a8210 */ /* 0x041fe40007f5e0ff */
[----:B-1----:R-:W-:-:S03]  /*14c0*/  @!P0 IADD3 R16, P3, PT, R27, R16, RZ ;  /* 0x000000101b108210 */ /* 0x002fc60007f7e0ff */
[C---:B------:R-:W-:Y:S01]  /*14d0*/  @!P0 IMAD.X R27, R20.reuse, 0x1, R15, P2 ;  /* 0x00000001141b8824 */ /* 0x040fe200010e060f */
[----:B------:R-:W-:-:S04]  /*14e0*/  @!P0 IADD3.X R17, PT, PT, R20, R17, RZ, P3, !PT ;  /* 0x0000001114118210 */ /* 0x000fc80001ffe4ff */
[----:B------:R-:W2:Y:S04]  /*14f0*/  @!P0 LDG.E R26, desc[UR6][R26.64] ;  /* 0x000000061a1a8981 */ /* 0x000ea8000c1e1900 */
[----:B------:R0:W3:Y:S01]  /*1500*/  @!P0 LDG.E R16, desc[UR6][R16.64] ;  /* 0x0000000610108981 */ /* 0x0000e2000c1e1900 */
[----:B------:R-:W-:Y:S02]  /*1510*/  @!P0 IADD3 R29, PT, PT, R21, 0x1, RZ ;  /* 0x00000001151d8810 */ /* 0x000fe40007ffe0ff */
[----:B------:R-:W-:Y:S02]  /*1520*/  @!P0 MOV R15, R11 ;  /* 0x0000000b000f8202 */ /* 0x000fe40000000f00 */
[----:B------:R-:W-:-:S05]  /*1530*/  @!P0 SHF.R.S32.HI R14, RZ, 0x1f, R29 ;  /* 0x0000001fff0e8819 */ /* 0x000fca000001141d */
[----:B------:R-:W-:Y:S01]  /*1540*/  @!P0 IMAD R14, R14, UR10, RZ ;  /* 0x0000000a0e0e8c24 */ /* 0x000fe2000f8e02ff */
[----:B0-----:R-:W-:-:S03]  /*1550*/  PRMT R17, RZ, 0x7610, R17 ;  /* 0x00007610ff117816 */ /* 0x001fc60000000011 */
[----:B------:R-:W-:Y:S02]  /*1560*/  @!P0 IMAD R19, R29, UR11, R14 ;  /* 0x0000000b1d138c24 */ /* 0x000fe4000f8e020e */
[----:B------:R-:W-:-:S04]  /*1570*/  @!P0 IMAD.MOV.U32 R14, RZ, RZ, R22 ;  /* 0x000000ffff0e8224 */ /* 0x000fc800078e0016 */
        /* <DEDUP_REMOVED lines=17> */
[----:B------:R-:W-:Y:S01]  /*1690*/  FMUL.FTZ R27, R27, R18 ;  /* 0x000000121b1b7220 */ /* 0x000fe20000410000 */
        /* <DEDUP_REMOVED lines=21> */
[----:B------:R-:W-:Y:S01]  /*17f0*/  VIADD R21, R21, 0x2 ;  /* 0x0000000215157836 */ /* 0x000fe20000000000 */
        /* <DEDUP_REMOVED lines=23> */
.L_x_3259:
        /* <DEDUP_REMOVED lines=14> */
[C---:B------:R-:W-:Y:S01]  /*1a50*/  IMAD.SHL.U32 R14, R22.reuse, 0x2, RZ ;  /* 0x00000002160e7824 */ /* 0x040fe200078e00ff */
        /* <DEDUP_REMOVED lines=11> */
.L_x_3261:
[----:B------:R-:W-:Y:S05]  /*1b10*/  BSYNC.RECONVERGENT B0 ;  /* 0x0000000000007941 */ /* 0x000fea0003800200 */
.L_x_3260:
[--C-:B------:R-:W-:Y:S02]  /*1b20*/  HADD2.F32 R17, -RZ, R11.reuse.H1_H1 ;  /* 0x3000000bff117230 */ /* 0x100fe40000004100 */
[----:B------:R-:W-:Y:S02]  /*1b30*/  HADD2.F32 R11, -RZ, R11.H0_H0 ;  /* 0x2000000bff0b7230 */ /* 0x000fe40000004100 */
[--C-:B------:R-:W-:Y:S02]  /*1b40*/  HADD2.F32 R19, -RZ, R15.reuse.H1_H1 ;  /* 0x3000000fff137230 */ /* 0x100fe40000004100 */
[C---:B------:R-:W-:Y:S01]  /*1b50*/  FADD.FTZ R17, -R4.reuse, R17 ;  /* 0x0000001104117221 */ /* 0x040fe20000010100 */
[----:B------:R-:W-:Y:S01]  /*1b60*/  FADD.FTZ R11, -R4, R11 ;  /* 0x0000000b040b7221 */ /* 0x000fe20000010100 */
[----:B------:R-:W-:Y:S02]  /*1b70*/  HADD2.F32 R4, -RZ, R15.H0_H0 ;  /* 0x2000000fff047230 */ /* 0x000fe40000004100 */
[-C--:B------:R-:W-:Y:S01]  /*1b80*/  FMUL.FTZ R17, R17, R18.reuse ;  /* 0x0000001211117220 */ /* 0x080fe20000410000 */
        /* <DEDUP_REMOVED lines=12> */
.L_x_3256:
        /* <DEDUP_REMOVED lines=69> */
.L_x_3262:
[----:B------:R-:W-:Y:S05]  /*20a0*/  @!P2 BRA `(.L_x_3255) ;  /* 0x000000080008a947 */ /* 0x000fea0003800000 */
[----:B------:R-:W-:-:S07]  /*20b0*/  IMAD.IADD R21, R24, 0x1, -R16 ;  /* 0x0000000118157824 */ /* 0x000fce00078e0a10 */
.L_x_3263:
        /* <DEDUP_REMOVED lines=16> */
[----:B------:R1:W2:Y:S04]  /*21c0*/  @!P0 LDG.E R26, desc[UR6][R26.64] ;  /* 0x000000061a1a8981 */ /* 0x0002a8000c1e1900 */
[----:B------:R-:W-:-:S05]  /*21d0*/  @!P0 IMAD.X R17, R28, 0x1, R17, P2 ;  /* 0x000000011c118824 */ /* 0x000fca00010e0611 */
[----:B------:R3:W4:Y:S01]  /*21e0*/  @!P0 LDG.E R16, desc[UR6][R16.64] ;  /* 0x0000000610108981 */ /* 0x000722000c1e1900 */
[----:B------:R-:W-:Y:S02]  /*21f0*/  PRMT R25, R25, 0x5410, RZ ;  /* 0x0000541019197816 */ /* 0x000fe400000000ff */
[----:B------:R-:W-:Y:S02]  /*2200*/  PRMT R28, RZ, 0x7610, R28 ;  /* 0x00007610ff1c7816 */ /* 0x000fe4000000001c */
[----:B-1----:R-:W-:-:S04]  /*2210*/  @!P0 IADD3 R27, PT, PT, R24, 0x1, RZ ;  /* 0x00000001181b8810 */ /* 0x002fc80007ffe0ff */
[----:B---3--:R-:W-:Y:S02]  /*2220*/  @!P0 SHF.R.S32.HI R17, RZ, 0x1f, R27 ;  /* 0x0000001fff118819 */ /* 0x008fe4000001141b */
[----:B--2---:R-:W-:Y:S02]  /*2230*/  @!P0 PRMT R25, R25, 0x5410, R26 ;  /* 0x0000541019198816 */ /* 0x004fe4000000001a */
[----:B------:R-:W-:Y:S02]  /*2240*/  @!P0 PRMT R28, R26, 0x7632, R28 ;  /* 0x000076321a1c8816 */ /* 0x000fe4000000001c */
[----:B------:R-:W-:Y:S02]  /*2250*/  PRMT R25, RZ, 0x7610, R25 ;  /* 0x00007610ff197816 */ /* 0x000fe40000000019 */
[----:B------:R-:W-:Y:S01]  /*2260*/  PRMT R28, R28, 0x5410, RZ ;  /* 0x000054101c1c7816 */ /* 0x000fe200000000ff */
[----:B0-----:R-:W-:Y:S01]  /*2270*/  @!P0 IMAD R26, R17, R14, RZ ;  /* 0x0000000e111a8224 */ /* 0x001fe200078e02ff */
[----:B----4-:R-:W-:-:S02]  /*2280*/  @!P0 PRMT R25, R16, 0x7610, R25 ;  /* 0x0000761010198816 */ /* 0x010fc40000000019 */
        /* <DEDUP_REMOVED lines=100> */
.L_x_3255:
        /* <DEDUP_REMOVED lines=28> */
[----:B-1----:R-:W-:Y:S01]  /*2a90*/  FADD.FTZ R4, R22, R21 ;  /* 0x0000001516047221 */ /* 0x002fe20000010000 */
[----:B--2---:R-:W-:Y:S01]  /*2aa0*/  FADD.FTZ R24, R20, R19 ;  /* 0x0000001314187221 */ /* 0x004fe20000010000 */
[----:B---3--:R-:W-:-:S04]  /*2ab0*/  ISETP.NE.AND P1, PT, R23, RZ, PT ;  /* 0x000000ff1700720c */ /* 0x008fc80003f25270 */
[----:B------:R-:W-:Y:S02]  /*2ac0*/  FSEL R25, R4, R21, !P1 ;  /* 0x0000001504197208 */ /* 0x000fe40004800000 */
[----:B------:R-:W-:-:S03]  /*2ad0*/  FSEL R27, R24, R19, !P1 ;  /* 0x00000013181b7208 */ /* 0x000fc60004800000 */
[----:B----4-:R-:W-:Y:S02]  /*2ae0*/  FADD.FTZ R25, R18, R25 ;  /* 0x0000001912197221 */ /* 0x010fe40000010000 */
[----:B-----5:R-:W-:Y:S01]  /*2af0*/  FADD.FTZ R27, R16, R27 ;  /* 0x0000001b101b7221 */ /* 0x020fe20000010000 */
[----:B0-----:R-:W-:-:S04]  /*2b00*/  ISETP.NE.AND P2, PT, R17, RZ, PT ;  /* 0x000000ff1100720c */ /* 0x001fc80003f45270 */
[----:B------:R-:W-:Y:S02]  /*2b10*/  FSEL R4, R25, R18, !P2 ;  /* 0x0000001219047208 */ /* 0x000fe40005000000 */
[----:B------:R-:W-:-:S03]  /*2b20*/  FSEL R24, R27, R16, !P2 ;  /* 0x000000101b187208 */ /* 0x000fc60005000000 */
[----:B------:R-:W-:Y:S02]  /*2b30*/  FADD.FTZ R4, R13, R4 ;  /* 0x000000040d047221 */ /* 0x000fe40000010000 */
        /* <DEDUP_REMOVED lines=65> */
.L_x_3286:
[----:B------:R-:W-:Y:S02]  /*2f50*/  ISETP.NE.AND P4, PT, R0, RZ, PT ;  /* 0x000000ff0000720c */ /* 0x000fe40003f85270 */
[----:B------:R-:W-:Y:S02]  /*2f60*/  PLOP3.LUT P0, PT, PT, PT, PT, 0x80, 0x8 ;  /* 0x000000000008781c */ /* 0x000fe40003f0f070 */
[----:B-1----:R-:W-:-:S04]  /*2f70*/  MOV R3, 0x400 ;  /* 0x0000040000037802 */ /* 0x002fc80000000f00 */
[----:B------:R-:W-:-:S05]  /*2f80*/  LEA R3, R2, R3, 0x18 ;  /* 0x0000000302037211 */ /* 0x000fca00078ec0ff */
[----:B------:R-:W-:Y:S01]  /*2f90*/  @P4 ISETP.NE.AND P5, PT, R14, RZ, PT ;  /* 0x000000ff0e00420c */ /* 0x000fe20003fa5270 */
[----:B------:R-:W-:Y:S01]  /*2fa0*/  IMAD R3, R0, 0x3c, R3 ;  /* 0x0000003c00037824 */ /* 0x000fe200078e0203 */
[----:B0-----:R-:W-:Y:S02]  /*2fb0*/  @P4 IADD3 R14, PT, PT, R8, R14, RZ ;  /* 0x0000000e080e4210 */ /* 0x001fe40007ffe0ff */
[----:B------:R-:W-:-:S03]  /*2fc0*/  @P4 PLOP3.LUT P0, PT, P5, PT, PT, 0x80, 0x8 ;  /* 0x000000000008481c */ /* 0x000fc60002f0f070 */
[----:B------:R1:W-:Y:S10]  /*2fd0*/  STS [R3+0x10], R14 ;  /* 0x0000100e03007388 */ /* 0x0003f40000000800 */
[----:B------:R-:W-:Y:S01]  /*2fe0*/  @!P0 FADD.FTZ R22, R4, R22 ;  /* 0x0000001604168221 */ /* 0x000fe20000010000 */
[----:B---3--:R-:W-:Y:S01]  /*2ff0*/  @!P0 FADD.FTZ R20, R28, R20 ;  /* 0x000000141c148221 */ /* 0x008fe20000010000 */
[----:B------:R-:W-:-:S02]  /*3000*/  IADD3 R4, PT, PT, R23, R14, RZ ;  /* 0x0000000e17047210 */ /* 0x000fc40007ffe0ff */
[----:B------:R-:W-:Y:S01]  /*3010*/  @!P1 FADD.FTZ R21, R21, R22 ;  /* 0x0000001615159221 */ /* 0x000fe20000010000 */
[----:B------:R-:W-:Y:S01]  /*3020*/  @!P1 FADD.FTZ R19, R19, R20 ;  /* 0x0000001413139221 */ /* 0x000fe20000010000 */
[----:B------:R1:W-:Y:S01]  /*3030*/  STS [R3+0x14], R22 ;  /* 0x0000141603007388 */ /* 0x0003e20000000800 */
[----:B------:R-:W-:Y:S02]  /*3040*/  IMAD.IADD R8, R17, 0x1, R4 ;  /* 0x0000000111087824 */ /* 0x000fe400078e0204 */
[----:B------:R-:W-:Y:S01]  /*3050*/  @!P2 FADD.FTZ R18, R18, R21 ;  /* 0x000000151212a221 */ /* 0x000fe20000010000 */
[----:B------:R-:W-:Y:S01]  /*3060*/  @!P2 FADD.FTZ R16, R16, R19 ;  /* 0x000000131010a221 */ /* 0x000fe20000010000 */
[----:B------:R1:W-:Y:S01]  /*3070*/  STS [R3+0x1c], R4 ;  /* 0x00001c0403007388 */ /* 0x0003e20000000800 */
[----:B------:R-:W-:Y:S01]  /*3080*/  IADD3 R15, PT, PT, R15, R8, RZ ;  /* 0x000000080f0f7210 */ /* 0x000fe20007ffe0ff */
        /* <DEDUP_REMOVED lines=11> */
.L_x_3264:
[----:B------:R-:W-:Y:S01]  /*3140*/  MOV R17, 0x400 ;  /* 0x0000040000117802 */ /* 0x000fe20000000f00 */
[----:B------:R-:W-:Y:S05]  /*3150*/  WARPSYNC.ALL ;  /* 0x0000000000007948 */ /* 0x000fea0003800000 */
[----:B01----:R-:W-:Y:S02]  /*3160*/  LEA.HI R3, R0, R0, RZ, 0x1e ;  /* 0x0000000000037211 */ /* 0x003fe400078ff0ff */
[----:B------:R-:W-:-:S05]  /*3170*/  LEA R4, R2, R17, 0x18 ;  /* 0x0000001102047211 */ /* 0x000fca00078ec0ff */
        /* <DEDUP_REMOVED lines=10> */
[--C-:B-1----:R-:W-:Y:S02]  /*3220*/  IMAD R11, R13, UR8, R0.reuse ;  /* 0x000000080d0b7c24 */ /* 0x102fe4000f8e0200 */
[----:B---3--:R-:W-:-:S10]  /*3230*/  IMAD R6, R3, UR8, R0 ;  /* 0x0000000803067c24 */ /* 0x008fd4000f8e0200 */
[----:B------:R-:W-:Y:S02]  /*3240*/  @!P2 IADD3 R3, PT, PT, R17, 0x7a0, RZ ;  /* 0x000007a01103a810 */ /* 0x000fe40007ffe0ff */
[----:B--2---:R-:W-:Y:S02]  /*3250*/  ISETP.GE.U32.AND P1, PT, R6, UR10, PT ;  /* 0x0000000a06007c0c */ /* 0x004fe4000bf26070 */
[----:B----4-:R-:W-:Y:S01]  /*3260*/  ISETP.GE.AND P0, PT, R11, R8, PT ;  /* 0x000000080b00720c */ /* 0x010fe20003f06270 */
        /* <DEDUP_REMOVED lines=10> */
[----:B------:R-:W-:Y:S01]  /*3310*/  IADD3 R3, PT, PT, R17, 0x7a0, RZ ;  /* 0x000007a011037810 */ /* 0x000fe20007ffe0ff */
[----:B------:R-:W-:Y:S01]  /*3320*/  USHF.L.U32 UR4, UR5, 0x1, URZ ;  /* 0x0000000105047899 */ /* 0x000fe200080006ff */
[----:B0-----:R-:W0:Y:S02]  /*3330*/  LDC.64 R16, c[0x0][0x3d8] ;  /* 0x0000f600ff107b82 */ /* 0x001e240000000a00 */
[----:B------:R-:W-:-:S03]  /*3340*/  LEA R3, R2, R3, 0x18 ;  /* 0x0000000302037211 */ /* 0x000fc600078ec0ff */
[----:B------:R-:W-:Y:S01]  /*3350*/  IMAD R15, R8, UR4, R11 ;  /* 0x00000004080f7c24 */ /* 0x000fe2000f8e020b */
[----:B------:R-:W-:Y:S01]  /*3360*/  LEA R2, R0, R3, 0x3 ;  /* 0x0000000300027211 */ /* 0x000fe200078e18ff */
[----:B------:R-:W-:-:S04]  /*3370*/  IMAD R0, R8, UR4, R8 ;  /* 0x0000000408007c24 */ /* 0x000fc8000f8e0208 */
[----:B------:R-:W-:Y:S01]  /*3380*/  IMAD.IADD R5, R11, 0x1, R0 ;  /* 0x000000010b057824 */ /* 0x000fe200078e0200 */
[----:B------:R-:W1:Y:S01]  /*3390*/  LDS.64 R2, [R2] ;  /* 0x0000000002027984 */ /* 0x000e620000000a00 */
[----:B0-----:R-:W-:-:S04]  /*33a0*/  IMAD.WIDE R14, R15, 0x4, R16 ;  /* 0x000000040f0e7825 */ /* 0x001fc800078e0210 */
[----:B------:R-:W-:Y:S01]  /*33b0*/  IMAD.WIDE R16, R5, 0x4, R16 ;  /* 0x0000000405107825 */ /* 0x000fe200078e0210 */
[----:B-1----:R1:W-:Y:S04]  /*33c0*/  REDG.E.ADD.F32.FTZ.RN.STRONG.GPU desc[UR6][R14.64], R2 ;  /* 0x000000020e0079a6 */ /* 0x0023e8000c12f306 */
[----:B------:R1:W-:Y:S02]  /*33d0*/  REDG.E.ADD.F32.FTZ.RN.STRONG.GPU desc[UR6][R16.64], R3 ;  /* 0x00000003100079a6 */ /* 0x0003e4000c12f306 */
.L_x_3267:
[----:B------:R-:W-:Y:S05]  /*33e0*/  BSYNC.RECONVERGENT B0 ;  /* 0x0000000000007941 */ /* 0x000fea0003800200 */
.L_x_3266:
[----:B------:R-:W-:Y:S05]  /*33f0*/  @P1 EXIT ;  /* 0x000000000000194d */ /* 0x000fea0003800000 */
[----:B------:R-:W2:Y:S01]  /*3400*/  LDCU UR4, c[0x0][0x3e0] ;  /* 0x00007c00ff0477ac */ /* 0x000ea20008000800 */
[----:B------:R-:W3:Y:S01]  /*3410*/  LDC R5, c[0x0][0x360] ;  /* 0x0000d800ff057b82 */ /* 0x000ee20000000800 */
[----:B------:R-:W4:Y:S01]  /*3420*/  LDCU.64 UR8, c[0x0][0x3d8] ;  /* 0x00007b00ff0877ac */ /* 0x000f220008000a00 */
[----:B------:R-:W-:Y:S01]  /*3430*/  USHF.L.U64.HI UR5, UR10, 0x2, UR11 ;  /* 0x000000020a057899 */ /* 0x000fe2000801020b */
[----:B--2---:R-:W-:Y:S01]  /*3440*/  IMAD R8, R8, UR4, RZ ;  /* 0x0000000408087c24 */ /* 0x004fe2000f8e02ff */
[----:B------:R-:W-:-:S04]  /*3450*/  USHF.L.U32 UR4, UR10, 0x2, URZ ;  /* 0x000000020a047899 */ /* 0x000fc800080006ff */
[----:B-1----:R-:W-:-:S04]  /*3460*/  SHF.L.U32 R3, R8, 0x1, RZ ;  /* 0x0000000108037819 */ /* 0x002fc800000006ff */
[----:B------:R-:W-:-:S04]  /*3470*/  IADD3 R6, P0, PT, R6, R3, RZ ;  /* 0x0000000306067210 */ /* 0x000fc80007f1e0ff */
[----:B------:R-:W-:Y:S02]  /*3480*/  LEA.HI.X.SX32 R3, R3, R4, 0x1, P0 ;  /* 0x0000000403037211 */ /* 0x000fe400000f0eff */
[----:B----4-:R-:W-:-:S04]  /*3490*/  LEA R2, P0, R6, UR8, 0x2 ;  /* 0x0000000806027c11 */ /* 0x010fc8000f8010ff */
[----:B------:R-:W-:Y:S02]  /*34a0*/  LEA.HI.X R3, R6, UR9, R3, 0x2, P0 ;  /* 0x0000000906037c11 */ /* 0x000fe400080f1403 */
[----:B---3--:R-:W-:Y:S02]  /*34b0*/  LEA R4, P0, R5, R2, 0x2 ;  /* 0x0000000205047211 */ /* 0x008fe400078010ff */
        /* <DEDUP_REMOVED lines=10> */
.L_x_3265:
        /* <DEDUP_REMOVED lines=8> */
.L_x_3268:
[----:B------:R-:W-:Y:S02]  /*35e0*/  ISETP.GE.AND P6, PT, R8, 0x8, PT ;  /* 0x000000080800780c */ /* 0x000fe40003fc6270 */
[----:B------:R-:W-:-:S05]  /*35f0*/  SEL R28, R28, RZ, P5 ;  /* 0x000000ff1c1c7207 */ /* 0x000fca0002800000 */
[----:B------:R-:W-:Y:S01]  /*3600*/  IMAD.IADD R29, R27, 0x1, R28 ;  /* 0x000000011b1d7824 */ /* 0x000fe200078e021c */
[----:B------:R-:W-:-:S07]  /*3610*/  MOV R27, R4 ;  /* 0x00000004001b7202 */ /* 0x000fce0000000f00 */
[----:B------:R-:W-:Y:S05]  /*3620*/  WARPSYNC.COLLECTIVE R24, `(.L_x_3269) ;  /* 0x0000000018087348 */ /* 0x000fea0003c00000 */
[----:B------:R0:W1:Y:S02]  /*3630*/  SHFL.UP P0, R28, R27, R26, R25 ;  /* 0x0400001a1b1c7389 */ /* 0x0000640000000019 */
[----:B01----:R-:W-:Y:S05]  /*3640*/  ENDCOLLECTIVE ;  /* 0x000000000000791b */ /* 0x003fea0003800000 */
.L_x_3269:
        /* <DEDUP_REMOVED lines=8> */
.L_x_3270:
        /* <DEDUP_REMOVED lines=9> */
.L_x_3271:
        /* <DEDUP_REMOVED lines=8> */
.L_x_3272:
[----:B------:R-:W-:Y:S01]  /*37e0*/  MOV R27, R3 ;  /* 0x00000003001b7202 */ /* 0x000fe20000000f00 */
[----:B------:R-:W-:-:S05]  /*37f0*/  FADD.FTZ R28, R4, R28 ;  /* 0x0000001c041c7221 */ /* 0x000fca0000010000 */
[----:B------:R-:W-:-:S07]  /*3800*/  @P5 FSEL R4, R28, R4, !P4 ;  /* 0x000000041c045208 */ /* 0x000fce0006000000 */
[----:B------:R-:W-:Y:S05]  /*3810*/  WARPSYNC.COLLECTIVE R24, `(.L_x_3273) ;  /* 0x0000000018087348 */ /* 0x000fea0003c00000 */
[----:B------:R0:W1:Y:S02]  /*3820*/  SHFL.UP P0, R28, R27, R26, R25 ;  /* 0x0400001a1b1c7389 */ /* 0x0000640000000019 */
[----:B01----:R-:W-:Y:S05]  /*3830*/  ENDCOLLECTIVE ;  /* 0x000000000000791b */ /* 0x003fea0003800000 */
.L_x_3273:
        /* <DEDUP_REMOVED lines=9> */
.L_x_3274:
        /* <DEDUP_REMOVED lines=8> */
.L_x_3275:
        /* <DEDUP_REMOVED lines=8> */
.L_x_3276:
[----:B------:R-:W-:Y:S01]  /*39d0*/  IMAD.MOV.U32 R27, RZ, RZ, R29 ;  /* 0x000000ffff1b7224 */ /* 0x000fe200078e001d */
[----:B------:R-:W-:Y:S01]  /*39e0*/  MOV R26, 0x8 ;  /* 0x00000008001a7802 */ /* 0x000fe20000000f00 */
[----:B------:R-:W-:-:S05]  /*39f0*/  FADD.FTZ R28, R3, R28 ;  /* 0x0000001c031c7221 */ /* 0x000fca0000010000 */
[----:B------:R-:W-:-:S07]  /*3a00*/  @P5 FSEL R3, R28, R3, !P4 ;  /* 0x000000031c035208 */ /* 0x000fce0006000000 */
[----:B------:R-:W-:Y:S05]  /*3a10*/  WARPSYNC.COLLECTIVE R24, `(.L_x_3277) ;  /* 0x0000000018087348 */ /* 0x000fea0003c00000 */
[----:B------:R0:W1:Y:S02]  /*3a20*/  SHFL.UP P0, R28, R27, R26, R25 ;  /* 0x0400001a1b1c7389 */ /* 0x0000640000000019 */
[----:B01----:R-:W-:Y:S05]  /*3a30*/  ENDCOLLECTIVE ;  /* 0x000000000000791b */ /* 0x003fea0003800000 */
.L_x_3277:
        /* <DEDUP_REMOVED lines=8> */
.L_x_3278:
        /* <DEDUP_REMOVED lines=8> */
.L_x_3279:
        /* <DEDUP_REMOVED lines=9> */
.L_x_3280:
[----:B------:R-:W-:Y:S01]  /*3bd0*/  ISETP.NE.AND P5, PT, R29, RZ, PT ;  /* 0x000000ff1d00720c */ /* 0x000fe20003fa5270 */
[----:B------:R-:W-:Y:S01]  /*3be0*/  IMAD.MOV.U32 R27, RZ, RZ, R4 ;  /* 0x000000ffff1b7224 */ /* 0x000fe200078e0004 */
[----:B------:R-:W-:-:S11]  /*3bf0*/  SEL R8, R28, RZ, P4 ;  /* 0x000000ff1c087207 */ /* 0x000fd60002000000 */
[----:B------:R-:W-:Y:S05]  /*3c00*/  WARPSYNC.COLLECTIVE R24, `(.L_x_3281) ;  /* 0x0000000018087348 */ /* 0x000fea0003c00000 */
[----:B------:R0:W1:Y:S02]  /*3c10*/  SHFL.UP P0, R28, R27, R26, R25 ;  /* 0x0400001a1b1c7389 */ /* 0x0000640000000019 */
[----:B01----:R-:W-:Y:S05]  /*3c20*/  ENDCOLLECTIVE ;  /* 0x000000000000791b */ /* 0x003fea0003800000 */
.L_x_3281:
        /* <DEDUP_REMOVED lines=9> */
.L_x_3282:
        /* <DEDUP_REMOVED lines=9> */
.L_x_3283:
[----:B------:R-:W-:Y:S01]  /*3d50*/  IMAD.MOV.U32 R27, RZ, RZ, R4 ;  /* 0x000000ffff1b7224 */ /* 0x000fe200078e0004 */
[----:B------:R-:W-:-:S07]  /*3d60*/  MOV R8, R28 ;  /* 0x0000001c00087202 */ /* 0x000fce0000000f00 */
[----:B------:R-:W-:Y:S05]  /*3d70*/  WARPSYNC.COLLECTIVE R24, `(.L_x_3284) ;  /* 0x0000000018087348 */ /* 0x000fea0003c00000 */
[----:B------:R0:W1:Y:S02]  /*3d80*/  SHFL.UP P0, R28, R27, R26, R25 ;  /* 0x0400001a1b1c7389 */ /* 0x0000640000000019 */
[----:B01----:R-:W-:Y:S05]  /*3d90*/  ENDCOLLECTIVE ;  /* 0x000000000000791b */ /* 0x003fea0003800000 */
.L_x_3284:
[----:B------:R-:W-:Y:S02]  /*3da0*/  MOV R27, R3 ;  /* 0x00000003001b7202 */ /* 0x000fe40000000f00 */
[----:B------:R-:W-:-:S07]  /*3db0*/  MOV R4, R28 ;  /* 0x0000001c00047202 */ /* 0x000fce0000000f00 */
[----:B------:R-:W-:Y:S05]  /*3dc0*/  WARPSYNC.COLLECTIVE R24, `(.L_x_3285) ;  /* 0x0000000018087348 */ /* 0x000fea0003c00000 */
[----:B------:R0:W1:Y:S02]  /*3dd0*/  SHFL.UP P0, R28, R27, R26, R25 ;  /* 0x0400001a1b1c7389 */ /* 0x0000640000000019 */
[----:B01----:R-:W-:Y:S05]  /*3de0*/  ENDCOLLECTIVE ;  /* 0x000000000000791b */ /* 0x003fea0003800000 */
.L_x_3285:
[----:B------:R-:W-:Y:S05]  /*3df0*/  BRA `(.L_x_3286) ;  /* 0xfffffff000547947 */ /* 0x000fea000383ffff */
.L_x_3287:
        /* <DEDUP_REMOVED lines=16> */
.L_x_3972:


//--------------------- .text._Z30group_norm_nhwc_bwd_sum_kernelI11Fp16IOBf16WLi192EEv26Group_norm_nhwc_bwd_params --------------------------
	.section	.text._Z30group_norm_nhwc_bwd_sum_kernelI11Fp16IOBf16WLi192EEv26Group_norm_nhwc_bwd_params,"ax",@progbits
	.align	128
        .global         _Z30group_norm_nhwc_bwd_sum_kernelI11Fp16IOBf16WLi192EEv26Group_norm_nhwc_bwd_params
        .type           _Z30group_norm_nhwc_bwd_sum_kernelI11Fp16IOBf16WLi192EEv26Group_norm_nhwc_bwd_params,@function
        .size           _Z30group_norm_nhwc_bwd_sum_kernelI11Fp16IOBf16WLi192EEv26Group_norm_nhwc_bwd_params,(.L_x_3973 - _Z30group_norm_nhwc_bwd_sum_kernelI11Fp16IOBf16WLi192EEv26Group_norm_nhwc_bwd_params)
        .other          _Z30group_norm_nhwc_bwd_sum_kernelI11Fp16IOBf16WLi192EEv26Group_norm_nhwc_bwd_params,@"STO_CUDA_ENTRY STV_DEFAULT"
_Z30group_norm_nhwc_bwd_sum_kernelI11Fp16IOBf16WLi192EEv26Group_norm_nhwc_bwd_params:
.text._Z30group_norm_nhwc_bwd_sum_kernelI11Fp16IOBf16WLi192EEv26Group_norm_nhwc_bwd_params:
        /* <DEDUP_REMOVED lines=44> */
[----:B------:R-:W-:Y:S02]  /*02c0*/  MOV R5, RZ ;  /* 0x000000ff00057202 */ /* 0x000fe40000000f00 */
[----:B------:R-:W-:-:S03]  /*02d0*/  ISETP.GE.AND.EX P0, PT, R19, UR11, PT, P0 ;  /* 0x0000000b13007c0c */ /* 0x000fc6000bf06300 */
[----:B0-----:R-:W0:Y:S02]  /*02e0*/  MUFU.RCP R0, R0 ;  /* 0x0000000000007308 */ /* 0x001e240000001000 */
[----:B0-----:R-:W-:Y:S01]  /*02f0*/  IADD3 R2, PT, PT, R0, 0xffffffe, RZ ;  /* 0x0ffffffe00027810 */ /* 0x001fe20007ffe0ff */
[----:B------:R-:W-:-:S05]  /*0300*/  HFMA2 R0, -RZ, RZ, 0, 0 ;  /* 0x00000000ff007431 */ /* 0x000fca00000001ff */
[----:B------:R0:W1:Y:S02]  /*0310*/  F2I.FTZ.U32.TRUNC.NTZ R3, R2 ;  /* 0x0000000200037305 */ /* 0x000064000021f000 */
[----:B0-----:R-:W-:Y:S02]  /*0320*/  HFMA2 R2, -RZ, RZ, 0, 0 ;  /* 0x00000000ff027431 */ /* 0x001fe400000001ff */
[----:B-1----:R-:W-:-:S04]  /*0330*/  IMAD.MOV R10, RZ, RZ, -R3 ;  /* 0x000000ffff0a7224 */ /* 0x002fc800078e0a03 */
[----:B------:R-:W-:-:S04]  /*0340*/  IMAD R21, R10, R7, RZ ;  /* 0x000000070a157224 */ /* 0x000fc800078e02ff */
[----:B------:R-:W-:Y:S01]  /*0350*/  IMAD.HI.U32 R21, R3, R21, R2 ;  /* 0x0000001503157227 */ /* 0x000fe200078e0002 */
[----:B------:R-:W-:-:S03]  /*0360*/  MOV R3, RZ ;  /* 0x000000ff00037202 */ /* 0x000fc60000000f00 */
[----:B------:R-:W-:Y:S02]  /*0370*/  IMAD.MOV.U32 R2, RZ, RZ, RZ ;  /* 0x000000ffff027224 */ /* 0x000fe400078e00ff */
[----:B--2---:R-:W-:Y:S01]  /*0380*/  FFMA.FTZ R24, -R14, R14, R15 ;  /* 0x0000000e0e187223 */ /* 0x004fe2000001010f */
        /* <DEDUP_REMOVED lines=11> */
[----:B0-----:R-:W-:-:S04]  /*0440*/  @P1 IADD3 R12, P3, PT, R13, R22, RZ ;  /* 0x000000160d0c1210 */ /* 0x001fc80007f7e0ff */
[----:B------:R-:W-:-:S05]  /*0450*/  @P1 IADD3.X R13, PT, PT, R20, R23, RZ, P3, !PT ;  /* 0x00000017140d1210 */ /* 0x000fca0001ffe4ff */
[----:B------:R-:W4:Y:S04]  /*0460*/  @P1 LDG.E.U16 R15, desc[UR6][R12.64] ;  /* 0x000000060c0f1981 */ /* 0x000f28000c1e1500 */
[----:B------:R-:W5:Y:S01]  /*0470*/  @P1 LDG.E.U16 R9, desc[UR6][R12.64+0x2] ;  /* 0x000002060c091981 */ /* 0x000f62000c1e1500 */
[----:B--2---:R-:W-:Y:S02]  /*0480*/  SHF.L.U32 R5, R5, 0x10, RZ ;  /* 0x0000001005057819 */ /* 0x004fe400000006ff */
[----:B---3--:R-:W-:Y:S02]  /*0490*/  SHF.L.U32 R3, R3, 0x10, RZ ;  /* 0x0000001003037819 */ /* 0x008fe400000006ff */
[----:B----4-:R-:W-:Y:S01]  /*04a0*/  @P1 SHF.L.U32 R0, R15, 0x10, RZ ;  /* 0x000000100f001819 */ /* 0x010fe200000006ff */
[----:B-----5:R-:W-:-:S07]  /*04b0*/  @P1 IMAD.U32 R2, R9, 0x10000, RZ ;  /* 0x0001000009021824 */ /* 0x020fce00078e00ff */
.L_x_3289:
[----:B------:R-:W-:Y:S05]  /*04c0*/  BSYNC.RECONVERGENT B0 ;  /* 0x0000000000007941 */ /* 0x000fea0003800200 */
.L_x_3288:
[----:B------:R-:W0:Y:S01]  /*04d0*/  S2UR UR4, SR_CTAID.Y ;  /* 0x00000000000479c3 */ /* 0x000e220000002600 */
[----:B------:R-:W-:Y:S01]  /*04e0*/  FSETP.GTU.FTZ.AND P2, PT, R24, RZ, PT ;  /* 0x000000ff1800720b */ /* 0x000fe20003f5c000 */
[----:B------:R-:W-:Y:S01]  /*04f0*/  IMAD.HI.U32 R21, R21, R4, RZ ;  /* 0x0000000415157227 */ /* 0x000fe200078e00ff */
[----:B------:R-:W-:-:S03]  /*0500*/  CS2R R26, SRZ ;  /* 0x00000000001a7805 */ /* 0x000fc6000001ff00 */
[----:B------:R-:W-:Y:S02]  /*0510*/  IMAD.MOV R12, RZ, RZ, -R21 ;  /* 0x000000ffff0c7224 */ /* 0x000fe400078e0a15 */
[----:B------:R-:W1:Y:S02]  /*0520*/  LDC.64 R10, c[0x0][0x400] ;  /* 0x00010000ff0a7b82 */ /* 0x000e640000000a00 */
[----:B------:R-:W-:-:S05]  /*0530*/  IMAD R12, R7, R12, R4 ;  /* 0x0000000c070c7224 */ /* 0x000fca00078e0204 */
[----:B------:R-:W-:Y:S01]  /*0540*/  ISETP.GE.U32.AND P4, PT, R12, R7, PT ;  /* 0x000000070c00720c */ /* 0x000fe20003f86070 */
[----:B------:R-:W2:Y:S01]  /*0550*/  @P2 LDC R13, c[0x0][0x3c0] ;  /* 0x0000f000ff0d2b82 */ /* 0x000ea20000000800 */
[----:B0-----:R-:W-:-:S11]  /*0560*/  IMAD R31, R6, UR4, RZ ;  /* 0x00000004061f7c24 */ /* 0x001fd6000f8e02ff */
[-C--:B------:R-:W-:Y:S01]  /*0570*/  @P4 IADD3 R12, PT, PT, R12, -R7.reuse, RZ ;  /* 0x800000070c0c4210 */ /* 0x080fe20007ffe0ff */
[----:B------:R-:W-:Y:S01]  /*0580*/  @P4 VIADD R21, R21, 0x1 ;  /* 0x0000000115154836 */ /* 0x000fe20000000000 */
[----:B------:R-:W-:Y:S02]  /*0590*/  SHF.R.S32.HI R20, RZ, 0x1f, R31 ;  /* 0x0000001fff147819 */ /* 0x000fe4000001141f */
[----:B------:R-:W-:Y:S02]  /*05a0*/  IADD3 R9, P1, PT, R31, R6, RZ ;  /* 0x000000061f097210 */ /* 0x000fe40007f3e0ff */
[----:B------:R-:W-:Y:S02]  /*05b0*/  ISETP.GE.U32.AND P3, PT, R12, R7, PT ;  /* 0x000000070c00720c */ /* 0x000fe40003f66070 */
[----:B------:R-:W-:Y:S01]  /*05c0*/  LEA.HI.X.SX32 R22, R6, R20, 0x1, P1 ;  /* 0x0000001406167211 */ /* 0x000fe200008f0eff */
[----:B------:R-:W-:Y:S01]  /*05d0*/  HFMA2 R6, -RZ, RZ, 1.875, 0 ;  /* 0x3f800000ff067431 */ /* 0x000fe200000001ff */
[----:B-1----:R-:W-:Y:S01]  /*05e0*/  ISETP.LT.U32.AND P1, PT, R9, R10, PT ;  /* 0x0000000a0900720c */ /* 0x002fe20003f21070 */
[----:B--2---:R-:W-:Y:S01]  /*05f0*/  @P2 FADD.FTZ R12, R24, R13 ;  /* 0x0000000d180c2221 */ /* 0x004fe20000010000 */
[----:B------:R-:W-:-:S02]  /*0600*/  ISETP.NE.U32.AND P4, PT, R7, RZ, PT ;  /* 0x000000ff0700720c */ /* 0x000fc40003f85070 */
[----:B------:R-:W-:Y:S01]  /*0610*/  ISETP.LT.AND.EX P1, PT, R22, R11, PT, P1 ;  /* 0x0000000b1600720c */ /* 0x000fe20003f21310 */
[----:B------:R0:W1:Y:S01]  /*0620*/  @P2 MUFU.RSQ R6, R12 ;  /* 0x0000000c00062308 */ /* 0x0000620000001400 */
[----:B------:R-:W-:Y:S01]  /*0630*/  MOV R11, RZ ;  /* 0x000000ff000b7202 */ /* 0x000fe20000000f00 */
[----:B------:R-:W-:Y:S01]  /*0640*/  IMAD.MOV.U32 R22, RZ, RZ, RZ ;  /* 0x000000ffff167224 */ /* 0x000fe200078e00ff */
[----:B------:R-:W-:Y:S02]  /*0650*/  SEL R10, R9, R10, P1 ;  /* 0x0000000a090a7207 */ /* 0x000fe40000800000 */
        /* <DEDUP_REMOVED lines=24> */
.L_x_3293:
        /* <DEDUP_REMOVED lines=29> */
[----:B------:R-:W-:Y:S02]  /*09b0*/  FADD.FTZ R26, R21, R26 ;  /* 0x0000001a151a7221 */ /* 0x000fe40000010000 */
[----:B------:R-:W-:-:S04]  /*09c0*/  FMUL.FTZ R24, R29, R6 ;  /* 0x000000061d187220 */ /* 0x000fc80000410000 */
[C---:B------:R-:W-:Y:S01]  /*09d0*/  FFMA.FTZ R28, R21.reuse, R24, R22 ;  /* 0x00000018151c7223 */ /* 0x040fe20000010016 */
[----:B------:R-:W-:-:S04]  /*09e0*/  FMUL.FTZ R22, R21, R5 ;  /* 0x0000000515167220 */ /* 0x000fc80000410000 */
[----:B------:R-:W-:Y:S01]  /*09f0*/  FFMA.FTZ R24, R24, R22, R9 ;  /* 0x0000001618187223 */ /* 0x000fe20000010009 */
[----:B------:R-:W-:Y:S02]  /*0a00*/  HADD2.F32 R9, -RZ, R20.H0_H0 ;  /* 0x20000014ff097230 */ /* 0x000fe40000004100 */
[----:B------:R-:W-:Y:S01]  /*0a10*/  FADD.FTZ R27, R22, R27 ;  /* 0x0000001b161b7221 */ /* 0x000fe20000010000 */
[----:B------:R-:W0:Y:S01]  /*0a20*/  @!P0 LDC.64 R20, c[0x0][0x3f8] ;  /* 0x0000fe00ff148b82 */ /* 0x000e220000000a00 */
[----:B------:R-:W-:Y:S01]  /*0a30*/  HADD2.F32 R22, -RZ, R25.H0_H0 ;  /* 0x20000019ff167230 */ /* 0x000fe20000004100 */
[----:B------:R-:W-:Y:S01]  /*0a40*/  @!P0 SHF.R.S32.HI R25, RZ, 0x1f, R2 ;  /* 0x0000001fff198819 */ /* 0x000fe20000011402 */
[----:B------:R-:W-:-:S03]  /*0a50*/  FADD.FTZ R9, -R14, R9 ;  /* 0x000000090e097221 */ /* 0x000fc60000010100 */
[----:B------:R-:W-:Y:S01]  /*0a60*/  FADD.FTZ R8, R22, R8 ;  /* 0x0000000816087221 */ /* 0x000fe20000010000 */
[----:B------:R-:W-:-:S04]  /*0a70*/  FMUL.FTZ R9, R9, R6 ;  /* 0x0000000609097220 */ /* 0x000fc80000410000 */
[C---:B------:R-:W-:Y:S01]  /*0a80*/  FFMA.FTZ R11, R22.reuse, R9, R11 ;  /* 0x00000009160b7223 */ /* 0x040fe2000001000b */
[----:B------:R-:W-:-:S04]  /*0a90*/  FMUL.FTZ R22, R22, R3 ;  /* 0x0000000316167220 */ /* 0x000fc80000410000 */
[----:B------:R-:W-:Y:S01]  /*0aa0*/  FFMA.FTZ R9, R9, R22, R24 ;  /* 0x0000001609097223 */ /* 0x000fe20000010018 */
[----:B------:R-:W-:Y:S01]  /*0ab0*/  FADD.FTZ R27, R22, R27 ;  /* 0x0000001b161b7221 */ /* 0x000fe20000010000 */
[----:B------:R-:W-:Y:S02]  /*0ac0*/  @!P0 IMAD.MOV.U32 R22, RZ, RZ, R12 ;  /* 0x000000ffff168224 */ /* 0x000fe400078e000c */
[----:B0-----:R-:W-:-:S04]  /*0ad0*/  @!P0 IMAD R25, R25, R20, RZ ;  /* 0x0000001419198224 */ /* 0x001fc800078e02ff */
[C---:B------:R-:W-:Y:S02]  /*0ae0*/  @!P0 IMAD R25, R2.reuse, R21, R25 ;  /* 0x0000001502198224 */ /* 0x040fe400078e0219 */
        /* <DEDUP_REMOVED lines=24> */
[----:B------:R-:W-:Y:S01]  /*0c70*/  FFMA.FTZ R28, R29, R20, R28 ;  /* 0x000000141d1c7223 */ /* 0x000fe2000001001c */
[----:B------:R-:W-:Y:S01]  /*0c80*/  FADD.FTZ R26, R26, R29 ;  /* 0x0000001d1a1a7221 */ /* 0x000fe20000010000 */
[----:B------:R-:W-:Y:S01]  /*0c90*/  @!P0 IADD3 R29, PT, PT, R2, 0x1, RZ ;  /* 0x00000001021d8810 */ /* 0x000fe20007ffe0ff */
[----:B------:R-:W-:Y:S01]  /*0ca0*/  FFMA.FTZ R24, R20, R22, R9 ;  /* 0x0000001614187223 */ /* 0x000fe20000010009 */
[----:B------:R-:W-:Y:S01]  /*0cb0*/  FADD.FTZ R27, R27, R22 ;  /* 0x000000161b1b7221 */ /* 0x000fe20000010000 */
[--C-:B------:R-:W-:Y:S01]  /*0cc0*/  HADD2.F32 R9, -RZ, R21.reuse.H0_H0 ;  /* 0x20000015ff097230 */ /* 0x100fe20000004100 */
[----:B------:R-:W-:Y:S01]  /*0cd0*/  @!P0 SHF.R.S32.HI R25, RZ, 0x1f, R29 ;  /* 0x0000001fff198819 */ /* 0x000fe2000001141d */
[----:B------:R-:W-:Y:S02]  /*0ce0*/  HADD2.F32 R22, -RZ, R21.H1_H1 ;  /* 0x30000015ff167230 */ /* 0x000fe40000004100 */
[----:B------:R-:W0:Y:S01]  /*0cf0*/  @!P0 LDC.64 R20, c[0x0][0x3f8] ;  /* 0x0000fe00ff148b82 */ /* 0x000e220000000a00 */
[----:B------:R-:W-:-:S02]  /*0d00*/  FADD.FTZ R9, -R14, R9 ;  /* 0x000000090e097221 */ /* 0x000fc40000010100 */
[----:B------:R-:W-:Y:S02]  /*0d10*/  FADD.FTZ R8, R8, R22 ;  /* 0x0000001608087221 */ /* 0x000fe40000010000 */
[----:B------:R-:W-:-:S04]  /*0d20*/  FMUL.FTZ R9, R9, R6 ;  /* 0x0000000609097220 */ /* 0x000fc80000410000 */
[C---:B------:R-:W-:Y:S01]  /*0d30*/  FFMA.FTZ R11, R22.reuse, R9, R11 ;  /* 0x00000009160b7223 */ /* 0x040fe2000001000b */
[----:B------:R-:W-:-:S04]  /*0d40*/  FMUL.FTZ R22, R22, R3 ;  /* 0x0000000316167220 */ /* 0x000fc80000410000 */
[----:B------:R-:W-:Y:S01]  /*0d50*/  FFMA.FTZ R9, R9, R22, R24 ;  /* 0x0000001609097223 */ /* 0x000fe20000010018 */
[----:B------:R-:W-:Y:S01]  /*0d60*/  FADD.FTZ R27, R22, R27 ;  /* 0x0000001b161b7221 */ /* 0x000fe20000010000 */
[----:B------:R-:W-:Y:S02]  /*0d70*/  @!P0 IMAD.MOV.U32 R22, RZ, RZ, R12 ;  /* 0x000000ffff168224 */ /* 0x000fe400078e000c */
[-C--:B0-----:R-:W-:Y:S02]  /*0d80*/  @!P0 IMAD R30, R25, R20.reuse, RZ ;  /* 0x00000014191e8224 */ /* 0x081fe400078e02ff */
[----:B------:R-:W-:-:S04]  /*0d90*/  @!P0 IMAD.WIDE.U32 R24, R29, R20, R22 ;  /* 0x000000141d188225 */ /* 0x000fc800078e0016 */
[----:B------:R-:W-:Y:S01]  /*0da0*/  @!P0 IMAD R21, R29, R21, R30 ;  /* 0x000000151d158224 */ /* 0x000fe200078e021e */
[----:B------:R-:W-:-:S04]  /*0db0*/  @!P0 SHF.L.U32 R29, R24, 0x1, RZ ;  /* 0x00000001181d8819 */ /* 0x000fc800000006ff */
[----:B------:R-:W-:-:S04]  /*0dc0*/  @!P0 IADD3 R21, PT, PT, R25, R21, RZ ;  /* 0x0000001519158210 */ /* 0x000fc80007ffe0ff */
[----:B------:R-:W-:Y:S02]  /*0dd0*/  @!P0 SHF.L.U64.HI R22, R24, 0x1, R21 ;  /* 0x0000000118168819 */ /* 0x000fe40000010215 */
[----:B------:R-:W0:Y:S08]  /*0de0*/  @!P0 LDC.64 R20, c[0x0][0x3a0] ;  /* 0x0000e800ff148b82 */ /* 0x000e300000000a00 */
[----:B------:R-:W1:Y:S01]  /*0df0*/  @!P0 LDC.64 R24, c[0x0][0x398] ;  /* 0x0000e600ff188b82 */ /* 0x000e620000000a00 */
[----:B0-----:R-:W-:-:S05]  /*0e00*/  @!P0 IADD3 R20, P1, PT, R29, R20, RZ ;  /* 0x000000141d148210 */ /* 0x001fca0007f3e0ff */
[----:B------:R-:W-:Y:S01]  /*0e10*/  @!P0 IMAD.X R21, R22, 0x1, R21, P1 ;  /* 0x0000000116158824 */ /* 0x000fe200008e0615 */
[----:B-1----:R-:W-:-:S04]  /*0e20*/  @!P0 IADD3 R24, P1, PT, R29, R24, RZ ;  /* 0x000000181d188210 */ /* 0x002fc80007f3e0ff */
[----:B------:R0:W2:Y:S01]  /*0e30*/  @!P0 LDG.E R20, desc[UR6][R20.64] ;  /* 0x0000000614148981 */ /* 0x0000a2000c1e1900 */
[----:B------:R-:W-:-:S05]  /*0e40*/  @!P0 IADD3.X R25, PT, PT, R22, R25, RZ, P1, !PT ;  /* 0x0000001916198210 */ /* 0x000fca0000ffe4ff */
[----:B------:R-:W3:Y:S01]  /*0e50*/  @!P0 LDG.E R24, desc[UR6][R24.64] ;  /* 0x0000000618188981 */ /* 0x000ee2000c1e1900 */
[----:B------:R-:W-:Y:S02]  /*0e60*/  PRMT R22, RZ, 0x7610, R22 ;  /* 0x00007610ff167816 */ /* 0x000fe40000000016 */
[----:B0-----:R-:W-:-:S04]  /*0e70*/  PRMT R21, RZ, 0x5410, RZ ;  /* 0x00005410ff157816 */ /* 0x001fc800000000ff */
[----:B--2---:R-:W-:-:S04]  /*0e80*/  @!P0 PRMT R21, R21, 0x5410, R20 ;  /* 0x0000541015158816 */ /* 0x004fc80000000014 */
[----:B------:R-:W-:Y:S02]  /*0e90*/  @!P0 PRMT R21, R20, 0x7632, R21 ;  /* 0x0000763214158816 */ /* 0x000fe40000000015 */
[----:B------:R-:W-:Y:S02]  /*0ea0*/  PRMT R20, RZ, 0x7610, R20 ;  /* 0x00007610ff147816 */ /* 0x000fe40000000014 */
[C---:B---3--:R-:W-:Y:S01]  /*0eb0*/  @!P0 PRMT R22, R24.reuse, 0x7610, R22 ;  /* 0x0000761018168816 */ /* 0x048fe20000000016 */
[--C-:B------:R-:W-:Y:S01]  /*0ec0*/  HADD2.F32 R29, -RZ, R21.reuse.H1_H1 ;  /* 0x30000015ff1d7230 */ /* 0x100fe20000004100 */
[----:B------:R-:W-:Y:S01]  /*0ed0*/  @!P0 PRMT R20, R24, 0x7632, R20 ;  /* 0x0000763218148816 */ /* 0x000fe20000000014 */
[----:B------:R-:W-:Y:S02]  /*0ee0*/  HADD2.F32 R21, -RZ, R21.H0_H0 ;  /* 0x20000015ff157230 */ /* 0x000fe40000004100 */
[----:B------:R-:W-:Y:S02]  /*0ef0*/  HADD2.F32 R31, -RZ, R22.H0_H0 ;  /* 0x20000016ff1f7230 */ /* 0x000fe40000004100 */
[----:B------:R-:W-:-:S04]  /*0f00*/  FADD.FTZ R29, -R14, R29 ;  /* 0x0000001d0e1d7221 */ /* 0x000fc80000010100 */
[----:B------:R-:W-:Y:S01]  /*0f10*/  FMUL.FTZ R22, R29, R6 ;  /* 0x000000061d167220 */ /* 0x000fe20000410000 */
[C---:B------:R-:W-:Y:S01]  /*0f20*/  FMUL.FTZ R24, R31.reuse, R5 ;  /* 0x000000051f187220 */ /* 0x040fe20000410000 */
[----:B------:R-:W-:Y:S01]  /*0f30*/  @!P0 IADD3 R29, PT, PT, R2, 0x2, RZ ;  /* 0x00000002021d8810 */ /* 0x000fe20007ffe0ff */
[----:B------:R-:W-:Y:S01]  /*0f40*/  FADD.FTZ R26, R26, R31 ;  /* 0x0000001f1a1a7221 */ /* 0x000fe20000010000 */
[----:B------:R-:W-:Y:S01]  /*0f50*/  FFMA.FTZ R28, R31, R22, R28 ;  /* 0x000000161f1c7223 */ /* 0x000fe2000001001c */
[----:B------:R-:W-:Y:S01]  /*0f60*/  FFMA.FTZ R30, R22, R24, R9 ;  /* 0x00000018161e7223 */ /* 0x000fe20000010009 */
[----:B------:R-:W-:Y:S02]  /*0f70*/  HADD2.F32 R22, -RZ, R20.H0_H0 ;  /* 0x20000014ff167230 */ /* 0x000fe40000004100 */
[----:B------:R-:W-:Y:S01]  /*0f80*/  FADD.FTZ R9, -R14, R21 ;  /* 0x000000150e097221 */ /* 0x000fe20000010100 */
[----:B------:R-:W-:Y:S01]  /*0f90*/  FADD.FTZ R27, R27, R24 ;  /* 0x000000181b1b7221 */ /* 0x000fe20000010000 */
[----:B------:R-:W0:Y:S01]  /*0fa0*/  @!P0 LDC.64 R20, c[0x0][0x3f8] ;  /* 0x0000fe00ff148b82 */ /* 0x000e220000000a00 */
[----:B------:R-:W-:Y:S01]  /*0fb0*/  @!P0 SHF.R.S32.HI R25, RZ, 0x1f, R29 ;  /* 0x0000001fff198819 */ /* 0x000fe2000001141d */
[----:B------:R-:W-:Y:S01]  /*0fc0*/  FMUL.FTZ R9, R9, R6 ;  /* 0x0000000609097220 */ /* 0x000fe20000410000 */
[----:B------:R-:W-:-:S03]  /*0fd0*/  FADD.FTZ R8, R8, R22 ;  /* 0x0000001608087221 */ /* 0x000fc60000010000 */
        /* <DEDUP_REMOVED lines=19> */
[----:B------:R-:W-:Y:S01]  /*1110*/  PRMT R22, RZ, 0x7610, R22 ;  /* 0x00007610ff167816 */ /* 0x000fe20000000016 */
[----:B------:R-:W-:Y:S01]  /*1120*/  VIADD R2, R2, 0x4 ;  /* 0x0000000402027836 */ /* 0x000fe20000000000 */
[----:B0-----:R-:W-:Y:S02]  /*1130*/  PRMT R21, RZ, 0x5410, RZ ;  /* 0x00005410ff157816 */ /* 0x001fe400000000ff */
[----:B------:R-:W-:-:S04]  /*1140*/  IADD3 R0, PT, PT, R0, 0x4, RZ ;  /* 0x0000000400007810 */ /* 0x000fc80007ffe0ff */
[----:B------:R-:W-:Y:S02]  /*1150*/  ISETP.NE.AND P1, PT, R0, RZ, PT ;  /* 0x000000ff0000720c */ /* 0x000fe40003f25270 */
        /* <DEDUP_REMOVED lines=8> */
[----:B------:R-:W-:Y:S01]  /*11e0*/  FADD.FTZ R29, -R14, R29 ;  /* 0x0000001d0e1d7221 */ /* 0x000fe20000010100 */
[----:B------:R-:W-:-:S02]  /*11f0*/  HADD2.F32 R20, -RZ, R20.H0_H0 ;  /* 0x20000014ff147230 */ /* 0x000fc40000004100 */
[----:B------:R-:W-:Y:S01]  /*1200*/  FADD.FTZ R21, -R14, R21 ;  /* 0x000000150e157221 */ /* 0x000fe20000010100 */
[-C--:B------:R-:W-:Y:S01]  /*1210*/  FMUL.FTZ R24, R29, R6.reuse ;  /* 0x000000061d187220 */ /* 0x080fe20000410000 */
[----:B------:R-:W-:Y:S02]  /*1220*/  FMUL.FTZ R30, R31, R5 ;  /* 0x000000051f1e7220 */ /* 0x000fe40000410000 */
[----:B------:R-:W-:Y:S01]  /*1230*/  FMUL.FTZ R21, R21, R6 ;  /* 0x0000000615157220 */ /* 0x000fe20000410000 */
[----:B------:R-:W-:Y:S01]  /*1240*/  FADD.FTZ R26, R26, R31 ;  /* 0x0000001f1a1a7221 */ /* 0x000fe20000010000 */
[----:B------:R-:W-:Y:S01]  /*1250*/  FFMA.FTZ R22, R31, R24, R28 ;  /* 0x000000181f167223 */ /* 0x000fe2000001001c */
[----:B------:R-:W-:Y:S01]  /*1260*/  FFMA.FTZ R28, R24, R30, R9 ;  /* 0x0000001e181c7223 */ /* 0x000fe20000010009 */
[----:B------:R-:W-:Y:S01]  /*1270*/  FADD.FTZ R27, R27, R30 ;  /* 0x0000001e1b1b7221 */ /* 0x000fe20000010000 */
[----:B------:R-:W-:Y:S01]  /*1280*/  FMUL.FTZ R24, R20, R3 ;  /* 0x0000000314187220 */ /* 0x000fe20000410000 */
[----:B------:R-:W-:Y:S01]  /*1290*/  FADD.FTZ R8, R8, R20 ;  /* 0x0000001408087221 */ /* 0x000fe20000010000 */
[----:B------:R-:W-:-:S02]  /*12a0*/  FFMA.FTZ R11, R20, R21, R11 ;  /* 0x00000015140b7223 */ /* 0x000fc4000001000b */
[----:B------:R-:W-:Y:S01]  /*12b0*/  FADD.FTZ R27, R24, R27 ;  /* 0x0000001b181b7221 */ /* 0x000fe20000010000 */
[----:B------:R-:W-:Y:S01]  /*12c0*/  FFMA.FTZ R9, R21, R24, R28 ;  /* 0x0000001815097223 */ /* 0x000fe2000001001c */
[----:B------:R-:W-:Y:S06]  /*12d0*/  @P1 BRA `(.L_x_3293) ;  /* 0xfffffff400401947 */ /* 0x000fec000383ffff */
[----:B------:R-:W-:-:S07]  /*12e0*/  IADD3 R31, PT, PT, R2, -0x1, RZ ;  /* 0xffffffff021f7810 */ /* 0x000fce0007ffe0ff */
.L_x_3292:
        /* <DEDUP_REMOVED lines=20> */
[----:B0-----:R-:W-:-:S05]  /*1430*/  @!P0 IADD3 R24, P2, PT, R29, R24, RZ ;  /* 0x000000181d188210 */ /* 0x001fca0007f5e0ff */
[----:B------:R-:W-:Y:S01]  /*1440*/  @!P0 IMAD.X R25, R0, 0x1, R25, P2 ;  /* 0x0000000100198824 */ /* 0x000fe200010e0619 */
[----:B-1----:R-:W-:-:S04]  /*1450*/  @!P0 IADD3 R20, P3, PT, R29, R20, RZ ;  /* 0x000000141d148210 */ /* 0x002fc80007f7e0ff */
[----:B------:R-:W2:Y:S01]  /*1460*/  @!P0 LDG.E R24, desc[UR6][R24.64] ;  /* 0x0000000618188981 */ /* 0x000ea2000c1e1900 */
[----:B------:R-:W-:Y:S01]  /*1470*/  @!P0 IADD3 R33, PT, PT, R31, 0x1, RZ ;  /* 0x000000011f218810 */ /* 0x000fe20007ffe0ff */
[----:B------:R-:W0:Y:S01]  /*1480*/  @!P0 LDC.64 R28, c[0x0][0x3a0] ;  /* 0x0000e800ff1c8b82 */ /* 0x000e220000000a00 */
[----:B------:R-:W-:-:S05]  /*1490*/  @!P0 IADD3.X R21, PT, PT, R0, R21, RZ, P3, !PT ;  /* 0x0000001500158210 */ /* 0x000fca0001ffe4ff */
[----:B------:R1:W3:Y:S01]  /*14a0*/  @!P0 LDG.E R10, desc[UR6][R20.64] ;  /* 0x00000006140a8981 */ /* 0x0002e2000c1e1900 */
[----:B------:R-:W-:-:S05]  /*14b0*/  @!P0 SHF.R.S32.HI R0, RZ, 0x1f, R33 ;  /* 0x0000001fff008819 */ /* 0x000fca0000011421 */
[----:B------:R-:W-:Y:S01]  /*14c0*/  @!P0 IMAD R0, R0, UR10, RZ ;  /* 0x0000000a00008c24 */ /* 0x000fe2000f8e02ff */
[----:B-1----:R-:W-:Y:S01]  /*14d0*/  @!P0 MOV R21, R23 ;  /* 0x0000001700158202 */ /* 0x002fe20000000f00 */
[----:B------:R-:W-:Y:S02]  /*14e0*/  @!P0 IMAD.MOV.U32 R20, RZ, RZ, R12 ;  /* 0x000000ffff148224 */ /* 0x000fe400078e000c */
[C---:B------:R-:W-:Y:S02]  /*14f0*/  @!P0 IMAD R15, R33.reuse, UR11, R0 ;  /* 0x0000000b210f8c24 */ /* 0x040fe4000f8e0200 */
[----:B------:R-:W-:-:S05]  /*1500*/  @!P0 IMAD.WIDE.U32 R32, R33, UR10, R20 ;  /* 0x0000000a21208c25 */ /* 0x000fca000f8e0014 */
[----:B------:R-:W-:-:S04]  /*1510*/  @!P0 IADD3 R15, PT, PT, R33, R15, RZ ;  /* 0x0000000f210f8210 */ /* 0x000fc80007ffe0ff */
[C-C-:B------:R-:W-:Y:S02]  /*1520*/  @!P0 SHF.L.U64.HI R0, R32.reuse, 0x1, R15.reuse ;  /* 0x0000000120008819 */ /* 0x140fe4000001020f */
[----:B------:R-:W-:Y:S02]  /*1530*/  PRMT R15, RZ, 0x7610, R15 ;  /* 0x00007610ff0f7816 */ /* 0x000fe4000000000f */
[----:B------:R-:W-:Y:S01]  /*1540*/  PRMT R2, RZ, 0x7610, R2 ;  /* 0x00007610ff027816 */ /* 0x000fe20000000002 */
[----:B------:R-:W-:-:S05]  /*1550*/  @!P0 IMAD.SHL.U32 R33, R32, 0x2, RZ ;  /* 0x0000000220218824 */ /* 0x000fca00078e00ff */
[----:B0-----:R-:W-:-:S04]  /*1560*/  @!P0 IADD3 R28, P2, PT, R33, R28, RZ ;  /* 0x0000001c211c8210 */ /* 0x001fc80007f5e0ff */
[----:B------:R-:W-:-:S05]  /*1570*/  @!P0 IADD3.X R29, PT, PT, R0, R29, RZ, P2, !PT ;  /* 0x0000001d001d8210 */ /* 0x000fca00017fe4ff */
[----:B------:R-:W4:Y:S01]  /*1580*/  @!P0 LDG.E R28, desc[UR6][R28.64] ;  /* 0x000000061c1c8981 */ /* 0x000f22000c1e1900 */
[----:B--2---:R-:W-:-:S04]  /*1590*/  @!P0 PRMT R15, R24, 0x7610, R15 ;  /* 0x00007610180f8816 */ /* 0x004fc8000000000f */
[----:B------:R-:W-:-:S04]  /*15a0*/  PRMT R15, R15, 0x5410, RZ ;  /* 0x000054100f0f7816 */ /* 0x000fc800000000ff */
[----:B---3--:R-:W-:Y:S02]  /*15b0*/  @!P0 PRMT R15, R15, 0x5410, R10 ;  /* 0x000054100f0f8816 */ /* 0x008fe4000000000a */
[----:B------:R-:W-:-:S03]  /*15c0*/  @!P0 PRMT R2, R24, 0x7632, R2 ;  /* 0x0000763218028816 */ /* 0x000fc60000000002 */
[----:B------:R-:W-:Y:S01]  /*15d0*/  HADD2.F32 R21, -RZ, R15.H0_H0 ;  /* 0x2000000fff157230 */ /* 0x000fe20000004100 */
[----:B------:R-:W-:-:S04]  /*15e0*/  PRMT R2, R2, 0x5410, RZ ;  /* 0x0000541002027816 */ /* 0x000fc800000000ff */
[----:B------:R-:W-:Y:S01]  /*15f0*/  FADD.FTZ R21, -R14, R21 ;  /* 0x000000150e157221 */ /* 0x000fe20000010100 */
[----:B------:R-:W-:-:S03]  /*1600*/  @!P0 PRMT R2, R2, 0x7610, R10 ;  /* 0x0000761002028816 */ /* 0x000fc6000000000a */
[----:B------:R-:W-:Y:S02]  /*1610*/  FMUL.FTZ R10, R21, R6 ;  /* 0x00000006150a7220 */ /* 0x000fe40000410000 */
[----:B------:R-:W0:Y:S02]  /*1620*/  @!P0 LDC.64 R20, c[0x0][0x398] ;  /* 0x0000e600ff148b82 */ /* 0x000e240000000a00 */
[----:B0-----:R-:W-:-:S04]  /*1630*/  @!P0 IADD3 R20, P2, PT, R33, R20, RZ ;  /* 0x0000001421148210 */ /* 0x001fc80007f5e0ff */
[----:B------:R-:W-:-:S05]  /*1640*/  @!P0 IADD3.X R21, PT, PT, R0, R21, RZ, P2, !PT ;  /* 0x0000001500158210 */ /* 0x000fca00017fe4ff */
[----:B------:R0:W2:Y:S01]  /*1650*/  @!P0 LDG.E R20, desc[UR6][R20.64] ;  /* 0x0000000614148981 */ /* 0x0000a2000c1e1900 */
[----:B------:R-:W-:-:S05]  /*1660*/  HADD2.F32 R15, -RZ, R15.H1_H1 ;  /* 0x3000000fff0f7230 */ /* 0x000fca0000004100 */
[----:B------:R-:W-:Y:S01]  /*1670*/  FADD.FTZ R26, R26, R15 ;  /* 0x0000000f1a1a7221 */ /* 0x000fe20000010000 */
[C---:B------:R-:W-:Y:S01]  /*1680*/  FFMA.FTZ R22, R15.reuse, R10, R22 ;  /* 0x0000000a0f167223 */ /* 0x040fe20000010016 */
[----:B------:R-:W-:Y:S01]  /*1690*/  FMUL.FTZ R24, R15, R5 ;  /* 0x000000050f187220 */ /* 0x000fe20000410000 */
[--C-:B------:R-:W-:Y:S02]  /*16a0*/  HADD2.F32 R15, -RZ, R2.reuse.H0_H0 ;  /* 0x20000002ff0f7230 */ /* 0x100fe40000004100 */
[----:B------:R-:W-:-:S03]  /*16b0*/  HADD2.F32 R2, -RZ, R2.H1_H1 ;  /* 0x30000002ff027230 */ /* 0x000fc60000004100 */
[----:B------:R-:W-:Y:S01]  /*16c0*/  FADD.FTZ R15, -R14, R15 ;  /* 0x0000000f0e0f7221 */ /* 0x000fe20000010100 */
[----:B------:R-:W-:-:S03]  /*16d0*/  FFMA.FTZ R9, R10, R24, R9 ;  /* 0x000000180a097223 */ /* 0x000fc60000010009 */
[----:B------:R-:W-:Y:S01]  /*16e0*/  FMUL.FTZ R0, R15, R6 ;  /* 0x000000060f007220 */ /* 0x000fe20000410000 */
[----:B------:R-:W-:Y:S01]  /*16f0*/  PRMT R10, RZ, 0x5410, RZ ;  /* 0x00005410ff0a7816 */ /* 0x000fe200000000ff */
        /* <DEDUP_REMOVED lines=9> */
[----:B0-----:R-:W-:Y:S02]  /*1790*/  HADD2.F32 R21, -RZ, R10.H0_H0 ;  /* 0x2000000aff157230 */ /* 0x001fe40000004100 */
[----:B------:R-:W-:Y:S01]  /*17a0*/  FADD.FTZ R25, -R14, R15 ;  /* 0x0000000f0e197221 */ /* 0x000fe20000010100 */
[----:B------:R-:W-:Y:S02]  /*17b0*/  FADD.FTZ R27, R2, R27 ;  /* 0x0000001b021b7221 */ /* 0x000fe40000010000 */
[----:B------:R-:W-:Y:S01]  /*17c0*/  FADD.FTZ R21, -R14, R21 ;  /* 0x000000150e157221 */ /* 0x000fe20000010100 */
[----:B------:R-:W-:-:S03]  /*17d0*/  FMUL.FTZ R2, R25, R6 ;  /* 0x0000000619027220 */ /* 0x000fc60000410000 */
[----:B------:R-:W-:Y:S01]  /*17e0*/  FMUL.FTZ R21, R21, R6 ;  /* 0x0000000615157220 */ /* 0x000fe20000410000 */
[----:B------:R-:W-:Y:S01]  /*17f0*/  VIADD R31, R31, 0x2 ;  /* 0x000000021f1f7836 */ /* 0x000fe20000000000 */
[----:B--2---:R-:W-:-:S04]  /*1800*/  @!P0 PRMT R0, R0, 0x5410, R20 ;  /* 0x0000541000008816 */ /* 0x004fc80000000014 */
[----:B------:R-:W-:-:S05]  /*1810*/  @!P0 PRMT R0, R20, 0x7632, R0 ;  /* 0x0000763214008816 */ /* 0x000fca0000000000 */
        /* <DEDUP_REMOVED lines=12> */
.L_x_3294:
        /* <DEDUP_REMOVED lines=26> */
.L_x_3296:
[----:B------:R-:W-:Y:S05]  /*1a80*/  BSYNC.RECONVERGENT B0 ;  /* 0x0000000000007941 */ /* 0x000fea0003800200 */
.L_x_3295:
[--C-:B------:R-:W-:Y:S02]  /*1a90*/  HADD2.F32 R13, -RZ, R0.reuse.H1_H1 ;  /* 0x30000000ff0d7230 */ /* 0x100fe40000004100 */
[----:B------:R-:W-:Y:S02]  /*1aa0*/  HADD2.F32 R15, -RZ, R0.H0_H0 ;  /* 0x20000000ff0f7230 */ /* 0x000fe40000004100 */
[--C-:B------:R-:W-:Y:S02]  /*1ab0*/  HADD2.F32 R19, -RZ, R2.reuse.H1_H1 ;  /* 0x30000002ff137230 */ /* 0x100fe40000004100 */
[C---:B------:R-:W-:Y:S01]  /*1ac0*/  FADD.FTZ R13, -R14.reuse, R13 ;  /* 0x0000000d0e0d7221 */ /* 0x040fe20000010100 */
[----:B------:R-:W-:Y:S02]  /*1ad0*/  HADD2.F32 R2, -RZ, R2.H0_H0 ;  /* 0x20000002ff027230 */ /* 0x000fe40000004100 */
[----:B------:R-:W-:Y:S01]  /*1ae0*/  FADD.FTZ R15, -R14, R15 ;  /* 0x0000000f0e0f7221 */ /* 0x000fe20000010100 */
[----:B------:R-:W-:Y:S01]  /*1af0*/  FMUL.FTZ R0, R13, R6 ;  /* 0x000000060d007220 */ /* 0x000fe20000410000 */
[----:B------:R-:W-:-:S02]  /*1b00*/  FADD.FTZ R26, R26, R19 ;  /* 0x000000131a1a7221 */ /* 0x000fc40000010000 */
[----:B------:R-:W-:Y:S01]  /*1b10*/  FMUL.FTZ R15, R15, R6 ;  /* 0x000000060f0f7220 */ /* 0x000fe20000410000 */
[C---:B------:R-:W-:Y:S01]  /*1b20*/  FMUL.FTZ R6, R19.reuse, R5 ;  /* 0x0000000513067220 */ /* 0x040fe20000410000 */
[----:B------:R-:W-:Y:S01]  /*1b30*/  FFMA.FTZ R22, R19, R0, R22 ;  /* 0x0000000013167223 */ /* 0x000fe20000010016 */
[----:B------:R-:W-:Y:S01]  /*1b40*/  FMUL.FTZ R10, R2, R3 ;  /* 0x00000003020a7220 */ /* 0x000fe20000410000 */
[----:B------:R-:W-:Y:S01]  /*1b50*/  FADD.FTZ R8, R8, R2 ;  /* 0x0000000208087221 */ /* 0x000fe20000010000 */
[----:B------:R-:W-:Y:S01]  /*1b60*/  FADD.FTZ R27, R27, R6 ;  /* 0x000000061b1b7221 */ /* 0x000fe20000010000 */
[----:B------:R-:W-:Y:S01]  /*1b70*/  FFMA.FTZ R0, R0, R6, R9 ;  /* 0x0000000600007223 */ /* 0x000fe20000010009 */
[----:B------:R-:W-:Y:S02]  /*1b80*/  FFMA.FTZ R11, R2, R15, R11 ;  /* 0x0000000f020b7223 */ /* 0x000fe4000001000b */
[----:B------:R-:W-:Y:S01]  /*1b90*/  FADD.FTZ R27, R10, R27 ;  /* 0x0000001b0a1b7221 */ /* 0x000fe20000010000 */
[----:B------:R-:W-:Y:S01]  /*1ba0*/  FFMA.FTZ R9, R15, R10, R0 ;  /* 0x0000000a0f097223 */ /* 0x000fe20000010000 */
[----:B------:R-:W-:Y:S06]  /*1bb0*/  BRA `(.L_x_3290) ;  /* 0x0000000c00187947 */ /* 0x000fec0003800000 */
.L_x_3291:
[C---:B------:R-:W-:Y:S01]  /*1bc0*/  IADD3 R8, PT, PT, -R31.reuse, R10, RZ ;  /* 0x0000000a1f087210 */ /* 0x040fe20007ffe1ff */
[----:B------:R-:W-:Y:S01]  /*1bd0*/  HFMA2 R22, -RZ, RZ, 0, 0 ;  /* 0x00000000ff167431 */ /* 0x000fe200000001ff */
[----:B------:R-:W-:Y:S02]  /*1be0*/  IADD3 R18, PT, PT, R10, -0x1, RZ ;  /* 0xffffffff0a127810 */ /* 0x000fe40007ffe0ff */
[----:B------:R-:W-:Y:S02]  /*1bf0*/  CS2R R26, SRZ ;  /* 0x00000000001a7805 */ /* 0x000fe4000001ff00 */
[----:B------:R-:W-:Y:S01]  /*1c00*/  LOP3.LUT R8, R8, 0x1, RZ, 0xc0, !PT ;  /* 0x0000000108087812 */ /* 0x000fe200078ec0ff */
[----:B------:R-:W-:Y:S01]  /*1c10*/  IMAD.MOV.U32 R15, RZ, RZ, R31 ;  /* 0x000000ffff0f7224 */ /* 0x000fe200078e001f */
        /* <DEDUP_REMOVED lines=16> */
[----:B------:R0:W2:Y:S01]  /*1d20*/  @!P0 LDG.E R8, desc[UR6][R8.64] ;  /* 0x0000000608088981 */ /* 0x0000a2000c1e1900 */
[----:B-1----:R-:W-:-:S04]  /*1d30*/  @!P0 IADD3 R20, P1, PT, R21, R24, RZ ;  /* 0x0000001815148210 */ /* 0x002fc80007f3e0ff */
[----:B------:R-:W-:-:S05]  /*1d40*/  @!P0 IADD3.X R21, PT, PT, R18, R25, RZ, P1, !PT ;  /* 0x0000001912158210 */ /* 0x000fca0000ffe4ff */
[----:B------:R-:W3:Y:S01]  /*1d50*/  @!P0 LDG.E R20, desc[UR6][R20.64] ;  /* 0x0000000614148981 */ /* 0x000ee2000c1e1900 */
[----:B0-----:R-:W-:-:S04]  /*1d60*/  PRMT R9, RZ, 0x5410, RZ ;  /* 0x00005410ff097816 */ /* 0x001fc800000000ff */
[----:B--2---:R-:W-:-:S04]  /*1d70*/  @!P0 PRMT R9, R9, 0x5410, R8 ;  /* 0x0000541009098816 */ /* 0x004fc80000000008 */
[----:B------:R-:W-:Y:S02]  /*1d80*/  @!P0 PRMT R9, R8, 0x7632, R9 ;  /* 0x0000763208098816 */ /* 0x000fe40000000009 */
[----:B------:R-:W-:-:S03]  /*1d90*/  PRMT R8, RZ, 0x5410, RZ ;  /* 0x00005410ff087816 */ /* 0x000fc600000000ff */
[--C-:B------:R-:W-:Y:S01]  /*1da0*/  HADD2.F32 R11, -RZ, R9.reuse.H1_H1 ;  /* 0x30000009ff0b7230 */ /* 0x100fe20000004100 */
[----:B---3--:R-:W-:Y:S01]  /*1db0*/  @!P0 PRMT R8, R8, 0x5410, R20 ;  /* 0x0000541008088816 */ /* 0x008fe20000000014 */
[----:B------:R-:W-:-:S03]  /*1dc0*/  HADD2.F32 R15, -RZ, R9.H0_H0 ;  /* 0x20000009ff0f7230 */ /* 0x000fc60000004100 */
[----:B------:R-:W-:Y:S01]  /*1dd0*/  FADD.FTZ R11, -R14, R11 ;  /* 0x0000000b0e0b7221 */ /* 0x000fe20000010100 */
[----:B------:R-:W-:-:S03]  /*1de0*/  @!P0 PRMT R8, R20, 0x7632, R8 ;  /* 0x0000763214088816 */ /* 0x000fc60000000008 */
[----:B------:R-:W-:Y:S01]  /*1df0*/  FMUL.FTZ R19, R11, R6 ;  /* 0x000000060b137220 */ /* 0x000fe20000410000 */
        /* <DEDUP_REMOVED lines=17> */
[----:B------:R-:W-:Y:S01]  /*1f10*/  IADD3 R15, PT, PT, R31, 0x1, RZ ;  /* 0x000000011f0f7810 */ /* 0x000fe20007ffe0ff */
[----:B-1----:R-:W-:Y:S01]  /*1f20*/  FADD.FTZ R27, -R25, 1 ;  /* 0x3f800000191b7421 */ /* 0x002fe20000010100 */
[----:B------:R-:W-:Y:S01]  /*1f30*/  FMUL.FTZ R8, R8, R25 ;  /* 0x0000001908087220 */ /* 0x000fe20000410000 */
[----:B------:R-:W-:Y:S02]  /*1f40*/  FMUL.FTZ R20, R9, R20 ;  /* 0x0000001409147220 */ /* 0x000fe40000410000 */
[----:B------:R-:W-:Y:S02]  /*1f50*/  FFMA.FTZ R27, R18, R27, 1 ;  /* 0x3f800000121b7423 */ /* 0x000fe4000001001b */
[----:B------:R-:W-:Y:S01]  /*1f60*/  FMUL.FTZ R18, R20, R5 ;  /* 0x0000000514127220 */ /* 0x000fe20000410000 */
[----:B------:R-:W-:Y:S01]  /*1f70*/  FADD.FTZ R26, RZ, R20 ;  /* 0x00000014ff1a7221 */ /* 0x000fe20000010000 */
[----:B------:R-:W-:-:S02]  /*1f80*/  FMUL.FTZ R8, R8, R27 ;  /* 0x0000001b08087220 */ /* 0x000fc40000410000 */
[----:B------:R-:W-:Y:S01]  /*1f90*/  FFMA.FTZ R24, R19, R18, RZ ;  /* 0x0000001213187223 */ /* 0x000fe200000100ff */
[----:B------:R-:W-:Y:S01]  /*1fa0*/  FADD.FTZ R27, RZ, R18 ;  /* 0x00000012ff1b7221 */ /* 0x000fe20000010000 */
[----:B------:R-:W-:-:S04]  /*1fb0*/  FMUL.FTZ R22, R8, R3 ;  /* 0x0000000308167220 */ /* 0x000fc80000410000 */
[C---:B------:R-:W-:Y:S01]  /*1fc0*/  FFMA.FTZ R9, R11.reuse, R22, R24 ;  /* 0x000000160b097223 */ /* 0x040fe20000010018 */
[----:B------:R-:W-:Y:S01]  /*1fd0*/  FADD.FTZ R27, R22, R27 ;  /* 0x0000001b161b7221 */ /* 0x000fe20000010000 */
[----:B------:R-:W-:Y:S01]  /*1fe0*/  FFMA.FTZ R11, R11, R8, RZ ;  /* 0x000000080b0b7223 */ /* 0x000fe200000100ff */
[----:B------:R-:W-:Y:S01]  /*1ff0*/  FFMA.FTZ R22, R19, R20, RZ ;  /* 0x0000001413167223 */ /* 0x000fe200000100ff */
[----:B------:R-:W-:-:S07]  /*2000*/  FADD.FTZ R8, RZ, R8 ;  /* 0x00000008ff087221 */ /* 0x000fce0000010000 */
.L_x_3297:
[----:B------:R-:W-:Y:S05]  /*2010*/  @!P2 BRA `(.L_x_3290) ;  /* 0x000000080000a947 */ /* 0x000fea0003800000 */
[----:B------:R-:W-:-:S07]  /*2020*/  IMAD.IADD R10, R15, 0x1, -R10 ;  /* 0x000000010f0a7824 */ /* 0x000fce00078e0a0a */
.L_x_3298:
        /* <DEDUP_REMOVED lines=46> */
[----:B------:R-:W-:-:S04]  /*2310*/  FFMA.FTZ R25, R24, R3, R2 ;  /* 0x0000000318197223 */ /* 0x000fc80000010002 */
        /* <DEDUP_REMOVED lines=26> */
[----:B------:R-:W-:Y:S01]  /*24c0*/  FFMA.FTZ R28, R24, R19, R11 ;  /* 0x00000013181c7223 */ /* 0x000fe2000001000b */
[----:B------:R-:W-:Y:S01]  /*24d0*/  FADD.FTZ R26, R29, R26 ;  /* 0x0000001a1d1a7221 */ /* 0x000fe20000010000 */
[C---:B------:R-:W-:Y:S01]  /*24e0*/  FADD.FTZ R8, R19.reuse, R8 ;  /* 0x0000000813087221 */ /* 0x040fe20000010000 */
[C---:B------:R-:W-:Y:S01]  /*24f0*/  FMUL.FTZ R11, R19.reuse, R3 ;  /* 0x00000003130b7220 */ /* 0x040fe20000410000 */
[----:B------:R-:W-:Y:S01]  /*2500*/  PRMT R19, R19, 0x5410, RZ ;  /* 0x0000541013137816 */ /* 0x000fe200000000ff */
[----:B------:R-:W-:Y:S02]  /*2510*/  FADD.FTZ R27, R32, R27 ;  /* 0x0000001b201b7221 */ /* 0x000fe40000010000 */
[----:B------:R-:W-:-:S02]  /*2520*/  FFMA.FTZ R24, R24, R11, R34 ;  /* 0x0000000b18187223 */ /* 0x000fc40000010022 */
        /* <DEDUP_REMOVED lines=8> */
[----:B------:R-:W-:-:S04]  /*25b0*/  @!P0 PRMT R19, R19, 0x5410, R20 ;  /* 0x0000541013138816 */ /* 0x000fc80000000014 */
[----:B------:R-:W-:Y:S01]  /*25c0*/  PRMT R19, RZ, 0x7610, R19 ;  /* 0x00007610ff137816 */ /* 0x000fe20000000013 */
[----:B0-----:R-:W-:-:S06]  /*25d0*/  FADD.FTZ R29, R21, 1 ;  /* 0x3f800000151d7421 */ /* 0x001fcc0000010000 */
[----:B------:R-:W0:Y:S01]  /*25e0*/  MUFU.RCP R29, R29 ;  /* 0x0000001d001d7308 */ /* 0x000e220000001000 */
[----:B---3--:R-:W-:Y:S02]  /*25f0*/  @!P0 PRMT R19, R18, 0x7610, R19 ;  /* 0x0000761012138816 */ /* 0x008fe40000000013 */
[----:B------:R-:W-:-:S03]  /*2600*/  PRMT R20, RZ, 0x7610, R20 ;  /* 0x00007610ff147816 */ /* 0x000fc60000000014 */
[----:B------:R-:W-:Y:S01]  /*2610*/  HADD2.F32 R21, -RZ, R19.H1_H1 ;  /* 0x30000013ff157230 */ /* 0x000fe20000004100 */
[----:B------:R-:W-:-:S04]  /*2620*/  @!P0 PRMT R20, R18, 0x7632, R20 ;  /* 0x0000763212148816 */ /* 0x000fc80000000014 */
[----:B------:R-:W-:Y:S01]  /*2630*/  FADD.FTZ R21, -R14, R21 ;  /* 0x000000150e157221 */ /* 0x000fe20000010100 */
[----:B------:R-:W-:-:S03]  /*2640*/  HADD2.F32 R20, -RZ, R20.H0_H0 ;  /* 0x20000014ff147230 */ /* 0x000fc60000004100 */
[----:B------:R-:W-:Y:S01]  /*2650*/  FMUL.FTZ R21, R21, R6 ;  /* 0x0000000615157220 */ /* 0x000fe20000410000 */
[----:B0-----:R-:W-:-:S04]  /*2660*/  FADD.FTZ R18, -R29, 1 ;  /* 0x3f8000001d127421 */ /* 0x001fc80000010100 */
[----:B------:R-:W-:Y:S01]  /*2670*/  FFMA.FTZ R25, R25, R18, 1 ;  /* 0x3f80000019197423 */ /* 0x000fe20000010012 */
[----:B------:R-:W-:Y:S01]  /*2680*/  FMUL.FTZ R18, R20, R29 ;  /* 0x0000001d14127220 */ /* 0x000fe20000410000 */
[----:B------:R-:W-:-:S03]  /*2690*/  FFMA.FTZ R20, R21, R5, R0 ;  /* 0x0000000515147223 */ /* 0x000fc60000010000 */
[----:B------:R-:W-:Y:S01]  /*26a0*/  FMUL.FTZ R18, R18, R25 ;  /* 0x0000001912127220 */ /* 0x000fe20000410000 */
[----:B------:R-:W-:-:S06]  /*26b0*/  FMUL.FTZ R25, R20, -1.4426950216293334961 ;  /* 0xbfb8aa3b14197820 */ /* 0x000fcc0000410000 */
[----:B------:R-:W0:Y:S02]  /*26c0*/  MUFU.EX2 R25, R25 ;  /* 0x0000001900197308 */ /* 0x000e240000000800 */
[----:B0-----:R-:W-:-:S04]  /*26d0*/  FADD.FTZ R27, R25, 1 ;  /* 0x3f800000191b7421 */ /* 0x001fc80000010000 */
        /* <DEDUP_REMOVED lines=8> */
[----:B------:R-:W-:Y:S01]  /*2760*/  FMUL.FTZ R20, R19, R5 ;  /* 0x0000000513147220 */ /* 0x000fe20000410000 */
[----:B------:R-:W-:-:S03]  /*2770*/  FADD.FTZ R8, R8, R18 ;  /* 0x0000001208087221 */ /* 0x000fc60000010000 */
[----:B------:R-:W-:Y:S01]  /*2780*/  FADD.FTZ R25, R11, R20 ;  /* 0x000000140b197221 */ /* 0x000fe20000010000 */
[----:B------:R-:W-:Y:S01]  /*2790*/  FFMA.FTZ R11, R9, R18, R28 ;  /* 0x00000012090b7223 */ /* 0x000fe2000001001c */
[C---:B------:R-:W-:Y:S01]  /*27a0*/  FFMA.FTZ R24, R21.reuse, R20, R24 ;  /* 0x0000001415187223 */ /* 0x040fe20000010018 */
[----:B------:R-:W-:Y:S01]  /*27b0*/  FMUL.FTZ R18, R18, R3 ;  /* 0x0000000312127220 */ /* 0x000fe20000410000 */
[----:B------:R-:W-:Y:S01]  /*27c0*/  FFMA.FTZ R22, R21, R19, R22 ;  /* 0x0000001315167223 */ /* 0x000fe20000010016 */
[----:B------:R-:W-:Y:S01]  /*27d0*/  FADD.FTZ R26, R26, R19 ;  /* 0x000000131a1a7221 */ /* 0x000fe20000010000 */
[----:B------:R-:W-:Y:S02]  /*27e0*/  VIADD R15, R15, 0x2 ;  /* 0x000000020f0f7836 */ /* 0x000fe40000000000 */
[----:B------:R-:W-:Y:S01]  /*27f0*/  FFMA.FTZ R9, R9, R18, R24 ;  /* 0x0000001209097223 */ /* 0x000fe20000010018 */
[----:B------:R-:W-:Y:S01]  /*2800*/  FADD.FTZ R27, R18, R25 ;  /* 0x00000019121b7221 */ /* 0x000fe20000010000 */
[----:B------:R-:W-:Y:S06]  /*2810*/  @P1 BRA `(.L_x_3298) ;  /* 0xfffffff800041947 */ /* 0x000fec000383ffff */
.L_x_3290:
[----:B------:R-:W0:Y:S01]  /*2820*/  S2R R3, SR_CgaCtaId ;  /* 0x0000000000037919 */ /* 0x000e220000008800 */
[----:B------:R-:W1:Y:S01]  /*2830*/  LDCU UR4, c[0x0][0x424] ;  /* 0x00008480ff0477ac */ /* 0x000e620008000800 */
[----:B------:R-:W-:Y:S01]  /*2840*/  IADD3 R5, PT, PT, -R7, RZ, RZ ;  /* 0x000000ff07057210 */ /* 0x000fe20007ffe1ff */
[----:B------:R-:W-:Y:S01]  /*2850*/  BSSY B0, `(.L_x_3299) ;  /* 0x00000ac000007945 */ /* 0x000fe20003800000 */
[----:B------:R-:W-:Y:S02]  /*2860*/  MOV R0, 0x400 ;  /* 0x0000040000007802 */ /* 0x000fe40000000f00 */
[----:B------:R-:W-:Y:S01]  /*2870*/  MOV R16, RZ ;  /* 0x000000ff00107202 */ /* 0x000fe20000000f00 */
[----:B-1----:R-:W-:-:S05]  /*2880*/  IMAD R4, R5, UR4, R4 ;  /* 0x0000000405047c24 */ /* 0x002fca000f8e0204 */
        /* <DEDUP_REMOVED lines=12> */
[----:B------:R-:W1:Y:S01]  /*2950*/  S2R R33, SR_TID.X ;  /* 0x0000000000217919 */ /* 0x000e620000002100 */
[----:B------:R-:W-:-:S03]  /*2960*/  UMOV UR4, 0xffffffff ;  /* 0xffffffff00047882 */ /* 0x000fc60000000000 */
[----:B------:R-:W-:Y:S04]  /*2970*/  LDS R3, [R23+0x14] ;  /* 0x0000140017037984 */ /* 0x000fe80000000800 */
[----:B------:R-:W2:Y:S04]  /*2980*/  LDS R4, [R23+0x20] ;  /* 0x0000200017047984 */ /* 0x000ea80000000800 */
[----:B------:R-:W-:Y:S04]  /*2990*/  LDS R5, [R23+0x18] ;  /* 0x0000180017057984 */ /* 0x000fe80000000800 */
[----:B------:R-:W3:Y:S04]  /*29a0*/  LDS R6, [R23+0x24] ;  /* 0x0000240017067984 */ /* 0x000ee80000000800 */
[----:B0-----:R-:W0:Y:S04]  /*29b0*/  LDS R2, [R23+0x1c] ;  /* 0x00001c0017027984 */ /* 0x001e280000000800 */
[----:B------:R-:W4:Y:S04]  /*29c0*/  LDS R13, [R23+0x2c] ;  /* 0x00002c00170d7984 */ /* 0x000f280000000800 */
[----:B------:R-:W5:Y:S04]  /*29d0*/  LDS R15, [R23+0x30] ;  /* 0x00003000170f7984 */ /* 0x000f680000000800 */
[----:B------:R-:W1:Y:S04]  /*29e0*/  LDS R9, [R23+0x28] ;  /* 0x0000280017097984 */ /* 0x000e680000000800 */
[----:B------:R-:W1:Y:S04]  /*29f0*/  LDS R12, [R23+0x38] ;  /* 0x00003800170c7984 */ /* 0x000e680000000800 */
[----:B------:R-:W-:Y:S04]  /*2a00*/  LDS R14, [R23+0x3c] ;  /* 0x00003c00170e7984 */ /* 0x000fe80000000800 */
[----:B------:R-:W1:Y:S04]  /*2a10*/  LDS R10, [R23+0x34] ;  /* 0x00003400170a7984 */ /* 0x000e680000000800 */
[----:B------:R-:W1:Y:S01]  /*2a20*/  LDS R19, [R23+0x44] ;  /* 0x0000440017137984 */ /* 0x000e620000000800 */
[----:B--2---:R-:W-:-:S03]  /*2a30*/  FADD.FTZ R25, R3, R4 ;  /* 0x0000000403197221 */ /* 0x004fc60000010000 */
[----:B------:R-:W2:Y:S04]  /*2a40*/  LDS R21, [R23+0x48] ;  /* 0x0000480017157984 */ /* 0x000ea80000000800 */
[----:B------:R-:W2:Y:S01]  /*2a50*/  LDS R17, [R23+0x40] ;  /* 0x0000400017117984 */ /* 0x000ea20000000800 */
[----:B---3--:R-:W-:-:S03]  /*2a60*/  FADD.FTZ R27, R5, R6 ;  /* 0x00000006051b7221 */ /* 0x008fc60000010000 */
[----:B------:R-:W3:Y:S01]  /*2a70*/  LDS R16, [R23+0x10] ;  /* 0x0000100017107984 */ /* 0x000ee20000000800 */
[----:B0-----:R-:W-:-:S03]  /*2a80*/  ISETP.NE.AND P5, PT, R2, RZ, PT ;  /* 0x000000ff0200720c */ /* 0x001fc60003fa5270 */
[----:B------:R-:W0:Y:S01]  /*2a90*/  LDS R0, [R23+0x50] ;  /* 0x0000500017007984 */ /* 0x000e220000000800 */
[----:B------:R-:W-:Y:S02]  /*2aa0*/  FSEL R24, R25, R4, !P5 ;  /* 0x0000000419187208 */ /* 0x000fe40006800000 */
[----:B------:R-:W-:Y:S01]  /*2ab0*/  FSEL R28, R27, R6, !P5 ;  /* 0x000000061b1c7208 */ /* 0x000fe20006800000 */
[----:B------:R-:W0:Y:S02]  /*2ac0*/  LDS R20, [R23+0x54] ;  /* 0x0000540017147984 */ /* 0x000e240000000800 */
[----:B----4-:R-:W-:Y:S02]  /*2ad0*/  FADD.FTZ R24, R13, R24 ;  /* 0x000000180d187221 */ /* 0x010fe40000010000 */
[----:B------:R3:W4:Y:S01]  /*2ae0*/  LDS R18, [R23+0x4c] ;  /* 0x00004c0017127984 */ /* 0x0007220000000800 */
[----:B-----5:R-:W-:Y:S01]  /*2af0*/  FADD.FTZ R28, R15, R28 ;  /* 0x0000001c0f1c7221 */ /* 0x020fe20000010000 */
[----:B-1----:R-:W-:Y:S01]  /*2b00*/  ISETP.NE.AND P4, PT, R9, RZ, PT ;  /* 0x000000ff0900720c */ /* 0x002fe20003f85270 */
[----:B------:R-:W1:Y:S03]  /*2b10*/  S2R R31, SR_LANEID ;  /* 0x00000000001f7919 */ /* 0x000e660000000000 */
[----:B------:R-:W-:-:S02]  /*2b20*/  FSEL R25, R24, R13, !P4 ;  /* 0x0000000d18197208 */ /* 0x000fc40006000000 */
[----:B------:R-:W-:-:S03]  /*2b30*/  FSEL R27, R28, R15, !P4 ;  /* 0x0000000f1c1b7208 */ /* 0x000fc60006000000 */
[----:B------:R-:W-:Y:S01]  /*2b40*/  FADD.FTZ R25, R12, R25 ;  /* 0x000000190c197221 */ /* 0x000fe20000010000 */
[----:B------:R-:W-:Y:S01]  /*2b50*/  ISETP.NE.AND P3, PT, R10, RZ, PT ;  /* 0x000000ff0a00720c */ /* 0x000fe20003f65270 */
[----:B------:R-:W-:-:S03]  /*2b60*/  FADD.FTZ R27, R14, R27 ;  /* 0x0000001b0e1b7221 */ /* 0x000fc60000010000 */
[----:B------:R-:W-:Y:S02]  /*2b70*/  FSEL R24, R25, R12, !P3 ;  /* 0x0000000c19187208 */ /* 0x000fe40005800000 */
[----:B------:R-:W-:-:S03]  /*2b80*/  FSEL R28, R27, R14, !P3 ;  /* 0x0000000e1b1c7208 */ /* 0x000fc60005800000 */
[----:B------:R-:W-:Y:S02]  /*2b90*/  FADD.FTZ R24, R19, R24 ;  /* 0x0000001813187221 */ /* 0x000fe40000010000 */
[----:B--2---:R-:W-:Y:S01]  /*2ba0*/  FADD.FTZ R28, R21, R28 ;  /* 0x0000001c151c7221 */ /* 0x004fe20000010000 */
[----:B------:R-:W-:-:S04]  /*2bb0*/  ISETP.NE.AND P2, PT, R17, RZ, PT ;  /* 0x000000ff1100720c */ /* 0x000fc80003f45270 */
[----:B------:R-:W-:Y:S02]  /*2bc0*/  FSEL R25, R24, R19, !P2 ;  /* 0x0000001318197208 */ /* 0x000fe40005000000 */
[----:B------:R-:W-:Y:S02]  /*2bd0*/  FSEL R27, R28, R21, !P2 ;  /* 0x000000151c1b7208 */ /* 0x000fe40005000000 */
[----:B---3--:R-:W-:Y:S01]  /*2be0*/  IADD3 R23, PT, PT, R9, R2, R16 ;  /* 0x0000000209177210 */ /* 0x008fe20007ffe010 */
[----:B0-----:R-:W-:-:S03]  /*2bf0*/  FADD.FTZ R25, R0, R25 ;  /* 0x0000001900197221 */ /* 0x001fc60000010000 */
[----:B------:R-:W-:Y:S01]  /*2c00*/  IADD3 R23, PT, PT, R17, R23, R10 ;  /* 0x0000001711177210 */ /* 0x000fe20007ffe00a */
[----:B------:R-:W-:Y:S01]  /*2c10*/  FADD.FTZ R27, R20, R27 ;  /* 0x0000001b141b7221 */ /* 0x000fe20000010000 */
[----:B----4-:R-:W-:-:S03]  /*2c20*/  ISETP.NE.AND P1, PT, R18, RZ, PT ;  /* 0x000000ff1200720c */ /* 0x010fc60003f25270 */
[----:B------:R-:W-:Y:S01]  /*2c30*/  IMAD.IADD R32, R18, 0x1, R23 ;  /* 0x0000000112207824 */ /* 0x000fe200078e0217 */
        /* <DEDUP_REMOVED lines=61> */
.L_x_3322:
        /* <DEDUP_REMOVED lines=19> */
[----:B------:R-:W-:-:S02]  /*3140*/  @!P3 FADD.FTZ R12, R12, R13 ;  /* 0x0000000d0c0cb221 */ /* 0x000fc40000010000 */
[----:B------:R-:W-:Y:S01]  /*3150*/  IADD3 R9, PT, PT, R9, R2, RZ ;  /* 0x0000000209097210 */ /* 0x000fe20007ffe0ff */
[----:B------:R-:W-:Y:S01]  /*3160*/  @!P3 FADD.FTZ R14, R14, R15 ;  /* 0x0000000f0e0eb221 */ /* 0x000fe20000010000 */
[----:B------:R-:W-:-:S03]  /*3170*/  @!P2 FADD.FTZ R19, R19, R12 ;  /* 0x0000000c1313a221 */ /* 0x000fc60000010000 */
[----:B------:R-:W-:Y:S02]  /*3180*/  IMAD.IADD R10, R10, 0x1, R9 ;  /* 0x000000010a0a7824 */ /* 0x000fe400078e0209 */
[----:B------:R-:W-:Y:S01]  /*3190*/  @!P2 FADD.FTZ R21, R21, R14 ;  /* 0x0000000e1515a221 */ /* 0x000fe20000010000 */
[----:B------:R-:W-:Y:S02]  /*31a0*/  @!P1 FADD.FTZ R0, R0, R19 ;  /* 0x0000001300009221 */ /* 0x000fe40000010000 */
[----:B------:R-:W-:Y:S01]  /*31b0*/  IADD3 R17, PT, PT, R17, R10, RZ ;  /* 0x0000000a11117210 */ /* 0x000fe20007ffe0ff */
[----:B------:R-:W-:-:S03]  /*31c0*/  @!P1 FADD.FTZ R20, R20, R21 ;  /* 0x0000001514149221 */ /* 0x000fc60000010000 */
[----:B------:R-:W-:Y:S01]  /*31d0*/  IADD3 R18, PT, PT, R18, R17, RZ ;  /* 0x0000001112127210 */ /* 0x000fe20007ffe0ff */
[----:B0-----:R-:W-:-:S05]  /*31e0*/  IMAD R23, R23, 0x54, R24 ;  /* 0x0000005417177824 */ /* 0x001fca00078e0218 */
        /* <DEDUP_REMOVED lines=18> */
.L_x_3300:
[----:B------:R-:W-:Y:S05]  /*3310*/  BSYNC B0 ;  /* 0x0000000000007941 */ /* 0x000fea0003800000 */
.L_x_3299:
        /* <DEDUP_REMOVED lines=48> */
.L_x_3303:
[----:B------:R-:W-:Y:S05]  /*3620*/  BSYNC.RECONVERGENT B0 ;  /* 0x0000000000007941 */ /* 0x000fea0003800200 */
.L_x_3302:
        /* <DEDUP_REMOVED lines=23> */
.L_x_3301:
[----:B------:R-:W-:Y:S01]  /*37a0*/  MOV R24, 0x1 ;  /* 0x0000000100187802 */ /* 0x000fe20000000f00 */
[----:B------:R-:W-:Y:S01]  /*37b0*/  IMAD.MOV.U32 R25, RZ, RZ, RZ ;  /* 0x000000ffff197224 */ /* 0x000fe200078e00ff */
[----:B------:R-:W-:Y:S02]  /*37c0*/  MOV R27, 0xffffffff ;  /* 0xffffffff001b7802 */ /* 0x000fe40000000f00 */
[----:B------:R-:W-:-:S13]  /*37d0*/  ISETP.GE.AND P6, PT, R31, 0x1, PT ;  /* 0x000000011f00780c */ /* 0x000fda0003fc6270 */
[----:B------:R-:W-:Y:S05]  /*37e0*/  WARPSYNC.COLLECTIVE R27, `(.L_x_3304) ;  /* 0x000000001b087348 */ /* 0x000fea0003c00000 */
[----:B------:R0:W1:Y:S02]  /*37f0*/  SHFL.UP P0, R35, R32, R24, R25 ;  /* 0x0400001820237389 */ /* 0x0000640000000019 */
[----:B01----:R-:W-:Y:S05]  /*3800*/  ENDCOLLECTIVE ;  /* 0x000000000000791b */ /* 0x003fea0003800000 */
.L_x_3304:
        /* <DEDUP_REMOVED lines=8> */
.L_x_3305:
[----:B------:R-:W-:Y:S02]  /*3890*/  MOV R32, R23 ;  /* 0x0000001700207202 */ /* 0x000fe40000000f00 */
[----:B------:R-:W-:Y:S01]  /*38a0*/  ISETP.GE.AND P0, PT, R31, 0x1, PT ;  /* 0x000000011f00780c */ /* 0x000fe20003f06270 */
[----:B------:R-:W-:-:S12]  /*38b0*/  FADD.FTZ R35, R28, R35 ;  /* 0x000000231c237221 */ /* 0x000fd80000010000 */
[----:B------:R-:W-:-:S07]  /*38c0*/  @P0 FSEL R28, R35, R28, !P6 ;  /* 0x0000001c231c0208 */ /* 0x000fce0007000000 */
[----:B------:R-:W-:Y:S05]  /*38d0*/  WARPSYNC.COLLECTIVE R27, `(.L_x_3306) ;  /* 0x000000001b087348 */ /* 0x000fea0003c00000 */
[----:B------:R0:W1:Y:S02]  /*38e0*/  SHFL.UP P0, R35, R32, R24, R25 ;  /* 0x0400001820237389 */ /* 0x0000640000000019 */
[----:B01----:R-:W-:Y:S05]  /*38f0*/  ENDCOLLECTIVE ;  /* 0x000000000000791b */ /* 0x003fea0003800000 */
.L_x_3306:
        /* <DEDUP_REMOVED lines=9> */
.L_x_3307:
[----:B------:R-:W-:Y:S02]  /*3990*/  ISETP.GE.AND P6, PT, R31, 0x2, PT ;  /* 0x000000021f00780c */ /* 0x000fe40003fc6270 */
[----:B------:R-:W-:Y:S01]  /*39a0*/  MOV R32, R28 ;  /* 0x0000001c00207202 */ /* 0x000fe20000000f00 */
[----:B------:R-:W-:-:S10]  /*39b0*/  IMAD.MOV.U32 R30, RZ, RZ, R35 ;  /* 0x000000ffff1e7224 */ /* 0x000fd400078e0023 */
[----:B------:R-:W-:Y:S05]  /*39c0*/  WARPSYNC.COLLECTIVE R27, `(.L_x_3308) ;  /* 0x000000001b087348 */ /* 0x000fea0003c00000 */
[----:B------:R0:W1:Y:S02]  /*39d0*/  SHFL.UP P0, R35, R32, R24, R25 ;  /* 0x0400001820237389 */ /* 0x0000640000000019 */
[----:B01----:R-:W-:Y:S05]  /*39e0*/  ENDCOLLECTIVE ;  /* 0x000000000000791b */ /* 0x003fea0003800000 */
.L_x_3308:
        /* <DEDUP_REMOVED lines=10> */
.L_x_3309:
        /* <DEDUP_REMOVED lines=9> */
.L_x_3310:
[----:B------:R-:W-:Y:S01]  /*3b20*/  ISETP.GE.AND P6, PT, R31, 0x4, PT ;  /* 0x000000041f00780c */ /* 0x000fe20003fc6270 */
[----:B------:R-:W-:Y:S01]  /*3b30*/  IMAD.MOV.U32 R32, RZ, RZ, R28 ;  /* 0x000000ffff207224 */ /* 0x000fe200078e001c */
[----:B------:R-:W-:-:S11]  /*3b40*/  MOV R29, R35 ;  /* 0x00000023001d7202 */ /* 0x000fd60000000f00 */
[----:B------:R-:W-:Y:S05]  /*3b50*/  WARPSYNC.COLLECTIVE R27, `(.L_x_3311) ;  /* 0x000000001b087348 */ /* 0x000fea0003c00000 */
[----:B------:R0:W1:Y:S02]  /*3b60*/  SHFL.UP P0, R35, R32, R24, R25 ;  /* 0x0400001820237389 */ /* 0x0000640000000019 */
[----:B01----:R-:W-:Y:S05]  /*3b70*/  ENDCOLLECTIVE ;  /* 0x000000000000791b */ /* 0x003fea0003800000 */
.L_x_3311:
        /* <DEDUP_REMOVED lines=10> */
.L_x_3312:
        /* <DEDUP_REMOVED lines=9> */
.L_x_3313:
[----:B------:R-:W-:Y:S02]  /*3cb0*/  ISETP.GE.AND P6, PT, R31, 0x8, PT ;  /* 0x000000081f00780c */ /* 0x000fe40003fc6270 */
[----:B------:R-:W-:Y:S02]  /*3cc0*/  MOV R32, R28 ;  /* 0x0000001c00207202 */ /* 0x000fe40000000f00 */
[----:B------:R-:W-:-:S09]  /*3cd0*/  MOV R30, R35 ;  /* 0x00000023001e7202 */ /* 0x000fd20000000f00 */
[----:B------:R-:W-:Y:S05]  /*3ce0*/  WARPSYNC.COLLECTIVE R27, `(.L_x_3314) ;  /* 0x000000001b087348 */ /* 0x000fea0003c00000 */
[----:B------:R0:W1:Y:S02]  /*3cf0*/  SHFL.UP P0, R35, R32, R24, R25 ;  /* 0x0400001820237389 */ /* 0x0000640000000019 */
[----:B01----:R-:W-:Y:S05]  /*3d00*/  ENDCOLLECTIVE ;  /* 0x000000000000791b */ /* 0x003fea0003800000 */
.L_x_3314:
        /* <DEDUP_REMOVED lines=10> */
.L_x_3315:
        /* <DEDUP_REMOVED lines=9> */
.L_x_3316:
[----:B------:R-:W-:Y:S02]  /*3e40*/  ISETP.GE.AND P6, PT, R31, 0x10, PT ;  /* 0x000000101f00780c */ /* 0x000fe40003fc6270 */
[----:B------:R-:W-:Y:S01]  /*3e50*/  MOV R32, R28 ;  /* 0x0000001c00207202 */ /* 0x000fe20000000f00 */
[----:B------:R-:W-:-:S10]  /*3e60*/  IMAD.MOV.U32 R29, RZ, RZ, R35 ;  /* 0x000000ffff1d7224 */ /* 0x000fd400078e0023 */
[----:B------:R-:W-:Y:S05]  /*3e70*/  WARPSYNC.COLLECTIVE R27, `(.L_x_3317) ;  /* 0x000000001b087348 */ /* 0x000fea0003c00000 */
[----:B------:R0:W1:Y:S02]  /*3e80*/  SHFL.UP P0, R35, R32, R24, R25 ;  /* 0x0400001820237389 */ /* 0x0000640000000019 */
[----:B01----:R-:W-:Y:S05]  /*3e90*/  ENDCOLLECTIVE ;  /* 0x000000000000791b */ /* 0x003fea0003800000 */
.L_x_3317:
        /* <DEDUP_REMOVED lines=10> */
.L_x_3318:
        /* <DEDUP_REMOVED lines=9> */
.L_x_3319:
[----:B------:R-:W-:Y:S02]  /*3fd0*/  MOV R32, R28 ;  /* 0x0000001c00207202 */ /* 0x000fe40000000f00 */
[----:B------:R-:W-:-:S07]  /*3fe0*/  MOV R29, R35 ;  /* 0x00000023001d7202 */ /* 0x000fce0000000f00 */
[----:B------:R-:W-:Y:S05]  /*3ff0*/  WARPSYNC.COLLECTIVE R27, `(.L_x_3320) ;  /* 0x000000001b087348 */ /* 0x000fea0003c00000 */
[----:B------:R0:W1:Y:S02]  /*4000*/  SHFL.UP P0, R35, R32, R24, R25 ;  /* 0x0400001820237389 */ /* 0x0000640000000019 */
[----:B01----:R-:W-:Y:S05]  /*4010*/  ENDCOLLECTIVE ;  /* 0x000000000000791b */ /* 0x003fea0003800000 */
.L_x_3320:
[----:B------:R-:W-:Y:S01]  /*4020*/  MOV R32, R23 ;  /* 0x0000001700207202 */ /* 0x000fe20000000f00 */
[----:B------:R-:W-:-:S07]  /*4030*/  IMAD.MOV.U32 R31, RZ, RZ, R35 ;  /* 0x000000ffff1f7224 */ /* 0x000fce00078e0023 */
[----:B------:R-:W-:Y:S05]  /*4040*/  WARPSYNC.COLLECTIVE R27, `(.L_x_3321) ;  /* 0x000000001b087348 */ /* 0x000fea0003c00000 */
[----:B------:R0:W1:Y:S02]  /*4050*/  SHFL.UP P0, R35, R32, R24, R25 ;  /* 0x0400001820237389 */ /* 0x0000640000000019 */
[----:B01----:R-:W-:Y:S05]  /*4060*/  ENDCOLLECTIVE ;  /* 0x000000000000791b */ /* 0x003fea0003800000 */
.L_x_3321:
[----:B------:R-:W-:Y:S01]  /*4070*/  MOV R34, R35 ;  /* 0x0000002300227202 */ /* 0x000fe20000000f00 */
[----:B------:R-:W-:Y:S06]  /*4080*/  BRA `(.L_x_3322) ;  /* 0xffffffec00e07947 */ /* 0x000fec000383ffff */
.L_x_3323:
        /* <DEDUP_REMOVED lines=15> */
.L_x_3973:


//--------------------- .text._Z30group_norm_nhwc_bwd_sum_kernelI11Fp16IOBf16WLi448EEv26Group_norm_nhwc_bwd_params --------------------------
	.section	.text._Z30group_norm_nhwc_bwd_sum_kernelI11Fp16IOBf16WLi448EEv26Group_norm_nhwc_bwd_params,"ax",@progbits
	.align	128
        .global         _Z30group_norm_nhwc_bwd_sum_kernelI11Fp16IOBf16WLi448EEv26Group_norm_nhwc_bwd_params
        .type           _Z30group_norm_nhwc_bwd_sum_kernelI11Fp16IOBf16WLi448EEv26Group_norm_nhwc_bwd_params,@function
        .size           _Z30group_norm_nhwc_bwd_sum_kernelI11Fp16IOBf16WLi448EEv26Group_norm_nhwc_bwd_params,(.L_x_3974 - _Z30group_norm_nhwc_bwd_sum_kernelI11Fp16IOBf16WLi448EEv26Group_norm_nhwc_bwd_params)
        .other          _Z30group_norm_nhwc_bwd_sum_kernelI11Fp16IOBf16WLi448EEv26Group_norm_nhwc_bwd_params,@"STO_CUDA_ENTRY STV_DEFAULT"
_Z30group_norm_nhwc_bwd_sum_kernelI11Fp16IOBf16WLi448EEv26Group_norm_nhwc_bwd_params:
.text._Z30group_norm_nhwc_bwd_sum_kernelI11Fp16IOBf16WLi448EEv26Group_norm_nhwc_bwd_params:
        /* <DEDUP_REMOVED lines=43> */
[----:B------:R-:W-:Y:S01]  /*02b0*/  HFMA2 R15, -RZ, RZ, 0, 0 ;  /* 0x00000000ff0f7431 */ /* 0x000fe200000001ff */
[----:B------:R-:W-:Y:S02]  /*02c0*/  CS2R R20, SRZ ;  /* 0x0000000000147805 */ /* 0x000fe4000001ff00 */
[----:B------:R-:W-:Y:S02]  /*02d0*/  MOV R17, RZ ;  /* 0x000000ff00117202 */ /* 0x000fe40000000f00 */
[----:B-1----:R-:W1:Y:S02]  /*02e0*/  MUFU.RCP R4, R4 ;  /* 0x0000000400047308 */ /* 0x002e640000001000 */
[----:B-1----:R-:W-:-:S06]  /*02f0*/  VIADD R2, R4, 0xffffffe ;  /* 0x0ffffffe04027836 */ /* 0x002fcc0000000000 */
        /* <DEDUP_REMOVED lines=28> */
.L_x_3325:
[----:B------:R-:W-:Y:S05]  /*04c0*/  BSYNC.RECONVERGENT B0 ;  /* 0x0000000000007941 */ /* 0x000fea0003800200 */
.L_x_3324:
[----:B-----5:R-:W-:Y:S01]  /*04d0*/  FFMA.FTZ R11, -R10, R10, R11 ;  /* 0x0000000a0a0b7223 */ /* 0x020fe2000001010b */
[----:B------:R-:W0:Y:S01]  /*04e0*/  S2UR UR5, SR_CTAID.Y ;  /* 0x00000000000579c3 */ /* 0x000e220000002600 */
[C---:B------:R-:W-:Y:S01]  /*04f0*/  IMAD R2, R5.reuse, R18, R14 ;  /* 0x0000001205027224 */ /* 0x040fe200078e020e */
[----:B------:R-:W-:Y:S01]  /*0500*/  ISETP.NE.U32.AND P4, PT, R5, RZ, PT ;  /* 0x000000ff0500720c */ /* 0x000fe20003f85070 */
[----:B------:R-:W-:Y:S01]  /*0510*/  HFMA2 R16, -RZ, RZ, 0, 0 ;  /* 0x00000000ff107431 */ /* 0x000fe200000001ff */
[----:B------:R-:W-:Y:S01]  /*0520*/  FSETP.GTU.FTZ.AND P2, PT, R11, RZ, PT ;  /* 0x000000ff0b00720b */ /* 0x000fe20003f5c000 */
[----:B------:R-:W-:Y:S01]  /*0530*/  IMAD.MOV.U32 R18, RZ, RZ, RZ ;  /* 0x000000ffff127224 */ /* 0x000fe200078e00ff */
[C---:B------:R-:W-:Y:S02]  /*0540*/  ISETP.GE.U32.AND P1, PT, R2.reuse, R5, PT ;  /* 0x000000050200720c */ /* 0x040fe40003f26070 */
        /* <DEDUP_REMOVED lines=13> */
[----:B------:R-:W-:Y:S02]  /*0620*/  HFMA2 R11, -RZ, RZ, 1.875, 0 ;  /* 0x3f800000ff0b7431 */ /* 0x000fe400000001ff */
        /* <DEDUP_REMOVED lines=21> */
[----:B------:R-:W-:Y:S02]  /*0780*/  MOV R16, RZ ;  /* 0x000000ff00107202 */ /* 0x000fe40000000f00 */
[----:B------:R-:W-:Y:S02]  /*0790*/  CS2R R4, SRZ ;  /* 0x0000000000047805 */ /* 0x000fe4000001ff00 */
[----:B------:R-:W-:Y:S01]  /*07a0*/  ISETP.GT.U32.AND P1, PT, R0, -0x4, PT ;  /* 0xfffffffc0000780c */ /* 0x000fe20003f24070 */
[----:B------:R-:W-:Y:S01]  /*07b0*/  IMAD.MOV.U32 R0, RZ, RZ, RZ ;  /* 0x000000ffff007224 */ /* 0x000fe200078e00ff */
[----:B------:R-:W-:-:S11]  /*07c0*/  LOP3.LUT R38, R20, 0x3, RZ, 0xc0, !PT ;  /* 0x0000000314267812 */ /* 0x000fd600078ec0ff */
[----:B------:R-:W-:Y:S05]  /*07d0*/  @P1 BRA `(.L_x_3328) ;  /* 0x0000000800e01947 */ /* 0x000fea0003800000 */
[----:B------:R-:W-:Y:S01]  /*07e0*/  LOP3.LUT R21, R20, 0xfffffffc, RZ, 0xc0, !PT ;  /* 0xfffffffc14157812 */ /* 0x000fe200078ec0ff */
[----:B------:R-:W-:Y:S01]  /*07f0*/  VIADD R24, R24, 0x1 ;  /* 0x0000000118187836 */ /* 0x000fe20000000000 */
[----:B------:R-:W-:Y:S01]  /*0800*/  MOV R18, RZ ;  /* 0x000000ff00127202 */ /* 0x000fe20000000f00 */
[----:B------:R-:W0:Y:S02]  /*0810*/  LDCU.64 UR6, c[0x0][0x3f8] ;  /* 0x00007f00ff0677ac */ /* 0x000e240008000a00 */
[----:B------:R-:W-:-:S07]  /*0820*/  IMAD.MOV R21, RZ, RZ, -R21 ;  /* 0x000000ffff157224 */ /* 0x000fce00078e0a15 */
.L_x_3329:
[----:B------:R-:W2:Y:S01]  /*0830*/  @!P0 LDC.64 R30, c[0x0][0x3a0] ;  /* 0x0000e800ff1e8b82 */ /* 0x000ea20000000a00 */
[----:B------:R-:W-:Y:S02]  /*0840*/  @!P0 IADD3 R25, PT, PT, R24, -0x1, RZ ;  /* 0xffffffff18198810 */ /* 0x000fe40007ffe0ff */
[----:B------:R-:W-:Y:S02]  /*0850*/  @!P0 MOV R27, R19 ;  /* 0x00000013001b8202 */ /* 0x000fe40000000f00 */
[----:B------:R-:W-:-:S03]  /*0860*/  @!P0 SHF.R.S32.HI R26, RZ, 0x1f, R25 ;  /* 0x0000001fff1a8819 */ /* 0x000fc60000011419 */
[----:B------:R-:W3:Y:S02]  /*0870*/  @!P0 LDC.64 R22, c[0x0][0x398] ;  /* 0x0000e600ff168b82 */ /* 0x000ee40000000a00 */
[----:B0-----:R-:W-:Y:S02]  /*0880*/  @!P0 IMAD R28, R26, UR6, RZ ;  /* 0x000000061a1c8c24 */ /* 0x001fe4000f8e02ff */
[----:B------:R-:W-:-:S04]  /*0890*/  @!P0 IMAD.MOV.U32 R26, RZ, RZ, R12 ;  /* 0x000000ffff1a8224 */ /* 0x000fc800078e000c */
[----:B------:R-:W-:-:S04]  /*08a0*/  @!P0 IMAD.WIDE.U32 R26, R25, UR6, R26 ;  /* 0x00000006191a8c25 */ /* 0x000fc8000f8e001a */
[----:B------:R-:W-:Y:S02]  /*08b0*/  @!P0 IMAD R25, R25, UR7, R28 ;  /* 0x0000000719198c24 */ /* 0x000fe4000f8e021c */
[----:B------:R-:W-:-:S03]  /*08c0*/  @!P0 IMAD.SHL.U32 R29, R26, 0x2, RZ ;  /* 0x000000021a1d8824 */ /* 0x000fc600078e00ff */
[----:B------:R-:W-:Y:S02]  /*08d0*/  @!P0 IADD3 R27, PT, PT, R27, R25, RZ ;  /* 0x000000191b1b8210 */ /* 0x000fe40007ffe0ff */
[----:B--2---:R-:W-:Y:S02]  /*08e0*/  @!P0 IADD3 R25, P1, PT, R29, R30, RZ ;  /* 0x0000001e1d198210 */ /* 0x004fe40007f3e0ff */
[----:B------:R-:W-:Y:S02]  /*08f0*/  @!P0 SHF.L.U64.HI R28, R26, 0x1, R27 ;  /* 0x000000011a1c8819 */ /* 0x000fe4000001021b */
[----:B------:R-:W-:-:S03]  /*0900*/  @!P0 MOV R26, R25 ;  /* 0x00000019001a8202 */ /* 0x000fc60000000f00 */
[----:B------:R-:W-:Y:S01]  /*0910*/  @!P0 IMAD.X R27, R28, 0x1, R31, P1 ;  /* 0x000000011c1b8824 */ /* 0x000fe200008e061f */
[----:B---3--:R-:W-:-:S04]  /*0920*/  @!P0 IADD3 R22, P1, PT, R29, R22, RZ ;  /* 0x000000161d168210 */ /* 0x008fc80007f3e0ff */
[----:B------:R-:W2:Y:S01]  /*0930*/  @!P0 LDG.E R26, desc[UR8][R26.64] ;  /* 0x000000081a1a8981 */ /* 0x000ea2000c1e1900 */
[----:B------:R-:W-:-:S05]  /*0940*/  @!P0 IMAD.X R23, R28, 0x1, R23, P1 ;  /* 0x000000011c178824 */ /* 0x000fca00008e0617 */
        /* <DEDUP_REMOVED lines=16> */
[----:B------:R-:W-:Y:S01]  /*0a50*/  @!P0 IMAD R33, R24, UR7, R29 ;  /* 0x0000000718218c24 */ /* 0x000fe2000f8e021d */
[----:B------:R-:W-:-:S03]  /*0a60*/  @!P0 SHF.L.U32 R29, R30, 0x1, RZ ;  /* 0x000000011e1d8819 */ /* 0x000fc600000006ff */
[----:B------:R-:W-:Y:S02]  /*0a70*/  @!P0 IMAD.IADD R31, R31, 0x1, R33 ;  /* 0x000000011f1f8824 */ /* 0x000fe400078e0221 */
[----:B------:R-:W3:Y:S03]  /*0a80*/  @!P0 LDC.64 R32, c[0x0][0x398] ;  /* 0x0000e600ff208b82 */ /* 0x000ee60000000a00 */
[----:B------:R-:W-:Y:S02]  /*0a90*/  @!P0 SHF.L.U64.HI R36, R30, 0x1, R31 ;  /* 0x000000011e248819 */ /* 0x000fe4000001021f */
[----:B0-----:R-:W-:Y:S02]  /*0aa0*/  @!P0 IADD3 R34, P1, PT, R29, R26, RZ ;  /* 0x0000001a1d228210 */ /* 0x001fe40007f3e0ff */
[----:B------:R-:W-:-:S03]  /*0ab0*/  @!P0 IADD3 R31, PT, PT, R24, 0x1, RZ ;  /* 0x00000001181f8810 */ /* 0x000fc60007ffe0ff */
[C---:B------:R-:W-:Y:S02]  /*0ac0*/  @!P0 IMAD.X R35, R36.reuse, 0x1, R27, P1 ;  /* 0x0000000124238824 */ /* 0x040fe400008e061b */
[----:B------:R-:W0:Y:S01]  /*0ad0*/  @!P0 LDC.64 R26, c[0x0][0x3a0] ;  /* 0x0000e800ff1a8b82 */ /* 0x000e220000000a00 */
[----:B--2---:R-:W-:Y:S02]  /*0ae0*/  @!P0 IADD3 R30, P1, PT, R29, R22, RZ ;  /* 0x000000161d1e8210 */ /* 0x004fe40007f3e0ff */
[----:B------:R-:W-:Y:S01]  /*0af0*/  @!P0 SHF.R.S32.HI R22, RZ, 0x1f, R31 ;  /* 0x0000001fff168819 */ /* 0x000fe2000001141f */
[----:B------:R3:W2:Y:S01]  /*0b00*/  @!P0 LDG.E R29, desc[UR8][R34.64] ;  /* 0x00000008221d8981 */ /* 0x0006a2000c1e1900 */
[----:B------:R-:W-:Y:S02]  /*0b10*/  @!P0 IADD3.X R37, PT, PT, R36, R23, RZ, P1, !PT ;  /* 0x0000001724258210 */ /* 0x000fe40000ffe4ff */
[----:B------:R-:W-:Y:S01]  /*0b20*/  @!P0 MOV R23, R19 ;  /* 0x0000001300178202 */ /* 0x000fe20000000f00 */
[----:B------:R-:W-:-:S02]  /*0b30*/  @!P0 IMAD R36, R22, UR6, RZ ;  /* 0x0000000616248c24 */ /* 0x000fc4000f8e02ff */
[----:B------:R-:W-:Y:S02]  /*0b40*/  @!P0 IMAD.MOV.U32 R22, RZ, RZ, R12 ;  /* 0x000000ffff168224 */ /* 0x000fe400078e000c */
[C---:B------:R-:W-:Y:S02]  /*0b50*/  @!P0 IMAD R39, R31.reuse, UR7, R36 ;  /* 0x000000071f278c24 */ /* 0x040fe4000f8e0224 */
[----:B------:R-:W-:-:S04]  /*0b60*/  @!P0 IMAD.WIDE.U32 R22, R31, UR6, R22 ;  /* 0x000000061f168c25 */ /* 0x000fc8000f8e0016 */
[----:B------:R-:W-:Y:S01]  /*0b70*/  @!P0 IMAD.MOV.U32 R31, RZ, RZ, R37 ;  /* 0x000000ffff1f8224 */ /* 0x000fe200078e0025 */
[----:B------:R-:W-:Y:S01]  /*0b80*/  @!P0 IADD3 R37, PT, PT, R23, R39, RZ ;  /* 0x0000002717258210 */ /* 0x000fe20007ffe0ff */
[----:B------:R-:W-:Y:S01]  /*0b90*/  @!P0 IMAD.SHL.U32 R23, R22, 0x2, RZ ;  /* 0x0000000216178824 */ /* 0x000fe200078e00ff */
[----:B------:R-:W-:Y:S02]  /*0ba0*/  @!P0 IADD3 R39, PT, PT, R24, 0x2, RZ ;  /* 0x0000000218278810 */ /* 0x000fe40007ffe0ff */
[----:B------:R-:W4:Y:S01]  /*0bb0*/  @!P0 LDG.E R30, desc[UR8][R30.64] ;  /* 0x000000081e1e8981 */ /* 0x000f22000c1e1900 */
[----:B------:R-:W-:Y:S02]  /*0bc0*/  @!P0 SHF.L.U64.HI R40, R22, 0x1, R37 ;  /* 0x0000000116288819 */ /* 0x000fe40000010225 */
[C---:B0-----:R-:W-:Y:S02]  /*0bd0*/  @!P0 IADD3 R36, P1, PT, R23.reuse, R26, RZ ;  /* 0x0000001a17248210 */ /* 0x041fe40007f3e0ff */
[----:B---3--:R-:W-:-:S02]  /*0be0*/  @!P0 IADD3 R34, P2, PT, R23, R32, RZ ;  /* 0x0000002017228210 */ /* 0x008fc40007f5e0ff */
[----:B------:R-:W0:Y:S01]  /*0bf0*/  @!P0 LDC.64 R22, c[0x0][0x3a0] ;  /* 0x0000e800ff168b82 */ /* 0x000e220000000a00 */
[----:B------:R-:W-:Y:S01]  /*0c00*/  @!P0 SHF.R.S32.HI R32, RZ, 0x1f, R39 ;  /* 0x0000001fff208819 */ /* 0x000fe20000011427 */
[C---:B------:R-:W-:Y:S01]  /*0c10*/  @!P0 IMAD.X R37, R40.reuse, 0x1, R27, P1 ;  /* 0x0000000128258824 */ /* 0x040fe200008e061b */
[----:B------:R-:W-:-:S03]  /*0c20*/  @!P0 IADD3.X R33, PT, PT, R40, R33, RZ, P2, !PT ;  /* 0x0000002128218210 */ /* 0x000fc600017fe4ff */
[----:B------:R-:W-:Y:S01]  /*0c30*/  @!P0 IMAD R40, R32, UR6, RZ ;  /* 0x0000000620288c24 */ /* 0x000fe2000f8e02ff */
[----:B------:R-:W3:Y:S01]  /*0c40*/  @!P0 LDG.E R31, desc[UR8][R36.64] ;  /* 0x00000008241f8981 */ /* 0x000ee2000c1e1900 */
[----:B------:R-:W-:Y:S01]  /*0c50*/  @!P0 IMAD.MOV.U32 R32, RZ, RZ, R34 ;  /* 0x000000ffff208224 */ /* 0x000fe200078e0022 */
[----:B------:R-:W5:Y:S01]  /*0c60*/  @!P0 LDC.64 R26, c[0x0][0x398] ;  /* 0x0000e600ff1a8b82 */ /* 0x000f620000000a00 */
[----:B------:R-:W-:Y:S01]  /*0c70*/  @!P0 MOV R34, R12 ;  /* 0x0000000c00228202 */ /* 0x000fe20000000f00 */
[----:B------:R-:W-:-:S03]  /*0c80*/  @!P0 IMAD.MOV.U32 R35, RZ, RZ, R19 ;  /* 0x000000ffff238224 */ /* 0x000fc600078e0013 */
[----:B------:R1:W3:Y:S01]  /*0c90*/  @!P0 LDG.E R32, desc[UR8][R32.64] ;  /* 0x0000000820208981 */ /* 0x0002e2000c1e1900 */
[----:B------:R-:W-:-:S04]  /*0ca0*/  @!P0 IMAD.WIDE.U32 R34, R39, UR6, R34 ;  /* 0x0000000627228c25 */ /* 0x000fc8000f8e0022 */
        /* <DEDUP_REMOVED lines=10> */
[--C-:B-1----:R-:W-:Y:S01]  /*0d50*/  HADD2.F32 R33, -RZ, R25.reuse.H0_H0 ;  /* 0x20000019ff217230 */ /* 0x102fe20000004100 */
[----:B------:R-:W-:Y:S01]  /*0d60*/  IADD3 R21, PT, PT, R21, 0x4, RZ ;  /* 0x0000000415157810 */ /* 0x000fe20007ffe0ff */
[----:B------:R-:W-:Y:S02]  /*0d70*/  HADD2.F32 R25, -RZ, R25.H1_H1 ;  /* 0x30000019ff197230 */ /* 0x000fe40000004100 */
[----:B------:R-:W-:Y:S02]  /*0d80*/  VIADD R24, R24, 0x4 ;  /* 0x0000000418187836 */ /* 0x000fe40000000000 */
[----:B------:R-:W-:Y:S01]  /*0d90*/  FADD.FTZ R36, -R10, R33 ;  /* 0x000000210a247221 */ /* 0x000fe20000010100 */
[--C-:B------:R-:W-:Y:S01]  /*0da0*/  HADD2.F32 R33, -RZ, R28.reuse.H0_H0 ;  /* 0x2000001cff217230 */ /* 0x100fe20000004100 */
[----:B------:R-:W-:Y:S01]  /*0db0*/  ISETP.NE.AND P1, PT, R21, RZ, PT ;  /* 0x000000ff1500720c */ /* 0x000fe20003f25270 */
[----:B------:R-:W-:-:S02]  /*0dc0*/  HADD2.F32 R28, -RZ, R28.H1_H1 ;  /* 0x3000001cff1c7230 */ /* 0x000fc40000004100 */
[----:B------:R-:W-:Y:S01]  /*0dd0*/  FMUL.FTZ R37, R36, R11 ;  /* 0x0000000b24257220 */ /* 0x000fe20000410000 */
[C---:B------:R-:W-:Y:S01]  /*0de0*/  FADD.FTZ R39, R33.reuse, R0 ;  /* 0x0000000021277221 */ /* 0x040fe20000010000 */
[----:B------:R-:W-:Y:S02]  /*0df0*/  FADD.FTZ R0, -R10, R25 ;  /* 0x000000190a007221 */ /* 0x000fe40000010100 */
[C-C-:B------:R-:W-:Y:S01]  /*0e00*/  FFMA.FTZ R41, R33.reuse, R37, R4.reuse ;  /* 0x0000002521297223 */ /* 0x140fe20000010004 */
[----:B------:R-:W-:Y:S01]  /*0e10*/  PRMT R4, RZ, 0x7610, R4 ;  /* 0x00007610ff047816 */ /* 0x000fe20000000004 */
[----:B------:R-:W-:Y:S01]  /*0e20*/  FMUL.FTZ R33, R33, R17 ;  /* 0x0000001121217220 */ /* 0x000fe20000410000 */
[----:B0-----:R-:W-:Y:S01]  /*0e30*/  FADD.FTZ R35, R28, R2 ;  /* 0x000000021c237221 */ /* 0x001fe20000010000 */
[----:B------:R-:W-:Y:S01]  /*0e40*/  PRMT R2, RZ, 0x5410, RZ ;  /* 0x00005410ff027816 */ /* 0x000fe200000000ff */
[----:B------:R-:W-:Y:S01]  /*0e50*/  FMUL.FTZ R0, R0, R11 ;  /* 0x0000000b00007220 */ /* 0x000fe20000410000 */
[----:B------:R-:W-:Y:S01]  /*0e60*/  FADD.FTZ R18, R33, R18 ;  /* 0x0000001221127221 */ /* 0x000fe20000010000 */
[----:B------:R-:W-:-:S02]  /*0e70*/  FFMA.FTZ R33, R37, R33, R16 ;  /* 0x0000002125217223 */ /* 0x000fc40000010010 */
[C---:B------:R-:W-:Y:S01]  /*0e80*/  FFMA.FTZ R37, R28.reuse, R0, R5 ;  /* 0x000000001c257223 */ /* 0x040fe20000010005 */
[----:B------:R-:W-:-:S04]  /*0e90*/  FMUL.FTZ R5, R28, R15 ;  /* 0x0000000f1c057220 */ /* 0x000fc80000410000 */
[----:B------:R-:W-:Y:S01]  /*0ea0*/  FADD.FTZ R27, R5, R18 ;  /* 0x00000012051b7221 */ /* 0x000fe20000010000 */
[----:B------:R-:W-:Y:S01]  /*0eb0*/  FFMA.FTZ R18, R0, R5, R33 ;  /* 0x0000000500127223 */ /* 0x000fe20000010021 */
[C---:B--2---:R-:W-:Y:S02]  /*0ec0*/  @!P0 PRMT R4, R29.reuse, 0x7610, R4 ;  /* 0x000076101d048816 */ /* 0x044fe40000000004 */
[----:B------:R-:W-:Y:S02]  /*0ed0*/  @!P0 PRMT R2, R29, 0x7632, R2 ;  /* 0x000076321d028816 */ /* 0x000fe40000000002 */
[----:B------:R-:W-:-:S05]  /*0ee0*/  PRMT R4, R4, 0x5410, RZ ;  /* 0x0000541004047816 */ /* 0x000fca00000000ff */
[----:B------:R-:W-:-:S05]  /*0ef0*/  HADD2.F32 R25, -RZ, R4.H0_H0 ;  /* 0x20000004ff197230 */ /* 0x000fca0000004100 */
[----:B------:R-:W-:-:S04]  /*0f00*/  FADD.FTZ R16, -R10, R25 ;  /* 0x000000190a107221 */ /* 0x000fc80000010100 */
[----:B------:R-:W-:Y:S01]  /*0f10*/  FMUL.FTZ R25, R16, R11 ;  /* 0x0000000b10197220 */ /* 0x000fe20000410000 */
[--C-:B----4-:R-:W-:Y:S02]  /*0f20*/  @!P0 PRMT R4, R4, 0x5410, R30.reuse ;  /* 0x0000541004048816 */ /* 0x110fe4000000001e */
[----:B------:R-:W-:Y:S02]  /*0f30*/  @!P0 PRMT R2, R2, 0x7610, R30 ;  /* 0x0000761002028816 */ /* 0x000fe4000000001e */
[----:B------:R-:W-:Y:S01]  /*0f40*/  PRMT R16, RZ, 0x5410, RZ ;  /* 0x00005410ff107816 */ /* 0x000fe200000000ff */
[----:B------:R-:W-:Y:S02]  /*0f50*/  HADD2.F32 R4, -RZ, R4.H1_H1 ;  /* 0x30000004ff047230 */ /* 0x000fe40000004100 */
[--C-:B------:R-:W-:Y:S02]  /*0f60*/  HADD2.F32 R5, -RZ, R2.reuse.H0_H0 ;  /* 0x20000002ff057230 */ /* 0x100fe40000004100 */
[----:B------:R-:W-:-:S02]  /*0f70*/  HADD2.F32 R2, -RZ, R2.H1_H1 ;  /* 0x30000002ff027230 */ /* 0x000fc40000004100 */
[C---:B------:R-:W-:Y:S01]  /*0f80*/  FMUL.FTZ R0, R4.reuse, R17 ;  /* 0x0000001104007220 */ /* 0x040fe20000410000 */
[----:B------:R-:W-:Y:S01]  /*0f90*/  FADD.FTZ R39, R39, R4 ;  /* 0x0000000427277221 */ /* 0x000fe20000010000 */
[----:B------:R-:W-:Y:S01]  /*0fa0*/  FFMA.FTZ R41, R4, R25, R41 ;  /* 0x0000001904297223 */ /* 0x000fe20000010029 */
[----:B---3--:R-:W-:Y:S01]  /*0fb0*/  @!P0 PRMT R16, R16, 0x5410, R31 ;  /* 0x0000541010108816 */ /* 0x008fe2000000001f */
[----:B------:R-:W-:Y:S01]  /*0fc0*/  FADD.FTZ R27, R27, R0 ;  /* 0x000000001b1b7221 */ /* 0x000fe20000010000 */
[--C-:B------:R-:W-:Y:S01]  /*0fd0*/  FFMA.FTZ R4, R25, R0, R18.reuse ;  /* 0x0000000019047223 */ /* 0x100fe20000010012 */
[----:B------:R-:W-:Y:S01]  /*0fe0*/  PRMT R18, RZ, 0x7610, R18 ;  /* 0x00007610ff127816 */ /* 0x000fe20000000012 */
[----:B------:R-:W-:Y:S01]  /*0ff0*/  FADD.FTZ R0, -R10, R5 ;  /* 0x000000050a007221 */ /* 0x000fe20000010100 */
[----:B------:R-:W-:Y:S01]  /*1000*/  @!P0 PRMT R16, R31, 0x7632, R16 ;  /* 0x000076321f108816 */ /* 0x000fe20000000010 */
[----:B------:R-:W-:Y:S01]  /*1010*/  FADD.FTZ R35, R35, R2 ;  /* 0x0000000223237221 */ /* 0x000fe20000010000 */
[----:B------:R-:W-:Y:S01]  /*1020*/  @!P0 PRMT R18, R32, 0x7610, R18 ;  /* 0x0000761020128816 */ /* 0x000fe20000000012 */
[----:B------:R-:W-:Y:S01]  /*1030*/  FMUL.FTZ R5, R0, R11 ;  /* 0x0000000b00057220 */ /* 0x000fe20000410000 */
[----:B------:R-:W-:Y:S01]  /*1040*/  PRMT R0, RZ, 0x7610, R0 ;  /* 0x00007610ff007816 */ /* 0x000fe20000000000 */
[----:B------:R-:W-:-:S02]  /*1050*/  HADD2.F32 R25, -RZ, R16.H1_H1 ;  /* 0x30000010ff197230 */ /* 0x000fc40000004100 */
[C---:B------:R-:W-:Y:S01]  /*1060*/  FFMA.FTZ R37, R2.reuse, R5, R37 ;  /* 0x0000000502257223 */ /* 0x040fe20000010025 */
[----:B------:R-:W-:Y:S01]  /*1070*/  FMUL.FTZ R2, R2, R15 ;  /* 0x0000000f02027220 */ /* 0x000fe20000410000 */
[----:B------:R-:W-:Y:S02]  /*1080*/  HADD2.F32 R18, -RZ, R18.H0_H0 ;  /* 0x20000012ff127230 */ /* 0x000fe40000004100 */
[----:B------:R-:W-:Y:S01]  /*1090*/  FADD.FTZ R26, -R10, R25 ;  /* 0x000000190a1a7221 */ /* 0x000fe20000010100 */
[----:B------:R-:W-:Y:S01]  /*10a0*/  @!P0 PRMT R0, R32, 0x7632, R0 ;  /* 0x0000763220008816 */ /* 0x000fe20000000000 */
[----:B------:R-:W-:Y:S01]  /*10b0*/  FADD.FTZ R27, R2, R27 ;  /* 0x0000001b021b7221 */ /* 0x000fe20000010000 */
[----:B------:R-:W-:Y:S01]  /*10c0*/  FFMA.FTZ R4, R5, R2, R4 ;  /* 0x0000000205047223 */ /* 0x000fe20000010004 */
[----:B------:R-:W-:Y:S01]  /*10d0*/  FMUL.FTZ R25, R26, R11 ;  /* 0x0000000b1a197220 */ /* 0x000fe20000410000 */
[----:B------:R-:W-:Y:S01]  /*10e0*/  FMUL.FTZ R2, R18, R17 ;  /* 0x0000001112027220 */ /* 0x000fe20000410000 */
[----:B------:R-:W-:Y:S01]  /*10f0*/  HADD2.F32 R5, -RZ, R16.H0_H0 ;  /* 0x20000010ff057230 */ /* 0x000fe20000004100 */
[----:B------:R-:W-:Y:S01]  /*1100*/  PRMT R16, RZ, 0x5410, RZ ;  /* 0x00005410ff107816 */ /* 0x000fe200000000ff */
[----:B------:R-:W-:-:S02]  /*1110*/  HADD2.F32 R0, -RZ, R0.H0_H0 ;  /* 0x20000000ff007230 */ /* 0x000fc40000004100 */
[----:B------:R-:W-:Y:S01]  /*1120*/  FADD.FTZ R27, R27, R2 ;  /* 0x000000021b1b7221 */ /* 0x000fe20000010000 */
[----:B------:R-:W-:Y:S01]  /*1130*/  FFMA.FTZ R4, R25, R2, R4 ;  /* 0x0000000219047223 */ /* 0x000fe20000010004 */
[----:B------:R-:W-:Y:S01]  /*1140*/  FADD.FTZ R2, -R10, R5 ;  /* 0x000000050a027221 */ /* 0x000fe20000010100 */
[----:B------:R-:W-:Y:S01]  /*1150*/  FFMA.FTZ R41, R18, R25, R41 ;  /* 0x0000001912297223 */ /* 0x000fe20000010029 */
[----:B------:R-:W-:Y:S01]  /*1160*/  FADD.FTZ R35, R35, R0 ;  /* 0x0000000023237221 */ /* 0x000fe20000010000 */
[----:B------:R-:W-:Y:S01]  /*1170*/  FADD.FTZ R39, R39, R18 ;  /* 0x0000001227277221 */ /* 0x000fe20000010000 */
[----:B------:R-:W-:Y:S01]  /*1180*/  FMUL.FTZ R5, R2, R11 ;  /* 0x0000000b02057220 */ /* 0x000fe20000410000 */
[----:B------:R-:W-:Y:S02]  /*1190*/  PRMT R2, RZ, 0x5410, RZ ;  /* 0x00005410ff027816 */ /* 0x000fe400000000ff */
[----:B-----5:R-:W-:Y:S01]  /*11a0*/  @!P0 PRMT R16, R16, 0x5410, R22 ;  /* 0x0000541010108816 */ /* 0x020fe20000000016 */
[C---:B------:R-:W-:Y:S01]  /*11b0*/  FFMA.FTZ R37, R0.reuse, R5, R37 ;  /* 0x0000000500257223 */ /* 0x040fe20000010025 */
[----:B------:R-:W-:-:S02]  /*11c0*/  FMUL.FTZ R0, R0, R15 ;  /* 0x0000000f00007220 */ /* 0x000fc40000410000 */
[----:B------:R-:W-:Y:S02]  /*11d0*/  @!P0 PRMT R16, R22, 0x7632, R16 ;  /* 0x0000763216108816 */ /* 0x000fe40000000010 */
[----:B------:R-:W-:Y:S01]  /*11e0*/  @!P0 PRMT R2, R2, 0x5410, R23 ;  /* 0x0000541002028816 */ /* 0x000fe20000000017 */
[----:B------:R-:W-:Y:S01]  /*11f0*/  FADD.FTZ R27, R0, R27 ;  /* 0x0000001b001b7221 */ /* 0x000fe20000010000 */
[----:B------:R-:W-:Y:S01]  /*1200*/  FFMA.FTZ R26, R5, R0, R4 ;  /* 0x00000000051a7223 */ /* 0x000fe20000010004 */
[--C-:B------:R-:W-:Y:S01]  /*1210*/  HADD2.F32 R25, -RZ, R16.reuse.H1_H1 ;  /* 0x30000010ff197230 */ /* 0x100fe20000004100 */
[----:B------:R-:W-:Y:S01]  /*1220*/  @!P0 PRMT R2, R23, 0x7632, R2 ;  /* 0x0000763217028816 */ /* 0x000fe20000000002 */
[----:B------:R-:W-:-:S03]  /*1230*/  HADD2.F32 R5, -RZ, R16.H0_H0 ;  /* 0x20000010ff057230 */ /* 0x000fc60000004100 */
[----:B------:R-:W-:Y:S01]  /*1240*/  FADD.FTZ R0, -R10, R25 ;  /* 0x000000190a007221 */ /* 0x000fe20000010100 */
[--C-:B------:R-:W-:Y:S02]  /*1250*/  HADD2.F32 R16, -RZ, R2.reuse.H1_H1 ;  /* 0x30000002ff107230 */ /* 0x100fe40000004100 */
[----:B------:R-:W-:Y:S02]  /*1260*/  HADD2.F32 R18, -RZ, R2.H0_H0 ;  /* 0x20000002ff127230 */ /* 0x000fe40000004100 */
[----:B------:R-:W-:Y:S01]  /*1270*/  FMUL.FTZ R23, R0, R11 ;  /* 0x0000000b00177220 */ /* 0x000fe20000410000 */
[----:B------:R-:W-:Y:S01]  /*1280*/  FADD.FTZ R2, -R10, R5 ;  /* 0x000000050a027221 */ /* 0x000fe20000010100 */
[----:B------:R-:W-:Y:S02]  /*1290*/  FADD.FTZ R0, R39, R16 ;  /* 0x0000001027007221 */ /* 0x000fe40000010000 */
[C---:B------:R-:W-:Y:S01]  /*12a0*/  FFMA.FTZ R4, R16.reuse, R23, R41 ;  /* 0x0000001710047223 */ /* 0x040fe20000010029 */
[----:B------:R-:W-:Y:S01]  /*12b0*/  FMUL.FTZ R16, R16, R17 ;  /* 0x0000001110107220 */ /* 0x000fe20000410000 */
[----:B------:R-:W-:Y:S01]  /*12c0*/  FMUL.FTZ R25, R2, R11 ;  /* 0x0000000b02197220 */ /* 0x000fe20000410000 */
[C---:B------:R-:W-:Y:S01]  /*12d0*/  FMUL.FTZ R22, R18.reuse, R15 ;  /* 0x0000000f12167220 */ /* 0x040fe20000410000 */
[----:B------:R-:W-:Y:S01]  /*12e0*/  FADD.FTZ R2, R35, R18 ;  /* 0x0000001223027221 */ /* 0x000fe20000010000 */
[----:B------:R-:W-:Y:S01]  /*12f0*/  FADD.FTZ R27, R27, R16 ;  /* 0x000000101b1b7221 */ /* 0x000fe20000010000 */
[----:B------:R-:W-:Y:S01]  /*1300*/  FFMA.FTZ R16, R23, R16, R26 ;  /* 0x0000001017107223 */ /* 0x000fe2000001001a */
[----:B------:R-:W-:-:S02]  /*1310*/  FFMA.FTZ R5, R18, R25, R37 ;  /* 0x0000001912057223 */ /* 0x000fc40000010025 */
[----:B------:R-:W-:Y:S01]  /*1320*/  FADD.FTZ R18, R22, R27 ;  /* 0x0000001b16127221 */ /* 0x000fe20000010000 */
[----:B------:R-:W-:Y:S01]  /*1330*/  FFMA.FTZ R16, R25, R22, R16 ;  /* 0x0000001619107223 */ /* 0x000fe20000010010 */
[----:B------:R-:W-:Y:S06]  /*1340*/  @P1 BRA `(.L_x_3329) ;  /* 0xfffffff400381947 */ /* 0x000fec000383ffff */
[----:B------:R-:W-:-:S07]  /*1350*/  IADD3 R24, PT, PT, R24, -0x1, RZ ;  /* 0xffffffff18187810 */ /* 0x000fce0007ffe0ff */
.L_x_3328:
        /* <DEDUP_REMOVED lines=44> */
[----:B0-----:R-:W-:Y:S02]  /*1620*/  @!P0 MOV R8, R20 ;  /* 0x0000001400088202 */ /* 0x001fe40000000f00 */
[----:B------:R-:W-:-:S05]  /*1630*/  @!P0 MOV R9, R21 ;  /* 0x0000001500098202 */ /* 0x000fca0000000f00 */
[----:B------:R0:W3:Y:S02]  /*1640*/  @!P0 LDG.E R26, desc[UR8][R8.64] ;  /* 0x00000008081a8981 */ /* 0x0000e4000c1e1900 */
[----:B0-----:R-:W-:Y:S02]  /*1650*/  PRMT R9, RZ, 0x5410, RZ ;  /* 0x00005410ff097816 */ /* 0x001fe400000000ff */
[----:B------:R-:W-:Y:S01]  /*1660*/  PRMT R8, RZ, 0x5410, RZ ;  /* 0x00005410ff087816 */ /* 0x000fe200000000ff */
[----:B------:R-:W-:Y:S01]  /*1670*/  VIADD R24, R24, 0x2 ;  /* 0x0000000218187836 */ /* 0x000fe20000000000 */
        /* <DEDUP_REMOVED lines=12> */
[----:B------:R-:W-:Y:S01]  /*1740*/  FFMA.FTZ R31, R23, R21, R4 ;  /* 0x00000015171f7223 */ /* 0x000fe20000010004 */
[--C-:B------:R-:W-:Y:S02]  /*1750*/  FFMA.FTZ R25, R21, R25, R16.reuse ;  /* 0x0000001915197223 */ /* 0x100fe40000010010 */
[----:B------:R-:W-:Y:S01]  /*1760*/  HADD2.F32 R21, -RZ, R9.H0_H0 ;  /* 0x20000009ff157230 */ /* 0x000fe20000004100 */
[----:B------:R-:W-:Y:S01]  /*1770*/  PRMT R9, RZ, 0x7610, R9 ;  /* 0x00007610ff097816 */ /* 0x000fe20000000009 */
[----:B------:R-:W-:Y:S01]  /*1780*/  FADD.FTZ R27, R0, R23 ;  /* 0x00000017001b7221 */ /* 0x000fe20000010000 */
[----:B------:R-:W-:-:S02]  /*1790*/  PRMT R16, RZ, 0x7610, R16 ;  /* 0x00007610ff107816 */ /* 0x000fc40000000010 */
[----:B------:R-:W-:Y:S01]  /*17a0*/  FADD.FTZ R4, -R10, R21 ;  /* 0x000000150a047221 */ /* 0x000fe20000010100 */
[----:B------:R-:W-:Y:S01]  /*17b0*/  HADD2.F32 R0, -RZ, R9.H1_H1 ;  /* 0x30000009ff007230 */ /* 0x000fe20000004100 */
[----:B--2---:R-:W-:-:S04]  /*17c0*/  @!P0 PRMT R8, R8, 0x5410, R22 ;  /* 0x0000541008088816 */ /* 0x004fc80000000016 */
[----:B------:R-:W-:Y:S01]  /*17d0*/  @!P0 PRMT R8, R22, 0x7632, R8 ;  /* 0x0000763216088816 */ /* 0x000fe20000000008 */
[----:B------:R-:W-:-:S04]  /*17e0*/  FMUL.FTZ R4, R4, R11 ;  /* 0x0000000b04047220 */ /* 0x000fc80000410000 */
[--C-:B------:R-:W-:Y:S02]  /*17f0*/  HADD2.F32 R21, -RZ, R8.reuse.H1_H1 ;  /* 0x30000008ff157230 */ /* 0x100fe40000004100 */
[----:B------:R-:W-:Y:S01]  /*1800*/  FFMA.FTZ R33, R0, R4, R5 ;  /* 0x0000000400217223 */ /* 0x000fe20000010005 */
[----:B------:R-:W-:Y:S01]  /*1810*/  FADD.FTZ R29, R2, R0 ;  /* 0x00000000021d7221 */ /* 0x000fe20000010000 */
[----:B------:R-:W-:Y:S01]  /*1820*/  FMUL.FTZ R5, R0, R15 ;  /* 0x0000000f00057220 */ /* 0x000fe20000410000 */
[----:B---3--:R-:W-:Y:S01]  /*1830*/  @!P0 PRMT R16, R26, 0x7610, R16 ;  /* 0x000076101a108816 */ /* 0x008fe20000000010 */
[----:B------:R-:W-:Y:S01]  /*1840*/  FADD.FTZ R0, -R10, R21 ;  /* 0x000000150a007221 */ /* 0x000fe20000010100 */
[----:B------:R-:W-:Y:S01]  /*1850*/  @!P0 PRMT R9, R26, 0x7632, R9 ;  /* 0x000076321a098816 */ /* 0x000fe20000000009 */
[----:B------:R-:W-:Y:S02]  /*1860*/  HADD2.F32 R23, -RZ, R8.H0_H0 ;  /* 0x20000008ff177230 */ /* 0x000fe40000004100 */
[----:B------:R-:W-:-:S02]  /*1870*/  HADD2.F32 R16, -RZ, R16.H0_H0 ;  /* 0x20000010ff107230 */ /* 0x000fc40000004100 */
[----:B------:R-:W-:Y:S01]  /*1880*/  FADD.FTZ R21, R5, R18 ;  /* 0x0000001205157221 */ /* 0x000fe20000010000 */
[----:B------:R-:W-:Y:S01]  /*1890*/  FFMA.FTZ R20, R4, R5, R25 ;  /* 0x0000000504147223 */ /* 0x000fe20000010019 */
[----:B------:R-:W-:Y:S02]  /*18a0*/  HADD2.F32 R8, -RZ, R9.H0_H0 ;  /* 0x20000009ff087230 */ /* 0x000fe40000004100 */
        /* <DEDUP_REMOVED lines=13> */
.L_x_3330:
[----:B------:R-:W-:Y:S05]  /*1980*/  @P2 BRA `(.L_x_3326) ;  /* 0x0000000c00cc2947 */ /* 0x000fea0003800000 */
[----:B------:R-:W-:Y:S01]  /*1990*/  SHF.R.S32.HI R8, RZ, 0x1f, R24 ;  /* 0x0000001fff087819 */ /* 0x000fe20000011418 */
[----:B------:R-:W-:Y:S01]  /*19a0*/  BSSY.RECONVERGENT B0, `(.L_x_3331) ;  /* 0x0000016000007945 */ /* 0x000fe20003800200 */
[----:B------:R-:W-:Y:S02]  /*19b0*/  MOV R9, R19 ;  /* 0x0000001300097202 */ /* 0x000fe40000000f00 */
[----:B------:R-:W-:Y:S01]  /*19c0*/  PRMT R13, RZ, 0x5410, RZ ;  /* 0x00005410ff0d7816 */ /* 0x000fe200000000ff */
[----:B------:R-:W-:Y:S01]  /*19d0*/  IMAD R21, R8, UR6, RZ ;  /* 0x0000000608157c24 */ /* 0x000fe2000f8e02ff */
[----:B------:R-:W-:Y:S02]  /*19e0*/  MOV R8, R12 ;  /* 0x0000000c00087202 */ /* 0x000fe40000000f00 */
[----:B------:R-:W-:Y:S01]  /*19f0*/  PRMT R19, RZ, 0x5410, RZ ;  /* 0x00005410ff137816 */ /* 0x000fe200000000ff */
        /* <DEDUP_REMOVED lines=16> */
.L_x_3332:
[----:B------:R-:W-:Y:S05]  /*1b00*/  BSYNC.RECONVERGENT B0 ;  /* 0x0000000000007941 */ /* 0x000fea0003800200 */
.L_x_3331:
        /* <DEDUP_REMOVED lines=19> */
.L_x_3327:
[----:B------:R-:W-:Y:S01]  /*1c40*/  IADD3 R0, PT, PT, -R24, R23, RZ ;  /* 0x0000001718007210 */ /* 0x000fe20007ffe1ff */
[----:B------:R-:W-:Y:S02]  /*1c50*/  VIADD R5, R23, 0xffffffff ;  /* 0xffffffff17057836 */ /* 0x000fe40000000000 */
[----:B------:R-:W-:Y:S01]  /*1c60*/  HFMA2 R18, -RZ, RZ, 0, 0 ;  /* 0x00000000ff127431 */ /* 0x000fe200000001ff */
[----:B------:R-:W-:Y:S01]  /*1c70*/  MOV R16, RZ ;  /* 0x000000ff00107202 */ /* 0x000fe20000000f00 */
[----:B------:R-:W-:Y:S01]  /*1c80*/  HFMA2 R2, -RZ, RZ, 0, 0 ;  /* 0x00000000ff027431 */ /* 0x000fe200000001ff */
[----:B------:R-:W-:Y:S02]  /*1c90*/  LOP3.LUT R0, R0, 0x1, RZ, 0xc0, !PT ;  /* 0x0000000100007812 */ /* 0x000fe400078ec0ff */
[----:B------:R-:W-:Y:S02]  /*1ca0*/  ISETP.NE.AND P2, PT, R24, R5, PT ;  /* 0x000000051800720c */ /* 0x000fe40003f45270 */
[----:B------:R-:W-:-:S02]  /*1cb0*/  CS2R R4, SRZ ;  /* 0x0000000000047805 */ /* 0x000fc4000001ff00 */
[----:B------:R-:W-:Y:S01]  /*1cc0*/  ISETP.NE.U32.AND P1, PT, R0, 0x1, PT ;  /* 0x000000010000780c */ /* 0x000fe20003f25070 */
[----:B------:R-:W-:-:S12]  /*1cd0*/  IMAD.MOV.U32 R0, RZ, RZ, RZ ;  /* 0x000000ffff007224 */ /* 0x000fd800078e00ff */
        /* <DEDUP_REMOVED lines=16> */
[----:B------:R-:W-:Y:S02]  /*1de0*/  PRMT R0, RZ, 0x5410, RZ ;  /* 0x00005410ff007816 */ /* 0x000fe400000000ff */
[----:B------:R-:W-:Y:S02]  /*1df0*/  IADD3 R24, PT, PT, R24, 0x1, RZ ;  /* 0x0000000118187810 */ /* 0x000fe40007ffe0ff */
[----:B0-----:R-:W-:Y:S02]  /*1e00*/  PRMT R4, RZ, 0x5410, RZ ;  /* 0x00005410ff047816 */ /* 0x001fe400000000ff */
        /* <DEDUP_REMOVED lines=40> */
.L_x_3333:
[----:B------:R-:W-:Y:S05]  /*2090*/  @!P2 BRA `(.L_x_3326) ;  /* 0x000000080008a947 */ /* 0x000fea0003800000 */
[----:B------:R-:W-:Y:S01]  /*20a0*/  IADD3 R23, PT, PT, R24, -R23, RZ ;  /* 0x8000001718177210 */ /* 0x000fe20007ffe0ff */
[----:B------:R-:W0:Y:S06]  /*20b0*/  LDCU.64 UR6, c[0x0][0x3f8] ;  /* 0x00007f00ff0677ac */ /* 0x000e2c0008000a00 */
.L_x_3334:
[----:B------:R-:W2:Y:S01]  /*20c0*/  @!P0 LDC.64 R32, c[0x0][0x3a0] ;  /* 0x0000e800ff208b82 */ /* 0x000ea20000000a00 */
[----:B------:R-:W-:Y:S01]  /*20d0*/  @!P0 SHF.R.S32.HI R22, RZ, 0x1f, R24 ;  /* 0x0000001fff168819 */ /* 0x000fe20000011418 */
[----:B------:R-:W-:Y:S01]  /*20e0*/  @!P0 IMAD.MOV.U32 R28, RZ, RZ, R12 ;  /* 0x000000ffff1c8224 */ /* 0x000fe200078e000c */
[----:B------:R-:W-:-:S03]  /*20f0*/  @!P0 MOV R29, R19 ;  /* 0x00000013001d8202 */ /* 0x000fc60000000f00 */
[----:B0-----:R-:W-:Y:S02]  /*2100*/  @!P0 IMAD R25, R22, UR6, RZ ;  /* 0x0000000616198c24 */ /* 0x001fe4000f8e02ff */
[----:B------:R-:W0:Y:S01]  /*2110*/  @!P0 LDC.64 R26, c[0x0][0x398] ;  /* 0x0000e600ff1a8b82 */ /* 0x000e220000000a00 */
[----:B------:R-:W-:-:S04]  /*2120*/  @!P0 IMAD.WIDE.U32 R28, R24, UR6, R28 ;  /* 0x00000006181c8c25 */ /* 0x000fc8000f8e001c */
[----:B------:R-:W-:Y:S01]  /*2130*/  @!P0 IMAD R31, R24, UR7, R25 ;  /* 0x00000007181f8c24 */ /* 0x000fe2000f8e0219 */
[----:B------:R-:W-:-:S03]  /*2140*/  @!P0 SHF.L.U32 R25, R28, 0x1, RZ ;  /* 0x000000011c198819 */ /* 0x000fc600000006ff */
[----:B------:R-:W-:-:S05]  /*2150*/  @!P0 IMAD.IADD R29, R29, 0x1, R31 ;  /* 0x000000011d1d8824 */ /* 0x000fca00078e021f */
[----:B------:R-:W-:Y:S02]  /*2160*/  @!P0 SHF.L.U64.HI R30, R28, 0x1, R29 ;  /* 0x000000011c1e8819 */ /* 0x000fe4000001021d */
[----:B--2---:R-:W-:-:S04]  /*2170*/  @!P0 IADD3 R22, P1, PT, R25, R32, RZ ;  /* 0x0000002019168210 */ /* 0x004fc80007f3e0ff */
[----:B------:R-:W-:Y:S02]  /*2180*/  @!P0 IADD3.X R29, PT, PT, R30, R33, RZ, P1, !PT ;  /* 0x000000211e1d8210 */ /* 0x000fe40000ffe4ff */
[----:B------:R-:W-:Y:S02]  /*2190*/  @!P0 MOV R28, R22 ;  /* 0x00000016001c8202 */ /* 0x000fe40000000f00 */
[----:B0-----:R-:W-:-:S04]  /*21a0*/  @!P0 IADD3 R26, P1, PT, R25, R26, RZ ;  /* 0x0000001a191a8210 */ /* 0x001fc80007f3e0ff */
        /* <DEDUP_REMOVED lines=15> */
[----:B------:R-:W-:-:S03]  /*22a0*/  @!P0 SHF.R.S32.HI R22, RZ, 0x1f, R31 ;  /* 0x0000001fff168819 */ /* 0x000fc6000001141f */
[----:B------:R-:W-:-:S04]  /*22b0*/  @!P0 IMAD.WIDE.U32 R28, R31, UR6, R28 ;  /* 0x000000061f1c8c25 */ /* 0x000fc8000f8e001c */
[----:B------:R-:W-:-:S04]  /*22c0*/  @!P0 IMAD R22, R22, UR6, RZ ;  /* 0x0000000616168c24 */ /* 0x000fc8000f8e02ff */
[----:B------:R-:W-:Y:S01]  /*22d0*/  @!P0 IMAD R33, R31, UR7, R22 ;  /* 0x000000071f218c24 */ /* 0x000fe2000f8e0216 */
[----:B------:R-:W-:-:S04]  /*22e0*/  @!P0 SHF.L.U32 R31, R28, 0x1, RZ ;  /* 0x000000011c1f8819 */ /* 0x000fc800000006ff */
[----:B------:R-:W-:Y:S02]  /*22f0*/  @!P0 IADD3 R29, PT, PT, R29, R33, RZ ;  /* 0x000000211d1d8210 */ /* 0x000fe40007ffe0ff */
[----:B0-----:R-:W-:Y:S02]  /*2300*/  @!P0 IADD3 R26, P1, PT, R31, R26, RZ ;  /* 0x0000001a1f1a8210 */ /* 0x001fe40007f3e0ff */
[----:B------:R-:W-:Y:S02]  /*2310*/  @!P0 SHF.L.U64.HI R22, R28, 0x1, R29 ;  /* 0x000000011c168819 */ /* 0x000fe4000001021d */
[----:B------:R-:W-:-:S03]  /*2320*/  @!P0 MOV R28, R26 ;  /* 0x0000001a001c8202 */ /* 0x000fc60000000f00 */
[----:B------:R-:W-:Y:S02]  /*2330*/  @!P0 IMAD.X R29, R22, 0x1, R27, P1 ;  /* 0x00000001161d8824 */ /* 0x000fe400008e061b */
[----:B------:R-:W0:Y:S03]  /*2340*/  @!P0 LDC.64 R26, c[0x0][0x398] ;  /* 0x0000e600ff1a8b82 */ /* 0x000e260000000a00 */
[----:B------:R0:W2:Y:S02]  /*2350*/  @!P0 LDG.E R33, desc[UR8][R28.64] ;  /* 0x000000081c218981 */ /* 0x0000a4000c1e1900 */
[----:B0-----:R-:W-:-:S04]  /*2360*/  @!P0 IADD3 R28, P1, PT, R31, R26, RZ ;  /* 0x0000001a1f1c8210 */ /* 0x001fc80007f3e0ff */
[----:B------:R-:W-:-:S05]  /*2370*/  @!P0 IADD3.X R29, PT, PT, R22, R27, RZ, P1, !PT ;  /* 0x0000001b161d8210 */ /* 0x000fca0000ffe4ff */
[----:B------:R0:W3:Y:S01]  /*2380*/  @!P0 LDG.E R22, desc[UR8][R28.64] ;  /* 0x000000081c168981 */ /* 0x0000e2000c1e1900 */
[--C-:B------:R-:W-:Y:S01]  /*2390*/  HADD2.F32 R27, -RZ, R30.reuse.H1_H1 ;  /* 0x3000001eff1b7230 */ /* 0x100fe20000004100 */
[----:B------:R-:W-:Y:S01]  /*23a0*/  IADD3 R24, PT, PT, R24, 0x2, RZ ;  /* 0x0000000218187810 */ /* 0x000fe20007ffe0ff */
[----:B------:R-:W-:Y:S02]  /*23b0*/  HADD2.F32 R31, -RZ, R30.H0_H0 ;  /* 0x2000001eff1f7230 */ /* 0x000fe40000004100 */
[----:B------:R-:W-:Y:S02]  /*23c0*/  VIADD R23, R23, 0x2 ;  /* 0x0000000217177836 */ /* 0x000fe40000000000 */
[----:B------:R-:W-:-:S04]  /*23d0*/  FADD.FTZ R26, -R10, R27 ;  /* 0x0000001b0a1a7221 */ /* 0x000fc80000010100 */
[----:B-1----:R-:W-:Y:S01]  /*23e0*/  FMUL.FTZ R27, R26, R11 ;  /* 0x0000000b1a1b7220 */ /* 0x002fe20000410000 */
[----:B------:R-:W-:Y:S01]  /*23f0*/  FADD.FTZ R26, -R10, R31 ;  /* 0x0000001f0a1a7221 */ /* 0x000fe20000010100 */
[----:B0-----:R-:W-:Y:S02]  /*2400*/  PRMT R29, RZ, 0x7610, R29 ;  /* 0x00007610ff1d7816 */ /* 0x001fe4000000001d */
[----:B------:R-:W-:Y:S01]  /*2410*/  FFMA.FTZ R32, R27, R17, R21 ;  /* 0x000000111b207223 */ /* 0x000fe20000010015 */
[----:B------:R-:W-:Y:S01]  /*2420*/  PRMT R28, RZ, 0x7610, R28 ;  /* 0x00007610ff1c7816 */ /* 0x000fe2000000001c */
[----:B------:R-:W-:Y:S01]  /*2430*/  FMUL.FTZ R26, R26, R11 ;  /* 0x0000000b1a1a7220 */ /* 0x000fe20000410000 */
[----:B------:R-:W-:Y:S01]  /*2440*/  ISETP.NE.AND P1, PT, R23, RZ, PT ;  /* 0x000000ff1700720c */ /* 0x000fe20003f25270 */
[----:B------:R-:W-:Y:S02]  /*2450*/  FMUL.FTZ R30, R32, -1.4426950216293334961 ;  /* 0xbfb8aa3b201e7820 */ /* 0x000fe40000410000 */
[----:B------:R-:W-:-:S04]  /*2460*/  FFMA.FTZ R31, R26, R15, R20 ;  /* 0x0000000f1a1f7223 */ /* 0x000fc80000010014 */
[----:B------:R-:W0:Y:S01]  /*2470*/  MUFU.EX2 R30, R30 ;  /* 0x0000001e001e7308 */ /* 0x000e220000000800 */
[----:B------:R-:W-:-:S06]  /*2480*/  FMUL.FTZ R34, R31, -1.4426950216293334961 ;  /* 0xbfb8aa3b1f227820 */ /* 0x000fcc0000410000 */
[----:B------:R-:W1:Y:S01]  /*2490*/  MUFU.EX2 R34, R34 ;  /* 0x0000002200227308 */ /* 0x000e620000000800 */
[C---:B--2---:R-:W-:Y:S02]  /*24a0*/  @!P0 PRMT R29, R33.reuse, 0x7632, R29 ;  /* 0x00007632211d8816 */ /* 0x044fe4000000001d */
[----:B------:R-:W-:Y:S01]  /*24b0*/  @!P0 PRMT R28, R33, 0x7610, R28 ;  /* 0x00007610211c8816 */ /* 0x000fe2000000001c */
[----:B0-----:R-:W-:Y:S01]  /*24c0*/  FADD.FTZ R33, R30, 1 ;  /* 0x3f8000001e217421 */ /* 0x001fe20000010000 */
[----:B------:R-:W-:Y:S02]  /*24d0*/  HADD2.F32 R30, -RZ, R25.H1_H1 ;  /* 0x30000019ff1e7230 */ /* 0x000fe40000004100 */
[----:B------:R-:W-:Y:S02]  /*24e0*/  HADD2.F32 R29, -RZ, R29.H0_H0 ;  /* 0x2000001dff1d7230 */ /* 0x000fe40000004100 */
[----:B------:R-:W-:Y:S01]  /*24f0*/  HADD2.F32 R35, -RZ, R28.H0_H0 ;  /* 0x2000001cff237230 */ /* 0x000fe20000004100 */
[----:B------:R-:W0:Y:S01]  /*2500*/  MUFU.RCP R33, R33 ;  /* 0x0000002100217308 */ /* 0x000e220000001000 */
[----:B------:R-:W-:-:S02]  /*2510*/  HADD2.F32 R25, -RZ, R25.H0_H0 ;  /* 0x20000019ff197230 */ /* 0x000fc40000004100 */
[C---:B------:R-:W-:Y:S01]  /*2520*/  FADD.FTZ R36, -R10.reuse, R29 ;  /* 0x0000001d0a247221 */ /* 0x040fe20000010100 */
[----:B------:R-:W-:Y:S01]  /*2530*/  FADD.FTZ R28, -R10, R35 ;  /* 0x000000230a1c7221 */ /* 0x000fe20000010100 */
[----:B-1----:R-:W-:Y:S02]  /*2540*/  FADD.FTZ R35, R34, 1 ;  /* 0x3f80000022237421 */ /* 0x002fe40000010000 */
[-C--:B------:R-:W-:Y:S01]  /*2550*/  FMUL.FTZ R29, R36, R11.reuse ;  /* 0x0000000b241d7220 */ /* 0x080fe20000410000 */
[----:B------:R-:W-:Y:S01]  /*2560*/  FMUL.FTZ R28, R28, R11 ;  /* 0x0000000b1c1c7220 */ /* 0x000fe20000410000 */
[----:B------:R-:W1:Y:S02]  /*2570*/  MUFU.RCP R34, R35 ;  /* 0x0000002300227308 */ /* 0x000e640000001000 */
[----:B------:R-:W-:Y:S01]  /*2580*/  FFMA.FTZ R39, R29, R15, R20 ;  /* 0x0000000f1d277223 */ /* 0x000fe20000010014 */
[----:B------:R-:W-:-:S03]  /*2590*/  FFMA.FTZ R38, R28, R17, R21 ;  /* 0x000000111c267223 */ /* 0x000fc60000010015 */
[----:B------:R-:W-:Y:S01]  /*25a0*/  FMUL.FTZ R36, R39, -1.4426950216293334961 ;  /* 0xbfb8aa3b27247820 */ /* 0x000fe20000410000 */
[----:B------:R-:W-:Y:S01]  /*25b0*/  FMUL.FTZ R40, R38, -1.4426950216293334961 ;  /* 0xbfb8aa3b26287820 */ /* 0x000fe20000410000 */
[----:B0-----:R-:W-:Y:S01]  /*25c0*/  FADD.FTZ R37, -R33, 1 ;  /* 0x3f80000021257421 */ /* 0x001fe20000010100 */
[----:B------:R-:W-:-:S03]  /*25d0*/  FMUL.FTZ R30, R30, R33 ;  /* 0x000000211e1e7220 */ /* 0x000fc60000410000 */
[----:B------:R-:W0:Y:S01]  /*25e0*/  MUFU.EX2 R36, R36 ;  /* 0x0000002400247308 */ /* 0x000e220000000800 */
[----:B------:R-:W-:-:S03]  /*25f0*/  FFMA.FTZ R37, R32, R37, 1 ;  /* 0x3f80000020257423 */ /* 0x000fc60000010025 */
[----:B------:R-:W2:Y:S01]  /*2600*/  MUFU.EX2 R40, R40 ;  /* 0x0000002800287308 */ /* 0x000ea20000000800 */
[----:B------:R-:W-:Y:S01]  /*2610*/  FMUL.FTZ R30, R30, R37 ;  /* 0x000000251e1e7220 */ /* 0x000fe20000410000 */
[----:B-1----:R-:W-:Y:S01]  /*2620*/  FMUL.FTZ R25, R25, R34 ;  /* 0x0000002219197220 */ /* 0x002fe20000410000 */
[----:B0-----:R-:W-:Y:S01]  /*2630*/  FADD.FTZ R41, R36, 1 ;  /* 0x3f80000024297421 */ /* 0x001fe20000010000 */
[----:B------:R-:W-:Y:S01]  /*2640*/  FADD.FTZ R36, -R34, 1 ;  /* 0x3f80000022247421 */ /* 0x000fe20000010100 */
[----:B------:R-:W-:Y:S01]  /*2650*/  FADD.FTZ R34, R30, R0 ;  /* 0x000000001e227221 */ /* 0x000fe20000010000 */
[----:B------:R-:W-:Y:S01]  /*2660*/  PRMT R0, RZ, 0x5410, RZ ;  /* 0x00005410ff007816 */ /* 0x000fe200000000ff */
[----:B--2---:R-:W-:Y:S01]  /*2670*/  FADD.FTZ R32, R40, 1 ;  /* 0x3f80000028207421 */ /* 0x004fe20000010000 */
[----:B------:R-:W-:Y:S01]  /*2680*/  FFMA.FTZ R36, R31, R36, 1 ;  /* 0x3f8000001f247423 */ /* 0x000fe20000010024 */
[----:B------:R-:W0:Y:S01]  /*2690*/  MUFU.RCP R41, R41 ;  /* 0x0000002900297308 */ /* 0x000e220000001000 */
[----:B---3--:R-:W-:Y:S01]  /*26a0*/  @!P0 PRMT R0, R0, 0x5410, R22 ;  /* 0x0000541000008816 */ /* 0x008fe20000000016 */
[----:B------:R-:W-:Y:S01]  /*26b0*/  FMUL.FTZ R31, R30, R17 ;  /* 0x000000111e1f7220 */ /* 0x000fe20000410000 */
[----:B------:R-:W-:Y:S01]  /*26c0*/  FMUL.FTZ R25, R25, R36 ;  /* 0x0000002419197220 */ /* 0x000fe20000410000 */
[C---:B------:R-:W-:Y:S01]  /*26d0*/  FFMA.FTZ R30, R27.reuse, R30, R4 ;  /* 0x0000001e1b1e7223 */ /* 0x040fe20000010004 */
[----:B------:R-:W-:Y:S01]  /*26e0*/  @!P0 PRMT R0, R22, 0x7632, R0 ;  /* 0x0000763216008816 */ /* 0x000fe20000000000 */
[----:B------:R-:W-:Y:S01]  /*26f0*/  FFMA.FTZ R27, R27, R31, R16 ;  /* 0x0000001f1b1b7223 */ /* 0x000fe20000010010 */
[----:B------:R-:W-:Y:S01]  /*2700*/  FADD.FTZ R35, R25, R2 ;  /* 0x0000000219237221 */ /* 0x000fe20000010000 */
[----:B------:R-:W1:Y:S01]  /*2710*/  MUFU.RCP R33, R32 ;  /* 0x0000002000217308 */ /* 0x000e620000001000 */
[----:B------:R-:W-:Y:S01]  /*2720*/  FADD.FTZ R18, R31, R18 ;  /* 0x000000121f127221 */ /* 0x000fe20000010000 */
[----:B------:R-:W-:-:S02]  /*2730*/  HADD2.F32 R2, -RZ, R0.H1_H1 ;  /* 0x30000000ff027230 */ /* 0x000fc40000004100 */
[----:B------:R-:W-:Y:S02]  /*2740*/  HADD2.F32 R0, -RZ, R0.H0_H0 ;  /* 0x20000000ff007230 */ /* 0x000fe40000004100 */
[----:B0-----:R-:W-:-:S03]  /*2750*/  FADD.FTZ R4, -R41, 1 ;  /* 0x3f80000029047421 */ /* 0x001fc60000010100 */
[----:B------:R-:W-:Y:S01]  /*2760*/  FMUL.FTZ R0, R0, R41 ;  /* 0x0000002900007220 */ /* 0x000fe20000410000 */
[----:B------:R-:W-:Y:S01]  /*2770*/  FFMA.FTZ R39, R39, R4, 1 ;  /* 0x3f80000027277423 */ /* 0x000fe20000010004 */
[----:B------:R-:W-:Y:S01]  /*2780*/  FFMA.FTZ R4, R26, R25, R5 ;  /* 0x000000191a047223 */ /* 0x000fe20000010005 */
[----:B------:R-:W-:Y:S01]  /*2790*/  FMUL.FTZ R25, R25, R15 ;  /* 0x0000000f19197220 */ /* 0x000fe20000410000 */
[----:B-1----:R-:W-:Y:S01]  /*27a0*/  FADD.FTZ R31, -R33, 1 ;  /* 0x3f800000211f7421 */ /* 0x002fe20000010100 */
[----:B------:R-:W-:Y:S02]  /*27b0*/  FMUL.FTZ R2, R2, R33 ;  /* 0x0000002102027220 */ /* 0x000fe40000410000 */
[----:B------:R-:W-:Y:S01]  /*27c0*/  FFMA.FTZ R27, R26, R25, R27 ;  /* 0x000000191a1b7223 */ /* 0x000fe2000001001b */
[----:B------:R-:W-:Y:S01]  /*27d0*/  FADD.FTZ R22, R25, R18 ;  /* 0x0000001219167221 */ /* 0x000fe20000010000 */
[----:B------:R-:W-:Y:S01]  /*27e0*/  FFMA.FTZ R31, R38, R31, 1 ;  /* 0x3f800000261f7423 */ /* 0x000fe2000001001f */
[----:B------:R-:W-:-:S03]  /*27f0*/  FMUL.FTZ R0, R0, R39 ;  /* 0x0000002700007220 */ /* 0x000fc60000410000 */
[----:B------:R-:W-:Y:S01]  /*2800*/  FMUL.FTZ R31, R2, R31 ;  /* 0x0000001f021f7220 */ /* 0x000fe20000410000 */
[----:B------:R-:W-:Y:S01]  /*2810*/  FMUL.FTZ R18, R0, R15 ;  /* 0x0000000f00127220 */ /* 0x000fe20000410000 */
[----:B------:R-:W-:Y:S01]  /*2820*/  FADD.FTZ R2, R35, R0 ;  /* 0x0000000023027221 */ /* 0x000fe20000010000 */
[----:B------:R-:W-:Y:S01]  /*2830*/  FFMA.FTZ R5, R29, R0, R4 ;  /* 0x000000001d057223 */ /* 0x000fe20000010004 */
        /* <DEDUP_REMOVED lines=8> */
.L_x_3326:
        /* <DEDUP_REMOVED lines=201> */
.L_x_3357:
        /* <DEDUP_REMOVED lines=112> */
.L_x_3335:
        /* <DEDUP_REMOVED lines=49> */
.L_x_3338:
[----:B------:R-:W-:Y:S05]  /*3f60*/  BSYNC.RECONVERGENT B0 ;  /* 0x0000000000007941 */ /* 0x000fea0003800200 */
.L_x_3337:
        /* <DEDUP_REMOVED lines=23> */
.L_x_3336:
        /* <DEDUP_REMOVED lines=8> */
.L_x_3339:
        /* <DEDUP_REMOVED lines=8> */
.L_x_3340:
[----:B------:R-:W-:Y:S01]  /*41e0*/  MOV R55, R6 ;  /* 0x0000000600377202 */ /* 0x000fe20000000f00 */
[----:B------:R-:W-:-:S05]  /*41f0*/  FADD.FTZ R56, R7, R56 ;  /* 0x0000003807387221 */ /* 0x000fca0000010000 */
[----:B------:R-:W-:-:S07]  /*4200*/  @P0 FSEL R7, R56, R7, !P1 ;  /* 0x0000000738070208 */ /* 0x000fce0004800000 */
[----:B------:R-:W-:Y:S05]  /*4210*/  WARPSYNC.COLLECTIVE R54, `(.L_x_3341) ;  /* 0x0000000036087348 */ /* 0x000fea0003c00000 */
[----:B------:R0:W1:Y:S02]  /*4220*/  SHFL.UP P6, R56, R55, R52, R53 ;  /* 0x0400003437387389 */ /* 0x00006400000c0035 */
[----:B01----:R-:W-:Y:S05]  /*4230*/  ENDCOLLECTIVE ;  /* 0x000000000000791b */ /* 0x003fea0003800000 */
.L_x_3341:
[----:B------:R-:W-:Y:S01]  /*4240*/  MOV R55, R57 ;  /* 0x0000003900377202 */ /* 0x000fe20000000f00 */
[----:B------:R-:W-:Y:S02]  /*4250*/  HFMA2 R52, -RZ, RZ, 0, 1.1920928955078125e-07 ;  /* 0x00000002ff347431 */ /* 0x000fe400000001ff */
[----:B------:R-:W-:-:S07]  /*4260*/  IMAD.MOV.U32 R69, RZ, RZ, R56 ;  /* 0x000000ffff457224 */ /* 0x000fce00078e0038 */
[----:B------:R-:W-:Y:S05]  /*4270*/  WARPSYNC.COLLECTIVE R54, `(.L_x_3342) ;  /* 0x0000000036087348 */ /* 0x000fea0003c00000 */
[----:B------:R0:W1:Y:S02]  /*4280*/  SHFL.UP P6, R56, R55, R52, R53 ;  /* 0x0400003437387389 */ /* 0x00006400000c0035 */
[----:B01----:R-:W-:Y:S05]  /*4290*/  ENDCOLLECTIVE ;  /* 0x000000000000791b */ /* 0x003fea0003800000 */
.L_x_3342:
        /* <DEDUP_REMOVED lines=10> */
.L_x_3343:
[----:B------:R-:W-:Y:S01]  /*4340*/  IMAD.MOV.U32 R55, RZ, RZ, R6 ;  /* 0x000000ffff377224 */ /* 0x000fe200078e0006 */
[----:B------:R-:W-:-:S05]  /*4350*/  MOV R69, R56 ;  /* 0x0000003800457202 */ /* 0x000fca0000000f00 */
[----:B------:R-:W-:-:S05]  /*4360*/  FADD.FTZ R56, R7, R69 ;  /* 0x0000004507387221 */ /* 0x000fca0000010000 */
[----:B------:R-:W-:-:S07]  /*4370*/  @P1 FSEL R7, R56, R7, !P0 ;  /* 0x0000000738071208 */ /* 0x000fce0004000000 */
[----:B------:R-:W-:Y:S05]  /*4380*/  WARPSYNC.COLLECTIVE R54, `(.L_x_3344) ;  /* 0x0000000036087348 */ /* 0x000fea0003c00000 */
[----:B------:R0:W1:Y:S02]  /*4390*/  SHFL.UP P6, R56, R55, R52, R53 ;  /* 0x0400003437387389 */ /* 0x00006400000c0035 */
[----:B01----:R-:W-:Y:S05]  /*43a0*/  ENDCOLLECTIVE ;  /* 0x000000000000791b */ /* 0x003fea0003800000 */
.L_x_3344:
        /* <DEDUP_REMOVED lines=9> */
.L_x_3345:
[----:B------:R-:W-:Y:S02]  /*4440*/  ISETP.GE.AND P1, PT, R59, 0x4, PT ;  /* 0x000000043b00780c */ /* 0x000fe40003f26270 */
[----:B------:R-:W-:Y:S01]  /*4450*/  ISETP.NE.AND P0, PT, R58, RZ, PT ;  /* 0x000000ff3a00720c */ /* 0x000fe20003f05270 */
[----:B------:R-:W-:Y:S01]  /*4460*/  IMAD.MOV.U32 R55, RZ, RZ, R7 ;  /* 0x000000ffff377224 */ /* 0x000fe200078e0007 */
[----:B------:R-:W-:-:S11]  /*4470*/  SEL R57, R56, RZ, P1 ;  /* 0x000000ff38397207 */ /* 0x000fd60000800000 */
[----:B------:R-:W-:Y:S05]  /*4480*/  WARPSYNC.COLLECTIVE R54, `(.L_x_3346) ;  /* 0x0000000036087348 */ /* 0x000fea0003c00000 */
[----:B------:R0:W1:Y:S02]  /*4490*/  SHFL.UP P6, R56, R55, R52, R53 ;  /* 0x0400003437387389 */ /* 0x00006400000c0035 */
[----:B01----:R-:W-:Y:S05]  /*44a0*/  ENDCOLLECTIVE ;  /* 0x000000000000791b */ /* 0x003fea0003800000 */
.L_x_3346:
        /* <DEDUP_REMOVED lines=8> */
.L_x_3347:
        /* <DEDUP_REMOVED lines=9> */
.L_x_3348:
        /* <DEDUP_REMOVED lines=9> */
.L_x_3349:
[----:B------:R-:W-:Y:S01]  /*4650*/  IMAD.MOV.U32 R55, RZ, RZ, R6 ;  /* 0x000000ffff377224 */ /* 0x000fe200078e0006 */
[----:B------:R-:W-:Y:S01]  /*4660*/  ISETP.GE.AND P6, PT, R59, 0x8, PT ;  /* 0x000000083b00780c */ /* 0x000fe20003fc6270 */
[----:B------:R-:W-:-:S12]  /*4670*/  FADD.FTZ R56, R7, R56 ;  /* 0x0000003807387221 */ /* 0x000fd80000010000 */
[----:B------:R-:W-:-:S07]  /*4680*/  @P6 FSEL R7, R56, R7, !P1 ;  /* 0x0000000738076208 */ /* 0x000fce0004800000 */
[----:B------:R-:W-:Y:S05]  /*4690*/  WARPSYNC.COLLECTIVE R54, `(.L_x_3350) ;  /* 0x0000000036087348 */ /* 0x000fea0003c00000 */
[----:B------:R0:W1:Y:S02]  /*46a0*/  SHFL.UP P6, R56, R55, R52, R53 ;  /* 0x0400003437387389 */ /* 0x00006400000c0035 */
[----:B01----:R-:W-:Y:S05]  /*46b0*/  ENDCOLLECTIVE ;  /* 0x000000000000791b */ /* 0x003fea0003800000 */
.L_x_3350:
        /* <DEDUP_REMOVED lines=9> */
.L_x_3351:
[----:B------:R-:W-:Y:S02]  /*4750*/  ISETP.NE.AND P1, PT, R67, RZ, PT ;  /* 0x000000ff4300720c */ /* 0x000fe40003f25270 */
[----:B------:R-:W-:Y:S02]  /*4760*/  MOV R55, R7 ;  /* 0x0000000700377202 */ /* 0x000fe40000000f00 */
[----:B------:R-:W-:-:S09]  /*4770*/  SEL R57, R56, RZ, P0 ;  /* 0x000000ff38397207 */ /* 0x000fd20000000000 */
[----:B------:R-:W-:Y:S05]  /*4780*/  WARPSYNC.COLLECTIVE R54, `(.L_x_3352) ;  /* 0x0000000036087348 */ /* 0x000fea0003c00000 */
[----:B------:R0:W1:Y:S02]  /*4790*/  SHFL.UP P6, R56, R55, R52, R53 ;  /* 0x0400003437387389 */ /* 0x00006400000c0035 */
[----:B01----:R-:W-:Y:S05]  /*47a0*/  ENDCOLLECTIVE ;  /* 0x000000000000791b */ /* 0x003fea0003800000 */
.L_x_3352:
        /* <DEDUP_REMOVED lines=10> */
.L_x_3353:
        /* <DEDUP_REMOVED lines=9> */
.L_x_3354:
[----:B------:R-:W-:Y:S01]  /*48e0*/  ISETP.NE.AND P0, PT, R68, RZ, PT ;  /* 0x000000ff4400720c */ /* 0x000fe20003f05270 */
[----:B------:R-:W-:Y:S01]  /*48f0*/  IMAD.MOV.U32 R55, RZ, RZ, R7 ;  /* 0x000000ffff377224 */ /* 0x000fe200078e0007 */
[----:B------:R-:W-:-:S11]  /*4900*/  MOV R57, R56 ;  /* 0x0000003800397202 */ /* 0x000fd60000000f00 */
[----:B------:R-:W-:Y:S05]  /*4910*/  WARPSYNC.COLLECTIVE R54, `(.L_x_3355) ;  /* 0x0000000036087348 */ /* 0x000fea0003c00000 */
[----:B------:R0:W1:Y:S02]  /*4920*/  SHFL.UP P6, R56, R55, R52, R53 ;  /* 0x0400003437387389 */ /* 0x00006400000c0035 */
[----:B01----:R-:W-:Y:S05]  /*4930*/  ENDCOLLECTIVE ;  /* 0x000000000000791b */ /* 0x003fea0003800000 */
.L_x_3355:
[----:B------:R-:W-:Y:S02]  /*4940*/  MOV R55, R6 ;  /* 0x0000000600377202 */ /* 0x000fe40000000f00 */
[----:B------:R-:W-:-:S07]  /*4950*/  MOV R7, R56 ;  /* 0x0000003800077202 */ /* 0x000fce0000000f00 */
[----:B------:R-:W-:Y:S05]  /*4960*/  WARPSYNC.COLLECTIVE R54, `(.L_x_3356) ;  /* 0x0000000036087348 */ /* 0x000fea0003c00000 */
[----:B------:R0:W1:Y:S02]  /*4970*/  SHFL.UP P6, R56, R55, R52, R53 ;  /* 0x0400003437387389 */ /* 0x00006400000c0035 */
[----:B01----:R-:W-:Y:S05]  /*4980*/  ENDCOLLECTIVE ;  /* 0x000000000000791b */ /* 0x003fea0003800000 */
.L_x_3356:
[----:B------:R-:W-:Y:S05]  /*4990*/  BRA `(.L_x_3357) ;  /* 0xffffffe800ec7947 */ /* 0x000fea000383ffff */
.L_x_3358:
        /* <DEDUP_REMOVED lines=14> */
.L_x_3974:


//--------------------- .text._Z30group_norm_nhwc_bwd_sum_kernelI11Fp16IOBf16WLi256EEv26Group_norm_nhwc_bwd_params --------------------------
	.section	.text._Z30group_norm_nhwc_bwd_sum_kernelI11Fp16IOBf16WLi256EEv26Group_norm_nhwc_bwd_params,"ax",@progbits
	.align	128
        .global         _Z30group_norm_nhwc_bwd_sum_kernelI11Fp16IOBf16WLi256EEv26Group_norm_nhwc_bwd_params
        .type           _Z30group_norm_nhwc_bwd_sum_kernelI11Fp16IOBf16WLi256EEv26Group_norm_nhwc_bwd_params,@function
        .size           _Z30group_norm_nhwc_bwd_sum_kernelI11Fp16IOBf16WLi256EEv26Group_norm_nhwc_bwd_params,(.L_x_3975 - _Z30group_norm_nhwc_bwd_sum_kernelI11Fp16IOBf16WLi256EEv26Group_norm_nhwc_bwd_params)
        .other          _Z30group_norm_nhwc_bwd_sum_kernelI11Fp16IOBf16WLi256EEv26Group_norm_nhwc_bwd_params,@"STO_CUDA_ENTRY STV_DEFAULT"
_Z30group_norm_nhwc_bwd_sum_kernelI11Fp16IOBf16WLi256EEv26Group_norm_nhwc_bwd_params:
.text._Z30group_norm_nhwc_bwd_sum_kernelI11Fp16IOBf16WLi256EEv26Group_norm_nhwc_bwd_params:
        /* <DEDUP_REMOVED lines=51> */
[----:B------:R-:W-:Y:S02]  /*0330*/  IMAD R9, R8, R7, RZ ;  /* 0x0000000708097224 */ /* 0x000fe400078e02ff */
[----:B------:R-:W-:Y:S02]  /*0340*/  HFMA2 R8, -RZ, RZ, 0, 0 ;  /* 0x00000000ff087431 */ /* 0x000fe400000001ff */
        /* <DEDUP_REMOVED lines=23> */
.L_x_3360:
[----:B------:R-:W-:Y:S05]  /*04c0*/  BSYNC.RECONVERGENT B0 ;  /* 0x0000000000007941 */ /* 0x000fea0003800200 */
.L_x_3359:
[----:B------:R-:W0:Y:S01]  /*04d0*/  S2UR UR4, SR_CTAID.Y ;  /* 0x00000000000479c3 */ /* 0x000e220000002600 */
[C---:B------:R-:W-:Y:S02]  /*04e0*/  IMAD R10, R7.reuse, R20, R6 ;  /* 0x00000014070a7224 */ /* 0x040fe400078e0206 */
[----:B-----5:R-:W-:Y:S01]  /*04f0*/  FFMA.FTZ R24, -R16, R16, R17 ;  /* 0x0000001010187223 */ /* 0x020fe20000010111 */
[----:B------:R-:W-:Y:S02]  /*0500*/  MOV R5, 0x3f800000 ;  /* 0x3f80000000057802 */ /* 0x000fe40000000f00 */
[----:B------:R-:W-:Y:S02]  /*0510*/  CS2R R28, SRZ ;  /* 0x00000000001c7805 */ /* 0x000fe4000001ff00 */
[----:B------:R-:W-:Y:S01]  /*0520*/  ISETP.NE.U32.AND P4, PT, R7, RZ, PT ;  /* 0x000000ff0700720c */ /* 0x000fe20003f85070 */
[----:B------:R-:W-:Y:S01]  /*0530*/  IMAD.MOV.U32 R30, RZ, RZ, RZ ;  /* 0x000000ffff1e7224 */ /* 0x000fe200078e00ff */
[----:B------:R-:W-:Y:S01]  /*0540*/  ISETP.GE.U32.AND P1, PT, R10, R7, PT ;  /* 0x000000070a00720c */ /* 0x000fe20003f26070 */
[----:B------:R-:W1:Y:S01]  /*0550*/  LDC.64 R12, c[0x0][0x400] ;  /* 0x00010000ff0c7b82 */ /* 0x000e620000000a00 */
[----:B------:R-:W-:-:S11]  /*0560*/  FSETP.GTU.FTZ.AND P2, PT, R24, RZ, PT ;  /* 0x000000ff1800720b */ /* 0x000fd60003f5c000 */
[----:B------:R-:W-:Y:S01]  /*0570*/  @P1 IMAD.IADD R10, R10, 0x1, -R7 ;  /* 0x000000010a0a1824 */ /* 0x000fe200078e0a07 */
[----:B------:R-:W-:Y:S01]  /*0580*/  @P1 IADD3 R9, PT, PT, R9, 0x1, RZ ;  /* 0x0000000109091810 */ /* 0x000fe20007ffe0ff */
[----:B------:R-:W2:Y:S03]  /*0590*/  @P2 LDC R11, c[0x0][0x3c0] ;  /* 0x0000f000ff0b2b82 */ /* 0x000ea60000000800 */
[----:B------:R-:W-:Y:S01]  /*05a0*/  ISETP.GE.U32.AND P3, PT, R10, R7, PT ;  /* 0x000000070a00720c */ /* 0x000fe20003f66070 */
[----:B0-----:R-:W-:-:S05]  /*05b0*/  IMAD R10, R21, UR4, RZ ;  /* 0x00000004150a7c24 */ /* 0x001fca000f8e02ff */
[----:B------:R-:W-:Y:S02]  /*05c0*/  SHF.R.S32.HI R20, RZ, 0x1f, R10 ;  /* 0x0000001fff147819 */ /* 0x000fe4000001140a */
[----:B------:R-:W-:-:S04]  /*05d0*/  IADD3 R17, P5, PT, R10, R21, RZ ;  /* 0x000000150a117210 */ /* 0x000fc80007fbe0ff */
[----:B------:R-:W-:Y:S01]  /*05e0*/  LEA.HI.X.SX32 R18, R21, R20, 0x1, P5 ;  /* 0x0000001415127211 */ /* 0x000fe200028f0eff */
[----:B------:R-:W-:Y:S01]  /*05f0*/  @P3 VIADD R9, R9, 0x1 ;  /* 0x0000000109093836 */ /* 0x000fe20000000000 */
[----:B-1----:R-:W-:-:S04]  /*0600*/  ISETP.LT.U32.AND P1, PT, R17, R12, PT ;  /* 0x0000000c1100720c */ /* 0x002fc80003f21070 */
[----:B------:R-:W-:Y:S02]  /*0610*/  ISETP.LT.AND.EX P1, PT, R18, R13, PT, P1 ;  /* 0x0000000d1200720c */ /* 0x000fe40003f21310 */
[----:B------:R-:W-:Y:S01]  /*0620*/  SEL R4, R4, R9, !P4 ;  /* 0x0000000904047207 */ /* 0x000fe20006000000 */
[----:B--2---:R-:W-:Y:S01]  /*0630*/  @P2 FADD.FTZ R11, R24, R11 ;  /* 0x0000000b180b2221 */ /* 0x004fe20000010000 */
[----:B------:R-:W-:Y:S02]  /*0640*/  SEL R13, R17, R12, P1 ;  /* 0x0000000c110d7207 */ /* 0x000fe40000800000 */
[----:B------:R-:W-:Y:S01]  /*0650*/  IADD3 R9, PT, PT, -R4, RZ, RZ ;  /* 0x000000ff04097210 */ /* 0x000fe20007ffe1ff */
[----:B------:R0:W1:Y:S01]  /*0660*/  @P2 MUFU.RSQ R5, R11 ;  /* 0x0000000b00052308 */ /* 0x0000620000001400 */
[----:B------:R-:W-:Y:S02]  /*0670*/  ISETP.GT.AND P1, PT, R13, R10, PT ;  /* 0x0000000a0d00720c */ /* 0x000fe40003f24270 */
[----:B------:R-:W-:Y:S01]  /*0680*/  MOV R17, RZ ;  /* 0x000000ff00117202 */ /* 0x000fe20000000f00 */
[----:B------:R-:W-:-:S02]  /*0690*/  IMAD R6, R7, R9, R6 ;  /* 0x0000000907067224 */ /* 0x000fc400078e0206 */
[----:B------:R-:W-:Y:S02]  /*06a0*/  HFMA2 R9, -RZ, RZ, 0, 0 ;  /* 0x00000000ff097431 */ /* 0x000fe400000001ff */
        /* <DEDUP_REMOVED lines=22> */
.L_x_3364:
        /* <DEDUP_REMOVED lines=8> */
[----:B------:R-:W-:-:S04]  /*0890*/  @!P0 IMAD.WIDE.U32 R24, R31, R26, R24 ;  /* 0x0000001a1f188225 */ /* 0x000fc800078e0018 */
[----:B------:R-:W-:Y:S01]  /*08a0*/  @!P0 IMAD R31, R31, R27, R32 ;  /* 0x0000001b1f1f8224 */ /* 0x000fe200078e0220 */
[C---:B------:R-:W-:Y:S01]  /*08b0*/  @!P0 SHF.L.U32 R27, R24.reuse, 0x1, RZ ;  /* 0x00000001181b8819 */ /* 0x040fe200000006ff */
[----:B------:R-:W0:Y:S03]  /*08c0*/  @!P0 LDC.64 R32, c[0x0][0x3f8] ;  /* 0x0000fe00ff208b82 */ /* 0x000e260000000a00 */
[----:B------:R-:W-:Y:S02]  /*08d0*/  @!P0 IADD3 R25, PT, PT, R25, R31, RZ ;  /* 0x0000001f19198210 */ /* 0x000fe40007ffe0ff */
[C---:B--2---:R-:W-:Y:S02]  /*08e0*/  @!P0 IADD3 R20, P1, PT, R27.reuse, R20, RZ ;  /* 0x000000141b148210 */ /* 0x044fe40007f3e0ff */
[----:B------:R-:W-:Y:S02]  /*08f0*/  @!P0 SHF.L.U64.HI R24, R24, 0x1, R25 ;  /* 0x0000000118188819 */ /* 0x000fe40000010219 */
[----:B---3--:R-:W-:-:S03]  /*0900*/  @!P0 IADD3 R22, P2, PT, R27, R22, RZ ;  /* 0x000000161b168210 */ /* 0x008fc60007f5e0ff */
[C---:B------:R-:W-:Y:S01]  /*0910*/  @!P0 IMAD.X R21, R24.reuse, 0x1, R21, P1 ;  /* 0x0000000118158824 */ /* 0x040fe200008e0615 */
[----:B------:R-:W-:Y:S02]  /*0920*/  @!P0 IADD3.X R23, PT, PT, R24, R23, RZ, P2, !PT ;  /* 0x0000001718178210 */ /* 0x000fe400017fe4ff */
[----:B------:R-:W-:Y:S01]  /*0930*/  PRMT R35, RZ, 0x5410, RZ ;  /* 0x00005410ff237816 */ /* 0x000fe200000000ff */
[----:B------:R-:W2:Y:S01]  /*0940*/  @!P0 LDC.64 R24, c[0x0][0x3a0] ;  /* 0x0000e800ff188b82 */ /* 0x000ea20000000a00 */
[----:B------:R3:W4:Y:S04]  /*0950*/  @!P0 LDG.E R20, desc[UR6][R20.64] ;  /* 0x0000000614148981 */ /* 0x000728000c1e1900 */
[----:B------:R5:W2:Y:S01]  /*0960*/  @!P0 LDG.E R22, desc[UR6][R22.64] ;  /* 0x0000000616168981 */ /* 0x000aa2000c1e1900 */
[----:B------:R-:W-:-:S02]  /*0970*/  @!P0 SHF.R.S32.HI R27, RZ, 0x1f, R10 ;  /* 0x0000001fff1b8819 */ /* 0x000fc4000001140a */
[----:B---3--:R-:W-:Y:S02]  /*0980*/  PRMT R21, RZ, 0x7610, R21 ;  /* 0x00007610ff157816 */ /* 0x008fe40000000015 */
[----:B-----5:R-:W-:Y:S02]  /*0990*/  PRMT R23, RZ, 0x7610, R23 ;  /* 0x00007610ff177816 */ /* 0x020fe40000000017 */
[----:B----4-:R-:W-:Y:S02]  /*09a0*/  @!P0 PRMT R21, R20, 0x7610, R21 ;  /* 0x0000761014158816 */ /* 0x010fe40000000015 */
[----:B------:R-:W-:Y:S02]  /*09b0*/  @!P0 PRMT R35, R35, 0x7610, R20 ;  /* 0x0000761023238816 */ /* 0x000fe40000000014 */
[----:B------:R-:W-:Y:S01]  /*09c0*/  @!P0 MOV R20, R18 ;  /* 0x0000001200148202 */ /* 0x000fe20000000f00 */
[----:B------:R-:W-:Y:S01]  /*09d0*/  HADD2.F32 R31, -RZ, R21.H0_H0 ;  /* 0x20000015ff1f7230 */ /* 0x000fe20000004100 */
[C---:B--2---:R-:W-:Y:S01]  /*09e0*/  @!P0 PRMT R23, R22.reuse, 0x7610, R23 ;  /* 0x0000761016178816 */ /* 0x044fe20000000017 */
[----:B------:R-:W-:Y:S01]  /*09f0*/  @!P0 IMAD.MOV.U32 R21, RZ, RZ, R11 ;  /* 0x000000ffff158224 */ /* 0x000fe200078e000b */
[----:B------:R-:W-:Y:S01]  /*0a00*/  @!P0 PRMT R35, R22, 0x7632, R35 ;  /* 0x0000763216238816 */ /* 0x000fe20000000023 */
[----:B0-----:R-:W-:-:S02]  /*0a10*/  @!P0 IMAD R22, R27, R32, RZ ;  /* 0x000000201b168224 */ /* 0x001fc400078e02ff */
[----:B------:R-:W-:-:S04]  /*0a20*/  @!P0 IMAD.WIDE.U32 R26, R10, R32, R20 ;  /* 0x000000200a1a8225 */ /* 0x000fc800078e0014 */
[----:B------:R-:W-:Y:S01]  /*0a30*/  FADD.FTZ R20, -R16, R31 ;  /* 0x0000001f10147221 */ /* 0x000fe20000010100 */
[----:B------:R-:W-:-:S03]  /*0a40*/  @!P0 IMAD R21, R10, R33, R22 ;  /* 0x000000210a158224 */ /* 0x000fc600078e0216 */
[----:B-1----:R-:W-:Y:S01]  /*0a50*/  FMUL.FTZ R36, R20, R5 ;  /* 0x0000000514247220 */ /* 0x002fe20000410000 */
[----:B------:R-:W-:Y:S01]  /*0a60*/  HADD2.F32 R33, -RZ, R23.H0_H0 ;  /* 0x20000017ff217230 */ /* 0x000fe20000004100 */
[----:B------:R-:W-:Y:S01]  /*0a70*/  @!P0 SHF.L.U32 R37, R26, 0x1, RZ ;  /* 0x000000011a258819 */ /* 0x000fe200000006ff */
[----:B------:R-:W0:Y:S01]  /*0a80*/  @!P0 LDC.64 R22, c[0x0][0x3f8] ;  /* 0x0000fe00ff168b82 */ /* 0x000e220000000a00 */
[----:B------:R-:W-:Y:S02]  /*0a90*/  @!P0 IADD3 R27, PT, PT, R27, R21, RZ ;  /* 0x000000151b1b8210 */ /* 0x000fe40007ffe0ff */
[C---:B------:R-:W-:Y:S01]  /*0aa0*/  FADD.FTZ R9, R33.reuse, R9 ;  /* 0x0000000921097221 */ /* 0x040fe20000010000 */
[C---:B------:R-:W-:Y:S01]  /*0ab0*/  FFMA.FTZ R28, R33.reuse, R36, R28 ;  /* 0x00000024211c7223 */ /* 0x040fe2000001001c */
[----:B------:R-:W-:Y:S01]  /*0ac0*/  FMUL.FTZ R32, R33, R3 ;  /* 0x0000000321207220 */ /* 0x000fe20000410000 */
[----:B------:R-:W-:Y:S01]  /*0ad0*/  @!P0 VIADD R33, R10, 0x1 ;  /* 0x000000010a218836 */ /* 0x000fe20000000000 */
[----:B------:R-:W-:Y:S01]  /*0ae0*/  @!P0 SHF.L.U64.HI R34, R26, 0x1, R27 ;  /* 0x000000011a228819 */ /* 0x000fe2000001021b */
[----:B------:R-:W1:Y:S01]  /*0af0*/  @!P0 LDC.64 R20, c[0x0][0x398] ;  /* 0x0000e600ff148b82 */ /* 0x000e620000000a00 */
[----:B------:R-:W-:Y:S01]  /*0b00*/  @!P0 IADD3 R26, P1, PT, R37, R24, RZ ;  /* 0x00000018251a8210 */ /* 0x000fe20007f3e0ff */
[----:B------:R-:W-:Y:S01]  /*0b10*/  FFMA.FTZ R17, R36, R32, R17 ;  /* 0x0000002024117223 */ /* 0x000fe20000010011 */
[----:B------:R-:W-:-:S02]  /*0b20*/  @!P0 SHF.R.S32.HI R31, RZ, 0x1f, R33 ;  /* 0x0000001fff1f8819 */ /* 0x000fc40000011421 */
[----:B------:R-:W-:Y:S01]  /*0b30*/  @!P0 IADD3.X R27, PT, PT, R34, R25, RZ, P1, !PT ;  /* 0x00000019221b8210 */ /* 0x000fe20000ffe4ff */
[----:B------:R-:W-:Y:S02]  /*0b40*/  @!P0 IMAD.MOV.U32 R25, RZ, RZ, R11 ;  /* 0x000000ffff198224 */ /* 0x000fe400078e000b */
[----:B0-----:R-:W-:Y:S02]  /*0b50*/  @!P0 IMAD R24, R31, R22, RZ ;  /* 0x000000161f188224 */ /* 0x001fe400078e02ff */
[----:B------:R0:W2:Y:S02]  /*0b60*/  @!P0 LDG.E R31, desc[UR6][R26.64] ;  /* 0x000000061a1f8981 */ /* 0x0000a4000c1e1900 */
[----:B------:R-:W-:Y:S01]  /*0b70*/  @!P0 IMAD R39, R33, R23, R24 ;  /* 0x0000001721278224 */ /* 0x000fe200078e0218 */
[----:B------:R-:W-:Y:S02]  /*0b80*/  @!P0 MOV R24, R18 ;  /* 0x0000001200188202 */ /* 0x000fe40000000f00 */
[----:B-1----:R-:W-:-:S03]  /*0b90*/  @!P0 IADD3 R20, P1, PT, R37, R20, RZ ;  /* 0x0000001425148210 */ /* 0x002fc60007f3e0ff */
[----:B------:R-:W-:Y:S02]  /*0ba0*/  @!P0 IMAD.WIDE.U32 R22, R33, R22, R24 ;  /* 0x0000001621168225 */ /* 0x000fe400078e0018 */
[----:B------:R-:W1:Y:S08]  /*0bb0*/  @!P0 LDC.64 R24, c[0x0][0x398] ;  /* 0x0000e600ff188b82 */ /* 0x000e700000000a00 */
[----:B0-----:R-:W0:Y:S01]  /*0bc0*/  @!P0 LDC.64 R26, c[0x0][0x3f8] ;  /* 0x0000fe00ff1a8b82 */ /* 0x001e220000000a00 */
[----:B------:R-:W-:Y:S01]  /*0bd0*/  @!P0 IADD3 R23, PT, PT, R23, R39, RZ ;  /* 0x0000002717178210 */ /* 0x000fe20007ffe0ff */
[----:B------:R-:W-:Y:S01]  /*0be0*/  @!P0 VIADD R37, R10, 0x2 ;  /* 0x000000020a258836 */ /* 0x000fe20000000000 */
[----:B------:R-:W-:Y:S01]  /*0bf0*/  @!P0 SHF.L.U32 R33, R22, 0x1, RZ ;  /* 0x0000000116218819 */ /* 0x000fe200000006ff */
[----:B------:R-:W-:Y:S01]  /*0c00*/  @!P0 IMAD.X R21, R34, 0x1, R21, P1 ;  /* 0x0000000122158824 */ /* 0x000fe200008e0615 */
[----:B------:R-:W-:-:S03]  /*0c10*/  @!P0 SHF.L.U64.HI R36, R22, 0x1, R23 ;  /* 0x0000000116248819 */ /* 0x000fc60000010217 */
[----:B------:R-:W3:Y:S01]  /*0c20*/  @!P0 LDC.64 R22, c[0x0][0x3a0] ;  /* 0x0000e800ff168b82 */ /* 0x000ee20000000a00 */
[----:B------:R-:W-:Y:S02]  /*0c30*/  @!P0 SHF.R.S32.HI R39, RZ, 0x1f, R37 ;  /* 0x0000001fff278819 */ /* 0x000fe40000011425 */
[----:B-1----:R-:W-:-:S04]  /*0c40*/  @!P0 IADD3 R24, P2, PT, R33, R24, RZ ;  /* 0x0000001821188210 */ /* 0x002fc80007f5e0ff */
[----:B------:R-:W-:-:S05]  /*0c50*/  @!P0 IADD3.X R25, PT, PT, R36, R25, RZ, P2, !PT ;  /* 0x0000001924198210 */ /* 0x000fca00017fe4ff */
[----:B------:R-:W4:Y:S01]  /*0c60*/  @!P0 LDG.E R24, desc[UR6][R24.64] ;  /* 0x0000000618188981 */ /* 0x000f22000c1e1900 */
[----:B---3--:R-:W-:-:S03]  /*0c70*/  @!P0 IADD3 R22, P1, PT, R33, R22, RZ ;  /* 0x0000001621168210 */ /* 0x008fc60007f3e0ff */
[----:B------:R1:W3:Y:S01]  /*0c80*/  @!P0 LDG.E R33, desc[UR6][R20.64] ;  /* 0x0000000614218981 */ /* 0x0002e2000c1e1900 */
[----:B------:R-:W-:Y:S01]  /*0c90*/  @!P0 IADD3.X R23, PT, PT, R36, R23, RZ, P1, !PT ;  /* 0x0000001724178210 */ /* 0x000fe20000ffe4ff */
[----:B0-----:R-:W-:Y:S01]  /*0ca0*/  @!P0 IMAD R36, R39, R26, RZ ;  /* 0x0000001a27248224 */ /* 0x001fe200078e02ff */
[----:B-1----:R-:W-:Y:S02]  /*0cb0*/  @!P0 MOV R20, R18 ;  /* 0x0000001200148202 */ /* 0x002fe40000000f00 */
[----:B------:R-:W-:Y:S01]  /*0cc0*/  @!P0 MOV R21, R11 ;  /* 0x0000000b00158202 */ /* 0x000fe20000000f00 */
[C---:B------:R-:W-:Y:S01]  /*0cd0*/  @!P0 IMAD R39, R37.reuse, R27, R36 ;  /* 0x0000001b25278224 */ /* 0x040fe200078e0224 */
[----:B------:R0:W5:Y:S01]  /*0ce0*/  @!P0 LDG.E R34, desc[UR6][R22.64] ;  /* 0x0000000616228981 */ /* 0x000162000c1e1900 */
[----:B------:R-:W-:-:S03]  /*0cf0*/  @!P0 IMAD.WIDE.U32 R26, R37, R26, R20 ;  /* 0x0000001a251a8225 */ /* 0x000fc600078e0014 */
[----:B------:R-:W1:Y:S08]  /*0d00*/  @!P0 LDC.64 R20, c[0x0][0x3a0] ;  /* 0x0000e800ff148b82 */ /* 0x000e700000000a00 */
[----:B0-----:R-:W0:Y:S01]  /*0d10*/  @!P0 LDC.64 R22, c[0x0][0x398] ;  /* 0x0000e600ff168b82 */ /* 0x001e220000000a00 */
[----:B------:R-:W-:-:S05]  /*0d20*/  @!P0 IMAD.IADD R27, R27, 0x1, R39 ;  /* 0x000000011b1b8824 */ /* 0x000fca00078e0227 */
[C---:B------:R-:W-:Y:S02]  /*0d30*/  @!P0 SHF.L.U64.HI R36, R26.reuse, 0x1, R27 ;  /* 0x000000011a248819 */ /* 0x040fe4000001021b */
[----:B------:R-:W-:-:S04]  /*0d40*/  @!P0 SHF.L.U32 R27, R26, 0x1, RZ ;  /* 0x000000011a1b8819 */ /* 0x000fc800000006ff */
[----:B-1----:R-:W-:-:S04]  /*0d50*/  @!P0 IADD3 R20, P1, PT, R27, R20, RZ ;  /* 0x000000141b148210 */ /* 0x002fc80007f3e0ff */
[----:B------:R-:W-:Y:S02]  /*0d60*/  @!P0 IADD3.X R21, PT, PT, R36, R21, RZ, P1, !PT ;  /* 0x0000001524158210 */ /* 0x000fe40000ffe4ff */
[----:B0-----:R-:W-:-:S03]  /*0d70*/  @!P0 IADD3 R22, P1, PT, R27, R22, RZ ;  /* 0x000000161b168210 */ /* 0x001fc60007f3e0ff */
[----:B------:R-:W4:Y:S02]  /*0d80*/  @!P0 LDG.E R20, desc[UR6][R20.64] ;  /* 0x0000000614148981 */ /* 0x000f24000c1e1900 */
[----:B------:R-:W-:-:S05]  /*0d90*/  @!P0 IMAD.X R23, R36, 0x1, R23, P1 ;  /* 0x0000000124178824 */ /* 0x000fca00008e0617 */
[----:B------:R0:W4:Y:S01]  /*0da0*/  @!P0 LDG.E R22, desc[UR6][R22.64] ;  /* 0x0000000616168981 */ /* 0x000122000c1e1900 */
[----:B------:R-:W-:Y:S01]  /*0db0*/  FADD.FTZ R25, R32, R7 ;  /* 0x0000000720197221 */ /* 0x000fe20000010000 */
[--C-:B------:R-:W-:Y:S02]  /*0dc0*/  HADD2.F32 R7, -RZ, R35.reuse.H1_H1 ;  /* 0x30000023ff077230 */ /* 0x100fe40000004100 */
[----:B------:R-:W-:-:S03]  /*0dd0*/  HADD2.F32 R26, -RZ, R35.H0_H0 ;  /* 0x20000023ff1a7230 */ /* 0x000fc60000004100 */
[----:B------:R-:W-:Y:S01]  /*0de0*/  FADD.FTZ R32, -R16, R7 ;  /* 0x0000000710207221 */ /* 0x000fe20000010100 */
[----:B------:R-:W-:-:S03]  /*0df0*/  PRMT R7, R7, 0x5410, RZ ;  /* 0x0000541007077816 */ /* 0x000fc600000000ff */
[----:B------:R-:W-:Y:S01]  /*0e00*/  FMUL.FTZ R32, R32, R5 ;  /* 0x0000000520207220 */ /* 0x000fe20000410000 */
[----:B------:R-:W-:-:S03]  /*0e10*/  FADD.FTZ R30, R26, R30 ;  /* 0x0000001e1a1e7221 */ /* 0x000fc60000010000 */
[C---:B------:R-:W-:Y:S01]  /*0e20*/  FFMA.FTZ R29, R26.reuse, R32, R29 ;  /* 0x000000201a1d7223 */ /* 0x040fe2000001001d */
[----:B------:R-:W-:-:S04]  /*0e30*/  FMUL.FTZ R26, R26, R2 ;  /* 0x000000021a1a7220 */ /* 0x000fc80000410000 */
[--C-:B------:R-:W-:Y:S01]  /*0e40*/  FFMA.FTZ R27, R32, R26, R17.reuse ;  /* 0x0000001a201b7223 */ /* 0x100fe20000010011 */
[----:B------:R-:W-:Y:S01]  /*0e50*/  PRMT R17, RZ, 0x7610, R17 ;  /* 0x00007610ff117816 */ /* 0x000fe20000000011 */
[----:B------:R-:W-:Y:S01]  /*0e60*/  FADD.FTZ R36, R26, R25 ;  /* 0x000000191a247221 */ /* 0x000fe20000010000 */
[----:B0-----:R-:W-:Y:S02]  /*0e70*/  PRMT R23, RZ, 0x5410, RZ ;  /* 0x00005410ff177816 */ /* 0x001fe400000000ff */
[----:B------:R-:W-:-:S04]  /*0e80*/  IADD3 R8, PT, PT, R8, 0x4, RZ ;  /* 0x0000000408087810 */ /* 0x000fc80007ffe0ff */
[----:B------:R-:W-:Y:S02]  /*0e90*/  ISETP.NE.AND P1, PT, R8, RZ, PT ;  /* 0x000000ff0800720c */ /* 0x000fe40003f25270 */
[----:B------:R-:W-:Y:S02]  /*0ea0*/  IADD3 R10, PT, PT, R10, 0x4, RZ ;  /* 0x000000040a0a7810 */ /* 0x000fe40007ffe0ff */
[----:B--2---:R-:W-:-:S04]  /*0eb0*/  @!P0 PRMT R7, R7, 0x5410, R31 ;  /* 0x0000541007078816 */ /* 0x004fc8000000001f */
[----:B------:R-:W-:-:S05]  /*0ec0*/  PRMT R7, RZ, 0x7610, R7 ;  /* 0x00007610ff077816 */ /* 0x000fca0000000007 */
[----:B------:R-:W-:Y:S01]  /*0ed0*/  HADD2.F32 R21, -RZ, R7.H1_H1 ;  /* 0x30000007ff157230 */ /* 0x000fe20000004100 */
[----:B------:R-:W-:-:S04]  /*0ee0*/  @!P0 PRMT R7, R31, 0x7632, R7 ;  /* 0x000076321f078816 */ /* 0x000fc80000000007 */
[----:B------:R-:W-:Y:S01]  /*0ef0*/  PRMT R7, R7, 0x5410, RZ ;  /* 0x0000541007077816 */ /* 0x000fe200000000ff */
[----:B------:R-:W-:-:S04]  /*0f00*/  FADD.FTZ R26, -R16, R21 ;  /* 0x00000015101a7221 */ /* 0x000fc80000010100 */
[----:B------:R-:W-:Y:S01]  /*0f10*/  FMUL.FTZ R26, R26, R5 ;  /* 0x000000051a1a7220 */ /* 0x000fe20000410000 */
[----:B---3--:R-:W-:Y:S02]  /*0f20*/  @!P0 PRMT R17, R33, 0x7610, R17 ;  /* 0x0000761021118816 */ /* 0x008fe40000000011 */
[----:B------:R-:W-:-:S03]  /*0f30*/  @!P0 PRMT R7, R7, 0x7610, R33 ;  /* 0x0000761007078816 */ /* 0x000fc60000000021 */
[----:B------:R-:W-:-:S05]  /*0f40*/  HADD2.F32 R17, -RZ, R17.H0_H0 ;  /* 0x20000011ff117230 */ /* 0x000fca0000004100 */
[----:B------:R-:W-:Y:S01]  /*0f50*/  FMUL.FTZ R21, R17, R3 ;  /* 0x0000000311157220 */ /* 0x000fe20000410000 */
[----:B------:R-:W-:Y:S01]  /*0f60*/  FADD.FTZ R9, R9, R17 ;  /* 0x0000001109097221 */ /* 0x000fe20000010000 */
[----:B------:R-:W-:Y:S01]  /*0f70*/  FFMA.FTZ R28, R17, R26, R28 ;  /* 0x0000001a111c7223 */ /* 0x000fe2000001001c */
[----:B------:R-:W-:Y:S01]  /*0f80*/  HADD2.F32 R17, -RZ, R7.H0_H0 ;  /* 0x20000007ff117230 */ /* 0x000fe20000004100 */
[----:B------:R-:W-:Y:S02]  /*0f90*/  PRMT R7, RZ, 0x7610, R7 ;  /* 0x00007610ff077816 */ /* 0x000fe40000000007 */
[C---:B-----5:R-:W-:Y:S02]  /*0fa0*/  @!P0 PRMT R23, R34.reuse, 0x7632, R23 ;  /* 0x0000763222178816 */ /* 0x060fe40000000017 */
[----:B------:R-:W-:Y:S01]  /*0fb0*/  @!P0 PRMT R7, R34, 0x7610, R7 ;  /* 0x0000761022078816 */ /* 0x000fe20000000007 */
[----:B------:R-:W-:Y:S01]  /*0fc0*/  FADD.FTZ R32, -R16, R17 ;  /* 0x0000001110207221 */ /* 0x000fe20000010100 */
[----:B------:R-:W-:Y:S01]  /*0fd0*/  FADD.FTZ R36, R36, R21 ;  /* 0x0000001524247221 */ /* 0x000fe20000010000 */
[----:B------:R-:W-:Y:S01]  /*0fe0*/  PRMT R17, RZ, 0x7610, R17 ;  /* 0x00007610ff117816 */ /* 0x000fe20000000011 */
[----:B------:R-:W-:Y:S01]  /*0ff0*/  FFMA.FTZ R21, R26, R21, R27 ;  /* 0x000000151a157223 */ /* 0x000fe2000001001b */
[--C-:B------:R-:W-:Y:S01]  /*1000*/  HADD2.F32 R26, -RZ, R7.reuse.H1_H1 ;  /* 0x30000007ff1a7230 */ /* 0x100fe20000004100 */
[----:B----4-:R-:W-:Y:S01]  /*1010*/  @!P0 PRMT R23, R23, 0x5410, R24 ;  /* 0x0000541017178816 */ /* 0x010fe20000000018 */
[----:B------:R-:W-:Y:S01]  /*1020*/  FMUL.FTZ R32, R32, R5 ;  /* 0x0000000520207220 */ /* 0x000fe20000410000 */
[----:B------:R-:W-:Y:S01]  /*1030*/  HADD2.F32 R25, -RZ, R7.H0_H0 ;  /* 0x20000007ff197230 */ /* 0x000fe20000004100 */
[----:B------:R-:W-:Y:S01]  /*1040*/  @!P0 PRMT R17, R24, 0x7632, R17 ;  /* 0x0000763218118816 */ /* 0x000fe20000000011 */
[----:B------:R-:W-:Y:S01]  /*1050*/  FADD.FTZ R30, R30, R26 ;  /* 0x0000001a1e1e7221 */ /* 0x000fe20000010000 */
[C---:B------:R-:W-:Y:S01]  /*1060*/  FFMA.FTZ R29, R26.reuse, R32, R29 ;  /* 0x000000201a1d7223 */ /* 0x040fe2000001001d */
[----:B------:R-:W-:Y:S01]  /*1070*/  FMUL.FTZ R7, R26, R2 ;  /* 0x000000021a077220 */ /* 0x000fe20000410000 */
[----:B------:R-:W-:-:S02]  /*1080*/  HADD2.F32 R27, -RZ, R23.H1_H1 ;  /* 0x30000017ff1b7230 */ /* 0x000fc40000004100 */
[----:B------:R-:W-:Y:S01]  /*1090*/  FADD.FTZ R26, -R16, R25 ;  /* 0x00000019101a7221 */ /* 0x000fe20000010100 */
[----:B------:R-:W-:Y:S01]  /*10a0*/  PRMT R17, R17, 0x5410, RZ ;  /* 0x0000541011117816 */ /* 0x000fe200000000ff */
[----:B------:R-:W-:Y:S01]  /*10b0*/  FADD.FTZ R36, R7, R36 ;  /* 0x0000002407247221 */ /* 0x000fe20000010000 */
[----:B------:R-:W-:Y:S01]  /*10c0*/  FFMA.FTZ R21, R32, R7, R21 ;  /* 0x0000000720157223 */ /* 0x000fe20000010015 */
[----:B------:R-:W-:Y:S01]  /*10d0*/  FMUL.FTZ R26, R26, R5 ;  /* 0x000000051a1a7220 */ /* 0x000fe20000410000 */
[C---:B------:R-:W-:Y:S01]  /*10e0*/  FMUL.FTZ R7, R27.reuse, R3 ;  /* 0x000000031b077220 */ /* 0x040fe20000410000 */
[----:B------:R-:W-:Y:S01]  /*10f0*/  HADD2.F32 R23, -RZ, R23.H0_H0 ;  /* 0x20000017ff177230 */ /* 0x000fe20000004100 */
[----:B------:R-:W-:Y:S01]  /*1100*/  PRMT R25, RZ, 0x7610, R25 ;  /* 0x00007610ff197816 */ /* 0x000fe20000000019 */
[----:B------:R-:W-:Y:S02]  /*1110*/  HADD2.F32 R24, -RZ, R17.H0_H0 ;  /* 0x20000011ff187230 */ /* 0x000fe40000004100 */
[----:B------:R-:W-:Y:S01]  /*1120*/  FFMA.FTZ R28, R27, R26, R28 ;  /* 0x0000001a1b1c7223 */ /* 0x000fe2000001001c */
[----:B------:R-:W-:Y:S01]  /*1130*/  FFMA.FTZ R21, R26, R7, R21 ;  /* 0x000000071a157223 */ /* 0x000fe20000010015 */
[----:B------:R-:W-:Y:S01]  /*1140*/  FADD.FTZ R26, -R16, R23 ;  /* 0x00000017101a7221 */ /* 0x000fe20000010100 */
[----:B------:R-:W-:Y:S01]  /*1150*/  FADD.FTZ R32, R36, R7 ;  /* 0x0000000724207221 */ /* 0x000fe20000010000 */
[----:B------:R-:W-:Y:S01]  /*1160*/  FMUL.FTZ R7, R24, R2 ;  /* 0x0000000218077220 */ /* 0x000fe20000410000 */
[----:B------:R-:W-:-:S02]  /*1170*/  @!P0 PRMT R17, R17, 0x7610, R20 ;  /* 0x0000761011118816 */ /* 0x000fc40000000014 */
[----:B------:R-:W-:Y:S02]  /*1180*/  @!P0 PRMT R25, R20, 0x7610, R25 ;  /* 0x0000761014198816 */ /* 0x000fe40000000019 */
[----:B------:R-:W-:Y:S02]  /*1190*/  PRMT R20, RZ, 0x7610, R20 ;  /* 0x00007610ff147816 */ /* 0x000fe40000000014 */
[----:B------:R-:W-:Y:S01]  /*11a0*/  PRMT R17, RZ, 0x7610, R17 ;  /* 0x00007610ff117816 */ /* 0x000fe20000000011 */
[----:B------:R-:W-:Y:S01]  /*11b0*/  FMUL.FTZ R26, R26, R5 ;  /* 0x000000051a1a7220 */ /* 0x000fe20000410000 */
[----:B------:R-:W-:Y:S01]  /*11c0*/  HADD2.F32 R25, -RZ, R25.H0_H0 ;  /* 0x20000019ff197230 */ /* 0x000fe20000004100 */
[C---:B------:R-:W-:Y:S01]  /*11d0*/  @!P0 PRMT R20, R22.reuse, 0x7610, R20 ;  /* 0x0000761016148816 */ /* 0x040fe20000000014 */
[----:B------:R-:W-:Y:S01]  /*11e0*/  FADD.FTZ R9, R9, R27 ;  /* 0x0000001b09097221 */ /* 0x000fe20000010000 */
[----:B------:R-:W-:Y:S01]  /*11f0*/  @!P0 PRMT R17, R22, 0x7632, R17 ;  /* 0x0000763216118816 */ /* 0x000fe20000000011 */
[----:B------:R-:W-:Y:S01]  /*1200*/  FADD.FTZ R27, R7, R32 ;  /* 0x00000020071b7221 */ /* 0x000fe20000010000 */
[----:B------:R-:W-:Y:S01]  /*1210*/  FFMA.FTZ R32, R26, R7, R21 ;  /* 0x000000071a207223 */ /* 0x000fe20000010015 */
[----:B------:R-:W-:-:S02]  /*1220*/  HADD2.F32 R21, -RZ, R20.H0_H0 ;  /* 0x20000014ff157230 */ /* 0x000fc40000004100 */
[----:B------:R-:W-:Y:S01]  /*1230*/  FADD.FTZ R22, -R16, R25 ;  /* 0x0000001910167221 */ /* 0x000fe20000010100 */
[--C-:B------:R-:W-:Y:S02]  /*1240*/  HADD2.F32 R7, -RZ, R17.reuse.H1_H1 ;  /* 0x30000011ff077230 */ /* 0x100fe40000004100 */
[----:B------:R-:W-:Y:S01]  /*1250*/  FADD.FTZ R30, R30, R24 ;  /* 0x000000181e1e7221 */ /* 0x000fe20000010000 */
[----:B------:R-:W-:Y:S01]  /*1260*/  FFMA.FTZ R29, R24, R26, R29 ;  /* 0x0000001a181d7223 */ /* 0x000fe2000001001d */
[----:B------:R-:W-:Y:S02]  /*1270*/  HADD2.F32 R20, -RZ, R17.H0_H0 ;  /* 0x20000011ff147230 */ /* 0x000fe40000004100 */
[----:B------:R-:W-:Y:S01]  /*1280*/  FMUL.FTZ R23, R22, R5 ;  /* 0x0000000516177220 */ /* 0x000fe20000410000 */
[C---:B------:R-:W-:Y:S01]  /*1290*/  FMUL.FTZ R24, R21.reuse, R3 ;  /* 0x0000000315187220 */ /* 0x040fe20000410000 */
[----:B------:R-:W-:Y:S02]  /*12a0*/  FADD.FTZ R22, -R16, R7 ;  /* 0x0000000710167221 */ /* 0x000fe40000010100 */
[----:B------:R-:W-:Y:S01]  /*12b0*/  FFMA.FTZ R28, R21, R23, R28 ;  /* 0x00000017151c7223 */ /* 0x000fe2000001001c */
[----:B------:R-:W-:Y:S01]  /*12c0*/  FMUL.FTZ R17, R20, R2 ;  /* 0x0000000214117220 */ /* 0x000fe20000410000 */
        /* <DEDUP_REMOVED lines=10> */
.L_x_3363:
        /* <DEDUP_REMOVED lines=13> */
[----:B------:R-:W-:Y:S01]  /*1440*/  @!P0 IMAD R21, R8, UR10, RZ ;  /* 0x0000000a08158c24 */ /* 0x000fe2000f8e02ff */
[C---:B------:R-:W-:Y:S01]  /*1450*/  @!P0 IADD3 R31, PT, PT, R10.reuse, 0x1, RZ ;  /* 0x000000010a1f8810 */ /* 0x040fe20007ffe0ff */
[----:B------:R-:W2:Y:S01]  /*1460*/  @!P0 LDC.64 R24, c[0x0][0x398] ;  /* 0x0000e600ff188b82 */ /* 0x000ea20000000a00 */
        /* <DEDUP_REMOVED lines=8> */
[----:B--2---:R-:W-:-:S03]  /*14f0*/  @!P0 IADD3 R24, P3, PT, R21, R24, RZ ;  /* 0x0000001815188210 */ /* 0x004fc60007f7e0ff */
[----:B------:R-:W2:Y:S01]  /*1500*/  @!P0 LDC.64 R20, c[0x0][0x3a0] ;  /* 0x0000e800ff148b82 */ /* 0x000ea20000000a00 */
[----:B------:R-:W3:Y:S01]  /*1510*/  @!P0 LDG.E R22, desc[UR6][R22.64] ;  /* 0x0000000616168981 */ /* 0x000ee2000c1e1900 */
[----:B------:R-:W-:Y:S02]  /*1520*/  @!P0 IADD3.X R25, PT, PT, R8, R25, RZ, P3, !PT ;  /* 0x0000001908198210 */ /* 0x000fe40001ffe4ff */
[----:B------:R-:W-:Y:S01]  /*1530*/  @!P0 SHF.R.S32.HI R8, RZ, 0x1f, R31 ;  /* 0x0000001fff088819 */ /* 0x000fe2000001141f */
[----:B------:R-:W-:Y:S01]  /*1540*/  @!P0 IMAD.MOV.U32 R27, RZ, RZ, R11 ;  /* 0x000000ffff1b8224 */ /* 0x000fe200078e000b */
[----:B------:R-:W-:Y:S01]  /*1550*/  @!P0 MOV R26, R18 ;  /* 0x00000012001a8202 */ /* 0x000fe20000000f00 */
[----:B------:R-:W4:Y:S02]  /*1560*/  @!P0 LDG.E R24, desc[UR6][R24.64] ;  /* 0x0000000618188981 */ /* 0x000f24000c1e1900 */
[----:B------:R-:W-:Y:S02]  /*1570*/  @!P0 IMAD R8, R8, UR10, RZ ;  /* 0x0000000a08088c24 */ /* 0x000fe4000f8e02ff */
[----:B------:R-:W-:-:S04]  /*1580*/  @!P0 IMAD.WIDE.U32 R26, R31, UR10, R26 ;  /* 0x0000000a1f1a8c25 */ /* 0x000fc8000f8e001a */
[----:B------:R-:W-:-:S05]  /*1590*/  @!P0 IMAD R31, R31, UR11, R8 ;  /* 0x0000000b1f1f8c24 */ /* 0x000fca000f8e0208 */
[----:B------:R-:W-:Y:S02]  /*15a0*/  @!P0 IADD3 R31, PT, PT, R27, R31, RZ ;  /* 0x0000001f1b1f8210 */ /* 0x000fe40007ffe0ff */
[C---:B------:R-:W-:Y:S02]  /*15b0*/  @!P0 SHF.L.U32 R27, R26.reuse, 0x1, RZ ;  /* 0x000000011a1b8819 */ /* 0x040fe400000006ff */
[----:B------:R-:W-:Y:S02]  /*15c0*/  @!P0 SHF.L.U64.HI R26, R26, 0x1, R31 ;  /* 0x000000011a1a8819 */ /* 0x000fe4000001021f */
[C---:B--2---:R-:W-:Y:S02]  /*15d0*/  @!P0 IADD3 R20, P2, PT, R27.reuse, R20, RZ ;  /* 0x000000141b148210 */ /* 0x044fe40007f5e0ff */
[----:B0-----:R-:W-:-:S03]  /*15e0*/  @!P0 IADD3 R12, P3, PT, R27, R12, RZ ;  /* 0x0000000c1b0c8210 */ /* 0x001fc60007f7e0ff */
[C---:B------:R-:W-:Y:S01]  /*15f0*/  @!P0 IMAD.X R21, R26.reuse, 0x1, R21, P2 ;  /* 0x000000011a158824 */ /* 0x040fe200010e0615 */
[----:B------:R-:W-:-:S04]  /*1600*/  @!P0 IADD3.X R13, PT, PT, R26, R13, RZ, P3, !PT ;  /* 0x0000000d1a0d8210 */ /* 0x000fc80001ffe4ff */
[----:B------:R0:W2:Y:S04]  /*1610*/  @!P0 LDG.E R27, desc[UR6][R20.64] ;  /* 0x00000006141b8981 */ /* 0x0000a8000c1e1900 */
[----:B------:R5:W2:Y:S01]  /*1620*/  @!P0 LDG.E R31, desc[UR6][R12.64] ;  /* 0x000000060c1f8981 */ /* 0x000aa2000c1e1900 */
[----:B------:R-:W-:Y:S02]  /*1630*/  PRMT R8, RZ, 0x5410, RZ ;  /* 0x00005410ff087816 */ /* 0x000fe400000000ff */
[----:B0-----:R-:W-:Y:S02]  /*1640*/  PRMT R21, RZ, 0x5410, RZ ;  /* 0x00005410ff157816 */ /* 0x001fe400000000ff */
[----:B-----5:R-:W-:Y:S02]  /*1650*/  PRMT R13, RZ, 0x5410, RZ ;  /* 0x00005410ff0d7816 */ /* 0x020fe400000000ff */
[----:B------:R-:W-:-:S02]  /*1660*/  IADD3 R10, PT, PT, R10, 0x2, RZ ;  /* 0x000000020a0a7810 */ /* 0x000fc40007ffe0ff */
[----:B---3--:R-:W-:-:S04]  /*1670*/  @!P0 PRMT R8, R22, 0x7610, R8 ;  /* 0x0000761016088816 */ /* 0x008fc80000000008 */
        /* <DEDUP_REMOVED lines=11> */
[----:B------:R-:W-:Y:S01]  /*1730*/  HADD2.F32 R7, -RZ, R8.H0_H0 ;  /* 0x20000008ff077230 */ /* 0x000fe20000004100 */
[----:B--2---:R-:W-:Y:S01]  /*1740*/  @!P0 PRMT R13, R13, 0x5410, R27 ;  /* 0x000054100d0d8816 */ /* 0x004fe2000000001b */
[----:B------:R-:W-:-:S03]  /*1750*/  FFMA.FTZ R17, R26, R12, R17 ;  /* 0x0000000c1a117223 */ /* 0x000fc60000010011 */
[----:B------:R-:W-:Y:S01]  /*1760*/  FADD.FTZ R12, -R16, R7 ;  /* 0x00000007100c7221 */ /* 0x000fe20000010100 */
[----:B------:R-:W-:Y:S02]  /*1770*/  @!P0 PRMT R13, R27, 0x7632, R13 ;  /* 0x000076321b0d8816 */ /* 0x000fe4000000000d */
[----:B------:R-:W-:Y:S01]  /*1780*/  @!P0 PRMT R21, R21, 0x5410, R31 ;  /* 0x0000541015158816 */ /* 0x000fe2000000001f */
[----:B------:R-:W-:Y:S02]  /*1790*/  HADD2.F32 R8, -RZ, R8.H1_H1 ;  /* 0x30000008ff087230 */ /* 0x000fe40000004100 */
[----:B------:R-:W-:Y:S01]  /*17a0*/  FMUL.FTZ R12, R12, R5 ;  /* 0x000000050c0c7220 */ /* 0x000fe20000410000 */
[----:B------:R-:W-:Y:S01]  /*17b0*/  HADD2.F32 R23, -RZ, R13.H1_H1 ;  /* 0x3000000dff177230 */ /* 0x000fe20000004100 */
[----:B------:R-:W-:Y:S01]  /*17c0*/  @!P0 PRMT R21, R31, 0x7632, R21 ;  /* 0x000076321f158816 */ /* 0x000fe20000000015 */
[----:B------:R-:W-:Y:S01]  /*17d0*/  FADD.FTZ R9, R9, R25 ;  /* 0x0000001909097221 */ /* 0x000fe20000010000 */
[----:B------:R-:W-:Y:S01]  /*17e0*/  FFMA.FTZ R28, R25, R26, R28 ;  /* 0x0000001a191c7223 */ /* 0x000fe2000001001c */
[----:B------:R-:W-:Y:S01]  /*17f0*/  FADD.FTZ R30, R30, R8 ;  /* 0x000000081e1e7221 */ /* 0x000fe20000010000 */
[C---:B------:R-:W-:Y:S01]  /*1800*/  FFMA.FTZ R22, R8.reuse, R12, R29 ;  /* 0x0000000c08167223 */ /* 0x040fe2000001001d */
[----:B------:R-:W-:Y:S01]  /*1810*/  FMUL.FTZ R7, R8, R2 ;  /* 0x0000000208077220 */ /* 0x000fe20000410000 */
[----:B------:R-:W-:-:S02]  /*1820*/  HADD2.F32 R25, -RZ, R21.H1_H1 ;  /* 0x30000015ff197230 */ /* 0x000fc40000004100 */
[----:B------:R-:W-:Y:S01]  /*1830*/  FADD.FTZ R8, -R16, R23 ;  /* 0x0000001710087221 */ /* 0x000fe20000010100 */
[----:B------:R-:W-:Y:S02]  /*1840*/  HADD2.F32 R13, -RZ, R13.H0_H0 ;  /* 0x2000000dff0d7230 */ /* 0x000fe40000004100 */
[----:B------:R-:W-:Y:S01]  /*1850*/  FADD.FTZ R23, R7, R20 ;  /* 0x0000001407177221 */ /* 0x000fe20000010000 */
[----:B------:R-:W-:Y:S01]  /*1860*/  FFMA.FTZ R24, R12, R7, R17 ;  /* 0x000000070c187223 */ /* 0x000fe20000010011 */
[----:B------:R-:W-:Y:S02]  /*1870*/  HADD2.F32 R21, -RZ, R21.H0_H0 ;  /* 0x20000015ff157230 */ /* 0x000fe40000004100 */
[----:B------:R-:W-:Y:S01]  /*1880*/  FMUL.FTZ R7, R8, R5 ;  /* 0x0000000508077220 */ /* 0x000fe20000410000 */
[----:B------:R-:W-:Y:S01]  /*1890*/  FMUL.FTZ R12, R25, R3 ;  /* 0x00000003190c7220 */ /* 0x000fe20000410000 */
[----:B------:R-:W-:Y:S01]  /*18a0*/  FADD.FTZ R8, -R16, R13 ;  /* 0x0000000d10087221 */ /* 0x000fe20000010100 */
[----:B------:R-:W-:-:S02]  /*18b0*/  FMUL.FTZ R17, R21, R2 ;  /* 0x0000000215117220 */ /* 0x000fc40000410000 */
        /* <DEDUP_REMOVED lines=8> */
[----:B------:R-:W-:-:S07]  /*1940*/  FFMA.FTZ R17, R8, R17, R13 ;  /* 0x0000001108117223 */ /* 0x000fce000001000d */
.L_x_3365:
        /* <DEDUP_REMOVED lines=27> */
.L_x_3367:
[----:B------:R-:W-:Y:S05]  /*1b00*/  BSYNC.RECONVERGENT B0 ;  /* 0x0000000000007941 */ /* 0x000fea0003800200 */
.L_x_3366:
[--C-:B------:R-:W-:Y:S02]  /*1b10*/  HADD2.F32 R13, -RZ, R8.reuse.H1_H1 ;  /* 0x30000008ff0d7230 */ /* 0x100fe40000004100 */
[----:B------:R-:W-:Y:S02]  /*1b20*/  HADD2.F32 R15, -RZ, R8.H0_H0 ;  /* 0x20000008ff0f7230 */ /* 0x000fe40000004100 */
[--C-:B------:R-:W-:Y:S02]  /*1b30*/  HADD2.F32 R19, -RZ, R11.reuse.H1_H1 ;  /* 0x3000000bff137230 */ /* 0x100fe40000004100 */
[C---:B------:R-:W-:Y:S01]  /*1b40*/  FADD.FTZ R10, -R16.reuse, R13 ;  /* 0x0000000d100a7221 */ /* 0x040fe20000010100 */
[----:B------:R-:W-:Y:S02]  /*1b50*/  HADD2.F32 R8, -RZ, R11.H0_H0 ;  /* 0x2000000bff087230 */ /* 0x000fe40000004100 */
[----:B------:R-:W-:Y:S01]  /*1b60*/  FADD.FTZ R16, -R16, R15 ;  /* 0x0000000f10107221 */ /* 0x000fe20000010100 */
[----:B-1----:R-:W-:Y:S01]  /*1b70*/  FMUL.FTZ R10, R10, R5 ;  /* 0x000000050a0a7220 */ /* 0x002fe20000410000 */
        /* <DEDUP_REMOVED lines=12> */
.L_x_3362:
[C---:B------:R-:W-:Y:S01]  /*1c40*/  IADD3 R7, PT, PT, -R10.reuse, R13, RZ ;  /* 0x0000000d0a077210 */ /* 0x040fe20007ffe1ff */
[----:B------:R-:W-:Y:S01]  /*1c50*/  HFMA2 R17, -RZ, RZ, 0, 0 ;  /* 0x00000000ff117431 */ /* 0x000fe200000001ff */
[----:B------:R-:W-:Y:S02]  /*1c60*/  IADD3 R9, PT, PT, R13, -0x1, RZ ;  /* 0xffffffff0d097810 */ /* 0x000fe40007ffe0ff */
[----:B------:R-:W-:Y:S02]  /*1c70*/  CS2R R28, SRZ ;  /* 0x00000000001c7805 */ /* 0x000fe4000001ff00 */
[----:B------:R-:W-:Y:S02]  /*1c80*/  LOP3.LUT R7, R7, 0x1, RZ, 0xc0, !PT ;  /* 0x0000000107077812 */ /* 0x000fe400078ec0ff */
[----:B------:R-:W-:Y:S01]  /*1c90*/  ISETP.NE.AND P2, PT, R10, R9, PT ;  /* 0x000000090a00720c */ /* 0x000fe20003f45270 */
[----:B------:R-:W-:Y:S01]  /*1ca0*/  IMAD.MOV.U32 R9, RZ, RZ, RZ ;  /* 0x000000ffff097224 */ /* 0x000fe200078e00ff */
[----:B------:R-:W-:Y:S01]  /*1cb0*/  ISETP.NE.U32.AND P1, PT, R7, 0x1, PT ;  /* 0x000000010700780c */ /* 0x000fe20003f25070 */
[----:B------:R-:W-:Y:S01]  /*1cc0*/  IMAD.MOV.U32 R7, RZ, RZ, RZ ;  /* 0x000000ffff077224 */ /* 0x000fe200078e00ff */
[----:B------:R-:W-:-:S02]  /*1cd0*/  MOV R23, R10 ;  /* 0x0000000a00177202 */ /* 0x000fc40000000f00 */
[----:B------:R-:W-:-:S09]  /*1ce0*/  MOV R30, RZ ;  /* 0x000000ff001e7202 */ /* 0x000fd20000000f00 */
        /* <DEDUP_REMOVED lines=17> */
[----:B------:R-:W-:-:S04]  /*1e00*/  PRMT R7, RZ, 0x5410, RZ ;  /* 0x00005410ff077816 */ /* 0x000fc800000000ff */
[----:B---3--:R-:W-:-:S04]  /*1e10*/  @!P0 PRMT R7, R7, 0x5410, R14 ;  /* 0x0000541007078816 */ /* 0x008fc8000000000e */
[----:B------:R-:W-:-:S05]  /*1e20*/  @!P0 PRMT R7, R14, 0x7632, R7 ;  /* 0x000076320e078816 */ /* 0x000fca0000000007 */
[--C-:B------:R-:W-:Y:S02]  /*1e30*/  HADD2.F32 R9, -RZ, R7.reuse.H1_H1 ;  /* 0x30000007ff097230 */ /* 0x100fe40000004100 */
[----:B------:R-:W-:-:S03]  /*1e40*/  HADD2.F32 R7, -RZ, R7.H0_H0 ;  /* 0x20000007ff077230 */ /* 0x000fc60000004100 */
[C---:B------:R-:W-:Y:S02]  /*1e50*/  FADD.FTZ R28, -R16.reuse, R9 ;  /* 0x00000009101c7221 */ /* 0x040fe40000010100 */
[----:B------:R-:W-:Y:S01]  /*1e60*/  FADD.FTZ R12, -R16, R7 ;  /* 0x00000007100c7221 */ /* 0x000fe20000010100 */
[----:B------:R-:W-:Y:S01]  /*1e70*/  PRMT R7, RZ, 0x5410, RZ ;  /* 0x00005410ff077816 */ /* 0x000fe200000000ff */
[-C--:B-1----:R-:W-:Y:S02]  /*1e80*/  FMUL.FTZ R28, R28, R5.reuse ;  /* 0x000000051c1c7220 */ /* 0x082fe40000410000 */
[----:B------:R-:W-:Y:S01]  /*1e90*/  FMUL.FTZ R29, R12, R5 ;  /* 0x000000050c1d7220 */ /* 0x000fe20000410000 */
[----:B--2---:R-:W-:Y:S01]  /*1ea0*/  @!P0 PRMT R7, R7, 0x5410, R20 ;  /* 0x0000541007078816 */ /* 0x004fe20000000014 */
[----:B------:R-:W-:Y:S02]  /*1eb0*/  FFMA.FTZ R14, R28, R3, R22 ;  /* 0x000000031c0e7223 */ /* 0x000fe40000010016 */
[----:B------:R-:W-:Y:S01]  /*1ec0*/  FFMA.FTZ R12, R29, R2, R8 ;  /* 0x000000021d0c7223 */ /* 0x000fe20000010008 */
[----:B------:R-:W-:Y:S01]  /*1ed0*/  @!P0 PRMT R7, R20, 0x7632, R7 ;  /* 0x0000763214078816 */ /* 0x000fe20000000007 */
[----:B------:R-:W-:-:S02]  /*1ee0*/  FMUL.FTZ R9, R14, -1.4426950216293334961 ;  /* 0xbfb8aa3b0e097820 */ /* 0x000fc40000410000 */
        /* <DEDUP_REMOVED lines=28> */
.L_x_3368:
[----:B------:R-:W-:Y:S05]  /*20b0*/  @!P2 BRA `(.L_x_3361) ;  /* 0x0000000400f8a947 */ /* 0x000fea0003800000 */
[----:B------:R-:W-:-:S07]  /*20c0*/  IMAD.IADD R24, R23, 0x1, -R13 ;  /* 0x0000000117187824 */ /* 0x000fce00078e0a0d */
.L_x_3369:
[----:B------:R-:W0:Y:S01]  /*20d0*/  @!P0 LDC.64 R20, c[0x0][0x3f8] ;  /* 0x0000fe00ff148b82 */ /* 0x000e220000000a00 */
[----:B------:R-:W-:Y:S02]  /*20e0*/  @!P0 SHF.R.S32.HI R13, RZ, 0x1f, R23 ;  /* 0x0000001fff0d8819 */ /* 0x000fe40000011417 */
[----:B------:R-:W-:-:S05]  /*20f0*/  @!P0 MOV R10, R18 ;  /* 0x00000012000a8202 */ /* 0x000fca0000000f00 */
        /* <DEDUP_REMOVED lines=12> */
[----:B------:R-:W-:-:S03]  /*21c0*/  @!P0 IADD3 R31, PT, PT, R23, 0x1, RZ ;  /* 0x00000001171f8810 */ /* 0x000fc60007ffe0ff */
[----:B------:R-:W5:Y:S01]  /*21d0*/  @!P0 LDC.64 R14, c[0x0][0x398] ;  /* 0x0000e600ff0e8b82 */ /* 0x000f620000000a00 */
[----:B------:R-:W-:-:S05]  /*21e0*/  @!P0 SHF.R.S32.HI R33, RZ, 0x1f, R31 ;  /* 0x0000001fff218819 */ /* 0x000fca000001141f */
[----:B0-----:R-:W-:-:S04]  /*21f0*/  @!P0 IMAD R10, R33, R20, RZ ;  /* 0x00000014210a8224 */ /* 0x001fc800078e02ff */
[----:B------:R-:W-:Y:S02]  /*2200*/  @!P0 IMAD R33, R31, R21, R10 ;  /* 0x000000151f218224 */ /* 0x000fe400078e020a */
[----:B------:R-:W-:-:S04]  /*2210*/  @!P0 IMAD.MOV.U32 R10, RZ, RZ, R18 ;  /* 0x000000ffff0a8224 */ /* 0x000fc800078e0012 */
[----:B------:R-:W-:-:S05]  /*2220*/  @!P0 IMAD.WIDE.U32 R20, R31, R20, R10 ;  /* 0x000000141f148225 */ /* 0x000fca00078e000a */
[----:B------:R-:W-:Y:S02]  /*2230*/  @!P0 IADD3 R21, PT, PT, R21, R33, RZ ;  /* 0x0000002115158210 */ /* 0x000fe40007ffe0ff */
[C---:B---3--:R-:W-:Y:S02]  /*2240*/  @!P0 SHF.L.U32 R27, R20.reuse, 0x1, RZ ;  /* 0x00000001141b8819 */ /* 0x048fe400000006ff */
[----:B------:R-:W-:Y:S02]  /*2250*/  @!P0 SHF.L.U64.HI R10, R20, 0x1, R21 ;  /* 0x00000001140a8819 */ /* 0x000fe40000010215 */
[----:B--2---:R-:W-:Y:S01]  /*2260*/  @!P0 IADD3 R12, P1, PT, R27, R12, RZ ;  /* 0x0000000c1b0c8210 */ /* 0x004fe20007f3e0ff */
[----:B------:R-:W0:Y:S04]  /*2270*/  @!P0 LDC.64 R20, c[0x0][0x398] ;  /* 0x0000e600ff148b82 */ /* 0x000e280000000a00 */
        /* <DEDUP_REMOVED lines=8> */
[----:B------:R-:W-:Y:S01]  /*2300*/  PRMT R10, RZ, 0x7610, R10 ;  /* 0x00007610ff0a7816 */ /* 0x000fe2000000000a */
[----:B------:R-:W-:Y:S01]  /*2310*/  VIADD R24, R24, 0x2 ;  /* 0x0000000218187836 */ /* 0x000fe20000000000 */
[----:B------:R-:W-:Y:S02]  /*2320*/  PRMT R32, RZ, 0x5410, RZ ;  /* 0x00005410ff207816 */ /* 0x000fe400000000ff */
[----:B------:R-:W-:Y:S02]  /*2330*/  IADD3 R23, PT, PT, R23, 0x2, RZ ;  /* 0x0000000217177810 */ /* 0x000fe40007ffe0ff */
[----:B------:R-:W-:Y:S02]  /*2340*/  ISETP.NE.AND P1, PT, R24, RZ, PT ;  /* 0x000000ff1800720c */ /* 0x000fe40003f25270 */
[----:B----4-:R-:W-:-:S04]  /*2350*/  @!P0 PRMT R10, R26, 0x7632, R10 ;  /* 0x000076321a0a8816 */ /* 0x010fc8000000000a */
[----:B------:R-:W-:-:S05]  /*2360*/  PRMT R10, R10, 0x5410, RZ ;  /* 0x000054100a0a7816 */ /* 0x000fca00000000ff */
[----:B------:R-:W-:Y:S01]  /*2370*/  HADD2.F32 R25, -RZ, R10.H0_H0 ;  /* 0x2000000aff197230 */ /* 0x000fe20000004100 */
[----:B------:R-:W-:-:S04]  /*2380*/  @!P0 PRMT R10, R10, 0x5410, R26 ;  /* 0x000054100a0a8816 */ /* 0x000fc8000000001a */
[----:B------:R-:W-:Y:S01]  /*2390*/  FADD.FTZ R26, -R16, R25 ;  /* 0x00000019101a7221 */ /* 0x000fe20000010100 */
[----:B---3--:R-:W-:-:S03]  /*23a0*/  HADD2.F32 R15, -RZ, R10.H1_H1 ;  /* 0x3000000aff0f7230 */ /* 0x008fc60000004100 */
[-C--:B-1----:R-:W-:Y:S02]  /*23b0*/  FMUL.FTZ R13, R26, R5.reuse ;  /* 0x000000051a0d7220 */ /* 0x082fe40000410000 */
[----:B------:R-:W-:Y:S02]  /*23c0*/  FADD.FTZ R10, -R16, R15 ;  /* 0x0000000f100a7221 */ /* 0x000fe40000010100 */
[----:B------:R-:W-:Y:S02]  /*23d0*/  FFMA.FTZ R25, R13, R2, R8 ;  /* 0x000000020d197223 */ /* 0x000fe40000010008 */
[----:B------:R-:W-:Y:S02]  /*23e0*/  FMUL.FTZ R15, R10, R5 ;  /* 0x000000050a0f7220 */ /* 0x000fe40000410000 */
[----:B------:R-:W-:Y:S02]  /*23f0*/  FMUL.FTZ R27, R25, -1.4426950216293334961 ;  /* 0xbfb8aa3b191b7820 */ /* 0x000fe40000410000 */
[----:B------:R-:W-:-:S04]  /*2400*/  FFMA.FTZ R10, R15, R3, R22 ;  /* 0x000000030f0a7223 */ /* 0x000fc80000010016 */
[----:B------:R-:W1:Y:S01]  /*2410*/  MUFU.EX2 R27, R27 ;  /* 0x0000001b001b7308 */ /* 0x000e620000000800 */
[----:B0-----:R-:W-:-:S06]  /*2420*/  FMUL.FTZ R21, R10, -1.4426950216293334961 ;  /* 0xbfb8aa3b0a157820 */ /* 0x001fcc0000410000 */
[----:B------:R-:W0:Y:S01]  /*2430*/  MUFU.EX2 R21, R21 ;  /* 0x0000001500157308 */ /* 0x000e220000000800 */
[----:B--2---:R-:W-:Y:S01]  /*2440*/  @!P0 PRMT R32, R12, 0x7632, R32 ;  /* 0x000076320c208816 */ /* 0x004fe20000000020 */
[----:B-1----:R-:W-:-:S03]  /*2450*/  FADD.FTZ R31, R27, 1 ;  /* 0x3f8000001b1f7421 */ /* 0x002fc60000010000 */
[--C-:B------:R-:W-:Y:S02]  /*2460*/  @!P0 PRMT R32, R32, 0x5410, R12.reuse ;  /* 0x0000541020208816 */ /* 0x100fe4000000000c */
[----:B------:R-:W-:Y:S01]  /*2470*/  PRMT R12, RZ, 0x7610, R12 ;  /* 0x00007610ff0c7816 */ /* 0x000fe2000000000c */
[----:B------:R-:W1:Y:S01]  /*2480*/  MUFU.RCP R33, R31 ;  /* 0x0000001f00217308 */ /* 0x000e620000001000 */
[----:B------:R-:W-:Y:S01]  /*2490*/  PRMT R27, RZ, 0x7610, R27 ;  /* 0x00007610ff1b7816 */ /* 0x000fe2000000001b */
[--C-:B------:R-:W-:Y:S02]  /*24a0*/  HADD2.F32 R35, -RZ, R32.reuse.H1_H1 ;  /* 0x30000020ff237230 */ /* 0x100fe40000004100 */
[----:B0-----:R-:W-:Y:S01]  /*24b0*/  FADD.FTZ R26, R21, 1 ;  /* 0x3f800000151a7421 */ /* 0x001fe20000010000 */
[C---:B-----5:R-:W-:Y:S01]  /*24c0*/  @!P0 PRMT R12, R14.reuse, 0x7632, R12 ;  /* 0x000076320e0c8816 */ /* 0x060fe2000000000c */
[----:B------:R-:W-:Y:S01]  /*24d0*/  HADD2.F32 R21, -RZ, R32.H0_H0 ;  /* 0x20000020ff157230 */ /* 0x000fe20000004100 */
[----:B------:R-:W-:-:S03]  /*24e0*/  @!P0 PRMT R27, R14, 0x7610, R27 ;  /* 0x000076100e1b8816 */ /* 0x000fc6000000001b */
[----:B------:R-:W0:Y:S01]  /*24f0*/  MUFU.RCP R26, R26 ;  /* 0x0000001a001a7308 */ /* 0x000e220000001000 */
[----:B------:R-:W-:Y:S02]  /*2500*/  HADD2.F32 R12, -RZ, R12.H0_H0 ;  /* 0x2000000cff0c7230 */ /* 0x000fe40000004100 */
[----:B------:R-:W-:Y:S01]  /*2510*/  FADD.FTZ R32, -R16, R21 ;  /* 0x0000001510207221 */ /* 0x000fe20000010100 */
[----:B------:R-:W-:-:S03]  /*2520*/  HADD2.F32 R27, -RZ, R27.H0_H0 ;  /* 0x2000001bff1b7230 */ /* 0x000fc60000004100 */
[----:B------:R-:W-:Y:S01]  /*2530*/  FMUL.FTZ R21, R32, R5 ;  /* 0x0000000520157220 */ /* 0x000fe20000410000 */
[----:B-1----:R-:W-:Y:S01]  /*2540*/  FADD.FTZ R14, -R33, 1 ;  /* 0x3f800000210e7421 */ /* 0x002fe20000010100 */
[----:B------:R-:W-:Y:S02]  /*2550*/  FMUL.FTZ R34, R12, R33 ;  /* 0x000000210c227220 */ /* 0x000fe40000410000 */
[----:B------:R-:W-:Y:S01]  /*2560*/  FFMA.FTZ R12, R21, R2, R8 ;  /* 0x00000002150c7223 */ /* 0x000fe20000010008 */
[----:B------:R-:W-:Y:S01]  /*2570*/  FFMA.FTZ R31, R25, R14, 1 ;  /* 0x3f800000191f7423 */ /* 0x000fe2000001000e */
[----:B------:R-:W-:Y:S02]  /*2580*/  FADD.FTZ R14, -R16, R35 ;  /* 0x00000023100e7221 */ /* 0x000fe40000010100 */
[----:B------:R-:W-:Y:S01]  /*2590*/  FMUL.FTZ R35, R12, -1.4426950216293334961 ;  /* 0xbfb8aa3b0c237820 */ /* 0x000fe20000410000 */
[----:B------:R-:W-:Y:S01]  /*25a0*/  FMUL.FTZ R31, R34, R31 ;  /* 0x0000001f221f7220 */ /* 0x000fe20000410000 */
[----:B0-----:R-:W-:Y:S01]  /*25b0*/  FADD.FTZ R33, -R26, 1 ;  /* 0x3f8000001a217421 */ /* 0x001fe20000010100 */
[----:B------:R-:W-:Y:S01]  /*25c0*/  FMUL.FTZ R25, R14, R5 ;  /* 0x000000050e197220 */ /* 0x000fe20000410000 */
[----:B------:R-:W-:-:S02]  /*25d0*/  FMUL.FTZ R27, R27, R26 ;  /* 0x0000001a1b1b7220 */ /* 0x000fc40000410000 */
[----:B------:R-:W0:Y:S01]  /*25e0*/  MUFU.EX2 R35, R35 ;  /* 0x0000002300237308 */ /* 0x000e220000000800 */
[----:B------:R-:W-:Y:S01]  /*25f0*/  FFMA.FTZ R32, R10, R33, 1 ;  /* 0x3f8000000a207423 */ /* 0x000fe20000010021 */
[----:B------:R-:W-:Y:S01]  /*2600*/  FFMA.FTZ R10, R25, R3, R22 ;  /* 0x00000003190a7223 */ /* 0x000fe20000010016 */
[----:B------:R-:W-:Y:S01]  /*2610*/  FADD.FTZ R30, R31, R30 ;  /* 0x0000001e1f1e7221 */ /* 0x000fe20000010000 */
[----:B------:R-:W-:Y:S01]  /*2620*/  FFMA.FTZ R34, R13, R31, R29 ;  /* 0x0000001f0d227223 */ /* 0x000fe2000001001d */
[----:B------:R-:W-:Y:S01]  /*2630*/  FMUL.FTZ R32, R27, R32 ;  /* 0x000000201b207220 */ /* 0x000fe20000410000 */
[----:B------:R-:W-:Y:S01]  /*2640*/  FMUL.FTZ R33, R10, -1.4426950216293334961 ;  /* 0xbfb8aa3b0a217820 */ /* 0x000fe20000410000 */
[----:B------:R-:W-:Y:S02]  /*2650*/  PRMT R27, RZ, 0x5410, RZ ;  /* 0x00005410ff1b7816 */ /* 0x000fe400000000ff */
[C---:B------:R-:W-:Y:S01]  /*2660*/  FADD.FTZ R9, R32.reuse, R9 ;  /* 0x0000000920097221 */ /* 0x040fe20000010000 */
[----:B------:R-:W-:Y:S01]  /*2670*/  FFMA.FTZ R28, R15, R32, R28 ;  /* 0x000000200f1c7223 */ /* 0x000fe2000001001c */
[----:B------:R-:W-:Y:S01]  /*2680*/  @!P0 PRMT R27, R27, 0x5410, R20 ;  /* 0x000054101b1b8816 */ /* 0x000fe20000000014 */
[----:B------:R-:W1:Y:S01]  /*2690*/  MUFU.EX2 R33, R33 ;  /* 0x0000002100217308 */ /* 0x000e620000000800 */
[----:B------:R-:W-:Y:S01]  /*26a0*/  FMUL.FTZ R32, R32, R3 ;  /* 0x0000000320207220 */ /* 0x000fe20000410000 */
[----:B0-----:R-:W-:Y:S01]  /*26b0*/  FADD.FTZ R14, R35, 1 ;  /* 0x3f800000230e7421 */ /* 0x001fe20000010000 */
[----:B------:R-:W-:-:S02]  /*26c0*/  @!P0 PRMT R27, R20, 0x7632, R27 ;  /* 0x00007632141b8816 */ /* 0x000fc4000000001b */
[----:B------:R-:W-:Y:S01]  /*26d0*/  FFMA.FTZ R20, R15, R32, R17 ;  /* 0x000000200f147223 */ /* 0x000fe20000010011 */
[----:B------:R-:W-:Y:S02]  /*26e0*/  FADD.FTZ R7, R32, R7 ;  /* 0x0000000720077221 */ /* 0x000fe40000010000 */
[----:B------:R-:W0:Y:S01]  /*26f0*/  MUFU.RCP R14, R14 ;  /* 0x0000000e000e7308 */ /* 0x000e220000001000 */
[--C-:B------:R-:W-:Y:S02]  /*2700*/  HADD2.F32 R15, -RZ, R27.reuse.H0_H0 ;  /* 0x2000001bff0f7230 */ /* 0x100fe40000004100 */
[----:B------:R-:W-:Y:S02]  /*2710*/  HADD2.F32 R27, -RZ, R27.H1_H1 ;  /* 0x3000001bff1b7230 */ /* 0x000fe40000004100 */
[----:B-1----:R-:W-:-:S06]  /*2720*/  FADD.FTZ R26, R33, 1 ;  /* 0x3f800000211a7421 */ /* 0x002fcc0000010000 */
[----:B------:R-:W1:Y:S01]  /*2730*/  MUFU.RCP R26, R26 ;  /* 0x0000001a001a7308 */ /* 0x000e620000001000 */
[----:B0-----:R-:W-:Y:S01]  /*2740*/  FADD.FTZ R33, -R14, 1 ;  /* 0x3f8000000e217421 */ /* 0x001fe20000010100 */
[----:B------:R-:W-:-:S03]  /*2750*/  FMUL.FTZ R15, R15, R14 ;  /* 0x0000000e0f0f7220 */ /* 0x000fc60000410000 */
[----:B------:R-:W-:Y:S01]  /*2760*/  FFMA.FTZ R32, R12, R33, 1 ;  /* 0x3f8000000c207423 */ /* 0x000fe20000010021 */
[----:B------:R-:W-:-:S03]  /*2770*/  FMUL.FTZ R12, R31, R2 ;  /* 0x000000021f0c7220 */ /* 0x000fc60000410000 */
[----:B------:R-:W-:Y:S01]  /*2780*/  FMUL.FTZ R15, R15, R32 ;  /* 0x000000200f0f7220 */ /* 0x000fe20000410000 */
[----:B------:R-:W-:Y:S01]  /*2790*/  FFMA.FTZ R20, R13, R12, R20 ;  /* 0x0000000c0d147223 */ /* 0x000fe20000010014 */
[----:B------:R-:W-:Y:S01]  /*27a0*/  FADD.FTZ R7, R12, R7 ;  /* 0x000000070c077221 */ /* 0x000fe20000010000 */
[----:B-1----:R-:W-:Y:S01]  /*27b0*/  FADD.FTZ R17, -R26, 1 ;  /* 0x3f8000001a117421 */ /* 0x002fe20000010100 */
[----:B------:R-:W-:Y:S01]  /*27c0*/  FMUL.FTZ R27, R27, R26 ;  /* 0x0000001a1b1b7220 */ /* 0x000fe20000410000 */
[----:B------:R-:W-:Y:S01]  /*27d0*/  FMUL.FTZ R14, R15, R2 ;  /* 0x000000020f0e7220 */ /* 0x000fe20000410000 */
[----:B------:R-:W-:Y:S01]  /*27e0*/  FADD.FTZ R30, R30, R15 ;  /* 0x0000000f1e1e7221 */ /* 0x000fe20000010000 */
[----:B------:R-:W-:Y:S01]  /*27f0*/  FFMA.FTZ R10, R10, R17, 1 ;  /* 0x3f8000000a0a7423 */ /* 0x000fe20000010011 */
[----:B------:R-:W-:-:S03]  /*2800*/  FFMA.FTZ R29, R21, R15, R34 ;  /* 0x0000000f151d7223 */ /* 0x000fc60000010022 */
[----:B------:R-:W-:-:S04]  /*2810*/  FMUL.FTZ R10, R27, R10 ;  /* 0x0000000a1b0a7220 */ /* 0x000fc80000410000 */
        /* <DEDUP_REMOVED lines=8> */
.L_x_3361:
        /* <DEDUP_REMOVED lines=76> */
[C---:B0-----:R-:W-:Y:S02]  /*2d60*/  ISETP.NE.AND P1, PT, R8.reuse, RZ, PT ;  /* 0x000000ff0800720c */ /* 0x041fe40003f25270 */
        /* <DEDUP_REMOVED lines=66> */
.L_x_3392:
        /* <DEDUP_REMOVED lines=9> */
[----:B------:R-:W-:Y:S02]  /*3220*/  ISETP.NE.AND P1, PT, R5, RZ, PT ;  /* 0x000000ff0500720c */ /* 0x000fe40003f25270 */
[----:B------:R-:W-:-:S02]  /*3230*/  MOV R3, 0x400 ;  /* 0x0000040000037802 */ /* 0x000fc40000000f00 */
[----:B------:R-:W-:Y:S02]  /*3240*/  IADD3 R25, PT, PT, R25, R34, RZ ;  /* 0x0000002219197210 */ /* 0x000fe40007ffe0ff */
[----:B------:R-:W-:Y:S02]  /*3250*/  LEA R3, R2, R3, 0x18 ;  /* 0x0000000302037211 */ /* 0x000fe400078ec0ff */
        /* <DEDUP_REMOVED lines=8> */
[----:B------:R1:W-:Y:S02]  /*32e0*/  STS [R3+0x1c], R34 ;  /* 0x00001c2203007388 */ /* 0x0003e40000000800 */
        /* <DEDUP_REMOVED lines=38> */
.L_x_3370:
[----:B-1----:R-:W-:Y:S01]  /*3550*/  MOV R11, 0x400 ;  /* 0x00000400000b7802 */ /* 0x002fe20000000f00 */
[----:B------:R-:W-:Y:S05]  /*3560*/  WARPSYNC.ALL ;  /* 0x0000000000007948 */ /* 0x000fea0003800000 */
[----:B0-----:R-:W-:Y:S02]  /*3570*/  LEA.HI R3, R0, R0, RZ, 0x1d ;  /* 0x0000000000037211 */ /* 0x001fe400078fe8ff */
        /* <DEDUP_REMOVED lines=42> */
.L_x_3373:
[----:B------:R-:W-:Y:S05]  /*3820*/  BSYNC.RECONVERGENT B0 ;  /* 0x0000000000007941 */ /* 0x000fea0003800200 */
.L_x_3372:
        /* <DEDUP_REMOVED lines=23> */
.L_x_3371:
        /* <DEDUP_REMOVED lines=8> */
.L_x_3374:
        /* <DEDUP_REMOVED lines=8> */
.L_x_3375:
[----:B------:R-:W-:Y:S02]  /*3aa0*/  IMAD.MOV.U32 R37, RZ, RZ, R3 ;  /* 0x000000ffff257224 */ /* 0x000fe400078e0003 */
[----:B------:R-:W-:-:S05]  /*3ab0*/  FADD.FTZ R38, R5, R38 ;  /* 0x0000002605267221 */ /* 0x000fca0000010000 */
[----:B------:R-:W-:-:S07]  /*3ac0*/  @P1 FSEL R5, R38, R5, !P2 ;  /* 0x0000000526051208 */ /* 0x000fce0005000000 */
[----:B------:R-:W-:Y:S05]  /*3ad0*/  WARPSYNC.COLLECTIVE R36, `(.L_x_3376) ;  /* 0x0000000024087348 */ /* 0x000fea0003c00000 */
[----:B------:R0:W1:Y:S02]  /*3ae0*/  SHFL.UP P0, R38, R37, R34, R35 ;  /* 0x0400002225267389 */ /* 0x0000640000000023 */
[----:B01----:R-:W-:Y:S05]  /*3af0*/  ENDCOLLECTIVE ;  /* 0x000000000000791b */ /* 0x003fea0003800000 */
.L_x_3376:
[----:B------:R-:W-:Y:S01]  /*3b00*/  MOV R37, R39 ;  /* 0x0000002700257202 */ /* 0x000fe20000000f00 */
[----:B------:R-:W-:Y:S02]  /*3b10*/  HFMA2 R34, -RZ, RZ, 0, 1.1920928955078125e-07 ;  /* 0x00000002ff227431 */ /* 0x000fe400000001ff */
[----:B------:R-:W-:-:S05]  /*3b20*/  FADD.FTZ R38, R3, R38 ;  /* 0x0000002603267221 */ /* 0x000fca0000010000 */
[----:B------:R-:W-:-:S07]  /*3b30*/  @P1 FSEL R3, R38, R3, !P2 ;  /* 0x0000000326031208 */ /* 0x000fce0005000000 */
[----:B------:R-:W-:Y:S05]  /*3b40*/  WARPSYNC.COLLECTIVE R36, `(.L_x_3377) ;  /* 0x0000000024087348 */ /* 0x000fea0003c00000 */
[----:B------:R0:W1:Y:S02]  /*3b50*/  SHFL.UP P0, R38, R37, R34, R35 ;  /* 0x0400002225267389 */ /* 0x0000640000000023 */
[----:B01----:R-:W-:Y:S05]  /*3b60*/  ENDCOLLECTIVE ;  /* 0x000000000000791b */ /* 0x003fea0003800000 */
.L_x_3377:
        /* <DEDUP_REMOVED lines=8> */
.L_x_3378:
[----:B------:R-:W-:Y:S01]  /*3bf0*/  MOV R37, R3 ;  /* 0x0000000300257202 */ /* 0x000fe20000000f00 */
[----:B------:R-:W-:-:S05]  /*3c00*/  FADD.FTZ R38, R5, R38 ;  /* 0x0000002605267221 */ /* 0x000fca0000010000 */
[----:B------:R-:W-:-:S07]  /*3c10*/  @P2 FSEL R5, R38, R5, !P1 ;  /* 0x0000000526052208 */ /* 0x000fce0004800000 */
[----:B------:R-:W-:Y:S05]  /*3c20*/  WARPSYNC.COLLECTIVE R36, `(.L_x_3379) ;  /* 0x0000000024087348 */ /* 0x000fea0003c00000 */
[----:B------:R0:W1:Y:S02]  /*3c30*/  SHFL.UP P0, R38, R37, R34, R35 ;  /* 0x0400002225267389 */ /* 0x0000640000000023 */
[----:B01----:R-:W-:Y:S05]  /*3c40*/  ENDCOLLECTIVE ;  /* 0x000000000000791b */ /* 0x003fea0003800000 */
.L_x_3379:
[----:B------:R-:W-:Y:S02]  /*3c50*/  IMAD.MOV.U32 R37, RZ, RZ, R40 ;  /* 0x000000ffff257224 */ /* 0x000fe400078e0028 */
[----:B------:R-:W-:Y:S02]  /*3c60*/  HFMA2 R34, -RZ, RZ, 0, 2.384185791015625e-07 ;  /* 0x00000004ff227431 */ /* 0x000fe400000001ff */
[----:B------:R-:W-:-:S05]  /*3c70*/  FADD.FTZ R38, R3, R38 ;  /* 0x0000002603267221 */ /* 0x000fca0000010000 */
[----:B------:R-:W-:-:S07]  /*3c80*/  @P2 FSEL R3, R38, R3, !P1 ;  /* 0x0000000326032208 */ /* 0x000fce0004800000 */
[----:B------:R-:W-:Y:S05]  /*3c90*/  WARPSYNC.COLLECTIVE R36, `(.L_x_3380) ;  /* 0x0000000024087348 */ /* 0x000fea0003c00000 */
[----:B------:R0:W1:Y:S02]  /*3ca0*/  SHFL.UP P0, R38, R37, R34, R35 ;  /* 0x0400002225267389 */ /* 0x0000640000000023 */
[----:B01----:R-:W-:Y:S05]  /*3cb0*/  ENDCOLLECTIVE ;  /* 0x000000000000791b */ /* 0x003fea0003800000 */
.L_x_3380:
[----:B------:R-:W-:Y:S02]  /*3cc0*/  ISETP.GE.AND P2, PT, R41, 0x4, PT ;  /* 0x000000042900780c */ /* 0x000fe40003f46270 */
[----:B------:R-:W-:Y:S01]  /*3cd0*/  ISETP.NE.AND P1, PT, R40, RZ, PT ;  /* 0x000000ff2800720c */ /* 0x000fe20003f25270 */
[----:B------:R-:W-:Y:S01]  /*3ce0*/  IMAD.MOV.U32 R37, RZ, RZ, R5 ;  /* 0x000000ffff257224 */ /* 0x000fe200078e0005 */
[----:B------:R-:W-:-:S11]  /*3cf0*/  SEL R39, R38, RZ, P2 ;  /* 0x000000ff26277207 */ /* 0x000fd60001000000 */
[----:B------:R-:W-:Y:S05]  /*3d00*/  WARPSYNC.COLLECTIVE R36, `(.L_x_3381) ;  /* 0x0000000024087348 */ /* 0x000fea0003c00000 */
[----:B------:R0:W1:Y:S02]  /*3d10*/  SHFL.UP P0, R38, R37, R34, R35 ;  /* 0x0400002225267389 */ /* 0x0000640000000023 */
[----:B01----:R-:W-:Y:S05]  /*3d20*/  ENDCOLLECTIVE ;  /* 0x000000000000791b */ /* 0x003fea0003800000 */
.L_x_3381:
[----:B------:R-:W-:Y:S02]  /*3d30*/  IADD3 R39, PT, PT, R40, R39, RZ ;  /* 0x0000002728277210 */ /* 0x000fe40007ffe0ff */
[----:B------:R-:W-:Y:S01]  /*3d40*/  MOV R37, R3 ;  /* 0x0000000300257202 */ /* 0x000fe20000000f00 */
[----:B------:R-:W-:-:S05]  /*3d50*/  FADD.FTZ R38, R5, R38 ;  /* 0x0000002605267221 */ /* 0x000fca0000010000 */
[----:B------:R-:W-:-:S07]  /*3d60*/  @P2 FSEL R5, R38, R5, !P1 ;  /* 0x0000000526052208 */ /* 0x000fce0004800000 */
[----:B------:R-:W-:Y:S05]  /*3d70*/  WARPSYNC.COLLECTIVE R36, `(.L_x_3382) ;  /* 0x0000000024087348 */ /* 0x000fea0003c00000 */
[----:B------:R0:W1:Y:S02]  /*3d80*/  SHFL.UP P0, R38, R37, R34, R35 ;  /* 0x0400002225267389 */ /* 0x0000640000000023 */
[----:B01----:R-:W-:Y:S05]  /*3d90*/  ENDCOLLECTIVE ;  /* 0x000000000000791b */ /* 0x003fea0003800000 */
.L_x_3382:
[----:B------:R-:W-:Y:S01]  /*3da0*/  MOV R37, R39 ;  /* 0x0000002700257202 */ /* 0x000fe20000000f00 */
[----:B------:R-:W-:Y:S02]  /*3db0*/  IMAD.MOV.U32 R34, RZ, RZ, 0x8 ;  /* 0x00000008ff227424 */ /* 0x000fe400078e00ff */
[----:B------:R-:W-:-:S05]  /*3dc0*/  FADD.FTZ R38, R3, R38 ;  /* 0x0000002603267221 */ /* 0x000fca0000010000 */
[----:B------:R-:W-:-:S07]  /*3dd0*/  @P2 FSEL R3, R38, R3, !P1 ;  /* 0x0000000326032208 */ /* 0x000fce0004800000 */
[----:B------:R-:W-:Y:S05]  /*3de0*/  WARPSYNC.COLLECTIVE R36, `(.L_x_3383) ;  /* 0x0000000024087348 */ /* 0x000fea0003c00000 */
[----:B------:R0:W1:Y:S02]  /*3df0*/  SHFL.UP P0, R38, R37, R34, R35 ;  /* 0x0400002225267389 */ /* 0x0000640000000023 */
[----:B01----:R-:W-:Y:S05]  /*3e00*/  ENDCOLLECTIVE ;  /* 0x000000000000791b */ /* 0x003fea0003800000 */
.L_x_3383:
        /* <DEDUP_REMOVED lines=9> */
.L_x_3384:
[----:B------:R-:W-:Y:S01]  /*3ea0*/  IMAD.MOV.U32 R37, RZ, RZ, R3 ;  /* 0x000000ffff257224 */ /* 0x000fe200078e0003 */
[----:B------:R-:W-:Y:S01]  /*3eb0*/  ISETP.GE.AND P0, PT, R41, 0x8, PT ;  /* 0x000000082900780c */ /* 0x000fe20003f06270 */
[----:B------:R-:W-:-:S12]  /*3ec0*/  FADD.FTZ R38, R5, R38 ;  /* 0x0000002605267221 */ /* 0x000fd80000010000 */
[----:B------:R-:W-:-:S07]  /*3ed0*/  @P0 FSEL R5, R38, R5, !P2 ;  /* 0x0000000526050208 */ /* 0x000fce0005000000 */
[----:B------:R-:W-:Y:S05]  /*3ee0*/  WARPSYNC.COLLECTIVE R36, `(.L_x_3385) ;  /* 0x0000000024087348 */ /* 0x000fea0003c00000 */
[----:B------:R0:W1:Y:S02]  /*3ef0*/  SHFL.UP P0, R38, R37, R34, R35 ;  /* 0x0400002225267389 */ /* 0x0000640000000023 */
[----:B01----:R-:W-:Y:S05]  /*3f00*/  ENDCOLLECTIVE ;  /* 0x000000000000791b */ /* 0x003fea0003800000 */
.L_x_3385:
        /* <DEDUP_REMOVED lines=8> */
.L_x_3386:
[----:B------:R-:W-:Y:S02]  /*3f90*/  ISETP.NE.AND P2, PT, R43, RZ, PT ;  /* 0x000000ff2b00720c */ /* 0x000fe40003f45270 */
[----:B------:R-:W-:Y:S02]  /*3fa0*/  MOV R37, R5 ;  /* 0x0000000500257202 */ /* 0x000fe40000000f00 */
[----:B------:R-:W-:-:S09]  /*3fb0*/  SEL R39, R38, RZ, P1 ;  /* 0x000000ff26277207 */ /* 0x000fd20000800000 */
[----:B------:R-:W-:Y:S05]  /*3fc0*/  WARPSYNC.COLLECTIVE R36, `(.L_x_3387) ;  /* 0x0000000024087348 */ /* 0x000fea0003c00000 */
[----:B------:R0:W1:Y:S02]  /*3fd0*/  SHFL.UP P0, R38, R37, R34, R35 ;  /* 0x0400002225267389 */ /* 0x0000640000000023 */
[----:B01----:R-:W-:Y:S05]  /*3fe0*/  ENDCOLLECTIVE ;  /* 0x000000000000791b */ /* 0x003fea0003800000 */
.L_x_3387:
        /* <DEDUP_REMOVED lines=9> */
.L_x_3388:
        /* <DEDUP_REMOVED lines=8> */
.L_x_3389:
[----:B------:R-:W-:Y:S01]  /*4100*/  ISETP.NE.AND P1, PT, R44, RZ, PT ;  /* 0x000000ff2c00720c */ /* 0x000fe20003f25270 */
[----:B------:R-:W-:Y:S01]  /*4110*/  IMAD.MOV.U32 R37, RZ, RZ, R5 ;  /* 0x000000ffff257224 */ /* 0x000fe200078e0005 */
[----:B------:R-:W-:-:S11]  /*4120*/  MOV R39, R38 ;  /* 0x0000002600277202 */ /* 0x000fd60000000f00 */
[----:B------:R-:W-:Y:S05]  /*4130*/  WARPSYNC.COLLECTIVE R36, `(.L_x_3390) ;  /* 0x0000000024087348 */ /* 0x000fea0003c00000 */
[----:B------:R0:W1:Y:S02]  /*4140*/  SHFL.UP P0, R38, R37, R34, R35 ;  /* 0x0400002225267389 */ /* 0x0000640000000023 */
[----:B01----:R-:W-:Y:S05]  /*4150*/  ENDCOLLECTIVE ;  /* 0x000000000000791b */ /* 0x003fea0003800000 */
.L_x_3390:
[----:B------:R-:W-:Y:S02]  /*4160*/  MOV R37, R3 ;  /* 0x0000000300257202 */ /* 0x000fe40000000f00 */
[----:B------:R-:W-:-:S07]  /*4170*/  MOV R41, R38 ;  /* 0x0000002600297202 */ /* 0x000fce0000000f00 */
[----:B------:R-:W-:Y:S05]  /*4180*/  WARPSYNC.COLLECTIVE R36, `(.L_x_3391) ;  /* 0x0000000024087348 */ /* 0x000fea0003c00000 */
[----:B------:R0:W1:Y:S02]  /*4190*/  SHFL.UP P0, R38, R37, R34, R35 ;  /* 0x0400002225267389 */ /* 0x0000640000000023 */
[----:B01----:R-:W-:Y:S05]  /*41a0*/  ENDCOLLECTIVE ;  /* 0x000000000000791b */ /* 0x003fea0003800000 */
.L_x_3391:
[----:B------:R-:W-:Y:S05]  /*41b0*/  BRA `(.L_x_3392) ;  /* 0xffffffec00f47947 */ /* 0x000fea000383ffff */
.L_x_3393:
        /* <DEDUP_REMOVED lines=12> */
.L_x_3975:


//--------------------- .text._Z30group_norm_nhwc_bwd_sum_kernelI11Fp16IOBf16WLi120EEv26Group_norm_nhwc_bwd_params --------------------------
	.section	.text._Z30group_norm_nhwc_bwd_sum_kernelI11Fp16IOBf16WLi120EEv26Group_norm_nhwc_bwd_params,"ax",@progbits
	.align	128
        .global         _Z30group_norm_nhwc_bwd_sum_kernelI11Fp16IOBf16WLi120EEv26Group_norm_nhwc_bwd_params
        .type           _Z30group_norm_nhwc_bwd_sum_kernelI11Fp16IOBf16WLi120EEv26Group_norm_nhwc_bwd_params,@function
        .size           _Z30group_norm_nhwc_bwd_sum_kernelI11Fp16IOBf16WLi120EEv26Group_norm_nhwc_bwd_params,(.L_x_3976 - _Z30group_norm_nhwc_bwd_sum_kernelI11Fp16IOBf16WLi120EEv26Group_norm_nhwc_bwd_params)
        .other          _Z30group_norm_nhwc_bwd_sum_kernelI11Fp16IOBf16WLi120EEv26Group_norm_nhwc_bwd_params,@"STO_CUDA_ENTRY STV_DEFAULT"
_Z30group_norm_nhwc_bwd_sum_kernelI11Fp16IOBf16WLi120EEv26Group_norm_nhwc_bwd_params:
.text._Z30group_norm_nhwc_bwd_sum_kernelI11Fp16IOBf16WLi120EEv26Group_norm_nhwc_bwd_params:
        /* <DEDUP_REMOVED lines=45> */
[----:B------:R-:W-:Y:S01]  /*02d0*/  HFMA2 R19, -RZ, RZ, 0, 0 ;  /* 0x00000000ff137431 */ /* 0x000fe200000001ff */
[----:B------:R-:W-:Y:S02]  /*02e0*/  MOV R20, RZ ;  /* 0x000000ff00147202 */ /* 0x000fe40000000f00 */
[----:B------:R-:W-:Y:S02]  /*02f0*/  ISETP.GE.AND.EX P0, PT, R25, UR11, PT, P0 ;  /* 0x0000000b19007c0c */ /* 0x000fe4000bf06300 */
[----:B0-----:R-:W-:-:S04]  /*0300*/  IADD3 R2, PT, PT, R10, 0xffffffe, RZ ;  /* 0x0ffffffe0a027810 */ /* 0x001fc80007ffe0ff */
[----:B------:R0:W1:Y:S02]  /*0310*/  F2I.FTZ.U32.TRUNC.NTZ R3, R2 ;  /* 0x0000000200037305 */ /* 0x000064000021f000 */
[----:B0-----:R-:W-:Y:S01]  /*0320*/  IMAD.MOV.U32 R2, RZ, RZ, RZ ;  /* 0x000000ffff027224 */ /* 0x001fe200078e00ff */
        /* <DEDUP_REMOVED lines=25> */
.L_x_3395:
[----:B------:R-:W-:Y:S05]  /*04c0*/  BSYNC.RECONVERGENT B0 ;  /* 0x0000000000007941 */ /* 0x000fea0003800200 */
.L_x_3394:
        /* <DEDUP_REMOVED lines=26> */
[----:B------:R-:W-:-:S05]  /*0670*/  IADD3 R8, PT, PT, -R5, RZ, RZ ;  /* 0x000000ff05087210 */ /* 0x000fca0007ffe1ff */
[----:B------:R-:W-:Y:S01]  /*0680*/  IMAD R6, R7, R8, R6 ;  /* 0x0000000807067224 */ /* 0x000fe200078e0206 */
[----:B------:R-:W-:Y:S01]  /*0690*/  CS2R R8, SRZ ;  /* 0x0000000000087805 */ /* 0x000fe2000001ff00 */
[----:B------:R-:W-:-:S04]  /*06a0*/  IMAD.MOV.U32 R7, RZ, RZ, RZ ;  /* 0x000000ffff077224 */ /* 0x000fc800078e00ff */
        /* <DEDUP_REMOVED lines=13> */
[----:B------:R-:W-:-:S10]  /*0780*/  IMAD.MOV.U32 R10, RZ, RZ, RZ ;  /* 0x000000ffff0a7224 */ /* 0x000fd400078e00ff */
[----:B------:R-:W-:Y:S05]  /*0790*/  @P1 BRA `(.L_x_3398) ;  /* 0x0000000800f01947 */ /* 0x000fea0003800000 */
[----:B------:R-:W-:Y:S02]  /*07a0*/  LOP3.LUT R17, R16, 0xfffffffc, RZ, 0xc0, !PT ;  /* 0xfffffffc10117812 */ /* 0x000fe400078ec0ff */
[----:B------:R-:W-:Y:S02]  /*07b0*/  IADD3 R21, PT, PT, R21, 0x1, RZ ;  /* 0x0000000115157810 */ /* 0x000fe40007ffe0ff */
[----:B------:R-:W-:Y:S02]  /*07c0*/  MOV R13, RZ ;  /* 0x000000ff000d7202 */ /* 0x000fe40000000f00 */
[----:B------:R-:W-:-:S07]  /*07d0*/  IADD3 R17, PT, PT, -R17, RZ, RZ ;  /* 0x000000ff11117210 */ /* 0x000fce0007ffe1ff */
.L_x_3399:
        /* <DEDUP_REMOVED lines=44> */
[----:B------:R-:W-:Y:S02]  /*0aa0*/  @!P0 IMAD.MOV.U32 R9, RZ, RZ, R11 ;  /* 0x000000ffff098224 */ /* 0x000fe400078e000b */
[----:B------:R-:W-:Y:S01]  /*0ab0*/  FMUL.FTZ R26, R26, R2 ;  /* 0x000000021a1a7220 */ /* 0x000fe20000410000 */
[----:B0-----:R-:W-:-:S03]  /*0ac0*/  @!P0 IMAD R8, R29, R14, RZ ;  /* 0x0000000e1d088224 */ /* 0x001fc600078e02ff */
[----:B------:R-:W-:Y:S01]  /*0ad0*/  FFMA.FTZ R20, R20, R26, R27 ;  /* 0x0000001a14147223 */ /* 0x000fe2000001001b */
[----:B------:R-:W-:Y:S01]  /*0ae0*/  @!P0 IMAD R15, R21, R15, R8 ;  /* 0x0000000f150f8224 */ /* 0x000fe200078e0208 */
[----:B------:R-:W-:Y:S01]  /*0af0*/  @!P0 MOV R8, R22 ;  /* 0x0000001600088202 */ /* 0x000fe20000000f00 */
[----:B------:R-:W-:-:S04]  /*0b00*/  FADD.FTZ R19, R26, R19 ;  /* 0x000000131a137221 */ /* 0x000fc80000010000 */
        /* <DEDUP_REMOVED lines=8> */
[----:B------:R1:W2:Y:S01]  /*0b90*/  @!P0 LDG.E R28, desc[UR6][R28.64] ;  /* 0x000000061c1c8981 */ /* 0x0002a2000c1e1900 */
[----:B0-----:R-:W-:-:S05]  /*0ba0*/  @!P0 IADD3 R8, P1, PT, R15, R8, RZ ;  /* 0x000000080f088210 */ /* 0x001fca0007f3e0ff */
[----:B------:R-:W-:-:S05]  /*0bb0*/  @!P0 IMAD.X R9, R14, 0x1, R9, P1 ;  /* 0x000000010e098824 */ /* 0x000fca00008e0609 */
[----:B------:R0:W3:Y:S01]  /*0bc0*/  @!P0 LDG.E R8, desc[UR6][R8.64] ;  /* 0x0000000608088981 */ /* 0x0000e2000c1e1900 */
[----:B------:R-:W-:Y:S02]  /*0bd0*/  PRMT R14, R14, 0x5410, RZ ;  /* 0x000054100e0e7816 */ /* 0x000fe400000000ff */
[----:B-1----:R-:W-:Y:S02]  /*0be0*/  @!P0 IADD3 R29, PT, PT, R21, 0x1, RZ ;  /* 0x00000001151d8810 */ /* 0x002fe40007ffe0ff */
        /* <DEDUP_REMOVED lines=52> */
[----:B------:R-:W-:Y:S01]  /*0f30*/  @!P0 VIADD R29, R21, 0x2 ;  /* 0x00000002151d8836 */ /* 0x000fe20000000000 */
        /* <DEDUP_REMOVED lines=21> */
[----:B0-----:R-:W-:Y:S01]  /*1090*/  @!P0 IMAD R20, R27, R8, RZ ;  /* 0x000000081b148224 */ /* 0x001fe200078e02ff */
[----:B------:R-:W-:-:S03]  /*10a0*/  @!P0 MOV R27, R11 ;  /* 0x0000000b001b8202 */ /* 0x000fc60000000f00 */
[C---:B------:R-:W-:Y:S02]  /*10b0*/  @!P0 IMAD R19, R29.reuse, R9, R20 ;  /* 0x000000091d138224 */ /* 0x040fe400078e0214 */
        /* <DEDUP_REMOVED lines=42> */
.L_x_3398:
        /* <DEDUP_REMOVED lines=97> */
.L_x_3400:
[----:B------:R-:W-:Y:S05]  /*1970*/  @P1 BRA `(.L_x_3396) ;  /* 0x0000000c00d41947 */ /* 0x000fea0003800000 */
[----:B------:R-:W0:Y:S01]  /*1980*/  LDCU.64 UR10, c[0x0][0x3f8] ;  /* 0x00007f00ff0a77ac */ /* 0x000e220008000a00 */
[----:B------:R-:W-:Y:S01]  /*1990*/  SHF.R.S32.HI R14, RZ, 0x1f, R21 ;  /* 0x0000001fff0e7819 */ /* 0x000fe20000011415 */
[----:B------:R-:W-:Y:S01]  /*19a0*/  IMAD.MOV.U32 R23, RZ, RZ, R11 ;  /* 0x000000ffff177224 */ /* 0x000fe200078e000b */
[----:B------:R-:W-:Y:S01]  /*19b0*/  BSSY.RECONVERGENT B0, `(.L_x_3401) ;  /* 0x0000016000007945 */ /* 0x000fe20003800200 */
[----:B------:R-:W-:Y:S02]  /*19c0*/  PRMT R11, RZ, 0x5410, RZ ;  /* 0x00005410ff0b7816 */ /* 0x000fe400000000ff */
[----:B------:R-:W-:Y:S02]  /*19d0*/  PRMT R15, RZ, 0x5410, RZ ;  /* 0x00005410ff0f7816 */ /* 0x000fe400000000ff */
[----:B0-----:R-:W-:Y:S01]  /*19e0*/  ISETP.GE.U32.AND P0, PT, R24, UR10, PT ;  /* 0x0000000a18007c0c */ /* 0x001fe2000bf06070 */
[----:B------:R-:W-:Y:S02]  /*19f0*/  IMAD R14, R14, UR10, RZ ;  /* 0x0000000a0e0e7c24 */ /* 0x000fe4000f8e02ff */
[----:B------:R-:W-:Y:S01]  /*1a00*/  IMAD.WIDE.U32 R22, R21, UR10, R22 ;  /* 0x0000000a15167c25 */ /* 0x000fe2000f8e0016 */
[----:B------:R-:W-:-:S03]  /*1a10*/  ISETP.GE.AND.EX P0, PT, R25, UR11, PT, P0 ;  /* 0x0000000b19007c0c */ /* 0x000fc6000bf06300 */
[----:B------:R-:W-:-:S10]  /*1a20*/  IMAD R21, R21, UR11, R14 ;  /* 0x0000000b15157c24 */ /* 0x000fd4000f8e020e */
        /* <DEDUP_REMOVED lines=14> */
.L_x_3402:
[----:B------:R-:W-:Y:S05]  /*1b10*/  BSYNC.RECONVERGENT B0 ;  /* 0x0000000000007941 */ /* 0x000fea0003800200 */
.L_x_3401:
        /* <DEDUP_REMOVED lines=19> */
.L_x_3397:
[----:B------:R-:W-:Y:S01]  /*1c50*/  IADD3 R7, PT, PT, -R21, R16, RZ ;  /* 0x0000001015077210 */ /* 0x000fe20007ffe1ff */
[----:B------:R-:W-:Y:S01]  /*1c60*/  VIADD R8, R16, 0xffffffff ;  /* 0xffffffff10087836 */ /* 0x000fe20000000000 */
[----:B------:R-:W-:Y:S02]  /*1c70*/  CS2R R12, SRZ ;  /* 0x00000000000c7805 */ /* 0x000fe4000001ff00 */
[----:B------:R-:W-:Y:S02]  /*1c80*/  MOV R24, R21 ;  /* 0x0000001500187202 */ /* 0x000fe40000000f00 */
        /* <DEDUP_REMOVED lines=65> */
.L_x_3403:
[----:B------:R-:W-:Y:S05]  /*20a0*/  @!P2 BRA `(.L_x_3396) ;  /* 0x000000080008a947 */ /* 0x000fea0003800000 */
[----:B------:R-:W-:-:S07]  /*20b0*/  IADD3 R21, PT, PT, R24, -R16, RZ ;  /* 0x8000001018157210 */ /* 0x000fce0007ffe0ff */
.L_x_3404:
        /* <DEDUP_REMOVED lines=28> */
[----:B------:R-:W-:-:S02]  /*2280*/  @!P0 MOV R17, R11 ;  /* 0x0000000b00118202 */ /* 0x000fc40000000f00 */
[----:B----4-:R-:W-:Y:S02]  /*2290*/  @!P0 PRMT R25, R16, 0x7610, R25 ;  /* 0x0000761010198816 */ /* 0x010fe40000000019 */
[----:B------:R-:W-:Y:S02]  /*22a0*/  @!P0 PRMT R28, R28, 0x7610, R16 ;  /* 0x000076101c1c8816 */ /* 0x000fe40000000010 */
[----:B------:R-:W-:Y:S01]  /*22b0*/  @!P0 MOV R16, R22 ;  /* 0x0000001600108202 */ /* 0x000fe20000000f00 */
[----:B------:R-:W-:-:S04]  /*22c0*/  @!P0 IMAD R15, R27, R15, R26 ;  /* 0x0000000f1b0f8224 */ /* 0x000fc800078e021a */
[----:B------:R-:W-:-:S04]  /*22d0*/  @!P0 IMAD.WIDE.U32 R16, R27, R14, R16 ;  /* 0x0000000e1b108225 */ /* 0x000fc800078e0010 */
[----:B------:R-:W-:-:S05]  /*22e0*/  @!P0 IMAD.IADD R15, R17, 0x1, R15 ;  /* 0x00000001110f8824 */ /* 0x000fca00078e020f */
[C---:B------:R-:W-:Y:S02]  /*22f0*/  @!P0 SHF.L.U64.HI R26, R16.reuse, 0x1, R15 ;  /* 0x00000001101a8819 */ /* 0x040fe4000001020f */
[----:B------:R-:W0:Y:S01]  /*2300*/  @!P0 LDC.64 R14, c[0x0][0x3a0] ;  /* 0x0000e800ff0e8b82 */ /* 0x000e220000000a00 */
[----:B------:R-:W-:-:S04]  /*2310*/  @!P0 SHF.L.U32 R27, R16, 0x1, RZ ;  /* 0x00000001101b8819 */ /* 0x000fc800000006ff */
        /* <DEDUP_REMOVED lines=91> */
.L_x_3396:
        /* <DEDUP_REMOVED lines=28> */
[----:B-1----:R-:W-:-:S03]  /*2a90*/  ISETP.NE.AND P0, PT, R20, RZ, PT ;  /* 0x000000ff1400720c */ /* 0x002fc60003f05270 */
[----:B------:R-:W1:Y:S01]  /*2aa0*/  LDS R14, [R8+0x25c] ;  /* 0x00025c00080e7984 */ /* 0x000e620000000800 */
[----:B--2---:R-:W-:Y:S02]  /*2ab0*/  ISETP.NE.AND P1, PT, R23, RZ, PT ;  /* 0x000000ff1700720c */ /* 0x004fe40003f25270 */
[----:B---3--:R-:W-:-:S07]  /*2ac0*/  ISETP.NE.AND P2, PT, R24, RZ, PT ;  /* 0x000000ff1800720c */ /* 0x008fce0003f45270 */
[----:B----4-:R-:W-:Y:S01]  /*2ad0*/  @!P0 FADD.FTZ R21, R18, R21 ;  /* 0x0000001512158221 */ /* 0x010fe20000010000 */
[----:B------:R-:W-:-:S04]  /*2ae0*/  IMAD R18, R25, -0x1e, R26 ;  /* 0xffffffe219127824 */ /* 0x000fc800078e021a */
[----:B------:R-:W-:Y:S02]  /*2af0*/  IMAD R11, R18, 0xc, R11 ;  /* 0x0000000c120b7824 */ /* 0x000fe400078e020b */
[----:B-----5:R-:W-:Y:S01]  /*2b00*/  @!P0 FADD.FTZ R22, R19, R22 ;  /* 0x0000001613168221 */ /* 0x020fe20000010000 */
[----:B------:R-:W-:Y:S01]  /*2b10*/  IADD3 R17, PT, PT, R23, R20, R17 ;  /* 0x0000001417117210 */ /* 0x000fe20007ffe011 */
[----:B0-----:R-:W-:-:S03]  /*2b20*/  @!P1 FADD.FTZ R16, R16, R21 ;  /* 0x0000001510109221 */ /* 0x001fc60000010000 */
[----:B------:R-:W-:Y:S01]  /*2b30*/  IADD3 R20, PT, PT, R24, R17, RZ ;  /* 0x0000001118147210 */ /* 0x000fe20007ffe0ff */
[----:B------:R-:W-:-:S04]  /*2b40*/  @!P1 FADD.FTZ R15, R15, R22 ;  /* 0x000000160f0f9221 */ /* 0x000fc80000010000 */
[----:B------:R0:W-:Y:S01]  /*2b50*/  STS [R11+0xc0], R20 ;  /* 0x0000c0140b007388 */ /* 0x0001e20000000800 */
[----:B------:R-:W-:Y:S01]  /*2b60*/  @!P2 FADD.FTZ R13, R13, R16 ;  /* 0x000000100d0da221 */ /* 0x000fe20000010000 */
[----:B-1----:R-:W-:-:S04]  /*2b70*/  @!P2 FADD.FTZ R14, R14, R15 ;  /* 0x0000000f0e0ea221 */ /* 0x002fc80000010000 */
[----:B------:R0:W-:Y:S01]  /*2b80*/  STS [R11+0xc4], R13 ;  /* 0x0000c40d0b007388 */ /* 0x0001e20000000800 */
[----:B------:R-:W-:-:S03]  /*2b90*/  MOV R15, 0x3fffffff ;  /* 0x3fffffff000f7802 */ /* 0x000fc60000000f00 */
[----:B------:R0:W-:Y:S01]  /*2ba0*/  STS [R11+0xc8], R14 ;  /* 0x0000c80e0b007388 */ /* 0x0001e20000000800 */
[----:B------:R-:W-:-:S13]  /*2bb0*/  R2UR UR4, R15 ;  /* 0x000000000f0472ca */ /* 0x000fda00000e0000 */
        /* <DEDUP_REMOVED lines=82> */
.L_x_3420:
[----:B------:R-:W1:Y:S01]  /*30e0*/  LDS R27, [R8+0x230] ;  /* 0x00023000081b7984 */ /* 0x000e620000000800 */
[----:B------:R-:W-:Y:S02]  /*30f0*/  ISETP.NE.AND P1, PT, R0, RZ, PT ;  /* 0x000000ff0000720c */ /* 0x000fe40003f25270 */
[----:B------:R-:W-:Y:S01]  /*3100*/  PLOP3.LUT P0, PT, PT, PT, PT, 0x80, 0x8 ;  /* 0x000000000008781c */ /* 0x000fe20003f0f070 */
[----:B------:R-:W2:Y:S04]  /*3110*/  LDS R17, [R8+0x23c] ;  /* 0x00023c0008117984 */ /* 0x000ea80000000800 */
[----:B------:R-:W3:Y:S04]  /*3120*/  LDS R21, [R8+0x248] ;  /* 0x0002480008157984 */ /* 0x000ee80000000800 */
[----:B0-----:R-:W0:Y:S04]  /*3130*/  LDS R14, [R11+0xb4] ;  /* 0x0000b4000b0e7984 */ /* 0x001e280000000800 */
        /* <DEDUP_REMOVED lines=14> */
[----:B0-----:R-:W-:-:S03]  /*3220*/  @P1 IADD3 R27, PT, PT, R14, R27, RZ ;  /* 0x0000001b0e1b1210 */ /* 0x001fc60007ffe0ff */
[----:B------:R-:W0:Y:S01]  /*3230*/  LDS R26, [R8+0x25c] ;  /* 0x00025c00081a7984 */ /* 0x000e220000000800 */
[----:B------:R-:W-:Y:S01]  /*3240*/  IADD3 R17, PT, PT, R17, R27, RZ ;  /* 0x0000001b11117210 */ /* 0x000fe20007ffe0ff */
[----:B----4-:R-:W-:Y:S02]  /*3250*/  @!P0 FADD.FTZ R15, R16, R15 ;  /* 0x0000000f100f8221 */ /* 0x010fe40000010000 */
[----:B------:R4:W-:Y:S02]  /*3260*/  STS [R8+0x230], R27 ;  /* 0x0002301b08007388 */ /* 0x0009e40000000800 */
[----:B------:R-:W-:Y:S02]  /*3270*/  IMAD.IADD R21, R21, 0x1, R17 ;  /* 0x0000000115157824 */ /* 0x000fe400078e0211 */
        /* <DEDUP_REMOVED lines=16> */
[----:B0-----:R-:W-:-:S03]  /*3380*/  @!P0 FADD.FTZ R26, R26, R23 ;  /* 0x000000171a1a8221 */ /* 0x001fc60000010000 */
[----:B------:R4:W-:Y:S04]  /*3390*/  STS [R8+0x258], R25 ;  /* 0x0002581908007388 */ /* 0x0009e80000000800 */
[----:B------:R4:W-:Y:S04]  /*33a0*/  STS [R8+0x250], R23 ;  /* 0x0002501708007388 */ /* 0x0009e80000000800 */
[----:B------:R4:W-:Y:S02]  /*33b0*/  STS [R8+0x25c], R26 ;  /* 0x00025c1a08007388 */ /* 0x0009e40000000800 */
.L_x_3405:
[----:B------:R-:W-:Y:S05]  /*33c0*/  WARPSYNC.ALL ;  /* 0x0000000000007948 */ /* 0x000fea0003800000 */
[----:B------:R-:W1:Y:S01]  /*33d0*/  LDCU UR4, c[0x0][0x424] ;  /* 0x00008480ff0477ac */ /* 0x000e620008000800 */
[----:B----4-:R-:W2:Y:S01]  /*33e0*/  LDC R17, c[0x0][0x420] ;  /* 0x00010800ff117b82 */ /* 0x010ea20000000800 */
[----:B------:R-:W-:Y:S01]  /*33f0*/  BSSY.RECONVERGENT B0, `(.L_x_3407) ;  /* 0x0000023000007945 */ /* 0x000fe20003800200 */
[----:B------:R-:W3:Y:S06]  /*3400*/  LDCU.64 UR10, c[0x0][0x3f8] ;  /* 0x00007f00ff0a77ac */ /* 0x000eec0008000a00 */
[----:B------:R-:W4:Y:S08]  /*3410*/  LDC R11, c[0x0][0x410] ;  /* 0x00010400ff0b7b82 */ /* 0x000f300000000800 */
[----:B0-----:R-:W0:Y:S01]  /*3420*/  LDC R13, c[0x0][0x428] ;  /* 0x00010a00ff0d7b82 */ /* 0x001e220000000800 */
[----:B-1----:R-:W-:-:S07]  /*3430*/  UIADD3 UR4, UPT, UPT, UR4, -0x2, URZ ;  /* 0xfffffffe04047890 */ /* 0x002fce000fffe0ff */
[----:B------:R-:W-:Y:S01]  /*3440*/  BAR.SYNC.DEFER_BLOCKING 0x0 ;  /* 0x0000000000007b1d */ /* 0x000fe20000010000 */
[----:B------:R-:W-:Y:S01]  /*3450*/  ISETP.NE.AND P2, PT, R6, UR4, PT ;  /* 0x0000000406007c0c */ /* 0x000fe2000bf45270 */
[----:B--2---:R-:W-:-:S05]  /*3460*/  IMAD R18, R17, UR8, R0 ;  /* 0x0000000811127c24 */ /* 0x004fca000f8e0200 */
[----:B----4-:R-:W-:-:S04]  /*3470*/  ISETP.GE.AND P0, PT, R18, R11, PT ;  /* 0x0000000b1200720c */ /* 0x010fc80003f06270 */
[----:B------:R-:W-:Y:S01]  /*3480*/  ISETP.GE.U32.OR P0, PT, R0, R17, P0 ;  /* 0x000000110000720c */ /* 0x000fe20000706470 */
[----:B0-----:R-:W-:Y:S02]  /*3490*/  IMAD R8, R13, UR8, R0 ;  /* 0x000000080d087c24 */ /* 0x001fe4000f8e0200 */
        /* <DEDUP_REMOVED lines=24> */
.L_x_3408:
[----:B------:R-:W-:Y:S05]  /*3620*/  BSYNC.RECONVERGENT B0 ;  /* 0x0000000000007941 */ /* 0x000fea0003800200 */
.L_x_3407:
[----:B------:R-:W-:Y:S05]  /*3630*/  @P1 EXIT ;  /* 0x000000000000194d */ /* 0x000fea0003800000 */
[----:B------:R-:W2:Y:S01]  /*3640*/  LDCU UR4, c[0x0][0x3e0] ;  /* 0x00007c00ff0477ac */ /* 0x000ea20008000800 */
[----:B-1----:R-:W1:Y:S01]  /*3650*/  LDC R5, c[0x0][0x360] ;  /* 0x0000d800ff057b82 */ /* 0x002e620000000800 */
[----:B------:R-:W3:Y:S01]  /*3660*/  LDCU.64 UR8, c[0x0][0x3d8] ;  /* 0x00007b00ff0877ac */ /* 0x000ee20008000a00 */
[----:B------:R-:W-:Y:S01]  /*3670*/  USHF.L.U64.HI UR5, UR10, 0x2, UR11 ;  /* 0x000000020a057899 */ /* 0x000fe2000801020b */
[----:B--2---:R-:W-:Y:S01]  /*3680*/  IMAD R11, R11, UR4, RZ ;  /* 0x000000040b0b7c24 */ /* 0x004fe2000f8e02ff */
[----:B------:R-:W-:-:S04]  /*3690*/  USHF.L.U32 UR4, UR10, 0x2, URZ ;  /* 0x000000020a047899 */ /* 0x000fc800080006ff */
[----:B------:R-:W-:-:S04]  /*36a0*/  SHF.L.U32 R11, R11, 0x1, RZ ;  /* 0x000000010b0b7819 */ /* 0x000fc800000006ff */
[----:B------:R-:W-:-:S04]  /*36b0*/  IADD3 R8, P0, PT, R8, R11, RZ ;  /* 0x0000000b08087210 */ /* 0x000fc80007f1e0ff */
[----:B------:R-:W-:Y:S02]  /*36c0*/  LEA.HI.X.SX32 R11, R11, R6, 0x1, P0 ;  /* 0x000000060b0b7211 */ /* 0x000fe400000f0eff */
[----:B---3--:R-:W-:-:S04]  /*36d0*/  LEA R2, P0, R8, UR8, 0x2 ;  /* 0x0000000808027c11 */ /* 0x008fc8000f8010ff */
[----:B------:R-:W-:Y:S02]  /*36e0*/  LEA.HI.X R3, R8, UR9, R11, 0x2, P0 ;  /* 0x0000000908037c11 */ /* 0x000fe400080f140b */
[----:B-1----:R-:W-:Y:S02]  /*36f0*/  LEA R4, P0, R5, R2, 0x2 ;  /* 0x0000000205047211 */ /* 0x002fe400078010ff */
        /* <DEDUP_REMOVED lines=10> */
.L_x_3406:
[----:B------:R-:W-:Y:S05]  /*37a0*/  WARPSYNC.COLLECTIVE R15, `(.L_x_3409) ;  /* 0x000000000f087348 */ /* 0x000fea0003c00000 */
[----:B------:R-:W-:Y:S01]  /*37b0*/  NOP ;  /* 0x0000000000007918 */ /* 0x000fe20000000000 */
[----:B------:R-:W-:Y:S05]  /*37c0*/  ENDCOLLECTIVE ;  /* 0x000000000000791b */ /* 0x000fea0003800000 */
.L_x_3409:
        /* <DEDUP_REMOVED lines=13> */
.L_x_3410:
        /* <DEDUP_REMOVED lines=9> */
.L_x_3411:
        /* <DEDUP_REMOVED lines=11> */
.L_x_3412:
        /* <DEDUP_REMOVED lines=9> */
.L_x_3413:
        /* <DEDUP_REMOVED lines=11> */
.L_x_3414:
        /* <DEDUP_REMOVED lines=9> */
.L_x_3415:
        /* <DEDUP_REMOVED lines=12> */
.L_x_3416:
        /* <DEDUP_REMOVED lines=10> */
.L_x_3417:
        /* <DEDUP_REMOVED lines=9> */
.L_x_3418:
[----:B------:R-:W-:Y:S01]  /*3da0*/  @!P0 FADD.FTZ R14, R14, R19 ;  /* 0x000000130e0e8221 */ /* 0x000fe20000010000 */
[----:B------:R0:W-:Y:S04]  /*3db0*/  STS [R11+0xc0], R20 ;  /* 0x0000c0140b007388 */ /* 0x0001e80000000800 */
[----:B------:R0:W-:Y:S04]  /*3dc0*/  STS [R11+0xc4], R13 ;  /* 0x0000c40d0b007388 */ /* 0x0001e80000000800 */
[----:B------:R0:W-:Y:S02]  /*3dd0*/  STS [R11+0xc8], R14 ;  /* 0x0000c80e0b007388 */ /* 0x0001e40000000800 */
[----:B0-----:R-:W-:Y:S05]  /*3de0*/  WARPSYNC.COLLECTIVE R15, `(.L_x_3419) ;  /* 0x000000000f087348 */ /* 0x001fea0003c00000 */
[----:B------:R-:W-:Y:S01]  /*3df0*/  NOP ;  /* 0x0000000000007918 */ /* 0x000fe20000000000 */
[----:B0-----:R-:W-:Y:S05]  /*3e00*/  ENDCOLLECTIVE ;  /* 0x000000000000791b */ /* 0x001fea0003800000 */
.L_x_3419:
[----:B------:R-:W-:Y:S05]  /*3e10*/  BRA `(.L_x_3420) ;  /* 0xfffffff000b07947 */ /* 0x000fea000383ffff */
.L_x_3421:
        /* <DEDUP_REMOVED lines=14> */
.L_x_3976:


//--------------------- .text._Z30group_norm_nhwc_bwd_sum_kernelI11Fp16IOBf16WLi140EEv26Group_norm_nhwc_bwd_params --------------------------
	.section	.text._Z30group_norm_nhwc_bwd_sum_kernelI11Fp16IOBf16WLi140EEv26Group_norm_nhwc_bwd_params,"ax",@progbits
	.align	128
        .global         _Z30group_norm_nhwc_bwd_sum_kernelI11Fp16IOBf16WLi140EEv26Group_norm_nhwc_bwd_params
        .type           _Z30group_norm_nhwc_bwd_sum_kernelI11Fp16IOBf16WLi140EEv26Group_norm_nhwc_bwd_params,@function
        .size           _Z30group_norm_nhwc_bwd_sum_kernelI11Fp16IOBf16WLi140EEv26Group_norm_nhwc_bwd_params,(.L_x_3977 - _Z30group_norm_nhwc_bwd_sum_kernelI11Fp16IOBf16WLi140EEv26Group_norm_nhwc_bwd_params)
        .other          _Z30group_norm_nhwc_bwd_sum_kernelI11Fp16IOBf16WLi140EEv26Group_norm_nhwc_bwd_params,@"STO_CUDA_ENTRY STV_DEFAULT"
_Z30group_norm_nhwc_bwd_sum_kernelI11Fp16IOBf16WLi140EEv26Group_norm_nhwc_bwd_params:
.text._Z30group_norm_nhwc_bwd_sum_kernelI11Fp16IOBf16WLi140EEv26Group_norm_nhwc_bwd_params:
        /* <DEDUP_REMOVED lines=76> */
.L_x_3423:
[----:B------:R-:W-:Y:S05]  /*04c0*/  BSYNC.RECONVERGENT B0 ;  /* 0x0000000000007941 */ /* 0x000fea0003800200 */
.L_x_3422:
        /* <DEDUP_REMOVED lines=49> */
.L_x_3427:
        /* <DEDUP_REMOVED lines=184> */
.L_x_3426:
        /* <DEDUP_REMOVED lines=97> */
.L_x_3428:
        /* <DEDUP_REMOVED lines=26> */
.L_x_3430:
[----:B------:R-:W-:Y:S05]  /*1b10*/  BSYNC.RECONVERGENT B0 ;  /* 0x0000000000007941 */ /* 0x000fea0003800200 */
.L_x_3429:
        /* <DEDUP_REMOVED lines=19> */
.L_x_3425:
        /* <DEDUP_REMOVED lines=69> */
.L_x_3431:
[----:B------:R-:W-:Y:S05]  /*20a0*/  @!P2 BRA `(.L_x_3424) ;  /* 0x000000080008a947 */ /* 0x000fea0003800000 */
[----:B------:R-:W-:-:S07]  /*20b0*/  IADD3 R21, PT, PT, R24, -R16, RZ ;  /* 0x8000001018157210 */ /* 0x000fce0007ffe0ff */
.L_x_3432:
        /* <DEDUP_REMOVED lines=129> */
.L_x_3424:
        /* <DEDUP_REMOVED lines=27> */
[----:B------:R-:W-:Y:S01]  /*2a80*/  LDS R13, [R28+0x244] ;  /* 0x000244001c0d7984 */ /* 0x000fe20000000800 */
[----:B0-----:R-:W-:Y:S01]  /*2a90*/  ISETP.NE.AND P1, PT, R23, RZ, PT ;  /* 0x000000ff1700720c */ /* 0x001fe20003f25270 */
[----:B------:R-:W-:-:S02]  /*2aa0*/  @!P0 FADD.FTZ R26, R4, R26 ;  /* 0x0000001a041a8221 */ /* 0x000fc40000010000 */
[----:B------:R-:W0:Y:S04]  /*2ab0*/  LDS R8, [R28+0x248] ;  /* 0x000248001c087984 */ /* 0x000e280000000800 */
[----:B------:R-:W0:Y:S01]  /*2ac0*/  LDS R4, [R28+0x238] ;  /* 0x000238001c047984 */ /* 0x000e220000000800 */
[----:B---3--:R-:W-:Y:S01]  /*2ad0*/  @!P0 FADD.FTZ R25, R24, R25 ;  /* 0x0000001918198221 */ /* 0x008fe20000010000 */
[----:B-1----:R-:W-:Y:S02]  /*2ae0*/  SHF.R.U32.HI R24, RZ, 0x2, R18 ;  /* 0x00000002ff187819 */ /* 0x002fe40000011612 */
[----:B----4-:R-:W-:-:S03]  /*2af0*/  ISETP.NE.AND P0, PT, R21, RZ, PT ;  /* 0x000000ff1500720c */ /* 0x010fc60003f05270 */
[----:B------:R-:W-:Y:S01]  /*2b00*/  IMAD.HI.U32 R27, R24, 0x24924925, RZ ;  /* 0x24924925181b7827 */ /* 0x000fe200078e00ff */
[----:B-----5:R-:W-:-:S03]  /*2b10*/  ISETP.NE.AND P2, PT, R14, RZ, PT ;  /* 0x000000ff0e00720c */ /* 0x020fc60003f45270 */
[----:B------:R-:W-:Y:S02]  /*2b20*/  IMAD R18, R27, -0x1c, R18 ;  /* 0xffffffe41b127824 */ /* 0x000fe400078e0212 */
[----:B------:R-:W-:Y:S02]  /*2b30*/  @!P1 FADD.FTZ R19, R19, R26 ;  /* 0x0000001a13139221 */ /* 0x000fe40000010000 */
[----:B------:R-:W-:Y:S02]  /*2b40*/  IMAD R15, R18, 0xc, R15 ;  /* 0x0000000c120f7824 */ /* 0x000fe400078e020f */
[----:B------:R-:W-:Y:S01]  /*2b50*/  @!P1 FADD.FTZ R16, R16, R25 ;  /* 0x0000001910109221 */ /* 0x000fe20000010000 */
[----:B--2---:R-:W-:-:S03]  /*2b60*/  IADD3 R22, PT, PT, R23, R20, R22 ;  /* 0x0000001417167210 */ /* 0x004fc60007ffe016 */
[----:B------:R-:W-:Y:S01]  /*2b70*/  @!P0 FADD.FTZ R17, R17, R16 ;  /* 0x0000001011118221 */ /* 0x000fe20000010000 */
[----:B------:R-:W-:Y:S01]  /*2b80*/  IADD3 R14, PT, PT, R14, R22, R21 ;  /* 0x000000160e0e7210 */ /* 0x000fe20007ffe015 */
[----:B------:R-:W-:-:S04]  /*2b90*/  IMAD.MOV.U32 R16, RZ, RZ, 0xfffffff ;  /* 0x0fffffffff107424 */ /* 0x000fc800078e00ff */
[----:B------:R1:W-:Y:S01]  /*2ba0*/  STS [R15+0xc0], R14 ;  /* 0x0000c00e0f007388 */ /* 0x0003e20000000800 */
[----:B------:R-:W-:Y:S01]  /*2bb0*/  R2UR UR4, R16 ;  /* 0x00000000100472ca */ /* 0x000fe200000e0000 */
[----:B0-----:R-:W-:Y:S01]  /*2bc0*/  @!P2 FADD.FTZ R8, R8, R17 ;  /* 0x000000110808a221 */ /* 0x001fe20000010000 */
[----:B------:R-:W-:Y:S01]  /*2bd0*/  IADD3 R17, PT, PT, R3, 0x210, RZ ;  /* 0x0000021003117810 */ /* 0x000fe20007ffe0ff */
[----:B------:R-:W-:-:S04]  /*2be0*/  @!P0 FADD.FTZ R4, R4, R19 ;  /* 0x0000001304048221 */ /* 0x000fc80000010000 */
[----:B------:R-:W-:Y:S01]  /*2bf0*/  @!P2 FADD.FTZ R13, R13, R4 ;  /* 0x000000040d0da221 */ /* 0x000fe20000010000 */
[----:B------:R-:W-:-:S04]  /*2c00*/  IMAD R4, R0, 0x30, R17 ;  /* 0x0000003000047824 */ /* 0x000fc800078e0211 */
[----:B------:R1:W-:Y:S04]  /*2c10*/  STS [R15+0xc4], R13 ;  /* 0x0000c40d0f007388 */ /* 0x0003e80000000800 */
[----:B------:R1:W-:Y:S01]  /*2c20*/  STS [R15+0xc8], R8 ;  /* 0x0000c8080f007388 */ /* 0x0003e20000000800 */
        /* <DEDUP_REMOVED lines=82> */
.L_x_3448:
        /* <DEDUP_REMOVED lines=20> */
[----:B------:R-:W1:Y:S04]  /*3290*/  LDS R15, [R4+0x20] ;  /* 0x00002000040f7984 */ /* 0x000e680000000800 */
[----:B------:R-:W1:Y:S01]  /*32a0*/  LDS R23, [R4+0x28] ;  /* 0x0000280004177984 */ /* 0x000e620000000800 */
[----:B--2---:R-:W-:Y:S01]  /*32b0*/  @!P0 FADD.FTZ R14, R25, R14 ;  /* 0x0000000e190e8221 */ /* 0x004fe20000010000 */
[----:B---3--:R-:W-:-:S02]  /*32c0*/  @!P0 FADD.FTZ R13, R26, R13 ;  /* 0x0000000d1a0d8221 */ /* 0x008fc40000010000 */
[----:B------:R-:W2:Y:S01]  /*32d0*/  LDS R24, [R4+0x2c] ;  /* 0x00002c0004187984 */ /* 0x000ea20000000800 */
[----:B----4-:R-:W-:-:S03]  /*32e0*/  ISETP.NE.AND P0, PT, R17, RZ, PT ;  /* 0x000000ff1100720c */ /* 0x010fc60003f05270 */
[----:B------:R-:W3:Y:S01]  /*32f0*/  LDS R26, [R4+0x34] ;  /* 0x00003400041a7984 */ /* 0x000ee20000000800 */
[----:B------:R-:W-:Y:S02]  /*3300*/  IADD3 R17, PT, PT, R17, R8, RZ ;  /* 0x0000000811117210 */ /* 0x000fe40007ffe0ff */
[C---:B-----5:R-:W-:Y:S01]  /*3310*/  ISETP.NE.AND P2, PT, R16.reuse, RZ, PT ;  /* 0x000000ff1000720c */ /* 0x060fe20003f45270 */
[----:B------:R4:W5:Y:S02]  /*3320*/  LDS R25, [R4+0x38] ;  /* 0x0000380004197984 */ /* 0x0009640000000800 */
[----:B------:R-:W-:Y:S01]  /*3330*/  IMAD.IADD R16, R16, 0x1, R17 ;  /* 0x0000000110107824 */ /* 0x000fe200078e0211 */
[C---:B------:R-:W-:Y:S01]  /*3340*/  ISETP.NE.AND P1, PT, R18.reuse, RZ, PT ;  /* 0x000000ff1200720c */ /* 0x040fe20003f25270 */
[----:B------:R1:W-:Y:S03]  /*3350*/  STS [R27], R8 ;  /* 0x000000081b007388 */ /* 0x0003e60000000800 */
[----:B------:R-:W-:Y:S01]  /*3360*/  IADD3 R18, PT, PT, R18, R16, RZ ;  /* 0x0000001012127210 */ /* 0x000fe20007ffe0ff */
[----:B------:R-:W-:Y:S01]  /*3370*/  @!P0 FADD.FTZ R19, R19, R14 ;  /* 0x0000000e13138221 */ /* 0x000fe20000010000 */
[----:B------:R1:W-:Y:S01]  /*3380*/  STS [R27+0xc], R17 ;  /* 0x00000c111b007388 */ /* 0x0003e20000000800 */
[----:B0-----:R-:W-:-:S03]  /*3390*/  @!P0 FADD.FTZ R20, R20, R13 ;  /* 0x0000000d14148221 */ /* 0x001fc60000010000 */
[----:B------:R0:W-:Y:S01]  /*33a0*/  STS [R27+0x4], R14 ;  /* 0x0000040e1b007388 */ /* 0x0001e20000000800 */
[----:B------:R-:W-:-:S03]  /*33b0*/  ISETP.NE.AND P0, PT, R21, RZ, PT ;  /* 0x000000ff1500720c */ /* 0x000fc60003f05270 */
[----:B------:R0:W-:Y:S01]  /*33c0*/  STS [R27+0x8], R13 ;  /* 0x0000080d1b007388 */ /* 0x0001e20000000800 */
[----:B----4-:R-:W-:Y:S01]  /*33d0*/  IADD3 R4, PT, PT, R21, R18, RZ ;  /* 0x0000001215047210 */ /* 0x010fe20007ffe0ff */
[----:B-1----:R-:W-:Y:S02]  /*33e0*/  @!P2 FADD.FTZ R22, R22, R19 ;  /* 0x000000131616a221 */ /* 0x002fe40000010000 */
        /* <DEDUP_REMOVED lines=8> */
[----:B------:R0:W-:Y:S01]  /*3470*/  STS [R27+0x1c], R22 ;  /* 0x00001c161b007388 */ /* 0x0001e20000000800 */
[----:B-----5:R-:W-:-:S03]  /*3480*/  @!P0 FADD.FTZ R25, R25, R24 ;  /* 0x0000001819198221 */ /* 0x020fc60000010000 */
[----:B------:R0:W-:Y:S04]  /*3490*/  STS [R27+0x20], R15 ;  /* 0x0000200f1b007388 */ /* 0x0001e80000000800 */
[----:B------:R0:W-:Y:S04]  /*34a0*/  STS [R27+0x30], R4 ;  /* 0x000030041b007388 */ /* 0x0001e80000000800 */
[----:B------:R0:W-:Y:S04]  /*34b0*/  STS [R27+0x28], R23 ;  /* 0x000028171b007388 */ /* 0x0001e80000000800 */
[----:B------:R0:W-:Y:S04]  /*34c0*/  STS [R27+0x2c], R24 ;  /* 0x00002c181b007388 */ /* 0x0001e80000000800 */
[----:B------:R0:W-:Y:S04]  /*34d0*/  STS [R27+0x34], R26 ;  /* 0x0000341a1b007388 */ /* 0x0001e80000000800 */
[----:B------:R0:W-:Y:S02]  /*34e0*/  STS [R27+0x38], R25 ;  /* 0x000038191b007388 */ /* 0x0001e40000000800 */
.L_x_3433:
[----:B------:R-:W-:Y:S05]  /*34f0*/  WARPSYNC.ALL ;  /* 0x0000000000007948 */ /* 0x000fea0003800000 */
[----:B------:R-:W1:Y:S01]  /*3500*/  LDCU UR4, c[0x0][0x424] ;  /* 0x00008480ff0477ac */ /* 0x000e620008000800 */
[----:B------:R-:W2:Y:S01]  /*3510*/  LDC R17, c[0x0][0x420] ;  /* 0x00010800ff117b82 */ /* 0x000ea20000000800 */
[----:B------:R-:W-:Y:S01]  /*3520*/  BSSY.RECONVERGENT B0, `(.L_x_3435) ;  /* 0x0000023000007945 */ /* 0x000fe20003800200 */
[----:B------:R-:W3:Y:S06]  /*3530*/  LDCU.64 UR10, c[0x0][0x3f8] ;  /* 0x00007f00ff0a77ac */ /* 0x000eec0008000a00 */
[----:B0-----:R-:W0:Y:S08]  /*3540*/  LDC R8, c[0x0][0x410] ;  /* 0x00010400ff087b82 */ /* 0x001e300000000800 */
[----:B------:R-:W4:Y:S01]  /*3550*/  LDC R19, c[0x0][0x428] ;  /* 0x00010a00ff137b82 */ /* 0x000f220000000800 */
[----:B-1----:R-:W-:-:S07]  /*3560*/  UIADD3 UR4, UPT, UPT, UR4, -0x2, URZ ;  /* 0xfffffffe04047890 */ /* 0x002fce000fffe0ff */
[----:B------:R-:W-:Y:S01]  /*3570*/  BAR.SYNC.DEFER_BLOCKING 0x0 ;  /* 0x0000000000007b1d */ /* 0x000fe20000010000 */
[----:B------:R-:W-:Y:S01]  /*3580*/  ISETP.NE.AND P2, PT, R6, UR4, PT ;  /* 0x0000000406007c0c */ /* 0x000fe2000bf45270 */
[----:B--2---:R-:W-:-:S05]  /*3590*/  IMAD R13, R17, UR8, R0 ;  /* 0x00000008110d7c24 */ /* 0x004fca000f8e0200 */
[----:B0-----:R-:W-:-:S07]  /*35a0*/  ISETP.GE.AND P0, PT, R13, R8, PT ;  /* 0x000000080d00720c */ /* 0x001fce0003f06270 */
[----:B------:R-:W-:Y:S02]  /*35b0*/  @!P2 IADD3 R16, PT, PT, R2, 0x8b0, RZ ;  /* 0x000008b00210a810 */ /* 0x000fe40007ffe0ff */
[----:B------:R-:W-:Y:S02]  /*35c0*/  ISETP.GE.U32.OR P0, PT, R0, R17, P0 ;  /* 0x000000110000720c */ /* 0x000fe40000706470 */
[----:B------:R-:W-:Y:S01]  /*35d0*/  @!P2 LEA R16, R11, R16, 0x18 ;  /* 0x000000100b10a211 */ /* 0x000fe200078ec0ff */
[----:B----4-:R-:W-:Y:S01]  /*35e0*/  IMAD R6, R19, UR8, R0 ;  /* 0x0000000813067c24 */ /* 0x010fe2000f8e0200 */
        /* <DEDUP_REMOVED lines=22> */
.L_x_3436:
[----:B------:R-:W-:Y:S05]  /*3750*/  BSYNC.RECONVERGENT B0 ;  /* 0x0000000000007941 */ /* 0x000fea0003800200 */
.L_x_3435:
        /* <DEDUP_REMOVED lines=23> */
.L_x_3434:
[----:B-1----:R-:W-:Y:S05]  /*38d0*/  WARPSYNC.COLLECTIVE R16, `(.L_x_3437) ;  /* 0x0000000010087348 */ /* 0x002fea0003c00000 */
[----:B------:R-:W-:Y:S01]  /*38e0*/  NOP ;  /* 0x0000000000007918 */ /* 0x000fe20000000000 */
[----:B-1----:R-:W-:Y:S05]  /*38f0*/  ENDCOLLECTIVE ;  /* 0x000000000000791b */ /* 0x002fea0003800000 */
.L_x_3437:
        /* <DEDUP_REMOVED lines=13> */
.L_x_3438:
        /* <DEDUP_REMOVED lines=9> */
.L_x_3439:
        /* <DEDUP_REMOVED lines=11> */
.L_x_3440:
        /* <DEDUP_REMOVED lines=9> */
.L_x_3441:
        /* <DEDUP_REMOVED lines=11> */
.L_x_3442:
        /* <DEDUP_REMOVED lines=9> */
.L_x_3443:
        /* <DEDUP_REMOVED lines=12> */
.L_x_3444:
        /* <DEDUP_REMOVED lines=10> */
.L_x_3445:
        /* <DEDUP_REMOVED lines=9> */
.L_x_3446:
[----:B------:R-:W-:Y:S01]  /*3ed0*/  @!P0 FADD.FTZ R8, R8, R19 ;  /* 0x0000001308088221 */ /* 0x000fe20000010000 */
[----:B------:R0:W-:Y:S04]  /*3ee0*/  STS [R15+0xc0], R14 ;  /* 0x0000c00e0f007388 */ /* 0x0001e80000000800 */
[----:B------:R0:W-:Y:S04]  /*3ef0*/  STS [R15+0xc4], R13 ;  /* 0x0000c40d0f007388 */ /* 0x0001e80000000800 */
[----:B------:R0:W-:Y:S02]  /*3f00*/  STS [R15+0xc8], R8 ;  /* 0x0000c8080f007388 */ /* 0x0001e40000000800 */
[----:B0-----:R-:W-:Y:S05]  /*3f10*/  WARPSYNC.COLLECTIVE R16, `(.L_x_3447) ;  /* 0x0000000010087348 */ /* 0x001fea0003c00000 */
[----:B------:R-:W-:Y:S01]  /*3f20*/  NOP ;  /* 0x0000000000007918 */ /* 0x000fe20000000000 */
[----:B0-----:R-:W-:Y:S05]  /*3f30*/  ENDCOLLECTIVE ;  /* 0x000000000000791b */ /* 0x001fea0003800000 */
.L_x_3447:
[----:B------:R-:W-:Y:S05]  /*3f40*/  BRA `(.L_x_3448) ;  /* 0xfffffff000807947 */ /* 0x000fea000383ffff */
.L_x_3449:
        /* <DEDUP_REMOVED lines=11> */
.L_x_3977:


//--------------------- .text._Z30group_norm_nhwc_bwd_sum_kernelI11Fp16IOBf16WLi160EEv26Group_norm_nhwc_bwd_params --------------------------
	.section	.text._Z30group_norm_nhwc_bwd_sum_kernelI11Fp16IOBf16WLi160EEv26Group_norm_nhwc_bwd_params,"ax",@progbits
	.align	128
        .global         _Z30group_norm_nhwc_bwd_sum_kernelI11Fp16IOBf16WLi160EEv26Group_norm_nhwc_bwd_params
        .type           _Z30group_norm_nhwc_bwd_sum_kernelI11Fp16IOBf16WLi160EEv26Group_norm_nhwc_bwd_params,@function
        .size           _Z30group_norm_nhwc_bwd_sum_kernelI11Fp16IOBf16WLi160EEv26Group_norm_nhwc_bwd_params,(.L_x_3978 - _Z30group_norm_nhwc_bwd_sum_kernelI11Fp16IOBf16WLi160EEv26Group_norm_nhwc_bwd_params)
        .other          _Z30group_norm_nhwc_bwd_sum_kernelI11Fp16IOBf16WLi160EEv26Group_norm_nhwc_bwd_params,@"STO_CUDA_ENTRY STV_DEFAULT"
_Z30group_norm_nhwc_bwd_sum_kernelI11Fp16IOBf16WLi160EEv26Group_norm_nhwc_bwd_params:
.text._Z30group_norm_nhwc_bwd_sum_kernelI11Fp16IOBf16WLi160EEv26Group_norm_nhwc_bwd_params:
        /* <DEDUP_REMOVED lines=44> */
[----:B------:R-:W-:Y:S02]  /*02c0*/  MOV R5, RZ ;  /* 0x000000ff00057202 */ /* 0x000fe40000000f00 */
[----:B------:R-:W-:Y:S01]  /*02d0*/  ISETP.GE.AND.EX P0, PT, R19, UR11, PT, P0 ;  /* 0x0000000b13007c0c */ /* 0x000fe2000bf06300 */
[----:B0-----:R-:W0:Y:S02]  /*02e0*/  MUFU.RCP R0, R0 ;  /* 0x0000000000007308 */ /* 0x001e240000001000 */
[----:B0-----:R-:W-:Y:S01]  /*02f0*/  IADD3 R2, PT, PT, R0, 0xffffffe, RZ ;  /* 0x0ffffffe00027810 */ /* 0x001fe20007ffe0ff */
[----:B------:R-:W-:-:S05]  /*0300*/  IMAD.MOV.U32 R0, RZ, RZ, RZ ;  /* 0x000000ffff007224 */ /* 0x000fca00078e00ff */
        /* <DEDUP_REMOVED lines=23> */
[----:B--2---:R-:W-:Y:S01]  /*0480*/  IMAD.U32 R5, R5, 0x10000, RZ ;  /* 0x0001000005057824 */ /* 0x004fe200078e00ff */
[----:B---3--:R-:W-:Y:S02]  /*0490*/  SHF.L.U32 R3, R3, 0x10, RZ ;  /* 0x0000001003037819 */ /* 0x008fe400000006ff */
[----:B----4-:R-:W-:Y:S02]  /*04a0*/  @P1 SHF.L.U32 R0, R16, 0x10, RZ ;  /* 0x0000001010001819 */ /* 0x010fe400000006ff */
[----:B-----5:R-:W-:-:S07]  /*04b0*/  @P1 SHF.L.U32 R2, R7, 0x10, RZ ;  /* 0x0000001007021819 */ /* 0x020fce00000006ff */
.L_x_3451:
[----:B------:R-:W-:Y:S05]  /*04c0*/  BSYNC.RECONVERGENT B0 ;  /* 0x0000000000007941 */ /* 0x000fea0003800200 */
.L_x_3450:
[----:B------:R-:W0:Y:S01]  /*04d0*/  S2UR UR4, SR_CTAID.Y ;  /* 0x00000000000479c3 */ /* 0x000e220000002600 */
[----:B------:R-:W-:Y:S01]  /*04e0*/  FSETP.GTU.FTZ.AND P2, PT, R22, RZ, PT ;  /* 0x000000ff1600720b */ /* 0x000fe20003f5c000 */
[----:B------:R-:W-:-:S04]  /*04f0*/  IMAD.HI.U32 R11, R11, R4, RZ ;  /* 0x000000040b0b7227 */ /* 0x000fc800078e00ff */
[----:B------:R-:W-:Y:S02]  /*0500*/  HFMA2 R7, -RZ, RZ, 1.875, 0 ;  /* 0x3f800000ff077431 */ /* 0x000fe400000001ff */
[----:B------:R-:W-:Y:S01]  /*0510*/  HFMA2 R26, -RZ, RZ, 0, 0 ;  /* 0x00000000ff1a7431 */ /* 0x000fe200000001ff */
        /* <DEDUP_REMOVED lines=8> */
[----:B------:R-:W-:Y:S02]  /*05a0*/  IADD3 R17, P1, PT, R21, R10, RZ ;  /* 0x0000000a15117210 */ /* 0x000fe40007f3e0ff */
[----:B------:R-:W-:Y:S02]  /*05b0*/  @P4 IADD3 R11, PT, PT, R11, 0x1, RZ ;  /* 0x000000010b0b4810 */ /* 0x000fe40007ffe0ff */
[----:B------:R-:W-:Y:S02]  /*05c0*/  LEA.HI.X.SX32 R10, R10, R20, 0x1, P1 ;  /* 0x000000140a0a7211 */ /* 0x000fe400008f0eff */
[----:B-1----:R-:W-:Y:S02]  /*05d0*/  ISETP.LT.U32.AND P1, PT, R17, R14, PT ;  /* 0x0000000e1100720c */ /* 0x002fe40003f21070 */
[----:B------:R-:W-:Y:S01]  /*05e0*/  ISETP.GE.U32.AND P3, PT, R12, R9, PT ;  /* 0x000000090c00720c */ /* 0x000fe20003f66070 */
[----:B--2---:R-:W-:Y:S01]  /*05f0*/  @P2 FADD.FTZ R13, R22, R13 ;  /* 0x0000000d160d2221 */ /* 0x004fe20000010000 */
[----:B------:R-:W-:-:S02]  /*0600*/  ISETP.LT.AND.EX P1, PT, R10, R15, PT, P1 ;  /* 0x0000000f0a00720c */ /* 0x000fc40003f21310 */
[----:B------:R-:W-:Y:S02]  /*0610*/  CS2R R22, SRZ ;  /* 0x0000000000167805 */ /* 0x000fe4000001ff00 */
[----:B------:R-:W-:Y:S01]  /*0620*/  ISETP.NE.U32.AND P4, PT, R9, RZ, PT ;  /* 0x000000ff0900720c */ /* 0x000fe20003f85070 */
[----:B------:R0:W1:Y:S01]  /*0630*/  @P2 MUFU.RSQ R7, R13 ;  /* 0x0000000d00072308 */ /* 0x0000620000001400 */
[----:B------:R-:W-:Y:S02]  /*0640*/  SEL R14, R17, R14, P1 ;  /* 0x0000000e110e7207 */ /* 0x000fe40000800000 */
[----:B------:R-:W-:Y:S02]  /*0650*/  MOV R12, RZ ;  /* 0x000000ff000c7202 */ /* 0x000fe40000000f00 */
[----:B------:R-:W-:Y:S01]  /*0660*/  ISETP.GT.AND P1, PT, R14, R21, PT ;  /* 0x000000150e00720c */ /* 0x000fe20003f24270 */
[----:B------:R-:W-:-:S05]  /*0670*/  @P3 VIADD R11, R11, 0x1 ;  /* 0x000000010b0b3836 */ /* 0x000fca0000000000 */
[----:B------:R-:W-:Y:S02]  /*0680*/  SEL R8, R8, R11, !P4 ;  /* 0x0000000b08087207 */ /* 0x000fe40006000000 */
[----:B------:R-:W-:-:S05]  /*0690*/  CS2R R10, SRZ ;  /* 0x00000000000a7805 */ /* 0x000fca000001ff00 */
        /* <DEDUP_REMOVED lines=9> */
[----:B------:R-:W-:Y:S01]  /*0730*/  IMAD.MOV.U32 R26, RZ, RZ, RZ ;  /* 0x000000ffff1a7224 */ /* 0x000fe200078e00ff */
[----:B------:R-:W-:Y:S02]  /*0740*/  IADD3 R0, PT, PT, -R13, R14, RZ ;  /* 0x0000000e0d007210 */ /* 0x000fe40007ffe1ff */
        /* <DEDUP_REMOVED lines=10> */
.L_x_3455:
[----:B------:R-:W0:Y:S01]  /*07f0*/  @!P0 LDC.64 R20, c[0x0][0x3f8] ;  /* 0x0000fe00ff148b82 */ /* 0x000e220000000a00 */
[----:B------:R-:W-:-:S04]  /*0800*/  @!P0 IADD3 R25, PT, PT, R13, -0x1, RZ ;  /* 0xffffffff0d198810 */ /* 0x000fc80007ffe0ff */
        /* <DEDUP_REMOVED lines=16> */
[----:B------:R-:W-:Y:S02]  /*0910*/  PRMT R14, RZ, 0x5410, RZ ;  /* 0x00005410ff0e7816 */ /* 0x000fe400000000ff */
[----:B0-----:R-:W-:Y:S02]  /*0920*/  PRMT R21, RZ, 0x7610, R21 ;  /* 0x00007610ff157816 */ /* 0x001fe40000000015 */
[----:B--2---:R-:W-:-:S04]  /*0930*/  @!P0 PRMT R14, R14, 0x5410, R20 ;  /* 0x000054100e0e8816 */ /* 0x004fc80000000014 */
[----:B------:R-:W-:-:S05]  /*0940*/  @!P0 PRMT R14, R20, 0x7632, R14 ;  /* 0x00007632140e8816 */ /* 0x000fca000000000e */
[----:B------:R-:W-:Y:S01]  /*0950*/  HADD2.F32 R27, -RZ, R14.H1_H1 ;  /* 0x3000000eff1b7230 */ /* 0x000fe20000004100 */
[----:B---3--:R-:W-:Y:S02]  /*0960*/  @!P0 PRMT R21, R24, 0x7610, R21 ;  /* 0x0000761018158816 */ /* 0x008fe40000000015 */
[----:B------:R-:W-:Y:S02]  /*0970*/  PRMT R14, R14, 0x5410, RZ ;  /* 0x000054100e0e7816 */ /* 0x000fe400000000ff */
[----:B------:R-:W-:Y:S01]  /*0980*/  FADD.FTZ R20, -R6, R27 ;  /* 0x0000001b06147221 */ /* 0x000fe20000010100 */
[----:B------:R-:W-:Y:S01]  /*0990*/  HADD2.F32 R29, -RZ, R21.H0_H0 ;  /* 0x20000015ff1d7230 */ /* 0x000fe20000004100 */
[----:B------:R-:W-:Y:S02]  /*09a0*/  @!P0 PRMT R14, R14, 0x7610, R24 ;  /* 0x000076100e0e8816 */ /* 0x000fe40000000018 */
[----:B------:R-:W-:Y:S02]  /*09b0*/  FMUL.FTZ R25, R20, R7 ;  /* 0x0000000714197220 */ /* 0x000fe40000410000 */
[----:B------:R-:W0:Y:S01]  /*09c0*/  @!P0 LDC.64 R20, c[0x0][0x3f8] ;  /* 0x0000fe00ff148b82 */ /* 0x000e220000000a00 */
[C---:B------:R-:W-:Y:S01]  /*09d0*/  FADD.FTZ R23, R29.reuse, R23 ;  /* 0x000000171d177221 */ /* 0x040fe20000010000 */
[C---:B------:R-:W-:Y:S01]  /*09e0*/  FFMA.FTZ R24, R29.reuse, R25, R10 ;  /* 0x000000191d187223 */ /* 0x040fe2000001000a */
[----:B------:R-:W-:-:S04]  /*09f0*/  FMUL.FTZ R29, R29, R5 ;  /* 0x000000051d1d7220 */ /* 0x000fc80000410000 */
[----:B------:R-:W-:Y:S01]  /*0a00*/  FFMA.FTZ R31, R25, R29, R12 ;  /* 0x0000001d191f7223 */ /* 0x000fe2000001000c */
[--C-:B------:R-:W-:Y:S02]  /*0a10*/  HADD2.F32 R25, -RZ, R14.reuse.H0_H0 ;  /* 0x2000000eff197230 */ /* 0x100fe40000004100 */
[----:B------:R-:W-:Y:S01]  /*0a20*/  FADD.FTZ R26, R29, R26 ;  /* 0x0000001a1d1a7221 */ /* 0x000fe20000010000 */
[----:B------:R-:W-:Y:S02]  /*0a30*/  HADD2.F32 R14, -RZ, R14.H1_H1 ;  /* 0x3000000eff0e7230 */ /* 0x000fe40000004100 */
[----:B------:R-:W-:Y:S01]  /*0a40*/  FADD.FTZ R10, -R6, R25 ;  /* 0x00000019060a7221 */ /* 0x000fe20000010100 */
[----:B------:R-:W-:Y:S02]  /*0a50*/  @!P0 SHF.R.S32.HI R25, RZ, 0x1f, R13 ;  /* 0x0000001fff198819 */ /* 0x000fe4000001140d */
[C---:B------:R-:W-:Y:S01]  /*0a60*/  FADD.FTZ R22, R14.reuse, R22 ;  /* 0x000000160e167221 */ /* 0x040fe20000010000 */
[----:B------:R-:W-:Y:S01]  /*0a70*/  FMUL.FTZ R27, R14, R3 ;  /* 0x000000030e1b7220 */ /* 0x000fe20000410000 */
[----:B------:R-:W-:-:S03]  /*0a80*/  FMUL.FTZ R10, R10, R7 ;  /* 0x000000070a0a7220 */ /* 0x000fc60000410000 */
[----:B------:R-:W-:Y:S01]  /*0a90*/  FADD.FTZ R26, R27, R26 ;  /* 0x0000001a1b1a7221 */ /* 0x000fe20000010000 */
[----:B------:R-:W-:Y:S01]  /*0aa0*/  FFMA.FTZ R12, R14, R10, R11 ;  /* 0x0000000a0e0c7223 */ /* 0x000fe2000001000b */
[----:B0-----:R-:W-:Y:S02]  /*0ab0*/  @!P0 IMAD R14, R25, R20, RZ ;  /* 0x00000014190e8224 */ /* 0x001fe400078e02ff */
[----:B------:R-:W-:Y:S02]  /*0ac0*/  FFMA.FTZ R25, R10, R27, R31 ;  /* 0x0000001b0a197223 */ /* 0x000fe4000001001f */
[----:B------:R-:W-:Y:S01]  /*0ad0*/  @!P0 IMAD R11, R13, R21, R14 ;  /* 0x000000150d0b8224 */ /* 0x000fe200078e020e */
[----:B------:R-:W-:-:S05]  /*0ae0*/  @!P0 MOV R14, R16 ;  /* 0x00000010000e8202 */ /* 0x000fca0000000f00 */
        /* <DEDUP_REMOVED lines=11> */
[----:B------:R-:W3:Y:S01]  /*0ba0*/  @!P0 LDG.E R20, desc[UR6][R20.64] ;  /* 0x0000000614148981 */ /* 0x000ee2000c1e1900 */
[----:B0-----:R-:W-:Y:S02]  /*0bb0*/  PRMT R11, R11, 0x5410, RZ ;  /* 0x000054100b0b7816 */ /* 0x001fe400000000ff */
[----:B------:R-:W-:Y:S02]  /*0bc0*/  PRMT R14, R14, 0x5410, RZ ;  /* 0x000054100e0e7816 */ /* 0x000fe400000000ff */
[----:B--2---:R-:W-:-:S04]  /*0bd0*/  @!P0 PRMT R11, R11, 0x5410, R10 ;  /* 0x000054100b0b8816 */ /* 0x004fc8000000000a */
[----:B------:R-:W-:Y:S02]  /*0be0*/  PRMT R11, RZ, 0x7610, R11 ;  /* 0x00007610ff0b7816 */ /* 0x000fe4000000000b */
[----:B---3--:R-:W-:-:S03]  /*0bf0*/  @!P0 PRMT R14, R14, 0x5410, R20 ;  /* 0x000054100e0e8816 */ /* 0x008fc60000000014 */
[----:B------:R-:W-:Y:S01]  /*0c00*/  HADD2.F32 R27, -RZ, R11.H1_H1 ;  /* 0x3000000bff1b7230 */ /* 0x000fe20000004100 */
[----:B------:R-:W-:Y:S02]  /*0c10*/  @!P0 PRMT R11, R10, 0x7632, R11 ;  /* 0x000076320a0b8816 */ /* 0x000fe4000000000b */
[----:B------:R-:W-:Y:S02]  /*0c20*/  PRMT R14, RZ, 0x7610, R14 ;  /* 0x00007610ff0e7816 */ /* 0x000fe4000000000e */
[----:B------:R-:W-:Y:S01]  /*0c30*/  FADD.FTZ R10, -R6, R27 ;  /* 0x0000001b060a7221 */ /* 0x000fe20000010100 */
[----:B------:R-:W-:Y:S02]  /*0c40*/  HADD2.F32 R11, -RZ, R11.H0_H0 ;  /* 0x2000000bff0b7230 */ /* 0x000fe40000004100 */
[----:B------:R-:W-:Y:S02]  /*0c50*/  HADD2.F32 R27, -RZ, R14.H1_H1 ;  /* 0x3000000eff1b7230 */ /* 0x000fe40000004100 */
[----:B------:R-:W-:Y:S01]  /*0c60*/  FMUL.FTZ R10, R10, R7 ;  /* 0x000000070a0a7220 */ /* 0x000fe20000410000 */
[----:B------:R-:W-:Y:S01]  /*0c70*/  @!P0 PRMT R14, R20, 0x7632, R14 ;  /* 0x00007632140e8816 */ /* 0x000fe2000000000e */
[----:B------:R-:W-:Y:S01]  /*0c80*/  FADD.FTZ R20, -R6, R11 ;  /* 0x0000000b06147221 */ /* 0x000fe20000010100 */
[----:B------:R-:W-:Y:S01]  /*0c90*/  FADD.FTZ R23, R23, R27 ;  /* 0x0000001b17177221 */ /* 0x000fe20000010000 */
[C---:B------:R-:W-:Y:S01]  /*0ca0*/  FFMA.FTZ R24, R27.reuse, R10, R24 ;  /* 0x0000000a1b187223 */ /* 0x040fe20000010018 */
[----:B------:R-:W-:Y:S01]  /*0cb0*/  FMUL.FTZ R27, R27, R5 ;  /* 0x000000051b1b7220 */ /* 0x000fe20000410000 */
[----:B------:R-:W-:-:S02]  /*0cc0*/  HADD2.F32 R21, -RZ, R14.H0_H0 ;  /* 0x2000000eff157230 */ /* 0x000fc40000004100 */
[----:B------:R-:W-:Y:S01]  /*0cd0*/  FMUL.FTZ R20, R20, R7 ;  /* 0x0000000714147220 */ /* 0x000fe20000410000 */
[----:B------:R-:W-:Y:S02]  /*0ce0*/  FFMA.FTZ R29, R10, R27, R25 ;  /* 0x0000001b0a1d7223 */ /* 0x000fe40000010019 */
[----:B------:R-:W0:Y:S01]  /*0cf0*/  @!P0 LDC.64 R10, c[0x0][0x3f8] ;  /* 0x0000fe00ff0a8b82 */ /* 0x000e220000000a00 */
[----:B------:R-:W-:Y:S01]  /*0d00*/  FADD.FTZ R22, R22, R21 ;  /* 0x0000001516167221 */ /* 0x000fe20000010000 */
[C---:B------:R-:W-:Y:S01]  /*0d10*/  FFMA.FTZ R25, R21.reuse, R20, R12 ;  /* 0x0000001415197223 */ /* 0x040fe2000001000c */
[----:B------:R-:W-:Y:S01]  /*0d20*/  FMUL.FTZ R21, R21, R3 ;  /* 0x0000000315157220 */ /* 0x000fe20000410000 */
[----:B------:R-:W-:Y:S01]  /*0d30*/  FADD.FTZ R12, R26, R27 ;  /* 0x0000001b1a0c7221 */ /* 0x000fe20000010000 */
[----:B------:R-:W-:Y:S02]  /*0d40*/  @!P0 IADD3 R27, PT, PT, R13, 0x1, RZ ;  /* 0x000000010d1b8810 */ /* 0x000fe40007ffe0ff */
[----:B------:R-:W-:Y:S01]  /*0d50*/  FFMA.FTZ R26, R20, R21, R29 ;  /* 0x00000015141a7223 */ /* 0x000fe2000001001d */
[----:B------:R-:W-:Y:S01]  /*0d60*/  FADD.FTZ R12, R21, R12 ;  /* 0x0000000c150c7221 */ /* 0x000fe20000010000 */
[----:B------:R-:W-:-:S05]  /*0d70*/  @!P0 SHF.R.S32.HI R29, RZ, 0x1f, R27 ;  /* 0x0000001fff1d8819 */ /* 0x000fca000001141b */
[----:B0-----:R-:W-:-:S04]  /*0d80*/  @!P0 IMAD R14, R29, R10, RZ ;  /* 0x0000000a1d0e8224 */ /* 0x001fc800078e02ff */
        /* <DEDUP_REMOVED lines=17> */
[----:B------:R-:W-:-:S05]  /*0ea0*/  PRMT R11, RZ, 0x7610, R11 ;  /* 0x00007610ff0b7816 */ /* 0x000fca000000000b */
[----:B------:R-:W-:Y:S01]  /*0eb0*/  HADD2.F32 R27, -RZ, R11.H1_H1 ;  /* 0x3000000bff1b7230 */ /* 0x000fe20000004100 */
[----:B---3--:R-:W-:Y:S02]  /*0ec0*/  @!P0 PRMT R14, R14, 0x5410, R20 ;  /* 0x000054100e0e8816 */ /* 0x008fe40000000014 */
[----:B------:R-:W-:Y:S02]  /*0ed0*/  @!P0 PRMT R11, R10, 0x7632, R11 ;  /* 0x000076320a0b8816 */ /* 0x000fe4000000000b */
[----:B------:R-:W-:Y:S01]  /*0ee0*/  PRMT R14, RZ, 0x7610, R14 ;  /* 0x00007610ff0e7816 */ /* 0x000fe2000000000e */
[----:B------:R-:W-:Y:S02]  /*0ef0*/  FADD.FTZ R10, -R6, R27 ;  /* 0x0000001b060a7221 */ /* 0x000fe40000010100 */
[----:B------:R-:W-:Y:S02]  /*0f00*/  HADD2.F32 R11, -RZ, R11.H0_H0 ;  /* 0x2000000bff0b7230 */ /* 0x000fe40000004100 */
[----:B------:R-:W-:Y:S01]  /*0f10*/  HADD2.F32 R27, -RZ, R14.H1_H1 ;  /* 0x3000000eff1b7230 */ /* 0x000fe20000004100 */
[----:B------:R-:W-:Y:S01]  /*0f20*/  @!P0 PRMT R14, R20, 0x7632, R14 ;  /* 0x00007632140e8816 */ /* 0x000fe2000000000e */
[----:B------:R-:W-:Y:S01]  /*0f30*/  FMUL.FTZ R21, R10, R7 ;  /* 0x000000070a157220 */ /* 0x000fe20000410000 */
[----:B------:R-:W-:-:S02]  /*0f40*/  FADD.FTZ R20, -R6, R11 ;  /* 0x0000000b06147221 */ /* 0x000fc40000010100 */
[----:B------:R-:W0:Y:S01]  /*0f50*/  @!P0 LDC.64 R10, c[0x0][0x3f8] ;  /* 0x0000fe00ff0a8b82 */ /* 0x000e220000000a00 */
[----:B------:R-:W-:Y:S01]  /*0f60*/  FADD.FTZ R23, R23, R27 ;  /* 0x0000001b17177221 */ /* 0x000fe20000010000 */
[C---:B------:R-:W-:Y:S01]  /*0f70*/  FFMA.FTZ R24, R27.reuse, R21, R24 ;  /* 0x000000151b187223 */ /* 0x040fe20000010018 */
[----:B------:R-:W-:Y:S01]  /*0f80*/  FMUL.FTZ R27, R27, R5 ;  /* 0x000000051b1b7220 */ /* 0x000fe20000410000 */
[----:B------:R-:W-:Y:S02]  /*0f90*/  HADD2.F32 R14, -RZ, R14.H0_H0 ;  /* 0x2000000eff0e7230 */ /* 0x000fe40000004100 */
[----:B------:R-:W-:Y:S01]  /*0fa0*/  FMUL.FTZ R20, R20, R7 ;  /* 0x0000000714147220 */ /* 0x000fe20000410000 */
[----:B------:R-:W-:Y:S01]  /*0fb0*/  FFMA.FTZ R29, R21, R27, R26 ;  /* 0x0000001b151d7223 */ /* 0x000fe2000001001a */
[----:B------:R-:W-:Y:S01]  /*0fc0*/  FADD.FTZ R26, R12, R27 ;  /* 0x0000001b0c1a7221 */ /* 0x000fe20000010000 */
[----:B------:R-:W-:Y:S01]  /*0fd0*/  FMUL.FTZ R21, R14, R3 ;  /* 0x000000030e157220 */ /* 0x000fe20000410000 */
[----:B------:R-:W-:Y:S01]  /*0fe0*/  @!P0 IADD3 R27, PT, PT, R13, 0x2, RZ ;  /* 0x000000020d1b8810 */ /* 0x000fe20007ffe0ff */
[----:B------:R-:W-:Y:S01]  /*0ff0*/  FADD.FTZ R22, R22, R14 ;  /* 0x0000000e16167221 */ /* 0x000fe20000010000 */
[----:B------:R-:W-:Y:S01]  /*1000*/  FFMA.FTZ R25, R14, R20, R25 ;  /* 0x000000140e197223 */ /* 0x000fe20000010019 */
[----:B------:R-:W-:Y:S01]  /*1010*/  FFMA.FTZ R12, R20, R21, R29 ;  /* 0x00000015140c7223 */ /* 0x000fe2000001001d */
[----:B------:R-:W-:Y:S01]  /*1020*/  @!P0 SHF.R.S32.HI R29, RZ, 0x1f, R27 ;  /* 0x0000001fff1d8819 */ /* 0x000fe2000001141b */
[----:B------:R-:W-:-:S04]  /*1030*/  FADD.FTZ R26, R21, R26 ;  /* 0x0000001a151a7221 */ /* 0x000fc80000010000 */
        /* <DEDUP_REMOVED lines=14> */
[----:B------:R-:W3:Y:S01]  /*1120*/  @!P0 LDG.E R20, desc[UR6][R20.64] ;  /* 0x0000000614148981 */ /* 0x000ee2000c1e1900 */
[----:B0-----:R-:W-:Y:S02]  /*1130*/  PRMT R11, R11, 0x5410, RZ ;  /* 0x000054100b0b7816 */ /* 0x001fe400000000ff */
[----:B------:R-:W-:Y:S02]  /*1140*/  PRMT R14, RZ, 0x7610, R14 ;  /* 0x00007610ff0e7816 */ /* 0x000fe4000000000e */
[----:B------:R-:W-:Y:S02]  /*1150*/  IADD3 R9, PT, PT, R9, 0x4, RZ ;  /* 0x0000000409097810 */ /* 0x000fe40007ffe0ff */
[----:B------:R-:W-:Y:S02]  /*1160*/  IADD3 R13, PT, PT, R13, 0x4, RZ ;  /* 0x000000040d0d7810 */ /* 0x000fe40007ffe0ff */
[----:B------:R-:W-:Y:S02]  /*1170*/  ISETP.NE.AND P1, PT, R9, RZ, PT ;  /* 0x000000ff0900720c */ /* 0x000fe40003f25270 */
[----:B--2---:R-:W-:-:S04]  /*1180*/  @!P0 PRMT R11, R11, 0x5410, R10 ;  /* 0x000054100b0b8816 */ /* 0x004fc8000000000a */
[----:B------:R-:W-:-:S05]  /*1190*/  PRMT R11, RZ, 0x7610, R11 ;  /* 0x00007610ff0b7816 */ /* 0x000fca000000000b */
[----:B------:R-:W-:Y:S01]  /*11a0*/  HADD2.F32 R27, -RZ, R11.H1_H1 ;  /* 0x3000000bff1b7230 */ /* 0x000fe20000004100 */
[----:B------:R-:W-:Y:S02]  /*11b0*/  @!P0 PRMT R11, R10, 0x7632, R11 ;  /* 0x000076320a0b8816 */ /* 0x000fe4000000000b */
[----:B---3--:R-:W-:Y:S02]  /*11c0*/  @!P0 PRMT R14, R20, 0x7610, R14 ;  /* 0x00007610140e8816 */ /* 0x008fe4000000000e */
[----:B------:R-:W-:Y:S01]  /*11d0*/  FADD.FTZ R10, -R6, R27 ;  /* 0x0000001b060a7221 */ /* 0x000fe20000010100 */
[----:B------:R-:W-:Y:S02]  /*11e0*/  PRMT R11, R11, 0x5410, RZ ;  /* 0x000054100b0b7816 */ /* 0x000fe400000000ff */
[----:B------:R-:W-:Y:S02]  /*11f0*/  HADD2.F32 R27, -RZ, R14.H0_H0 ;  /* 0x2000000eff1b7230 */ /* 0x000fe40000004100 */
[----:B------:R-:W-:Y:S01]  /*1200*/  FMUL.FTZ R29, R10, R7 ;  /* 0x000000070a1d7220 */ /* 0x000fe20000410000 */
[----:B------:R-:W-:-:S02]  /*1210*/  @!P0 PRMT R11, R11, 0x7610, R20 ;  /* 0x000076100b0b8816 */ /* 0x000fc40000000014 */
        /* <DEDUP_REMOVED lines=16> */
.L_x_3454:
        /* <DEDUP_REMOVED lines=12> */
[C---:B------:R-:W-:Y:S01]  /*13e0*/  @!P0 IADD3 R27, PT, PT, R13.reuse, 0x1, RZ ;  /* 0x000000010d1b8810 */ /* 0x040fe20007ffe0ff */
[----:B------:R-:W-:Y:S02]  /*13f0*/  @!P0 IMAD R0, R0, UR10, RZ ;  /* 0x0000000a00008c24 */ /* 0x000fe4000f8e02ff */
[C---:B------:R-:W-:Y:S01]  /*1400*/  @!P0 IMAD.WIDE.U32 R28, R13.reuse, UR10, R14 ;  /* 0x0000000a0d1c8c25 */ /* 0x040fe2000f8e000e */
[----:B------:R-:W1:Y:S03]  /*1410*/  @!P0 LDC.64 R24, c[0x0][0x398] ;  /* 0x0000e600ff188b82 */ /* 0x000e660000000a00 */
[----:B------:R-:W-:Y:S01]  /*1420*/  @!P0 IMAD R9, R13, UR11, R0 ;  /* 0x0000000b0d098c24 */ /* 0x000fe2000f8e0200 */
[----:B------:R-:W-:-:S04]  /*1430*/  @!P0 SHF.R.S32.HI R0, RZ, 0x1f, R27 ;  /* 0x0000001fff008819 */ /* 0x000fc8000001141b */
[----:B------:R-:W-:Y:S01]  /*1440*/  @!P0 IADD3 R9, PT, PT, R29, R9, RZ ;  /* 0x000000091d098210 */ /* 0x000fe20007ffe0ff */
[----:B------:R-:W-:Y:S02]  /*1450*/  @!P0 IMAD.SHL.U32 R29, R28, 0x2, RZ ;  /* 0x000000021c1d8824 */ /* 0x000fe400078e00ff */
[----:B------:R-:W-:Y:S01]  /*1460*/  @!P0 IMAD R0, R0, UR10, RZ ;  /* 0x0000000a00008c24 */ /* 0x000fe2000f8e02ff */
[----:B------:R-:W-:Y:S02]  /*1470*/  @!P0 SHF.L.U64.HI R2, R28, 0x1, R9 ;  /* 0x000000011c028819 */ /* 0x000fe40000010209 */
[----:B0-----:R-:W-:Y:S01]  /*1480*/  @!P0 IADD3 R30, P2, PT, R29, R20, RZ ;  /* 0x000000141d1e8210 */ /* 0x001fe20007f5e0ff */
[----:B------:R-:W-:-:S03]  /*1490*/  @!P0 IMAD R9, R27, UR11, R0 ;  /* 0x0000000b1b098c24 */ /* 0x000fc6000f8e0200 */
[----:B------:R-:W-:Y:S01]  /*14a0*/  @!P0 IADD3.X R31, PT, PT, R2, R21, RZ, P2, !PT ;  /* 0x00000015021f8210 */ /* 0x000fe200017fe4ff */
[----:B------:R-:W-:Y:S01]  /*14b0*/  @!P0 IMAD.WIDE.U32 R20, R27, UR10, R14 ;  /* 0x0000000a1b148c25 */ /* 0x000fe2000f8e000e */
[----:B-1----:R-:W-:-:S03]  /*14c0*/  @!P0 IADD3 R28, P3, PT, R29, R24, RZ ;  /* 0x000000181d1c8210 */ /* 0x002fc60007f7e0ff */
[----:B------:R-:W2:Y:S01]  /*14d0*/  @!P0 LDG.E R30, desc[UR6][R30.64] ;  /* 0x000000061e1e8981 */ /* 0x000ea2000c1e1900 */
[----:B------:R-:W-:Y:S01]  /*14e0*/  @!P0 IADD3 R9, PT, PT, R21, R9, RZ ;  /* 0x0000000915098210 */ /* 0x000fe20007ffe0ff */
[----:B------:R-:W-:-:S03]  /*14f0*/  @!P0 IMAD.X R29, R2, 0x1, R25, P3 ;  /* 0x00000001021d8824 */ /* 0x000fc600018e0619 */
[C---:B------:R-:W-:Y:S01]  /*1500*/  @!P0 SHF.L.U64.HI R0, R20.reuse, 0x1, R9 ;  /* 0x0000000114008819 */ /* 0x040fe20000010209 */
[----:B------:R-:W0:Y:S01]  /*1510*/  @!P0 LDC.64 R24, c[0x0][0x398] ;  /* 0x0000e600ff188b82 */ /* 0x000e220000000a00 */
[----:B------:R-:W-:Y:S01]  /*1520*/  @!P0 SHF.L.U32 R9, R20, 0x1, RZ ;  /* 0x0000000114098819 */ /* 0x000fe200000006ff */
[----:B------:R-:W3:Y:S06]  /*1530*/  @!P0 LDG.E R28, desc[UR6][R28.64] ;  /* 0x000000061c1c8981 */ /* 0x000eec000c1e1900 */
[----:B------:R-:W1:Y:S01]  /*1540*/  @!P0 LDC.64 R20, c[0x0][0x3a0] ;  /* 0x0000e800ff148b82 */ /* 0x000e620000000a00 */
[----:B0-----:R-:W-:-:S02]  /*1550*/  @!P0 IADD3 R24, P3, PT, R9, R24, RZ ;  /* 0x0000001809188210 */ /* 0x001fc40007f7e0ff */
[----:B-1----:R-:W-:-:S05]  /*1560*/  @!P0 IADD3 R20, P2, PT, R9, R20, RZ ;  /* 0x0000001409148210 */ /* 0x002fca0007f5e0ff */
[C---:B------:R-:W-:Y:S01]  /*1570*/  @!P0 IMAD.X R21, R0.reuse, 0x1, R21, P2 ;  /* 0x0000000100158824 */ /* 0x040fe200010e0615 */
[----:B------:R-:W-:-:S04]  /*1580*/  @!P0 IADD3.X R25, PT, PT, R0, R25, RZ, P3, !PT ;  /* 0x0000001900198210 */ /* 0x000fc80001ffe4ff */
[----:B------:R-:W4:Y:S04]  /*1590*/  @!P0 LDG.E R20, desc[UR6][R20.64] ;  /* 0x0000000614148981 */ /* 0x000f28000c1e1900 */
[----:B------:R0:W5:Y:S01]  /*15a0*/  @!P0 LDG.E R24, desc[UR6][R24.64] ;  /* 0x0000000618188981 */ /* 0x000162000c1e1900 */
[----:B------:R-:W-:Y:S02]  /*15b0*/  PRMT R2, RZ, 0x7610, R2 ;  /* 0x00007610ff027816 */ /* 0x000fe40000000002 */
[----:B------:R-:W-:Y:S02]  /*15c0*/  PRMT R0, R0, 0x5410, RZ ;  /* 0x0000541000007816 */ /* 0x000fe400000000ff */
[----:B0-----:R-:W-:Y:S02]  /*15d0*/  PRMT R25, RZ, 0x5410, RZ ;  /* 0x00005410ff197816 */ /* 0x001fe400000000ff */
[----:B------:R-:W-:-:S02]  /*15e0*/  IADD3 R13, PT, PT, R13, 0x2, RZ ;  /* 0x000000020d0d7810 */ /* 0x000fc40007ffe0ff */
[----:B--2---:R-:W-:-:S04]  /*15f0*/  @!P0 PRMT R2, R30, 0x7610, R2 ;  /* 0x000076101e028816 */ /* 0x004fc80000000002 */
[----:B------:R-:W-:-:S04]  /*1600*/  PRMT R2, R2, 0x5410, RZ ;  /* 0x0000541002027816 */ /* 0x000fc800000000ff */
[----:B---3--:R-:W-:-:S05]  /*1610*/  @!P0 PRMT R2, R2, 0x5410, R28 ;  /* 0x0000541002028816 */ /* 0x008fca000000001c */
[----:B------:R-:W-:Y:S01]  /*1620*/  HADD2.F32 R9, -RZ, R2.H0_H0 ;  /* 0x20000002ff097230 */ /* 0x000fe20000004100 */
[----:B------:R-:W-:-:S04]  /*1630*/  @!P0 PRMT R0, R0, 0x7610, R30 ;  /* 0x0000761000008816 */ /* 0x000fc8000000001e */
[----:B------:R-:W-:Y:S01]  /*1640*/  FADD.FTZ R14, -R6, R9 ;  /* 0x00000009060e7221 */ /* 0x000fe20000010100 */
[----:B------:R-:W-:Y:S01]  /*1650*/  HADD2.F32 R9, -RZ, R2.H1_H1 ;  /* 0x30000002ff097230 */ /* 0x000fe20000004100 */
[----:B------:R-:W-:Y:S02]  /*1660*/  PRMT R0, RZ, 0x7610, R0 ;  /* 0x00007610ff007816 */ /* 0x000fe40000000000 */
[----:B------:R-:W-:Y:S01]  /*1670*/  FMUL.FTZ R21, R14, R7 ;  /* 0x000000070e157220 */ /* 0x000fe20000410000 */
[----:B------:R-:W-:Y:S01]  /*1680*/  PRMT R14, RZ, 0x5410, RZ ;  /* 0x00005410ff0e7816 */ /* 0x000fe200000000ff */
[----:B------:R-:W-:Y:S01]  /*1690*/  FADD.FTZ R23, R23, R9 ;  /* 0x0000000917177221 */ /* 0x000fe20000010000 */
[----:B------:R-:W-:Y:S01]  /*16a0*/  @!P0 PRMT R0, R28, 0x7632, R0 ;  /* 0x000076321c008816 */ /* 0x000fe20000000000 */
[C---:B------:R-:W-:Y:S01]  /*16b0*/  FFMA.FTZ R10, R9.reuse, R21, R10 ;  /* 0x00000015090a7223 */ /* 0x040fe2000001000a */
[----:B------:R-:W-:-:S04]  /*16c0*/  FMUL.FTZ R9, R9, R5 ;  /* 0x0000000509097220 */ /* 0x000fc80000410000 */
[----:B------:R-:W-:Y:S01]  /*16d0*/  FADD.FTZ R26, R26, R9 ;  /* 0x000000091a1a7221 */ /* 0x000fe20000010000 */
[----:B------:R-:W-:Y:S01]  /*16e0*/  FFMA.FTZ R12, R21, R9, R12 ;  /* 0x00000009150c7223 */ /* 0x000fe2000001000c */
[--C-:B------:R-:W-:Y:S02]  /*16f0*/  HADD2.F32 R9, -RZ, R0.reuse.H1_H1 ;  /* 0x30000000ff097230 */ /* 0x100fe40000004100 */
[----:B------:R-:W-:-:S03]  /*1700*/  HADD2.F32 R0, -RZ, R0.H0_H0 ;  /* 0x20000000ff007230 */ /* 0x000fc60000004100 */
[----:B------:R-:W-:Y:S01]  /*1710*/  FADD.FTZ R2, -R6, R9 ;  /* 0x0000000906027221 */ /* 0x000fe20000010100 */
[----:B----4-:R-:W-:-:S04]  /*1720*/  @!P0 PRMT R14, R14, 0x5410, R20 ;  /* 0x000054100e0e8816 */ /* 0x010fc80000000014 */
[----:B------:R-:W-:Y:S02]  /*1730*/  @!P0 PRMT R14, R20, 0x7632, R14 ;  /* 0x00007632140e8816 */ /* 0x000fe4000000000e */
[----:B-----5:R-:W-:-:S03]  /*1740*/  @!P0 PRMT R25, R25, 0x5410, R24 ;  /* 0x0000541019198816 */ /* 0x020fc60000000018 */
[--C-:B------:R-:W-:Y:S01]  /*1750*/  HADD2.F32 R27, -RZ, R14.reuse.H1_H1 ;  /* 0x3000000eff1b7230 */ /* 0x100fe20000004100 */
[----:B------:R-:W-:Y:S01]  /*1760*/  @!P0 PRMT R25, R24, 0x7632, R25 ;  /* 0x0000763218198816 */ /* 0x000fe20000000019 */
[----:B------:R-:W-:Y:S01]  /*1770*/  FMUL.FTZ R9, R2, R7 ;  /* 0x0000000702097220 */ /* 0x000fe20000410000 */
[----:B------:R-:W-:Y:S01]  /*1780*/  FMUL.FTZ R21, R0, R3 ;  /* 0x0000000300157220 */ /* 0x000fe20000410000 */
[----:B------:R-:W-:Y:S02]  /*1790*/  HADD2.F32 R29, -RZ, R14.H0_H0 ;  /* 0x2000000eff1d7230 */ /* 0x000fe40000004100 */
[----:B------:R-:W-:Y:S01]  /*17a0*/  FADD.FTZ R2, -R6, R27 ;  /* 0x0000001b06027221 */ /* 0x000fe20000010100 */
[--C-:B------:R-:W-:Y:S02]  /*17b0*/  HADD2.F32 R31, -RZ, R25.reuse.H1_H1 ;  /* 0x30000019ff1f7230 */ /* 0x100fe40000004100 */
[----:B------:R-:W-:Y:S01]  /*17c0*/  FADD.FTZ R22, R22, R0 ;  /* 0x0000000016167221 */ /* 0x000fe20000010000 */
[----:B------:R-:W-:Y:S01]  /*17d0*/  FFMA.FTZ R11, R0, R9, R11 ;  /* 0x00000009000b7223 */ /* 0x000fe2000001000b */
[----:B------:R-:W-:Y:S01]  /*17e0*/  FFMA.FTZ R14, R9, R21, R12 ;  /* 0x00000015090e7223 */ /* 0x000fe2000001000c */
[----:B------:R-:W-:-:S02]  /*17f0*/  HADD2.F32 R0, -RZ, R25.H0_H0 ;  /* 0x20000019ff007230 */ /* 0x000fc40000004100 */
        /* <DEDUP_REMOVED lines=14> */
.L_x_3456:
        /* <DEDUP_REMOVED lines=14> */
[----:B------:R-:W-:Y:S02]  /*19c0*/  IADD3 R13, PT, PT, R15, R13, RZ ;  /* 0x0000000d0f0d7210 */ /* 0x000fe40007ffe0ff */
[C---:B------:R-:W-:Y:S01]  /*19d0*/  SHF.L.U32 R16, R14.reuse, 0x1, RZ ;  /* 0x000000010e107819 */ /* 0x040fe200000006ff */
[----:B------:R-:W1:Y:S01]  /*19e0*/  LDCU.64 UR12, c[0x0][0x398] ;  /* 0x00007300ff0c77ac */ /* 0x000e620008000a00 */
        /* <DEDUP_REMOVED lines=9> */
.L_x_3458:
[----:B------:R-:W-:Y:S05]  /*1a80*/  BSYNC.RECONVERGENT B0 ;  /* 0x0000000000007941 */ /* 0x000fea0003800200 */
.L_x_3457:
[----:B------:R-:W-:Y:S02]  /*1a90*/  HADD2.F32 R9, -RZ, R0.H1_H1 ;  /* 0x30000000ff097230 */ /* 0x000fe40000004100 */
[----:B------:R-:W-:Y:S02]  /*1aa0*/  HADD2.F32 R15, -RZ, R2.H1_H1 ;  /* 0x30000002ff0f7230 */ /* 0x000fe40000004100 */
[----:B------:R-:W-:Y:S02]  /*1ab0*/  HADD2.F32 R13, -RZ, R0.H0_H0 ;  /* 0x20000000ff0d7230 */ /* 0x000fe40000004100 */
[C---:B------:R-:W-:Y:S01]  /*1ac0*/  FADD.FTZ R0, -R6.reuse, R9 ;  /* 0x0000000906007221 */ /* 0x040fe20000010100 */
[----:B------:R-:W-:Y:S02]  /*1ad0*/  HADD2.F32 R2, -RZ, R2.H0_H0 ;  /* 0x20000002ff027230 */ /* 0x000fe40000004100 */
[----:B------:R-:W-:Y:S01]  /*1ae0*/  FMUL.FTZ R5, R15, R5 ;  /* 0x000000050f057220 */ /* 0x000fe20000410000 */
[----:B------:R-:W-:Y:S01]  /*1af0*/  FADD.FTZ R23, R23, R15 ;  /* 0x0000000f17177221 */ /* 0x000fe20000010000 */
[----:B------:R-:W-:Y:S01]  /*1b00*/  FADD.FTZ R6, -R6, R13 ;  /* 0x0000000d06067221 */ /* 0x000fe20000010100 */
[----:B------:R-:W-:Y:S01]  /*1b10*/  FMUL.FTZ R9, R0, R7 ;  /* 0x0000000700097220 */ /* 0x000fe20000410000 */
        /* <DEDUP_REMOVED lines=10> */
.L_x_3453:
[C---:B------:R-:W-:Y:S01]  /*1bc0*/  IMAD.IADD R9, R14.reuse, 0x1, -R13 ;  /* 0x000000010e097824 */ /* 0x040fe200078e0a0d */
[----:B------:R-:W-:Y:S01]  /*1bd0*/  IADD3 R10, PT, PT, R14, -0x1, RZ ;  /* 0xffffffff0e0a7810 */ /* 0x000fe20007ffe0ff */
[----:B------:R-:W-:Y:S02]  /*1be0*/  HFMA2 R26, -RZ, RZ, 0, 0 ;  /* 0x00000000ff1a7431 */ /* 0x000fe400000001ff */
[----:B------:R-:W-:Y:S01]  /*1bf0*/  IMAD.MOV.U32 R12, RZ, RZ, RZ ;  /* 0x000000ffff0c7224 */ /* 0x000fe200078e00ff */
[----:B------:R-:W-:Y:S02]  /*1c00*/  CS2R R22, SRZ ;  /* 0x0000000000167805 */ /* 0x000fe4000001ff00 */
[----:B------:R-:W-:Y:S02]  /*1c10*/  LOP3.LUT R9, R9, 0x1, RZ, 0xc0, !PT ;  /* 0x0000000109097812 */ /* 0x000fe400078ec0ff */
[----:B------:R-:W-:Y:S02]  /*1c20*/  ISETP.NE.AND P2, PT, R13, R10, PT ;  /* 0x0000000a0d00720c */ /* 0x000fe40003f45270 */
[----:B------:R-:W-:-:S02]  /*1c30*/  CS2R R10, SRZ ;  /* 0x00000000000a7805 */ /* 0x000fc4000001ff00 */
[----:B------:R-:W-:-:S13]  /*1c40*/  ISETP.NE.U32.AND P1, PT, R9, 0x1, PT ;  /* 0x000000010900780c */ /* 0x000fda0003f25070 */
[----:B------:R-:W-:Y:S05]  /*1c50*/  @P1 BRA `(.L_x_3459) ;  /* 0x0000000000ec1947 */ /* 0x000fea0003800000 */
[----:B------:R-:W0:Y:S01]  /*1c60*/  @!P0 LDC.64 R10, c[0x0][0x3a0] ;  /* 0x0000e800ff0a8b82 */ /* 0x000e220000000a00 */
[----:B------:R-:W-:Y:S01]  /*1c70*/  @!P0 MOV R18, R16 ;  /* 0x0000001000128202 */ /* 0x000fe20000000f00 */
[----:B------:R-:W-:Y:S01]  /*1c80*/  @!P0 IMAD R20, R20, UR10, RZ ;  /* 0x0000000a14148c24 */ /* 0x000fe2000f8e02ff */
[----:B------:R-:W-:-:S03]  /*1c90*/  @!P0 MOV R19, R15 ;  /* 0x0000000f00138202 */ /* 0x000fc60000000f00 */
        /* <DEDUP_REMOVED lines=8> */
[----:B------:R-:W2:Y:S01]  /*1d20*/  @!P0 LDG.E R10, desc[UR6][R10.64] ;  /* 0x000000060a0a8981 */ /* 0x000ea2000c1e1900 */
[----:B-1----:R-:W-:-:S05]  /*1d30*/  @!P0 IADD3 R18, P1, PT, R19, R20, RZ ;  /* 0x0000001413128210 */ /* 0x002fca0007f3e0ff */
[----:B------:R-:W-:-:S05]  /*1d40*/  @!P0 IMAD.X R19, R12, 0x1, R21, P1 ;  /* 0x000000010c138824 */ /* 0x000fca00008e0615 */
[----:B------:R0:W3:Y:S01]  /*1d50*/  @!P0 LDG.E R18, desc[UR6][R18.64] ;  /* 0x0000000612128981 */ /* 0x0000e2000c1e1900 */
[----:B------:R-:W-:Y:S02]  /*1d60*/  PRMT R9, RZ, 0x5410, RZ ;  /* 0x00005410ff097816 */ /* 0x000fe400000000ff */
[----:B------:R-:W-:Y:S02]  /*1d70*/  IADD3 R13, PT, PT, R13, 0x1, RZ ;  /* 0x000000010d0d7810 */ /* 0x000fe40007ffe0ff */
[----:B--2---:R-:W-:-:S04]  /*1d80*/  @!P0 PRMT R9, R9, 0x5410, R10 ;  /* 0x0000541009098816 */ /* 0x004fc8000000000a */
[----:B------:R-:W-:-:S05]  /*1d90*/  @!P0 PRMT R9, R10, 0x7632, R9 ;  /* 0x000076320a098816 */ /* 0x000fca0000000009 */
[--C-:B------:R-:W-:Y:S02]  /*1da0*/  HADD2.F32 R21, -RZ, R9.reuse.H1_H1 ;  /* 0x30000009ff157230 */ /* 0x100fe40000004100 */
[----:B------:R-:W-:-:S03]  /*1db0*/  HADD2.F32 R23, -RZ, R9.H0_H0 ;  /* 0x20000009ff177230 */ /* 0x000fc60000004100 */
[----:B------:R-:W-:-:S04]  /*1dc0*/  FADD.FTZ R10, -R6, R21 ;  /* 0x00000015060a7221 */ /* 0x000fc80000010100 */
[----:B------:R-:W-:Y:S01]  /*1dd0*/  FMUL.FTZ R9, R10, R7 ;  /* 0x000000070a097220 */ /* 0x000fe20000410000 */
[----:B------:R-:W-:-:S03]  /*1de0*/  FADD.FTZ R10, -R6, R23 ;  /* 0x00000017060a7221 */ /* 0x000fc60000010100 */
[----:B------:R-:W-:Y:S01]  /*1df0*/  FFMA.FTZ R20, R9, R5, R0 ;  /* 0x0000000509147223 */ /* 0x000fe20000010000 */
[----:B------:R-:W-:Y:S01]  /*1e00*/  FMUL.FTZ R11, R10, R7 ;  /* 0x000000070a0b7220 */ /* 0x000fe20000410000 */
[----:B------:R-:W-:Y:S02]  /*1e10*/  PRMT R10, RZ, 0x5410, RZ ;  /* 0x00005410ff0a7816 */ /* 0x000fe400000000ff */
        /* <DEDUP_REMOVED lines=21> */
[----:B------:R-:W-:Y:S01]  /*1f70*/  FMUL.FTZ R10, R18, R5 ;  /* 0x00000005120a7220 */ /* 0x000fe20000410000 */
[----:B------:R-:W-:Y:S02]  /*1f80*/  FADD.FTZ R23, RZ, R18 ;  /* 0x00000012ff177221 */ /* 0x000fe40000010000 */
[----:B------:R-:W-:Y:S01]  /*1f90*/  FMUL.FTZ R26, R22, R3 ;  /* 0x00000003161a7220 */ /* 0x000fe20000410000 */
[C---:B------:R-:W-:Y:S01]  /*1fa0*/  FFMA.FTZ R12, R9.reuse, R10, RZ ;  /* 0x0000000a090c7223 */ /* 0x040fe200000100ff */
[----:B------:R-:W-:Y:S01]  /*1fb0*/  FADD.FTZ R19, RZ, R10 ;  /* 0x0000000aff137221 */ /* 0x000fe20000010000 */
[----:B------:R-:W-:Y:S02]  /*1fc0*/  FFMA.FTZ R10, R9, R18, RZ ;  /* 0x00000012090a7223 */ /* 0x000fe400000100ff */
[C---:B------:R-:W-:Y:S01]  /*1fd0*/  FFMA.FTZ R12, R11.reuse, R26, R12 ;  /* 0x0000001a0b0c7223 */ /* 0x040fe2000001000c */
[----:B------:R-:W-:Y:S01]  /*1fe0*/  FFMA.FTZ R11, R11, R22, RZ ;  /* 0x000000160b0b7223 */ /* 0x000fe200000100ff */
[----:B------:R-:W-:Y:S01]  /*1ff0*/  FADD.FTZ R26, R26, R19 ;  /* 0x000000131a1a7221 */ /* 0x000fe20000010000 */
[----:B------:R-:W-:-:S07]  /*2000*/  FADD.FTZ R22, RZ, R22 ;  /* 0x00000016ff167221 */ /* 0x000fce0000010000 */
.L_x_3459:
[----:B------:R-:W-:Y:S05]  /*2010*/  @!P2 BRA `(.L_x_3452) ;  /* 0x0000000400f8a947 */ /* 0x000fea0003800000 */
[----:B------:R-:W-:-:S07]  /*2020*/  IADD3 R9, PT, PT, R13, -R14, RZ ;  /* 0x8000000e0d097210 */ /* 0x000fce0007ffe0ff */
.L_x_3460:
[----:B------:R-:W0:Y:S01]  /*2030*/  @!P0 LDC.64 R20, c[0x0][0x3f8] ;  /* 0x0000fe00ff148b82 */ /* 0x000e220000000a00 */
[----:B------:R-:W-:-:S07]  /*2040*/  @!P0 SHF.R.S32.HI R25, RZ, 0x1f, R13 ;  /* 0x0000001fff198819 */ /* 0x000fce000001140d */
[----:B------:R-:W1:Y:S01]  /*2050*/  @!P0 LDC.64 R18, c[0x0][0x3a0] ;  /* 0x0000e800ff128b82 */ /* 0x000e620000000a00 */
[----:B0-----:R-:W-:-:S04]  /*2060*/  @!P0 IMAD R14, R25, R20, RZ ;  /* 0x00000014190e8224 */ /* 0x001fc800078e02ff */
[----:B------:R-:W-:Y:S02]  /*2070*/  @!P0 IMAD R27, R13, R21, R14 ;  /* 0x000000150d1b8224 */ /* 0x000fe400078e020e */
[----:B------:R-:W-:-:S04]  /*2080*/  @!P0 IMAD.MOV.U32 R14, RZ, RZ, R16 ;  /* 0x000000ffff0e8224 */ /* 0x000fc800078e0010 */
[----:B------:R-:W-:Y:S02]  /*2090*/  @!P0 IMAD.WIDE.U32 R24, R13, R20, R14 ;  /* 0x000000140d188225 */ /* 0x000fe400078e000e */
[----:B------:R-:W0:Y:S03]  /*20a0*/  @!P0 LDC.64 R20, c[0x0][0x398] ;  /* 0x0000e600ff148b82 */ /* 0x000e260000000a00 */
[----:B------:R-:W-:-:S04]  /*20b0*/  @!P0 IADD3 R25, PT, PT, R25, R27, RZ ;  /* 0x0000001b19198210 */ /* 0x000fc80007ffe0ff */
[C---:B------:R-:W-:Y:S02]  /*20c0*/  @!P0 SHF.L.U64.HI R14, R24.reuse, 0x1, R25 ;  /* 0x00000001180e8819 */ /* 0x040fe40000010219 */
[----:B------:R-:W-:-:S04]  /*20d0*/  @!P0 SHF.L.U32 R25, R24, 0x1, RZ ;  /* 0x0000000118198819 */ /* 0x000fc800000006ff */
[----:B-1----:R-:W-:-:S05]  /*20e0*/  @!P0 IADD3 R18, P1, PT, R25, R18, RZ ;  /* 0x0000001219128210 */ /* 0x002fca0007f3e0ff */
[----:B------:R-:W-:-:S05]  /*20f0*/  @!P0 IMAD.X R19, R14, 0x1, R19, P1 ;  /* 0x000000010e138824 */ /* 0x000fca00008e0613 */
[----:B------:R-:W2:Y:S01]  /*2100*/  @!P0 LDG.E R18, desc[UR6][R18.64] ;  /* 0x0000000612128981 */ /* 0x000ea2000c1e1900 */
[----:B0-----:R-:W-:Y:S02]  /*2110*/  @!P0 IADD3 R20, P1, PT, R25, R20, RZ ;  /* 0x0000001419148210 */ /* 0x001fe40007f3e0ff */
[----:B------:R-:W0:Y:S02]  /*2120*/  @!P0 LDC.64 R24, c[0x0][0x3f8] ;  /* 0x0000fe00ff188b82 */ /* 0x000e240000000a00 */
[----:B------:R-:W-:-:S05]  /*2130*/  @!P0 IADD3.X R21, PT, PT, R14, R21, RZ, P1, !PT ;  /* 0x000000150e158210 */ /* 0x000fca0000ffe4ff */
[----:B------:R1:W3:Y:S01]  /*2140*/  @!P0 LDG.E R20, desc[UR6][R20.64] ;  /* 0x0000000614148981 */ /* 0x0002e2000c1e1900 */
[----:B------:R-:W-:Y:S02]  /*2150*/  PRMT R28, RZ, 0x5410, RZ ;  /* 0x00005410ff1c7816 */ /* 0x000fe400000000ff */
[----:B------:R-:W-:-:S04]  /*2160*/  @!P0 IADD3 R29, PT, PT, R13, 0x1, RZ ;  /* 0x000000010d1d8810 */ /* 0x000fc80007ffe0ff */
[----:B------:R-:W-:-:S05]  /*2170*/  @!P0 SHF.R.S32.HI R31, RZ, 0x1f, R29 ;  /* 0x0000001fff1f8819 */ /* 0x000fca000001141d */
[----:B0-----:R-:W-:-:S04]  /*2180*/  @!P0 IMAD R14, R31, R24, RZ ;  /* 0x000000181f0e8224 */ /* 0x001fc800078e02ff */
[----:B-1----:R-:W-:Y:S02]  /*2190*/  @!P0 IMAD R21, R29, R25, R14 ;  /* 0x000000191d158224 */ /* 0x002fe400078e020e */
[----:B------:R-:W-:Y:S01]  /*21a0*/  @!P0 IMAD.MOV.U32 R14, RZ, RZ, R16 ;  /* 0x000000ffff0e8224 */ /* 0x000fe200078e0010 */
[----:B------:R-:W-:-:S03]  /*21b0*/  PRMT R27, RZ, 0x5410, RZ ;  /* 0x00005410ff1b7816 */ /* 0x000fc600000000ff */
[----:B------:R-:W-:-:S05]  /*21c0*/  @!P0 IMAD.WIDE.U32 R24, R29, R24, R14 ;  /* 0x000000181d188225 */ /* 0x000fca00078e000e */
[----:B------:R-:W-:Y:S02]  /*21d0*/  @!P0 IADD3 R21, PT, PT, R25, R21, RZ ;  /* 0x0000001519158210 */ /* 0x000fe40007ffe0ff */
[C---:B------:R-:W-:Y:S02]  /*21e0*/  @!P0 SHF.L.U32 R25, R24.reuse, 0x1, RZ ;  /* 0x0000000118198819 */ /* 0x040fe400000006ff */
[----:B------:R-:W-:Y:S02]  /*21f0*/  @!P0 SHF.L.U64.HI R14, R24, 0x1, R21 ;  /* 0x00000001180e8819 */ /* 0x000fe40000010215 */
[----:B--2---:R-:W-:-:S04]  /*2200*/  @!P0 PRMT R28, R18, 0x7610, R28 ;  /* 0x00007610121c8816 */ /* 0x004fc8000000001c */
[----:B------:R-:W-:Y:S02]  /*2210*/  @!P0 PRMT R28, R28, 0x7610, R18 ;  /* 0x000076101c1c8816 */ /* 0x000fe40000000012 */
[----:B------:R-:W0:Y:S01]  /*2220*/  @!P0 LDC.64 R18, c[0x0][0x3a0] ;  /* 0x0000e800ff128b82 */ /* 0x000e220000000a00 */
[----:B---3--:R-:W-:-:S04]  /*2230*/  @!P0 PRMT R27, R27, 0x5410, R20 ;  /* 0x000054101b1b8816 */ /* 0x008fc80000000014 */
[----:B------:R-:W-:Y:S02]  /*2240*/  @!P0 PRMT R27, R20, 0x7632, R27 ;  /* 0x00007632141b8816 */ /* 0x000fe4000000001b */
        /* <DEDUP_REMOVED lines=14> */
[----:B------:R-:W0:Y:S01]  /*2330*/  MUFU.RCP R30, R29 ;  /* 0x0000001d001e7308 */ /* 0x000e220000001000 */
[----:B-1----:R-:W-:Y:S02]  /*2340*/  HADD2.F32 R21, -RZ, R27.H0_H0 ;  /* 0x2000001bff157230 */ /* 0x002fe40000004100 */
[----:B0-----:R-:W-:-:S03]  /*2350*/  FADD.FTZ R19, -R30, 1 ;  /* 0x3f8000001e137421 */ /* 0x001fc60000010100 */
[----:B------:R-:W-:Y:S01]  /*2360*/  FMUL.FTZ R31, R21, R30 ;  /* 0x0000001e151f7220 */ /* 0x000fe20000410000 */
[----:B------:R-:W-:Y:S01]  /*2370*/  FFMA.FTZ R30, R24, R19, 1 ;  /* 0x3f800000181e7423 */ /* 0x000fe20000010013 */
        /* <DEDUP_REMOVED lines=9> */
[----:B------:R-:W-:Y:S01]  /*2410*/  FMUL.FTZ R19, R31, R30 ;  /* 0x0000001e1f137220 */ /* 0x000fe20000410000 */
[----:B0-----:R-:W-:Y:S02]  /*2420*/  FADD.FTZ R29, -R28, 1 ;  /* 0x3f8000001c1d7421 */ /* 0x001fe40000010100 */
[----:B------:R-:W-:Y:S02]  /*2430*/  FMUL.FTZ R27, R27, R28 ;  /* 0x0000001c1b1b7220 */ /* 0x000fe40000410000 */
[----:B------:R-:W-:-:S04]  /*2440*/  FFMA.FTZ R24, R24, R29, 1 ;  /* 0x3f80000018187423 */ /* 0x000fc8000001001d */
[----:B------:R-:W-:-:S04]  /*2450*/  FMUL.FTZ R24, R27, R24 ;  /* 0x000000181b187220 */ /* 0x000fc80000410000 */
[----:B------:R-:W-:-:S04]  /*2460*/  FMUL.FTZ R27, R24, R5 ;  /* 0x00000005181b7220 */ /* 0x000fc80000410000 */
[C-C-:B------:R-:W-:Y:S01]  /*2470*/  FFMA.FTZ R30, R21.reuse, R27, R12.reuse ;  /* 0x0000001b151e7223 */ /* 0x140fe2000001000c */
[----:B------:R-:W-:Y:S01]  /*2480*/  PRMT R12, RZ, 0x7610, R12 ;  /* 0x00007610ff0c7816 */ /* 0x000fe2000000000c */
[----:B------:R-:W-:Y:S01]  /*2490*/  FFMA.FTZ R10, R21, R24, R10 ;  /* 0x00000018150a7223 */ /* 0x000fe2000001000a */
[----:B------:R-:W-:Y:S01]  /*24a0*/  FADD.FTZ R23, R24, R23 ;  /* 0x0000001718177221 */ /* 0x000fe20000010000 */
[----:B------:R-:W-:Y:S01]  /*24b0*/  FADD.FTZ R26, R27, R26 ;  /* 0x0000001a1b1a7221 */ /* 0x000fe20000010000 */
[----:B------:R-:W-:Y:S02]  /*24c0*/  IADD3 R9, PT, PT, R9, 0x2, RZ ;  /* 0x0000000209097810 */ /* 0x000fe40007ffe0ff */
        /* <DEDUP_REMOVED lines=8> */
[----:B------:R-:W-:-:S04]  /*2550*/  PRMT R11, R11, 0x5410, RZ ;  /* 0x000054100b0b7816 */ /* 0x000fc800000000ff */
[----:B------:R-:W-:Y:S01]  /*2560*/  @!P0 PRMT R11, R11, 0x5410, R20 ;  /* 0x000054100b0b8816 */ /* 0x000fe20000000014 */
[----:B0-----:R-:W-:-:S03]  /*2570*/  FADD.FTZ R25, R27, 1 ;  /* 0x3f8000001b197421 */ /* 0x001fc60000010000 */
[----:B------:R-:W-:-:S03]  /*2580*/  PRMT R11, RZ, 0x7610, R11 ;  /* 0x00007610ff0b7816 */ /* 0x000fc6000000000b */
[----:B------:R-:W0:Y:S01]  /*2590*/  MUFU.RCP R25, R25 ;  /* 0x0000001900197308 */ /* 0x000e220000001000 */
[----:B------:R-:W-:Y:S02]  /*25a0*/  PRMT R20, RZ, 0x7610, R20 ;  /* 0x00007610ff147816 */ /* 0x000fe40000000014 */
[C---:B---3--:R-:W-:Y:S02]  /*25b0*/  @!P0 PRMT R11, R18.reuse, 0x7610, R11 ;  /* 0x00007610120b8816 */ /* 0x048fe4000000000b */
[----:B------:R-:W-:-:S03]  /*25c0*/  @!P0 PRMT R20, R18, 0x7632, R20 ;  /* 0x0000763212148816 */ /* 0x000fc60000000014 */
[----:B------:R-:W-:Y:S02]  /*25d0*/  HADD2.F32 R27, -RZ, R11.H1_H1 ;  /* 0x3000000bff1b7230 */ /* 0x000fe40000004100 */
[----:B------:R-:W-:-:S03]  /*25e0*/  HADD2.F32 R20, -RZ, R20.H0_H0 ;  /* 0x20000014ff147230 */ /* 0x000fc60000004100 */
[----:B------:R-:W-:Y:S01]  /*25f0*/  FADD.FTZ R18, -R6, R27 ;  /* 0x0000001b06127221 */ /* 0x000fe20000010100 */
[----:B0-----:R-:W-:Y:S01]  /*2600*/  FADD.FTZ R29, -R25, 1 ;  /* 0x3f800000191d7421 */ /* 0x001fe20000010100 */
[----:B------:R-:W-:Y:S02]  /*2610*/  FMUL.FTZ R20, R20, R25 ;  /* 0x0000001914147220 */ /* 0x000fe40000410000 */
[----:B------:R-:W-:Y:S01]  /*2620*/  FMUL.FTZ R25, R18, R7 ;  /* 0x0000000712197220 */ /* 0x000fe20000410000 */
[----:B------:R-:W-:-:S04]  /*2630*/  FFMA.FTZ R29, R24, R29, 1 ;  /* 0x3f800000181d7423 */ /* 0x000fc8000001001d */
[----:B------:R-:W-:Y:S01]  /*2640*/  FMUL.FTZ R18, R20, R29 ;  /* 0x0000001d14127220 */ /* 0x000fe20000410000 */
[----:B------:R-:W-:-:S04]  /*2650*/  FFMA.FTZ R20, R25, R5, R0 ;  /* 0x0000000519147223 */ /* 0x000fc80000010000 */
[----:B------:R-:W-:-:S06]  /*2660*/  FMUL.FTZ R24, R20, -1.4426950216293334961 ;  /* 0xbfb8aa3b14187820 */ /* 0x000fcc0000410000 */
[----:B------:R-:W0:Y:S02]  /*2670*/  MUFU.EX2 R24, R24 ;  /* 0x0000001800187308 */ /* 0x000e240000000800 */
[----:B0-----:R-:W-:-:S04]  /*2680*/  FADD.FTZ R27, R24, 1 ;  /* 0x3f800000181b7421 */ /* 0x001fc80000010000 */
[----:B------:R-:W0:Y:S01]  /*2690*/  MUFU.RCP R28, R27 ;  /* 0x0000001b001c7308 */ /* 0x000e220000001000 */
[----:B------:R-:W-:Y:S02]  /*26a0*/  HADD2.F32 R11, -RZ, R11.H0_H0 ;  /* 0x2000000bff0b7230 */ /* 0x000fe40000004100 */
[----:B------:R-:W-:Y:S01]  /*26b0*/  FADD.FTZ R22, R19, R22 ;  /* 0x0000001613167221 */ /* 0x000fe20000010000 */
        /* <DEDUP_REMOVED lines=18> */
[----:B------:R-:W-:Y:S01]  /*27e0*/  VIADD R13, R13, 0x2 ;  /* 0x000000020d0d7836 */ /* 0x000fe20000000000 */
[----:B------:R-:W-:Y:S06]  /*27f0*/  @P1 BRA `(.L_x_3460) ;  /* 0xfffffff8000c1947 */ /* 0x000fec000383ffff */
.L_x_3452:
[----:B------:R-:W0:Y:S01]  /*2800*/  S2R R3, SR_CgaCtaId ;  /* 0x0000000000037919 */ /* 0x000e220000008800 */
[----:B------:R-:W1:Y:S01]  /*2810*/  LDCU UR4, c[0x0][0x424] ;  /* 0x00008480ff0477ac */ /* 0x000e620008000800 */
[----:B------:R-:W-:Y:S01]  /*2820*/  IADD3 R5, PT, PT, -R8, RZ, RZ ;  /* 0x000000ff08057210 */ /* 0x000fe20007ffe1ff */
[----:B------:R-:W2:Y:S01]  /*2830*/  S2R R0, SR_TID.X ;  /* 0x0000000000007919 */ /* 0x000ea20000002100 */
[----:B------:R-:W-:-:S03]  /*2840*/  MOV R2, 0x400 ;  /* 0x0000040000027802 */ /* 0x000fc60000000f00 */
[----:B-1----:R-:W-:-:S05]  /*2850*/  IMAD R4, R5, UR4, R4 ;  /* 0x0000000405047c24 */ /* 0x002fca000f8e0204 */
[----:B------:R-:W-:Y:S02]  /*2860*/  ISETP.NE.AND P0, PT, R4, RZ, PT ;  /* 0x000000ff0400720c */ /* 0x000fe40003f05270 */
[----:B0-----:R-:W-:Y:S02]  /*2870*/  LEA R3, R3, R2, 0x18 ;  /* 0x0000000203037211 */ /* 0x001fe400078ec0ff */
[----:B------:R-:W-:Y:S02]  /*2880*/  SEL R2, RZ, 0x1, P0 ;  /* 0x00000001ff027807 */ /* 0x000fe40000000000 */
[C---:B--2---:R-:W-:Y:S01]  /*2890*/  ISETP.GT.U32.AND P0, PT, R0.reuse, 0x1f, PT ;  /* 0x0000001f0000780c */ /* 0x044fe20003f04070 */
        /* <DEDUP_REMOVED lines=40> */
[----:B-1----:R-:W-:Y:S02]  /*2b20*/  IADD3 R24, PT, PT, R9, R2, R19 ;  /* 0x0000000209187210 */ /* 0x002fe40007ffe013 */
[C---:B0-----:R-:W-:Y:S02]  /*2b30*/  ISETP.NE.AND P4, PT, R16.reuse, RZ, PT ;  /* 0x000000ff1000720c */ /* 0x041fe40003f85270 */
[----:B------:R-:W-:Y:S01]  /*2b40*/  IADD3 R28, PT, PT, R16, R24, R13 ;  /* 0x00000018101c7210 */ /* 0x000fe20007ffe00d */
[----:B------:R-:W-:Y:S01]  /*2b50*/  FADD.FTZ R27, R20, R27 ;  /* 0x0000001b141b7221 */ /* 0x000fe20000010000 */
[----:B------:R-:W-:-:S04]  /*2b60*/  FSEL R24, R25, R18, !P4 ;  /* 0x0000001219187208 */ /* 0x000fc80006000000 */
[----:B------:R-:W-:Y:S01]  /*2b70*/  FSEL R25, R27, R20, !P4 ;  /* 0x000000141b197208 */ /* 0x000fe20006000000 */
[----:B--2---:R-:W-:Y:S06]  /*2b80*/  BRA.DIV UR4, `(.L_x_3462) ;  /* 0x0000000a04887947 */ /* 0x004fec000b800000 */
[----:B------:R-:W0:Y:S01]  /*2b90*/  SHFL.UP PT, R27, R24, 0x1, RZ ;  /* 0x04200000181b7989 */ /* 0x000e2200000e00ff */
[C---:B------:R-:W-:Y:S02]  /*2ba0*/  ISETP.GE.AND P5, PT, R21.reuse, 0x1, PT ;  /* 0x000000011500780c */ /* 0x040fe40003fa6270 */
[----:B------:R-:W-:Y:S01]  /*2bb0*/  ISETP.NE.AND P0, PT, R28, RZ, PT ;  /* 0x000000ff1c00720c */ /* 0x000fe20003f05270 */
[----:B------:R-:W1:Y:S01]  /*2bc0*/  SHFL.UP PT, R30, R25, 0x1, RZ ;  /* 0x04200000191e7989 */ /* 0x000e6200000e00ff */
[----:B------:R-:W-:-:S03]  /*2bd0*/  ISETP.GE.AND P6, PT, R21, 0x8, PT ;  /* 0x000000081500780c */ /* 0x000fc60003fc6270 */
[----:B------:R-:W2:Y:S01]  /*2be0*/  SHFL.UP PT, R26, R28, 0x1, RZ ;  /* 0x042000001c1a7989 */ /* 0x000ea200000e00ff */
[----:B0-----:R-:W-:Y:S01]  /*2bf0*/  FADD.FTZ R27, R24, R27 ;  /* 0x0000001b181b7221 */ /* 0x001fe20000010000 */
[----:B-1----:R-:W-:-:S04]  /*2c00*/  FADD.FTZ R30, R25, R30 ;  /* 0x0000001e191e7221 */ /* 0x002fc80000010000 */
[----:B------:R-:W-:Y:S02]  /*2c10*/  @P5 FSEL R24, R27, R24, !P0 ;  /* 0x000000181b185208 */ /* 0x000fe40004000000 */
[----:B--2---:R-:W-:-:S03]  /*2c20*/  SEL R27, R26, RZ, P5 ;  /* 0x000000ff1a1b7207 */ /* 0x004fc60002800000 */
[----:B------:R-:W0:Y:S01]  /*2c30*/  SHFL.UP PT, R29, R24, 0x2, RZ ;  /* 0x04400000181d7989 */ /* 0x000e2200000e00ff */
[----:B------:R-:W-:Y:S02]  /*2c40*/  @P5 FSEL R25, R30, R25, !P0 ;  /* 0x000000191e195208 */ /* 0x000fe40004000000 */
[----:B------:R-:W-:Y:S02]  /*2c50*/  ISETP.GE.AND P5, PT, R21, 0x2, PT ;  /* 0x000000021500780c */ /* 0x000fe40003fa6270 */
[----:B------:R-:W-:Y:S02]  /*2c60*/  IADD3 R26, PT, PT, R28, R27, RZ ;  /* 0x0000001b1c1a7210 */ /* 0x000fe40007ffe0ff */
[----:B------:R-:W1:Y:S02]  /*2c70*/  SHFL.UP PT, R28, R25, 0x2, RZ ;  /* 0x04400000191c7989 */ /* 0x000e6400000e00ff */
[----:B------:R-:W-:Y:S02]  /*2c80*/  ISETP.NE.AND P0, PT, R26, RZ, PT ;  /* 0x000000ff1a00720c */ /* 0x000fe40003f05270 */
[----:B------:R-:W2:Y:S01]  /*2c90*/  SHFL.UP PT, R27, R26, 0x2, RZ ;  /* 0x044000001a1b7989 */ /* 0x000ea200000e00ff */
[----:B0-----:R-:W-:-:S05]  /*2ca0*/  FADD.FTZ R29, R24, R29 ;  /* 0x0000001d181d7221 */ /* 0x001fca0000010000 */
[----:B------:R-:W-:Y:S01]  /*2cb0*/  @P5 FSEL R24, R29, R24, !P0 ;  /* 0x000000181d185208 */ /* 0x000fe20004000000 */
[----:B-1----:R-:W-:-:S04]  /*2cc0*/  FADD.FTZ R28, R25, R28 ;  /* 0x0000001c191c7221 */ /* 0x002fc80000010000 */
[----:B------:R-:W0:Y:S01]  /*2cd0*/  SHFL.UP PT, R29, R24, 0x4, RZ ;  /* 0x04800000181d7989 */ /* 0x000e2200000e00ff */
[----:B--2---:R-:W-:Y:S02]  /*2ce0*/  SEL R27, R27, RZ, P5 ;  /* 0x000000ff1b1b7207 */ /* 0x004fe40002800000 */
[----:B------:R-:W-:Y:S02]  /*2cf0*/  @P5 FSEL R25, R28, R25, !P0 ;  /* 0x000000191c195208 */ /* 0x000fe40004000000 */
[----:B------:R-:W-:Y:S01]  /*2d00*/  ISETP.GE.AND P5, PT, R21, 0x4, PT ;  /* 0x000000041500780c */ /* 0x000fe20003fa6270 */
[----:B------:R-:W-:Y:S02]  /*2d10*/  IMAD.IADD R27, R26, 0x1, R27 ;  /* 0x000000011a1b7824 */ /* 0x000fe400078e021b */
[----:B------:R-:W1:Y:S03]  /*2d20*/  SHFL.UP PT, R28, R25, 0x4, RZ ;  /* 0x04800000191c7989 */ /* 0x000e6600000e00ff */
[----:B------:R-:W-:Y:S01]  /*2d30*/  ISETP.NE.AND P0, PT, R27, RZ, PT ;  /* 0x000000ff1b00720c */ /* 0x000fe20003f05270 */
[----:B------:R-:W2:Y:S01]  /*2d40*/  SHFL.UP PT, R26, R27, 0x4, RZ ;  /* 0x048000001b1a7989 */ /* 0x000ea200000e00ff */
[----:B0-----:R-:W-:-:S05]  /*2d50*/  FADD.FTZ R29, R24, R29 ;  /* 0x0000001d181d7221 */ /* 0x001fca0000010000 */
[----:B------:R-:W-:Y:S01]  /*2d60*/  @P5 FSEL R24, R29, R24, !P0 ;  /* 0x000000181d185208 */ /* 0x000fe20004000000 */
[----:B-1----:R-:W-:-:S04]  /*2d70*/  FADD.FTZ R28, R25, R28 ;  /* 0x0000001c191c7221 */ /* 0x002fc80000010000 */
[----:B------:R-:W0:Y:S01]  /*2d80*/  SHFL.UP PT, R29, R24, 0x8, RZ ;  /* 0x05000000181d7989 */ /* 0x000e2200000e00ff */
[----:B--2---:R-:W-:Y:S02]  /*2d90*/  SEL R26, R26, RZ, P5 ;  /* 0x000000ff1a1a7207 */ /* 0x004fe40002800000 */
[----:B------:R-:W-:Y:S02]  /*2da0*/  @P5 FSEL R25, R28, R25, !P0 ;  /* 0x000000191c195208 */ /* 0x000fe40004000000 */
[----:B------:R-:W-:Y:S02]  /*2db0*/  IADD3 R26, PT, PT, R27, R26, RZ ;  /* 0x0000001a1b1a7210 */ /* 0x000fe40007ffe0ff */
[----:B------:R-:W-:Y:S01]  /*2dc0*/  ISETP.GE.AND P0, PT, R21, 0x10, PT ;  /* 0x000000101500780c */ /* 0x000fe20003f06270 */
[----:B------:R-:W1:Y:S01]  /*2dd0*/  SHFL.UP PT, R28, R25, 0x8, RZ ;  /* 0x05000000191c7989 */ /* 0x000e6200000e00ff */
[----:B------:R-:W-:-:S03]  /*2de0*/  ISETP.NE.AND P5, PT, R26, RZ, PT ;  /* 0x000000ff1a00720c */ /* 0x000fc60003fa5270 */
[----:B------:R-:W2:Y:S01]  /*2df0*/  SHFL.UP PT, R27, R26, 0x8, RZ ;  /* 0x050000001a1b7989 */ /* 0x000ea200000e00ff */
[----:B0-----:R-:W-:-:S05]  /*2e00*/  FADD.FTZ R29, R24, R29 ;  /* 0x0000001d181d7221 */ /* 0x001fca0000010000 */
[----:B------:R-:W-:Y:S01]  /*2e10*/  @P6 FSEL R24, R29, R24, !P5 ;  /* 0x000000181d186208 */ /* 0x000fe20006800000 */
[----:B-1----:R-:W-:-:S04]  /*2e20*/  FADD.FTZ R28, R25, R28 ;  /* 0x0000001c191c7221 */ /* 0x002fc80000010000 */
[----:B------:R-:W0:Y:S01]  /*2e30*/  SHFL.UP PT, R21, R24, 0x10, RZ ;  /* 0x0600000018157989 */ /* 0x000e2200000e00ff */
[----:B--2---:R-:W-:Y:S02]  /*2e40*/  SEL R27, R27, RZ, P6 ;  /* 0x000000ff1b1b7207 */ /* 0x004fe40003000000 */
[----:B------:R-:W-:Y:S02]  /*2e50*/  @P6 FSEL R25, R28, R25, !P5 ;  /* 0x000000191c196208 */ /* 0x000fe40006800000 */
[----:B------:R-:W-:-:S04]  /*2e60*/  IADD3 R27, PT, PT, R26, R27, RZ ;  /* 0x0000001b1a1b7210 */ /* 0x000fc80007ffe0ff */
[----:B------:R-:W-:Y:S01]  /*2e70*/  ISETP.NE.AND P5, PT, R27, RZ, PT ;  /* 0x000000ff1b00720c */ /* 0x000fe20003fa5270 */
[----:B0-----:R-:W-:-:S05]  /*2e80*/  FADD.FTZ R21, R24, R21 ;  /* 0x0000001518157221 */ /* 0x001fca0000010000 */
[----:B------:R-:W-:Y:S02]  /*2e90*/  @P0 FSEL R24, R21, R24, !P5 ;  /* 0x0000001815180208 */ /* 0x000fe40006800000 */
[----:B------:R-:W0:Y:S02]  /*2ea0*/  SHFL.UP PT, R21, R27, 0x10, RZ ;  /* 0x060000001b157989 */ /* 0x000e2400000e00ff */
[----:B0-----:R-:W-:Y:S02]  /*2eb0*/  SEL R26, R21, RZ, P0 ;  /* 0x000000ff151a7207 */ /* 0x001fe40000000000 */
[----:B------:R-:W-:Y:S03]  /*2ec0*/  SHFL.UP PT, R21, R24, 0x1, RZ ;  /* 0x0420000018157989 */ /* 0x000fe600000e00ff */
[----:B------:R-:W-:Y:S02]  /*2ed0*/  IMAD.IADD R28, R27, 0x1, R26 ;  /* 0x000000011b1c7824 */ /* 0x000fe400078e021a */
[----:B------:R-:W0:Y:S04]  /*2ee0*/  SHFL.UP PT, R26, R25, 0x10, RZ ;  /* 0x06000000191a7989 */ /* 0x000e2800000e00ff */
[----:B------:R-:W1:Y:S01]  /*2ef0*/  SHFL.UP PT, R28, R28, 0x1, RZ ;  /* 0x042000001c1c7989 */ /* 0x000e6200000e00ff */
[----:B0-----:R-:W-:-:S05]  /*2f00*/  FADD.FTZ R26, R25, R26 ;  /* 0x0000001a191a7221 */ /* 0x001fca0000010000 */
[----:B------:R-:W-:-:S05]  /*2f10*/  @P0 FSEL R25, R26, R25, !P5 ;  /* 0x000000191a190208 */ /* 0x000fca0006800000 */
[----:B-1----:R0:W2:Y:S02]  /*2f20*/  SHFL.UP PT, R26, R25, 0x1, RZ ;  /* 0x04200000191a7989 */ /* 0x0020a400000e00ff */
.L_x_3483:
[----:B------:R-:W-:Y:S02]  /*2f30*/  ISETP.NE.AND P5, PT, R0, RZ, PT ;  /* 0x000000ff0000720c */ /* 0x000fe40003fa5270 */
[----:B------:R-:W1:Y:S01]  /*2f40*/  S2R R0, SR_TID.X ;  /* 0x0000000000007919 */ /* 0x000e620000002100 */
[----:B------:R-:W-:-:S10]  /*2f50*/  PLOP3.LUT P0, PT, PT, PT, PT, 0x80, 0x8 ;  /* 0x000000000008781c */ /* 0x000fd40003f0f070 */
[----:B------:R-:W-:Y:S02]  /*2f60*/  @P5 ISETP.NE.AND P6, PT, R19, RZ, PT ;  /* 0x000000ff1300520c */ /* 0x000fe40003fc5270 */
[----:B------:R-:W-:Y:S02]  /*2f70*/  @P5 IADD3 R19, PT, PT, R28, R19, RZ ;  /* 0x000000131c135210 */ /* 0x000fe40007ffe0ff */
[----:B------:R-:W-:Y:S02]  /*2f80*/  @P5 PLOP3.LUT P0, PT, P6, PT, PT, 0x80, 0x8 ;  /* 0x000000000008581c */ /* 0x000fe4000370f070 */
[----:B------:R-:W-:-:S11]  /*2f90*/  IADD3 R2, PT, PT, R2, R19, RZ ;  /* 0x0000001302027210 */ /* 0x000fd60007ffe0ff */
[----:B------:R-:W-:Y:S01]  /*2fa0*/  @!P0 FADD.FTZ R4, R21, R4 ;  /* 0x0000000415048221 */ /* 0x000fe20000010000 */
[----:B--2---:R-:W-:-:S03]  /*2fb0*/  @!P0 FADD.FTZ R6, R26, R6 ;  /* 0x000000061a068221 */ /* 0x004fc60000010000 */
[----:B------:R-:W-:Y:S01]  /*2fc0*/  @!P1 FADD.FTZ R5, R5, R4 ;  /* 0x0000000405059221 */ /* 0x000fe20000010000 */
[----:B------:R-:W-:Y:S01]  /*2fd0*/  @!P1 FADD.FTZ R7, R7, R6 ;  /* 0x0000000607079221 */ /* 0x000fe20000010000 */
[----:B-1----:R-:W-:Y:S02]  /*2fe0*/  IMAD R21, R0, 0x30, R3 ;  /* 0x0000003000157824 */ /* 0x002fe400078e0203 */
        /* <DEDUP_REMOVED lines=24> */
.L_x_3461:
[----:B------:R-:W2:Y:S01]  /*3170*/  S2R R9, SR_TID.X ;  /* 0x0000000000097919 */ /* 0x000ea20000002100 */
[----:B-1----:R-:W1:Y:S01]  /*3180*/  LDC R0, c[0x0][0x424] ;  /* 0x00010900ff007b82 */ /* 0x002e620000000800 */
[----:B0-----:R-:W-:Y:S01]  /*3190*/  IMAD.MOV R2, RZ, RZ, -R8 ;  /* 0x000000ffff027224 */ /* 0x001fe200078e0a08 */
[----:B------:R-:W-:Y:S05]  /*31a0*/  WARPSYNC.ALL ;  /* 0x0000000000007948 */ /* 0x000fea0003800000 */
[----:B------:R-:W0:Y:S01]  /*31b0*/  S2R R17, SR_CgaCtaId ;  /* 0x0000000000117919 */ /* 0x000e220000008800 */
[----:B------:R-:W-:Y:S02]  /*31c0*/  MOV R15, 0x400 ;  /* 0x00000400000f7802 */ /* 0x000fe40000000f00 */
[----:B--2---:R-:W-:-:S05]  /*31d0*/  SHF.L.U32 R5, R9, 0x1, RZ ;  /* 0x0000000109057819 */ /* 0x004fca00000006ff */
[C---:B-1----:R-:W-:Y:S01]  /*31e0*/  IMAD R5, R0.reuse, R2, R5 ;  /* 0x0000000200057224 */ /* 0x042fe200078e0205 */
[----:B------:R-:W-:Y:S01]  /*31f0*/  BAR.SYNC.DEFER_BLOCKING 0x0 ;  /* 0x0000000000007b1d */ /* 0x000fe20000010000 */
[----:B------:R-:W-:-:S04]  /*3200*/  IADD3 R0, PT, PT, R0, -0x2, RZ ;  /* 0xfffffffe00007810 */ /* 0x000fc80007ffe0ff */
[----:B------:R-:W-:-:S03]  /*3210*/  ISETP.NE.AND P2, PT, R5, R0, PT ;  /* 0x000000000500720c */ /* 0x000fc60003f45270 */
[----:B------:R-:W1:Y:S01]  /*3220*/  LDC R6, c[0x0][0x420] ;  /* 0x00010800ff067b82 */ /* 0x000e620000000800 */
[----:B------:R-:W2:Y:S01]  /*3230*/  LDCU.64 UR10, c[0x0][0x3f8] ;  /* 0x00007f00ff0a77ac */ /* 0x000ea20008000a00 */
[----:B------:R-:W-:Y:S06]  /*3240*/  BSSY.RECONVERGENT B0, `(.L_x_3463) ;  /* 0x000001f000007945 */ /* 0x000fec0003800200 */
[----:B------:R-:W3:Y:S02]  /*3250*/  LDC R13, c[0x0][0x410] ;  /* 0x00010400ff0d7b82 */ /* 0x000ee40000000800 */
[----:B------:R-:W-:-:S06]  /*3260*/  @!P2 VIADD R0, R15, 0x7a0 ;  /* 0x000007a00f00a836 */ /* 0x000fcc0000000000 */
[----:B------:R-:W4:Y:S01]  /*3270*/  LDC R12, c[0x0][0x428] ;  /* 0x00010a00ff0c7b82 */ /* 0x000f220000000800 */
[----:B0-----:R-:W-:Y:S01]  /*3280*/  @!P2 LEA R7, R17, R0, 0x18 ;  /* 0x000000001107a211 */ /* 0x001fe200078ec0ff */
[----:B------:R-:W-:Y:S03]  /*3290*/  @!P2 LDS R5, [R3+0x18] ;  /* 0x000018000305a984 */ /* 0x000fe60000000800 */
[----:B------:R-:W-:Y:S01]  /*32a0*/  @!P2 LEA R7, R8, R7, 0x3 ;  /* 0x000000070807a211 */ /* 0x000fe200078e18ff */
[----:B------:R-:W0:Y:S01]  /*32b0*/  @!P2 LDS R4, [R3+0x14] ;  /* 0x000014000304a984 */ /* 0x000e220000000800 */
        /* <DEDUP_REMOVED lines=23> */
.L_x_3464:
[----:B------:R-:W-:Y:S05]  /*3430*/  BSYNC.RECONVERGENT B0 ;  /* 0x0000000000007941 */ /* 0x000fea0003800200 */
.L_x_3463:
        /* <DEDUP_REMOVED lines=23> */
.L_x_3462:
        /* <DEDUP_REMOVED lines=9> */
.L_x_3465:
[----:B------:R-:W-:Y:S01]  /*3640*/  IMAD.MOV.U32 R32, RZ, RZ, R24 ;  /* 0x000000ffff207224 */ /* 0x000fe200078e0018 */
[----:B------:R-:W-:-:S07]  /*3650*/  MOV R26, R29 ;  /* 0x0000001d001a7202 */ /* 0x000fce0000000f00 */
[----:B------:R-:W-:Y:S05]  /*3660*/  WARPSYNC.COLLECTIVE R31, `(.L_x_3466) ;  /* 0x000000001f087348 */ /* 0x000fea0003c00000 */
[----:B------:R0:W1:Y:S02]  /*3670*/  SHFL.UP P0, R29, R32, R33, R34 ;  /* 0x04000021201d7389 */ /* 0x0000640000000022 */
[----:B01----:R-:W-:Y:S05]  /*3680*/  ENDCOLLECTIVE ;  /* 0x000000000000791b */ /* 0x003fea0003800000 */
.L_x_3466:
[----:B------:R-:W-:-:S04]  /*3690*/  SEL R27, R26, RZ, P6 ;  /* 0x000000ff1a1b7207 */ /* 0x000fc80003000000 */
[----:B------:R-:W-:Y:S02]  /*36a0*/  IADD3 R26, PT, PT, R28, R27, RZ ;  /* 0x0000001b1c1a7210 */ /* 0x000fe40007ffe0ff */
[----:B------:R-:W-:Y:S02]  /*36b0*/  MOV R32, R25 ;  /* 0x0000001900207202 */ /* 0x000fe40000000f00 */
[----:B------:R-:W-:-:S07]  /*36c0*/  MOV R27, R29 ;  /* 0x0000001d001b7202 */ /* 0x000fce0000000f00 */
[----:B------:R-:W-:Y:S05]  /*36d0*/  WARPSYNC.COLLECTIVE R31, `(.L_x_3467) ;  /* 0x000000001f087348 */ /* 0x000fea0003c00000 */
[----:B------:R0:W1:Y:S02]  /*36e0*/  SHFL.UP P0, R29, R32, R33, R34 ;  /* 0x04000021201d7389 */ /* 0x0000640000000022 */
[----:B01----:R-:W-:Y:S05]  /*36f0*/  ENDCOLLECTIVE ;  /* 0x000000000000791b */ /* 0x003fea0003800000 */
.L_x_3467:
        /* <DEDUP_REMOVED lines=8> */
.L_x_3468:
        /* <DEDUP_REMOVED lines=9> */
.L_x_3469:
        /* <DEDUP_REMOVED lines=8> */
.L_x_3470:
[----:B------:R-:W-:Y:S01]  /*3890*/  MOV R32, R27 ;  /* 0x0000001b00207202 */ /* 0x000fe20000000f00 */
[----:B------:R-:W-:Y:S01]  /*38a0*/  IMAD.MOV.U32 R33, RZ, RZ, 0x4 ;  /* 0x00000004ff217424 */ /* 0x000fe200078e00ff */
[----:B------:R-:W-:-:S07]  /*38b0*/  MOV R28, R29 ;  /* 0x0000001d001c7202 */ /* 0x000fce0000000f00 */
[----:B------:R-:W-:Y:S05]  /*38c0*/  WARPSYNC.COLLECTIVE R31, `(.L_x_3471) ;  /* 0x000000001f087348 */ /* 0x000fea0003c00000 */
[----:B------:R0:W1:Y:S02]  /*38d0*/  SHFL.UP P0, R29, R32, R33, R34 ;  /* 0x04000021201d7389 */ /* 0x0000640000000022 */
[----:B01----:R-:W-:Y:S05]  /*38e0*/  ENDCOLLECTIVE ;  /* 0x000000000000791b */ /* 0x003fea0003800000 */
.L_x_3471:
        /* <DEDUP_REMOVED lines=9> */
.L_x_3472:
        /* <DEDUP_REMOVED lines=8> */
.L_x_3473:
[----:B------:R-:W-:Y:S01]  /*3a00*/  MOV R32, R26 ;  /* 0x0000001a00207202 */ /* 0x000fe20000000f00 */
[----:B------:R-:W-:Y:S01]  /*3a10*/  HFMA2 R33, -RZ, RZ, 0, 4.76837158203125e-07 ;  /* 0x00000008ff217431 */ /* 0x000fe200000001ff */
[----:B------:R-:W-:-:S07]  /*3a20*/  MOV R28, R29 ;  /* 0x0000001d001c7202 */ /* 0x000fce0000000f00 */
[----:B------:R-:W-:Y:S05]  /*3a30*/  WARPSYNC.COLLECTIVE R31, `(.L_x_3474) ;  /* 0x000000001f087348 */ /* 0x000fea0003c00000 */
[----:B------:R0:W1:Y:S02]  /*3a40*/  SHFL.UP P0, R29, R32, R33, R34 ;  /* 0x04000021201d7389 */ /* 0x0000640000000022 */
[----:B01----:R-:W-:Y:S05]  /*3a50*/  ENDCOLLECTIVE ;  /* 0x000000000000791b */ /* 0x003fea0003800000 */
.L_x_3474:
        /* <DEDUP_REMOVED lines=9> */
.L_x_3475:
        /* <DEDUP_REMOVED lines=10> */
.L_x_3476:
        /* <DEDUP_REMOVED lines=9> */
.L_x_3477:
[----:B------:R-:W-:Y:S02]  /*3c20*/  ISETP.NE.AND P5, PT, R27, RZ, PT ;  /* 0x000000ff1b00720c */ /* 0x000fe40003fa5270 */
[----:B------:R-:W-:Y:S02]  /*3c30*/  MOV R32, R24 ;  /* 0x0000001800207202 */ /* 0x000fe40000000f00 */
[----:B------:R-:W-:-:S09]  /*3c40*/  MOV R21, R29 ;  /* 0x0000001d00157202 */ /* 0x000fd20000000f00 */
[----:B------:R-:W-:Y:S05]  /*3c50*/  WARPSYNC.COLLECTIVE R31, `(.L_x_3478) ;  /* 0x000000001f087348 */ /* 0x000fea0003c00000 */
[----:B------:R0:W1:Y:S02]  /*3c60*/  SHFL.UP P0, R29, R32, R33, R34 ;  /* 0x04000021201d7389 */ /* 0x0000640000000022 */
[----:B01----:R-:W-:Y:S05]  /*3c70*/  ENDCOLLECTIVE ;  /* 0x000000000000791b */ /* 0x003fea0003800000 */
.L_x_3478:
[----:B------:R-:W-:-:S05]  /*3c80*/  SEL R28, R21, RZ, P6 ;  /* 0x000000ff151c7207 */ /* 0x000fca0003000000 */
[----:B------:R-:W-:Y:S01]  /*3c90*/  IMAD.IADD R28, R27, 0x1, R28 ;  /* 0x000000011b1c7824 */ /* 0x000fe200078e021c */
[----:B------:R-:W-:Y:S02]  /*3ca0*/  MOV R32, R25 ;  /* 0x0000001900207202 */ /* 0x000fe40000000f00 */
[----:B------:R-:W-:-:S07]  /*3cb0*/  MOV R21, R29 ;  /* 0x0000001d00157202 */ /* 0x000fce0000000f00 */
[----:B------:R-:W-:Y:S05]  /*3cc0*/  WARPSYNC.COLLECTIVE R31, `(.L_x_3479) ;  /* 0x000000001f087348 */ /* 0x000fea0003c00000 */
[----:B------:R0:W1:Y:S02]  /*3cd0*/  SHFL.UP P0, R29, R32, R33, R34 ;  /* 0x04000021201d7389 */ /* 0x0000640000000022 */
[----:B01----:R-:W-:Y:S05]  /*3ce0*/  ENDCOLLECTIVE ;  /* 0x000000000000791b */ /* 0x003fea0003800000 */
.L_x_3479:
        /* <DEDUP_REMOVED lines=8> */
.L_x_3480:
[----:B------:R-:W-:-:S05]  /*3d70*/  FADD.FTZ R26, R25, R26 ;  /* 0x0000001a191a7221 */ /* 0x000fca0000010000 */
[----:B------:R-:W-:Y:S01]  /*3d80*/  @P6 FSEL R25, R26, R25, !P5 ;  /* 0x000000191a196208 */ /* 0x000fe20006800000 */
[----:B------:R-:W-:Y:S01]  /*3d90*/  IMAD.MOV.U32 R32, RZ, RZ, R24 ;  /* 0x000000ffff207224 */ /* 0x000fe200078e0018 */
[----:B------:R-:W-:-:S07]  /*3da0*/  MOV R28, R29 ;  /* 0x0000001d001c7202 */ /* 0x000fce0000000f00 */
[----:B------:R-:W-:Y:S05]  /*3db0*/  WARPSYNC.COLLECTIVE R31, `(.L_x_3481) ;  /* 0x000000001f087348 */ /* 0x000fea0003c00000 */
[----:B------:R0:W1:Y:S02]  /*3dc0*/  SHFL.UP P0, R29, R32, R33, R34 ;  /* 0x04000021201d7389 */ /* 0x0000640000000022 */
[----:B01----:R-:W-:Y:S05]  /*3dd0*/  ENDCOLLECTIVE ;  /* 0x000000000000791b */ /* 0x003fea0003800000 */
.L_x_3481:
[----:B------:R-:W-:Y:S02]  /*3de0*/  MOV R32, R25 ;  /* 0x0000001900207202 */ /* 0x000fe40000000f00 */
[----:B------:R-:W-:-:S07]  /*3df0*/  MOV R21, R29 ;  /* 0x0000001d00157202 */ /* 0x000fce0000000f00 */
[----:B------:R-:W-:Y:S05]  /*3e00*/  WARPSYNC.COLLECTIVE R31, `(.L_x_3482) ;  /* 0x000000001f087348 */ /* 0x000fea0003c00000 */
[----:B------:R0:W1:Y:S02]  /*3e10*/  SHFL.UP P0, R29, R32, R33, R34 ;  /* 0x04000021201d7389 */ /* 0x0000640000000022 */
[----:B01----:R-:W-:Y:S05]  /*3e20*/  ENDCOLLECTIVE ;  /* 0x000000000000791b */ /* 0x003fea0003800000 */
.L_x_3482:
[----:B------:R-:W-:Y:S01]  /*3e30*/  MOV R26, R29 ;  /* 0x0000001d001a7202 */ /* 0x000fe20000000f00 */
[----:B------:R-:W-:Y:S06]  /*3e40*/  BRA `(.L_x_3483) ;  /* 0xfffffff000387947 */ /* 0x000fec000383ffff */
.L_x_3484:
        /* <DEDUP_REMOVED lines=11> */
.L_x_3978:


//--------------------- .text._Z30group_norm_nhwc_bwd_sum_kernelI11Fp16IOFp16WLi196EEv26Group_norm_nhwc_bwd_params --------------------------
	.section	.text._Z30group_norm_nhwc_bwd_sum_kernelI11Fp16IOFp16WLi196EEv26Group_norm_nhwc_bwd_params,"ax",@progbits
	.align	128
        .global         _Z30group_norm_nhwc_bwd_sum_kernelI11Fp16IOFp16WLi196EEv26Group_norm_nhwc_bwd_params
        .type           _Z30group_norm_nhwc_bwd_sum_kernelI11Fp16IOFp16WLi196EEv26Group_norm_nhwc_bwd_params,@function
        .size           _Z30group_norm_nhwc_bwd_sum_kernelI11Fp16IOFp16WLi196EEv26Group_norm_nhwc_bwd_params,(.L_x_3979 - _Z30group_norm_nhwc_bwd_sum_kernelI11Fp16IOFp16WLi196EEv26Group_norm_nhwc_bwd_params)
        .other          _Z30group_norm_nhwc_bwd_sum_kernelI11Fp16IOFp16WLi196EEv26Group_norm_nhwc_bwd_params,@"STO_CUDA_ENTRY STV_DEFAULT"
_Z30group_norm_nhwc_bwd_sum_kernelI11Fp16IOFp16WLi196EEv26Group_norm_nhwc_bwd_params:
.text._Z30group_norm_nhwc_bwd_sum_kernelI11Fp16IOFp16WLi196EEv26Group_norm_nhwc_bwd_params:
        /* <DEDUP_REMOVED lines=33> */
[----:B------:R-:W-:-:S02]  /*0210*/  @P0 IADD3 R3, PT, PT, R3, 0x1, RZ ;  /* 0x0000000103030810 */ /* 0x000fc40007ffe0ff */
[----:B------:R-:W-:-:S03]  /*0220*/  ISETP.NE.AND P0, PT, R9, RZ, PT ;  /* 0x000000ff0900720c */ /* 0x000fc60003f05270 */
        /* <DEDUP_REMOVED lines=13> */
[----:B0-----:R-:W-:-:S06]  /*0300*/  IADD3 R2, PT, PT, R6, 0xffffffe, RZ ;  /* 0x0ffffffe06027810 */ /* 0x001fcc0007ffe0ff */
[----:B------:R0:W2:Y:S02]  /*0310*/  F2I.FTZ.U32.TRUNC.NTZ R3, R2 ;  /* 0x0000000200037305 */ /* 0x0000a4000021f000 */
[----:B0-----:R-:W-:Y:S02]  /*0320*/  MOV R2, RZ ;  /* 0x000000ff00027202 */ /* 0x001fe40000000f00 */
        /* <DEDUP_REMOVED lines=15> */
[----:B0-----:R-:W-:Y:S02]  /*0420*/  @P1 IADD3 R14, P3, PT, R15, R2, RZ ;  /* 0x000000020f0e1210 */ /* 0x001fe40007f7e0ff */
[----:B------:R-:W2:Y:S03]  /*0430*/  LDG.E.U16 R2, desc[UR6][R6.64+0x2] ;  /* 0x0000020606027981 */ /* 0x000ea6000c1e1500 */
        /* <DEDUP_REMOVED lines=8> */
.L_x_3486:
[----:B------:R-:W-:Y:S05]  /*04c0*/  BSYNC.RECONVERGENT B0 ;  /* 0x0000000000007941 */ /* 0x000fea0003800200 */
.L_x_3485:
        /* <DEDUP_REMOVED lines=9> */
[-C--:B------:R-:W-:Y:S01]  /*0560*/  @P1 IADD3 R14, PT, PT, R14, -R9.reuse, RZ ;  /* 0x800000090e0e1210 */ /* 0x080fe20007ffe0ff */
[----:B0-----:R-:W-:Y:S01]  /*0570*/  IMAD R23, R12, UR4, RZ ;  /* 0x000000040c177c24 */ /* 0x001fe2000f8e02ff */
[----:B------:R-:W-:Y:S02]  /*0580*/  @P1 IADD3 R11, PT, PT, R11, 0x1, RZ ;  /* 0x000000010b0b1810 */ /* 0x000fe40007ffe0ff */
[----:B------:R-:W-:Y:S02]  /*0590*/  ISETP.GE.U32.AND P3, PT, R14, R9, PT ;  /* 0x000000090e00720c */ /* 0x000fe40003f66070 */
[----:B------:R-:W-:Y:S02]  /*05a0*/  SHF.R.S32.HI R15, RZ, 0x1f, R23 ;  /* 0x0000001fff0f7819 */ /* 0x000fe40000011417 */
[----:B------:R-:W-:-:S04]  /*05b0*/  IADD3 R13, P5, PT, R23, R12, RZ ;  /* 0x0000000c170d7210 */ /* 0x000fc80007fbe0ff */
[----:B------:R-:W-:Y:S02]  /*05c0*/  LEA.HI.X.SX32 R12, R12, R15, 0x1, P5 ;  /* 0x0000000f0c0c7211 */ /* 0x000fe400028f0eff */
[----:B-1----:R-:W-:-:S03]  /*05d0*/  ISETP.LT.U32.AND P1, PT, R13, R6, PT ;  /* 0x000000060d00720c */ /* 0x002fc60003f21070 */
[----:B------:R-:W-:Y:S02]  /*05e0*/  @P3 IADD3 R11, PT, PT, R11, 0x1, RZ ;  /* 0x000000010b0b3810 */ /* 0x000fe40007ffe0ff */
[----:B------:R-:W-:Y:S02]  /*05f0*/  ISETP.LT.AND.EX P1, PT, R12, R7, PT, P1 ;  /* 0x000000070c00720c */ /* 0x000fe40003f21310 */
[----:B------:R-:W-:Y:S01]  /*0600*/  SEL R5, R10, R11, !P4 ;  /* 0x0000000b0a057207 */ /* 0x000fe20006000000 */
[----:B--2---:R-:W-:Y:S01]  /*0610*/  @P2 FADD.FTZ R11, R21, R16 ;  /* 0x00000010150b2221 */ /* 0x004fe20000010000 */
[----:B------:R-:W-:Y:S01]  /*0620*/  SEL R14, R13, R6, P1 ;  /* 0x000000060d0e7207 */ /* 0x000fe20000800000 */
[----:B------:R-:W-:Y:S01]  /*0630*/  HFMA2 R10, -RZ, RZ, 0, 0 ;  /* 0x00000000ff0a7431 */ /* 0x000fe200000001ff */
[----:B------:R-:W-:Y:S01]  /*0640*/  MOV R7, RZ ;  /* 0x000000ff00077202 */ /* 0x000fe20000000f00 */
[----:B------:R0:W1:Y:S01]  /*0650*/  @P2 MUFU.RSQ R18, R11 ;  /* 0x0000000b00122308 */ /* 0x0000620000001400 */
[----:B------:R-:W-:Y:S01]  /*0660*/  ISETP.GT.AND P1, PT, R14, R23, PT ;  /* 0x000000170e00720c */ /* 0x000fe20003f24270 */
[----:B------:R-:W-:Y:S01]  /*0670*/  IMAD.MOV R6, RZ, RZ, -R5 ;  /* 0x000000ffff067224 */ /* 0x000fe200078e0a05 */
[----:B------:R-:W-:-:S03]  /*0680*/  CS2R R12, SRZ ;  /* 0x00000000000c7805 */ /* 0x000fc6000001ff00 */
[----:B------:R-:W-:Y:S01]  /*0690*/  IMAD R6, R9, R6, R8 ;  /* 0x0000000609067224 */ /* 0x000fe200078e0208 */
[----:B------:R-:W-:-:S07]  /*06a0*/  CS2R R8, SRZ ;  /* 0x0000000000087805 */ /* 0x000fce000001ff00 */
        /* <DEDUP_REMOVED lines=16> */
[----:B------:R-:W-:Y:S02]  /*07b0*/  LOP3.LUT R22, R17, 0xfffffffc, RZ, 0xc0, !PT ;  /* 0xfffffffc11167812 */ /* 0x000fe400078ec0ff */
[----:B------:R-:W-:Y:S02]  /*07c0*/  IADD3 R16, PT, PT, R23, 0x1, RZ ;  /* 0x0000000117107810 */ /* 0x000fe40007ffe0ff */
[----:B------:R-:W-:Y:S02]  /*07d0*/  MOV R13, RZ ;  /* 0x000000ff000d7202 */ /* 0x000fe40000000f00 */
[----:B------:R-:W-:-:S07]  /*07e0*/  IADD3 R22, PT, PT, -R22, RZ, RZ ;  /* 0x000000ff16167210 */ /* 0x000fce0007ffe1ff */
.L_x_3490:
[----:B------:R-:W0:Y:S01]  /*07f0*/  @!P0 LDC.64 R14, c[0x0][0x3f8] ;  /* 0x0000fe00ff0e8b82 */ /* 0x000e220000000a00 */
[----:B------:R-:W-:Y:S01]  /*0800*/  @!P0 VIADD R23, R16, 0xffffffff ;  /* 0xffffffff10178836 */ /* 0x000fe20000000000 */
[----:B------:R-:W-:Y:S02]  /*0810*/  @!P0 MOV R28, R20 ;  /* 0x00000014001c8202 */ /* 0x000fe40000000f00 */
        /* <DEDUP_REMOVED lines=148> */
[----:B------:R-:W-:Y:S02]  /*1160*/  IADD3 R22, PT, PT, R22, 0x4, RZ ;  /* 0x0000000416167810 */ /* 0x000fe40007ffe0ff */
[----:B------:R-:W-:Y:S02]  /*1170*/  IADD3 R16, PT, PT, R16, 0x4, RZ ;  /* 0x0000000410107810 */ /* 0x000fe40007ffe0ff */
        /* <DEDUP_REMOVED lines=27> */
.L_x_3489:
        /* <DEDUP_REMOVED lines=22> */
[----:B------:R-:W-:-:S03]  /*1490*/  @!P0 IADD3.X R27, PT, PT, R22, R15, RZ, P2, !PT ;  /* 0x0000000f161b8210 */ /* 0x000fc600017fe4ff */
[----:B------:R-:W-:Y:S02]  /*14a0*/  @!P0 IMAD.X R17, R22, 0x1, R17, P3 ;  /* 0x0000000116118824 */ /* 0x000fe400018e0611 */
[----:B------:R-:W2:Y:S04]  /*14b0*/  @!P0 LDG.E R26, desc[UR6][R26.64] ;  /* 0x000000061a1a8981 */ /* 0x000ea8000c1e1900 */
[----:B------:R0:W3:Y:S01]  /*14c0*/  @!P0 LDG.E R16, desc[UR6][R16.64] ;  /* 0x0000000610108981 */ /* 0x0000e2000c1e1900 */
[----:B------:R-:W-:Y:S02]  /*14d0*/  @!P0 IADD3 R29, PT, PT, R23, 0x1, RZ ;  /* 0x00000001171d8810 */ /* 0x000fe40007ffe0ff */
[----:B------:R-:W-:Y:S02]  /*14e0*/  @!P0 MOV R15, R11 ;  /* 0x0000000b000f8202 */ /* 0x000fe40000000f00 */
[----:B------:R-:W-:-:S05]  /*14f0*/  @!P0 SHF.R.S32.HI R14, RZ, 0x1f, R29 ;  /* 0x0000001fff0e8819 */ /* 0x000fca000001141d */
[----:B------:R-:W-:Y:S01]  /*1500*/  @!P0 IMAD R14, R14, UR10, RZ ;  /* 0x0000000a0e0e8c24 */ /* 0x000fe2000f8e02ff */
[----:B0-----:R-:W-:-:S03]  /*1510*/  PRMT R17, RZ, 0x7610, R17 ;  /* 0x00007610ff117816 */ /* 0x001fc60000000011 */
        /* <DEDUP_REMOVED lines=65> */
.L_x_3491:
        /* <DEDUP_REMOVED lines=26> */
.L_x_3493:
[----:B------:R-:W-:Y:S05]  /*1ad0*/  BSYNC.RECONVERGENT B0 ;  /* 0x0000000000007941 */ /* 0x000fea0003800200 */
.L_x_3492:
        /* <DEDUP_REMOVED lines=19> */
.L_x_3488:
        /* <DEDUP_REMOVED lines=69> */
.L_x_3494:
[----:B------:R-:W-:Y:S05]  /*2060*/  @!P2 BRA `(.L_x_3487) ;  /* 0x000000080008a947 */ /* 0x000fea0003800000 */
[----:B------:R-:W-:-:S07]  /*2070*/  IADD3 R23, PT, PT, R24, -R14, RZ ;  /* 0x8000000e18177210 */ /* 0x000fce0007ffe0ff */
.L_x_3495:
        /* <DEDUP_REMOVED lines=129> */
.L_x_3487:
        /* <DEDUP_REMOVED lines=150> */
.L_x_3511:
        /* <DEDUP_REMOVED lines=76> */
.L_x_3496:
        /* <DEDUP_REMOVED lines=43> */
.L_x_3499:
[----:B------:R-:W-:Y:S05]  /*3960*/  BSYNC.RECONVERGENT B0 ;  /* 0x0000000000007941 */ /* 0x000fea0003800200 */
.L_x_3498:
        /* <DEDUP_REMOVED lines=23> */
.L_x_3497:
[----:B------:R-:W-:Y:S05]  /*3ae0*/  WARPSYNC.COLLECTIVE R13, `(.L_x_3500) ;  /* 0x000000000d087348 */ /* 0x000fea0003c00000 */
[----:B------:R-:W-:Y:S01]  /*3af0*/  NOP ;  /* 0x0000000000007918 */ /* 0x000fe20000000000 */
[----:B------:R-:W-:Y:S05]  /*3b00*/  ENDCOLLECTIVE ;  /* 0x000000000000791b */ /* 0x000fea0003800000 */
.L_x_3500:
        /* <DEDUP_REMOVED lines=13> */
.L_x_3501:
        /* <DEDUP_REMOVED lines=9> */
.L_x_3502:
        /* <DEDUP_REMOVED lines=11> */
.L_x_3503:
        /* <DEDUP_REMOVED lines=9> */
.L_x_3504:
        /* <DEDUP_REMOVED lines=11> */
.L_x_3505:
        /* <DEDUP_REMOVED lines=9> */
.L_x_3506:
        /* <DEDUP_REMOVED lines=12> */
.L_x_3507:
        /* <DEDUP_REMOVED lines=10> */
.L_x_3508:
        /* <DEDUP_REMOVED lines=9> */
.L_x_3509:
[----:B------:R-:W-:Y:S01]  /*40e0*/  @!P0 FADD.FTZ R8, R8, R17 ;  /* 0x0000001108088221 */ /* 0x000fe20000010000 */
[----:B------:R0:W-:Y:S04]  /*40f0*/  STS [R3+0xc0], R14 ;  /* 0x0000c00e03007388 */ /* 0x0001e80000000800 */
[----:B------:R0:W-:Y:S04]  /*4100*/  STS [R3+0xc4], R4 ;  /* 0x0000c40403007388 */ /* 0x0001e80000000800 */
[----:B------:R0:W-:Y:S02]  /*4110*/  STS [R3+0xc8], R8 ;  /* 0x0000c80803007388 */ /* 0x0001e40000000800 */
[----:B0-----:R-:W-:Y:S05]  /*4120*/  WARPSYNC.COLLECTIVE R13, `(.L_x_3510) ;  /* 0x000000000d087348 */ /* 0x001fea0003c00000 */
[----:B------:R-:W-:Y:S01]  /*4130*/  NOP ;  /* 0x0000000000007918 */ /* 0x000fe20000000000 */
[----:B0-----:R-:W-:Y:S05]  /*4140*/  ENDCOLLECTIVE ;  /* 0x000000000000791b */ /* 0x001fea0003800000 */
.L_x_3510:
[----:B------:R-:W-:Y:S05]  /*4150*/  BRA `(.L_x_3511) ;  /* 0xfffffff000247947 */ /* 0x000fea000383ffff */
.L_x_3512:
        /* <DEDUP_REMOVED lines=10> */
.L_x_3979:


//--------------------- .text._Z30group_norm_nhwc_bwd_sum_kernelI11Fp16IOFp16WLi168EEv26Group_norm_nhwc_bwd_params --------------------------
	.section	.text._Z30group_norm_nhwc_bwd_sum_kernelI11Fp16IOFp16WLi168EEv26Group_norm_nhwc_bwd_params,"ax",@progbits
	.align	128
        .global         _Z30group_norm_nhwc_bwd_sum_kernelI11Fp16IOFp16WLi168EEv26Group_norm_nhwc_bwd_params
        .type           _Z30group_norm_nhwc_bwd_sum_kernelI11Fp16IOFp16WLi168EEv26Group_norm_nhwc_bwd_params,@function
        .size           _Z30group_norm_nhwc_bwd_sum_kernelI11Fp16IOFp16WLi168EEv26Group_norm_nhwc_bwd_params,(.L_x_3980 - _Z30group_norm_nhwc_bwd_sum_kernelI11Fp16IOFp16WLi168EEv26Group_norm_nhwc_bwd_params)
        .other          _Z30group_norm_nhwc_bwd_sum_kernelI11Fp16IOFp16WLi168EEv26Group_norm_nhwc_bwd_params,@"STO_CUDA_ENTRY STV_DEFAULT"
_Z30group_norm_nhwc_bwd_sum_kernelI11Fp16IOFp16WLi168EEv26Group_norm_nhwc_bwd_params:
.text._Z30group_norm_nhwc_bwd_sum_kernelI11Fp16IOFp16WLi168EEv26Group_norm_nhwc_bwd_params:
        /* <DEDUP_REMOVED lines=78> */
.L_x_3514:
[----:B------:R-:W-:Y:S05]  /*04e0*/  BSYNC.RECONVERGENT B0 ;  /* 0x0000000000007941 */ /* 0x000fea0003800200 */
.L_x_3513:
        /* <DEDUP_REMOVED lines=50> */
.L_x_3518:
        /* <DEDUP_REMOVED lines=110> */
[----:B------:R-:W-:Y:S02]  /*0ef0*/  @!P0 IADD3 R31, PT, PT, R18, 0x2, RZ ;  /* 0x00000002121f8810 */ /* 0x000fe40007ffe0ff */
        /* <DEDUP_REMOVED lines=73> */
.L_x_3517:
        /* <DEDUP_REMOVED lines=22> */
[----:B-1----:R-:W-:Y:S02]  /*14f0*/  @!P0 IADD3 R16, P3, PT, R21, R16, RZ ;  /* 0x0000001015108210 */ /* 0x002fe40007f7e0ff */
[----:B------:R-:W-:-:S02]  /*1500*/  @!P0 IADD3.X R21, PT, PT, R28, R15, RZ, P2, !PT ;  /* 0x0000000f1c158210 */ /* 0x000fc400017fe4ff */
        /* <DEDUP_REMOVED lines=73> */
.L_x_3519:
        /* <DEDUP_REMOVED lines=26> */
.L_x_3521:
[----:B------:R-:W-:Y:S05]  /*1b40*/  BSYNC.RECONVERGENT B0 ;  /* 0x0000000000007941 */ /* 0x000fea0003800200 */
.L_x_3520:
        /* <DEDUP_REMOVED lines=19> */
.L_x_3516:
[C---:B------:R-:W-:Y:S01]  /*1c80*/  IADD3 R7, PT, PT, -R18.reuse, R15, RZ ;  /* 0x0000000f12077210 */ /* 0x040fe20007ffe1ff */
[----:B------:R-:W-:Y:S01]  /*1c90*/  HFMA2 R12, -RZ, RZ, 0, 0 ;  /* 0x00000000ff0c7431 */ /* 0x000fe200000001ff */
[----:B------:R-:W-:Y:S02]  /*1ca0*/  IADD3 R9, PT, PT, R15, -0x1, RZ ;  /* 0xffffffff0f097810 */ /* 0x000fe40007ffe0ff */
        /* <DEDUP_REMOVED lines=65> */
.L_x_3522:
[----:B------:R-:W-:Y:S05]  /*20c0*/  @!P2 BRA `(.L_x_3515) ;  /* 0x000000080004a947 */ /* 0x000fea0003800000 */
[----:B------:R-:W-:-:S07]  /*20d0*/  IADD3 R20, PT, PT, R18, -R15, RZ ;  /* 0x8000000f12147210 */ /* 0x000fce0007ffe0ff */
.L_x_3523:
        /* <DEDUP_REMOVED lines=128> */
.L_x_3515:
        /* <DEDUP_REMOVED lines=143> */
.L_x_3539:
        /* <DEDUP_REMOVED lines=66> */
.L_x_3524:
        /* <DEDUP_REMOVED lines=44> */
.L_x_3527:
[----:B------:R-:W-:Y:S05]  /*38b0*/  BSYNC.RECONVERGENT B0 ;  /* 0x0000000000007941 */ /* 0x000fea0003800200 */
.L_x_3526:
        /* <DEDUP_REMOVED lines=23> */
.L_x_3525:
[----:B------:R-:W-:Y:S05]  /*3a30*/  WARPSYNC.COLLECTIVE R13, `(.L_x_3528) ;  /* 0x000000000d087348 */ /* 0x000fea0003c00000 */
[----:B------:R-:W-:Y:S01]  /*3a40*/  NOP ;  /* 0x0000000000007918 */ /* 0x000fe20000000000 */
[----:B------:R-:W-:Y:S05]  /*3a50*/  ENDCOLLECTIVE ;  /* 0x000000000000791b */ /* 0x000fea0003800000 */
.L_x_3528:
        /* <DEDUP_REMOVED lines=13> */
.L_x_3529:
        /* <DEDUP_REMOVED lines=9> */
.L_x_3530:
        /* <DEDUP_REMOVED lines=11> */
.L_x_3531:
        /* <DEDUP_REMOVED lines=9> */
.L_x_3532:
        /* <DEDUP_REMOVED lines=11> */
.L_x_3533:
        /* <DEDUP_REMOVED lines=9> */
.L_x_3534:
        /* <DEDUP_REMOVED lines=12> */
.L_x_3535:
        /* <DEDUP_REMOVED lines=10> */
.L_x_3536:
        /* <DEDUP_REMOVED lines=9> */
.L_x_3537:
[----:B------:R-:W-:Y:S01]  /*4030*/  @!P0 FADD.FTZ R2, R2, R19 ;  /* 0x0000001302028221 */ /* 0x000fe20000010000 */
[----:B------:R0:W-:Y:S04]  /*4040*/  STS [R5+0xc0], R12 ;  /* 0x0000c00c05007388 */ /* 0x0001e80000000800 */
[----:B------:R0:W-:Y:S04]  /*4050*/  STS [R5+0xc4], R4 ;  /* 0x0000c40405007388 */ /* 0x0001e80000000800 */
[----:B------:R0:W-:Y:S02]  /*4060*/  STS [R5+0xc8], R2 ;  /* 0x0000c80205007388 */ /* 0x0001e40000000800 */
[----:B0-----:R-:W-:Y:S05]  /*4070*/  WARPSYNC.COLLECTIVE R13, `(.L_x_3538) ;  /* 0x000000000d087348 */ /* 0x001fea0003c00000 */
[----:B------:R-:W-:Y:S01]  /*4080*/  NOP ;  /* 0x0000000000007918 */ /* 0x000fe20000000000 */
[----:B0-----:R-:W-:Y:S05]  /*4090*/  ENDCOLLECTIVE ;  /* 0x000000000000791b */ /* 0x001fea0003800000 */
.L_x_3538:
[----:B------:R-:W-:Y:S05]  /*40a0*/  BRA `(.L_x_3539) ;  /* 0xfffffff000487947 */ /* 0x000fea000383ffff */
.L_x_3540:
        /* <DEDUP_REMOVED lines=13> */
.L_x_3980:


//--------------------- .text._Z30group_norm_nhwc_bwd_sum_kernelI11Fp16IOFp16WLi64EEv26Group_norm_nhwc_bwd_params --------------------------
	.section	.text._Z30group_norm_nhwc_bwd_sum_kernelI11Fp16IOFp16WLi64EEv26Group_norm_nhwc_bwd_params,"ax",@progbits
	.align	128
        .global         _Z30group_norm_nhwc_bwd_sum_kernelI11Fp16IOFp16WLi64EEv26Group_norm_nhwc_bwd_params
        .type           _Z30group_norm_nhwc_bwd_sum_kernelI11Fp16IOFp16WLi64EEv26Group_norm_nhwc_bwd_params,@function
        .size           _Z30group_norm_nhwc_bwd_sum_kernelI11Fp16IOFp16WLi64EEv26Group_norm_nhwc_bwd_params,(.L_x_3981 - _Z30group_norm_nhwc_bwd_sum_kernelI11Fp16IOFp16WLi64EEv26Group_norm_nhwc_bwd_params)
        .other          _Z30group_norm_nhwc_bwd_sum_kernelI11Fp16IOFp16WLi64EEv26Group_norm_nhwc_bwd_params,@"STO_CUDA_ENTRY STV_DEFAULT"
_Z30group_norm_nhwc_bwd_sum_kernelI11Fp16IOFp16WLi64EEv26Group_norm_nhwc_bwd_params:
.text._Z30group_norm_nhwc_bwd_sum_kernelI11Fp16IOFp16WLi64EEv26Group_norm_nhwc_bwd_params:
        /* <DEDUP_REMOVED lines=78> */
.L_x_3542:
[----:B------:R-:W-:Y:S05]  /*04e0*/  BSYNC.RECONVERGENT B0 ;  /* 0x0000000000007941 */ /* 0x000fea0003800200 */
.L_x_3541:
        /* <DEDUP_REMOVED lines=8> */
[----:B------:R-:W-:Y:S01]  /*0570*/  @P3 IMAD.IADD R12, R12, 0x1, -R9 ;  /* 0x000000010c0c3824 */ /* 0x000fe200078e0a09 */
[----:B------:R-:W-:Y:S01]  /*0580*/  @P3 IADD3 R10, PT, PT, R10, 0x1, RZ ;  /* 0x000000010a0a3810 */ /* 0x000fe20007ffe0ff */
[----:B0-----:R-:W-:Y:S01]  /*0590*/  IMAD R14, R11, UR4, RZ ;  /* 0x000000040b0e7c24 */ /* 0x001fe2000f8e02ff */
[----:B------:R-:W-:Y:S02]  /*05a0*/  ISETP.NE.U32.AND P3, PT, R9, RZ, PT ;  /* 0x000000ff0900720c */ /* 0x000fe40003f65070 */
[----:B------:R-:W-:Y:S02]  /*05b0*/  ISETP.GE.U32.AND P4, PT, R12, R9, PT ;  /* 0x000000090c00720c */ /* 0x000fe40003f86070 */
[----:B------:R-:W-:-:S02]  /*05c0*/  SHF.R.S32.HI R16, RZ, 0x1f, R14 ;  /* 0x0000001fff107819 */ /* 0x000fc4000001140e */
[----:B------:R-:W-:-:S04]  /*05d0*/  IADD3 R15, P1, PT, R14, R11, RZ ;  /* 0x0000000b0e0f7210 */ /* 0x000fc80007f3e0ff */
[----:B------:R-:W-:Y:S02]  /*05e0*/  LEA.HI.X.SX32 R12, R11, R16, 0x1, P1 ;  /* 0x000000100b0c7211 */ /* 0x000fe400008f0eff */
[----:B-1----:R-:W-:-:S03]  /*05f0*/  ISETP.LT.U32.AND P1, PT, R15, R6, PT ;  /* 0x000000060f00720c */ /* 0x002fc60003f21070 */
[----:B------:R-:W-:Y:S02]  /*0600*/  @P4 IADD3 R10, PT, PT, R10, 0x1, RZ ;  /* 0x000000010a0a4810 */ /* 0x000fe40007ffe0ff */
[----:B------:R-:W-:Y:S01]  /*0610*/  ISETP.LT.AND.EX P1, PT, R12, R7, PT, P1 ;  /* 0x000000070c00720c */ /* 0x000fe20003f21310 */
[----:B--2---:R-:W-:Y:S01]  /*0620*/  @P2 FADD.FTZ R17, R18, R17 ;  /* 0x0000001112112221 */ /* 0x004fe20000010000 */
[----:B------:R-:W-:Y:S02]  /*0630*/  SEL R3, R3, R10, !P3 ;  /* 0x0000000a03037207 */ /* 0x000fe40005800000 */
[----:B------:R-:W-:Y:S02]  /*0640*/  CS2R R10, SRZ ;  /* 0x00000000000a7805 */ /* 0x000fe4000001ff00 */
[----:B------:R-:W-:Y:S01]  /*0650*/  SEL R15, R15, R6, P1 ;  /* 0x000000060f0f7207 */ /* 0x000fe20000800000 */
[----:B------:R0:W1:Y:S01]  /*0660*/  @P2 MUFU.RSQ R13, R17 ;  /* 0x00000011000d2308 */ /* 0x0000620000001400 */
[----:B------:R-:W-:-:S02]  /*0670*/  IADD3 R5, PT, PT, -R3, RZ, RZ ;  /* 0x000000ff03057210 */ /* 0x000fc40007ffe1ff */
[----:B------:R-:W-:Y:S02]  /*0680*/  CS2R R6, SRZ ;  /* 0x0000000000067805 */ /* 0x000fe4000001ff00 */
[----:B------:R-:W-:Y:S01]  /*0690*/  ISETP.GT.AND P1, PT, R15, R14, PT ;  /* 0x0000000e0f00720c */ /* 0x000fe20003f24270 */
[----:B------:R-:W-:Y:S02]  /*06a0*/  IMAD.MOV.U32 R12, RZ, RZ, RZ ;  /* 0x000000ffff0c7224 */ /* 0x000fe400078e00ff */
[----:B------:R-:W-:Y:S02]  /*06b0*/  IMAD R5, R9, R5, R8 ;  /* 0x0000000509057224 */ /* 0x000fe400078e0208 */
[----:B------:R-:W-:-:S08]  /*06c0*/  HFMA2 R8, -RZ, RZ, 0, 0 ;  /* 0x00000000ff087431 */ /* 0x000fd000000001ff */
        /* <DEDUP_REMOVED lines=8> */
[----:B------:R-:W-:Y:S01]  /*0750*/  IADD3 R6, PT, PT, R22, -R15, RZ ;  /* 0x8000000f16067210 */ /* 0x000fe20007ffe0ff */
[----:B------:R-:W-:Y:S02]  /*0760*/  HFMA2 R8, -RZ, RZ, 0, 0 ;  /* 0x00000000ff087431 */ /* 0x000fe400000001ff */
[----:B------:R-:W-:Y:S01]  /*0770*/  IMAD.IADD R20, R15, 0x1, -R22 ;  /* 0x000000010f147824 */ /* 0x000fe200078e0a16 */
[----:B------:R-:W-:Y:S02]  /*0780*/  MOV R12, RZ ;  /* 0x000000ff000c7202 */ /* 0x000fe40000000f00 */
[----:B------:R-:W-:Y:S02]  /*0790*/  CS2R R10, SRZ ;  /* 0x00000000000a7805 */ /* 0x000fe4000001ff00 */
[----:B------:R-:W-:Y:S02]  /*07a0*/  ISETP.GT.U32.AND P1, PT, R6, -0x4, PT ;  /* 0xfffffffc0600780c */ /* 0x000fe40003f24070 */
[----:B------:R-:W-:-:S11]  /*07b0*/  CS2R R6, SRZ ;  /* 0x0000000000067805 */ /* 0x000fd6000001ff00 */
[----:B------:R-:W-:Y:S05]  /*07c0*/  @P1 BRA `(.L_x_3545) ;  /* 0x0000000800f01947 */ /* 0x000fea0003800000 */
[----:B------:R-:W-:Y:S01]  /*07d0*/  LOP3.LUT R14, R20, 0xfffffffc, RZ, 0xc0, !PT ;  /* 0xfffffffc140e7812 */ /* 0x000fe200078ec0ff */
[----:B------:R-:W-:Y:S01]  /*07e0*/  VIADD R21, R22, 0x1 ;  /* 0x0000000116157836 */ /* 0x000fe20000000000 */
[----:B------:R-:W-:Y:S02]  /*07f0*/  MOV R12, RZ ;  /* 0x000000ff000c7202 */ /* 0x000fe40000000f00 */
[----:B------:R-:W-:-:S07]  /*0800*/  IADD3 R22, PT, PT, -R14, RZ, RZ ;  /* 0x000000ff0e167210 */ /* 0x000fce0007ffe1ff */
.L_x_3546:
[----:B------:R-:W0:Y:S01]  /*0810*/  @!P0 LDC.64 R14, c[0x0][0x3f8] ;  /* 0x0000fe00ff0e8b82 */ /* 0x000e220000000a00 */
[----:B------:R-:W-:-:S05]  /*0820*/  @!P0 VIADD R23, R21, 0xffffffff ;  /* 0xffffffff15178836 */ /* 0x000fca0000000000 */
[----:B------:R-:W-:-:S05]  /*0830*/  @!P0 SHF.R.S32.HI R17, RZ, 0x1f, R23 ;  /* 0x0000001fff118819 */ /* 0x000fca0000011417 */
        /* <DEDUP_REMOVED lines=11> */
[----:B------:R-:W-:-:S03]  /*08f0*/  @!P0 IADD3.X R27, PT, PT, R28, R15, RZ, P1, !PT ;  /* 0x0000000f1c1b8210 */ /* 0x000fc60000ffe4ff */
[----:B------:R-:W0:Y:S02]  /*0900*/  @!P0 LDC.64 R14, c[0x0][0x3f8] ;  /* 0x0000fe00ff0e8b82 */ /* 0x000e240000000a00 */
[----:B------:R-:W2:Y:S01]  /*0910*/  @!P0 LDG.E R26, desc[UR6][R26.64] ;  /* 0x000000061a1a8981 */ /* 0x000ea2000c1e1900 */
[----:B-1----:R-:W-:-:S05]  /*0920*/  @!P0 IADD3 R16, P1, PT, R23, R16, RZ ;  /* 0x0000001017108210 */ /* 0x002fca0007f3e0ff */
[----:B------:R-:W-:-:S05]  /*0930*/  @!P0 IMAD.X R17, R28, 0x1, R17, P1 ;  /* 0x000000011c118824 */ /* 0x000fca00008e0611 */
[----:B------:R1:W3:Y:S01]  /*0940*/  @!P0 LDG.E R16, desc[UR6][R16.64] ;  /* 0x0000000610108981 */ /* 0x0002e2000c1e1900 */
[----:B------:R-:W-:Y:S02]  /*0950*/  PRMT R23, RZ, 0x7610, R23 ;  /* 0x00007610ff177816 */ /* 0x000fe40000000017 */
[----:B-1----:R-:W-:-:S04]  /*0960*/  PRMT R17, RZ, 0x7610, R17 ;  /* 0x00007610ff117816 */ /* 0x002fc80000000011 */
[C---:B--2---:R-:W-:Y:S02]  /*0970*/  @!P0 PRMT R17, R26.reuse, 0x7610, R17 ;  /* 0x000076101a118816 */ /* 0x044fe40000000011 */
[----:B------:R-:W-:Y:S02]  /*0980*/  @!P0 PRMT R23, R26, 0x7632, R23 ;  /* 0x000076321a178816 */ /* 0x000fe40000000017 */
[----:B------:R-:W-:Y:S02]  /*0990*/  PRMT R17, R17, 0x5410, RZ ;  /* 0x0000541011117816 */ /* 0x000fe400000000ff */
[----:B------:R-:W-:-:S03]  /*09a0*/  PRMT R23, R23, 0x5410, RZ ;  /* 0x0000541017177816 */ /* 0x000fc600000000ff */
[----:B------:R-:W-:Y:S01]  /*09b0*/  HADD2.F32 R29, -RZ, R17.H0_H0 ;  /* 0x20000011ff1d7230 */ /* 0x000fe20000004100 */
[--C-:B---3--:R-:W-:Y:S02]  /*09c0*/  @!P0 PRMT R17, R17, 0x5410, R16.reuse ;  /* 0x0000541011118816 */ /* 0x108fe40000000010 */
[----:B------:R-:W-:Y:S02]  /*09d0*/  @!P0 PRMT R23, R23, 0x7610, R16 ;  /* 0x0000761017178816 */ /* 0x000fe40000000010 */
[----:B------:R-:W-:Y:S01]  /*09e0*/  FADD.FTZ R16, -R4, R29 ;  /* 0x0000001d04107221 */ /* 0x000fe20000010100 */
[----:B------:R-:W-:-:S03]  /*09f0*/  HADD2.F32 R27, -RZ, R17.H1_H1 ;  /* 0x30000011ff1b7230 */ /* 0x000fc60000004100 */
[----:B------:R-:W-:Y:S01]  /*0a00*/  FMUL.FTZ R17, R16, R13 ;  /* 0x0000000d10117220 */ /* 0x000fe20000410000 */
[----:B------:R-:W-:Y:S01]  /*0a10*/  @!P0 SHF.R.S32.HI R29, RZ, 0x1f, R21 ;  /* 0x0000001fff1d8819 */ /* 0x000fe20000011415 */
[C---:B------:R-:W-:Y:S02]  /*0a20*/  FADD.FTZ R11, R27.reuse, R11 ;  /* 0x0000000b1b0b7221 */ /* 0x040fe40000010000 */
[C---:B------:R-:W-:Y:S01]  /*0a30*/  FFMA.FTZ R16, R27.reuse, R17, R6 ;  /* 0x000000111b107223 */ /* 0x040fe20000010006 */
[----:B------:R-:W-:Y:S01]  /*0a40*/  FMUL.FTZ R27, R27, R2 ;  /* 0x000000021b1b7220 */ /* 0x000fe20000410000 */
[----:B------:R-:W-:Y:S01]  /*0a50*/  @!P0 MOV R26, R18 ;  /* 0x00000012001a8202 */ /* 0x000fe20000000f00 */
[----:B0-----:R-:W-:Y:S02]  /*0a60*/  @!P0 IMAD R6, R29, R14, RZ ;  /* 0x0000000e1d068224 */ /* 0x001fe400078e02ff */
[----:B------:R-:W-:Y:S01]  /*0a70*/  FFMA.FTZ R8, R17, R27, R8 ;  /* 0x0000001b11087223 */ /* 0x000fe20000010008 */
[----:B------:R-:W-:Y:S01]  /*0a80*/  FADD.FTZ R12, R27, R12 ;  /* 0x0000000c1b0c7221 */ /* 0x000fe20000010000 */
[----:B------:R-:W-:Y:S01]  /*0a90*/  @!P0 MOV R27, R9 ;  /* 0x00000009001b8202 */ /* 0x000fe20000000f00 */
[----:B------:R-:W-:-:S02]  /*0aa0*/  @!P0 IMAD R17, R21, R15, R6 ;  /* 0x0000000f15118224 */ /* 0x000fc400078e0206 */
[----:B------:R-:W-:Y:S02]  /*0ab0*/  @!P0 IMAD.WIDE.U32 R28, R21, R14, R26 ;  /* 0x0000000e151c8225 */ /* 0x000fe400078e001a */
[----:B------:R-:W0:Y:S02]  /*0ac0*/  @!P0 LDC.64 R14, c[0x0][0x3a0] ;  /* 0x0000e800ff0e8b82 */ /* 0x000e240000000a00 */
[----:B------:R-:W-:Y:S02]  /*0ad0*/  @!P0 IMAD.IADD R17, R29, 0x1, R17 ;  /* 0x000000011d118824 */ /* 0x000fe400078e0211 */
[----:B------:R-:W-:-:S03]  /*0ae0*/  HADD2.F32 R27, -RZ, R23.H0_H0 ;  /* 0x20000017ff1b7230 */ /* 0x000fc60000004100 */
[C---:B------:R-:W-:Y:S02]  /*0af0*/  @!P0 SHF.L.U64.HI R26, R28.reuse, 0x1, R17 ;  /* 0x000000011c1a8819 */ /* 0x040fe40000010211 */
[----:B------:R-:W-:Y:S01]  /*0b00*/  @!P0 SHF.L.U32 R17, R28, 0x1, RZ ;  /* 0x000000011c118819 */ /* 0x000fe200000006ff */
[----:B------:R-:W-:Y:S01]  /*0b10*/  FADD.FTZ R28, -R4, R27 ;  /* 0x0000001b041c7221 */ /* 0x000fe20000010100 */
[----:B------:R-:W-:-:S03]  /*0b20*/  HADD2.F32 R6, -RZ, R23.H1_H1 ;  /* 0x30000017ff067230 */ /* 0x000fc60000004100 */
[----:B------:R-:W-:Y:S02]  /*0b30*/  FMUL.FTZ R29, R28, R13 ;  /* 0x0000000d1c1d7220 */ /* 0x000fe40000410000 */
[C---:B------:R-:W-:Y:S01]  /*0b40*/  FADD.FTZ R10, R6.reuse, R10 ;  /* 0x0000000a060a7221 */ /* 0x040fe20000010000 */
[C---:B------:R-:W-:Y:S01]  /*0b50*/  FMUL.FTZ R27, R6.reuse, R0 ;  /* 0x00000000061b7220 */ /* 0x040fe20000410000 */
[----:B------:R-:W-:Y:S02]  /*0b60*/  FFMA.FTZ R23, R6, R29, R7 ;  /* 0x0000001d06177223 */ /* 0x000fe40000010007 */
[----:B------:R-:W1:Y:S01]  /*0b70*/  @!P0 LDC.64 R6, c[0x0][0x398] ;  /* 0x0000e600ff068b82 */ /* 0x000e620000000a00 */
[----:B0-----:R-:W-:-:S04]  /*0b80*/  @!P0 IADD3 R14, P1, PT, R17, R14, RZ ;  /* 0x0000000e110e8210 */ /* 0x001fc80007f3e0ff */
[----:B------:R-:W-:-:S05]  /*0b90*/  @!P0 IADD3.X R15, PT, PT, R26, R15, RZ, P1, !PT ;  /* 0x0000000f1a0f8210 */ /* 0x000fca0000ffe4ff */
[----:B------:R-:W2:Y:S01]  /*0ba0*/  @!P0 LDG.E R14, desc[UR6][R14.64] ;  /* 0x000000060e0e8981 */ /* 0x000ea2000c1e1900 */
[----:B-1----:R-:W-:-:S05]  /*0bb0*/  @!P0 IADD3 R6, P1, PT, R17, R6, RZ ;  /* 0x0000000611068210 */ /* 0x002fca0007f3e0ff */
[----:B------:R-:W-:-:S05]  /*0bc0*/  @!P0 IMAD.X R7, R26, 0x1, R7, P1 ;  /* 0x000000011a078824 */ /* 0x000fca00008e0607 */
[----:B------:R0:W3:Y:S02]  /*0bd0*/  @!P0 LDG.E R6, desc[UR6][R6.64] ;  /* 0x0000000606068981 */ /* 0x0000e4000c1e1900 */
[----:B0-----:R-:W-:Y:S01]  /*0be0*/  PRMT R7, RZ, 0x7610, R7 ;  /* 0x00007610ff077816 */ /* 0x001fe20000000007 */
[----:B------:R-:W-:Y:S01]  /*0bf0*/  FFMA.FTZ R8, R29, R27, R8 ;  /* 0x0000001b1d087223 */ /* 0x000fe20000010008 */
[----:B------:R-:W-:Y:S01]  /*0c00*/  FADD.FTZ R27, R27, R12 ;  /* 0x0000000c1b1b7221 */ /* 0x000fe20000010000 */
[----:B------:R-:W-:Y:S02]  /*0c10*/  PRMT R15, RZ, 0x7610, R15 ;  /* 0x00007610ff0f7816 */ /* 0x000fe4000000000f */
[----:B--2---:R-:W-:-:S04]  /*0c20*/  @!P0 PRMT R7, R14, 0x7610, R7 ;  /* 0x000076100e078816 */ /* 0x004fc80000000007 */
[----:B------:R-:W-:-:S05]  /*0c30*/  PRMT R7, R7, 0x5410, RZ ;  /* 0x0000541007077816 */ /* 0x000fca00000000ff */
[----:B------:R-:W-:Y:S01]  /*0c40*/  HADD2.F32 R17, -RZ, R7.H0_H0 ;  /* 0x20000007ff117230 */ /* 0x000fe20000004100 */
[----:B------:R-:W-:-:S04]  /*0c50*/  @!P0 PRMT R15, R14, 0x7632, R15 ;  /* 0x000076320e0f8816 */ /* 0x000fc8000000000f */
[----:B------:R-:W-:Y:S01]  /*0c60*/  FADD.FTZ R12, -R4, R17 ;  /* 0x00000011040c7221 */ /* 0x000fe20000010100 */
[----:B------:R-:W-:Y:S02]  /*0c70*/  PRMT R14, RZ, 0x7610, R14 ;  /* 0x00007610ff0e7816 */ /* 0x000fe4000000000e */
[----:B---3--:R-:W-:Y:S01]  /*0c80*/  @!P0 PRMT R7, R7, 0x5410, R6 ;  /* 0x0000541007078816 */ /* 0x008fe20000000006 */
[----:B------:R-:W-:-:S04]  /*0c90*/  FMUL.FTZ R17, R12, R13 ;  /* 0x0000000d0c117220 */ /* 0x000fc80000410000 */
[----:B------:R-:W-:Y:S01]  /*0ca0*/  HADD2.F32 R7, -RZ, R7.H1_H1 ;  /* 0x30000007ff077230 */ /* 0x000fe20000004100 */
[----:B------:R-:W-:-:S04]  /*0cb0*/  @!P0 PRMT R14, R6, 0x7632, R14 ;  /* 0x00007632060e8816 */ /* 0x000fc8000000000e */
[----:B------:R-:W-:Y:S01]  /*0cc0*/  FADD.FTZ R12, R11, R7 ;  /* 0x000000070b0c7221 */ /* 0x000fe20000010000 */
[C---:B------:R-:W-:Y:S01]  /*0cd0*/  FFMA.FTZ R16, R7.reuse, R17, R16 ;  /* 0x0000001107107223 */ /* 0x040fe20000010010 */
[----:B------:R-:W-:Y:S02]  /*0ce0*/  FMUL.FTZ R26, R7, R2 ;  /* 0x00000002071a7220 */ /* 0x000fe40000410000 */
[----:B------:R-:W0:Y:S01]  /*0cf0*/  @!P0 LDC.64 R6, c[0x0][0x3f8] ;  /* 0x0000fe00ff068b82 */ /* 0x000e220000000a00 */
[----:B------:R-:W-:Y:S02]  /*0d00*/  HADD2.F32 R15, -RZ, R15.H0_H0 ;  /* 0x2000000fff0f7230 */ /* 0x000fe40000004100 */
[----:B------:R-:W-:Y:S01]  /*0d10*/  FFMA.FTZ R11, R17, R26, R8 ;  /* 0x0000001a110b7223 */ /* 0x000fe20000010008 */
[----:B------:R-:W-:Y:S02]  /*0d20*/  @!P0 IADD3 R17, PT, PT, R21, 0x1, RZ ;  /* 0x0000000115118810 */ /* 0x000fe40007ffe0ff */
[----:B------:R-:W-:Y:S01]  /*0d30*/  FADD.FTZ R8, -R4, R15 ;  /* 0x0000000f04087221 */ /* 0x000fe20000010100 */
[----:B------:R-:W-:Y:S01]  /*0d40*/  FADD.FTZ R27, R27, R26 ;  /* 0x0000001a1b1b7221 */ /* 0x000fe20000010000 */
[----:B------:R-:W-:-:S02]  /*0d50*/  HADD2.F32 R14, -RZ, R14.H0_H0 ;  /* 0x2000000eff0e7230 */ /* 0x000fc40000004100 */
[----:B------:R-:W-:Y:S01]  /*0d60*/  FMUL.FTZ R26, R8, R13 ;  /* 0x0000000d081a7220 */ /* 0x000fe20000410000 */
[----:B------:R-:W-:Y:S02]  /*0d70*/  @!P0 SHF.R.S32.HI R29, RZ, 0x1f, R17 ;  /* 0x0000001fff1d8819 */ /* 0x000fe40000011411 */
[----:B------:R-:W-:Y:S01]  /*0d80*/  FADD.FTZ R8, R10, R14 ;  /* 0x0000000e0a087221 */ /* 0x000fe20000010000 */
[C---:B------:R-:W-:Y:S01]  /*0d90*/  FFMA.FTZ R23, R14.reuse, R26, R23 ;  /* 0x0000001a0e177223 */ /* 0x040fe20000010017 */
[----:B------:R-:W-:-:S04]  /*0da0*/  FMUL.FTZ R14, R14, R0 ;  /* 0x000000000e0e7220 */ /* 0x000fc80000410000 */
[----:B------:R-:W-:Y:S01]  /*0db0*/  FFMA.FTZ R15, R26, R14, R11 ;  /* 0x0000000e1a0f7223 */ /* 0x000fe2000001000b */
[----:B------:R-:W-:Y:S01]  /*0dc0*/  FADD.FTZ R14, R14, R27 ;  /* 0x0000001b0e0e7221 */ /* 0x000fe20000010000 */
        /* <DEDUP_REMOVED lines=37> */
[----:B------:R-:W-:Y:S02]  /*1020*/  @!P0 IADD3 R17, PT, PT, R21, 0x2, RZ ;  /* 0x0000000215118810 */ /* 0x000fe40007ffe0ff */
[----:B------:R-:W-:Y:S01]  /*1030*/  FMUL.FTZ R11, R14, R0 ;  /* 0x000000000e0b7220 */ /* 0x000fe20000410000 */
[----:B------:R-:W-:Y:S01]  /*1040*/  FMUL.FTZ R26, R26, R13 ;  /* 0x0000000d1a1a7220 */ /* 0x000fe20000410000 */
[----:B------:R-:W-:Y:S01]  /*1050*/  @!P0 SHF.R.S32.HI R27, RZ, 0x1f, R17 ;  /* 0x0000001fff1b8819 */ /* 0x000fe20000011411 */
[----:B------:R-:W-:-:S02]  /*1060*/  FADD.FTZ R8, R8, R14 ;  /* 0x0000000e08087221 */ /* 0x000fc40000010000 */
[----:B------:R-:W-:Y:S01]  /*1070*/  FFMA.FTZ R23, R14, R26, R23 ;  /* 0x0000001a0e177223 */ /* 0x000fe20000010017 */
        /* <DEDUP_REMOVED lines=15> */
[----:B------:R-:W2:Y:S01]  /*1170*/  @!P0 LDG.E R10, desc[UR6][R10.64] ;  /* 0x000000060a0a8981 */ /* 0x000ea2000c1e1900 */
[----:B------:R-:W-:-:S05]  /*1180*/  @!P0 IADD3.X R7, PT, PT, R26, R7, RZ, P2, !PT ;  /* 0x000000071a078210 */ /* 0x000fca00017fe4ff */
[----:B------:R0:W3:Y:S01]  /*1190*/  @!P0 LDG.E R6, desc[UR6][R6.64] ;  /* 0x0000000606068981 */ /* 0x0000e2000c1e1900 */
[----:B------:R-:W-:Y:S02]  /*11a0*/  PRMT R17, RZ, 0x7610, R17 ;  /* 0x00007610ff117816 */ /* 0x000fe40000000011 */
[----:B0-----:R-:W-:Y:S01]  /*11b0*/  PRMT R7, R7, 0x5410, RZ ;  /* 0x0000541007077816 */ /* 0x001fe200000000ff */
[----:B------:R-:W-:Y:S01]  /*11c0*/  VIADD R22, R22, 0x4 ;  /* 0x0000000416167836 */ /* 0x000fe20000000000 */
[----:B------:R-:W-:-:S04]  /*11d0*/  PRMT R26, RZ, 0x7610, R26 ;  /* 0x00007610ff1a7816 */ /* 0x000fc8000000001a */
[----:B------:R-:W-:Y:S02]  /*11e0*/  ISETP.NE.AND P1, PT, R22, RZ, PT ;  /* 0x000000ff1600720c */ /* 0x000fe40003f25270 */
[----:B------:R-:W-:Y:S02]  /*11f0*/  IADD3 R21, PT, PT, R21, 0x4, RZ ;  /* 0x0000000415157810 */ /* 0x000fe40007ffe0ff */
        /* <DEDUP_REMOVED lines=25> */
.L_x_3545:
        /* <DEDUP_REMOVED lines=15> */
[----:B------:R-:W1:Y:S02]  /*1480*/  @!P0 LDC.64 R14, c[0x0][0x3a0] ;  /* 0x0000e800ff0e8b82 */ /* 0x000e640000000a00 */
[----:B------:R-:W-:-:S04]  /*1490*/  @!P0 IMAD.WIDE.U32 R26, R22, UR10, R20 ;  /* 0x0000000a161a8c25 */ /* 0x000fc8000f8e0014 */
[----:B------:R-:W-:-:S05]  /*14a0*/  @!P0 IMAD R21, R22, UR11, R23 ;  /* 0x0000000b16158c24 */ /* 0x000fca000f8e0217 */
[----:B------:R-:W-:Y:S01]  /*14b0*/  @!P0 IADD3 R21, PT, PT, R27, R21, RZ ;  /* 0x000000151b158210 */ /* 0x000fe20007ffe0ff */
[----:B------:R-:W-:-:S03]  /*14c0*/  @!P0 IMAD.SHL.U32 R27, R26, 0x2, RZ ;  /* 0x000000021a1b8824 */ /* 0x000fc600078e00ff */
[----:B------:R-:W-:Y:S02]  /*14d0*/  @!P0 SHF.L.U64.HI R20, R26, 0x1, R21 ;  /* 0x000000011a148819 */ /* 0x000fe40000010215 */
[----:B------:R-:W-:Y:S02]  /*14e0*/  @!P0 IADD3 R21, PT, PT, R22, 0x1, RZ ;  /* 0x0000000116158810 */ /* 0x000fe40007ffe0ff */
[----:B0-----:R-:W-:Y:S02]  /*14f0*/  @!P0 IADD3 R28, P3, PT, R27, R16, RZ ;  /* 0x000000101b1c8210 */ /* 0x001fe40007f7e0ff */
[----:B------:R-:W-:-:S03]  /*1500*/  @!P0 SHF.R.S32.HI R23, RZ, 0x1f, R21 ;  /* 0x0000001fff178819 */ /* 0x000fc60000011415 */
[C---:B------:R-:W-:Y:S01]  /*1510*/  @!P0 IMAD.X R29, R20.reuse, 0x1, R17, P3 ;  /* 0x00000001141d8824 */ /* 0x040fe200018e0611 */
[----:B-1----:R-:W-:Y:S01]  /*1520*/  @!P0 IADD3 R14, P2, PT, R27, R14, RZ ;  /* 0x0000000e1b0e8210 */ /* 0x002fe20007f5e0ff */
[----:B------:R-:W-:Y:S01]  /*1530*/  @!P0 IMAD R16, R23, UR10, RZ ;  /* 0x0000000a17108c24 */ /* 0x000fe2000f8e02ff */
[----:B------:R-:W-:Y:S02]  /*1540*/  @!P0 MOV R17, R9 ;  /* 0x0000000900118202 */ /* 0x000fe40000000f00 */
[----:B------:R-:W-:Y:S01]  /*1550*/  @!P0 IADD3.X R15, PT, PT, R20, R15, RZ, P2, !PT ;  /* 0x0000000f140f8210 */ /* 0x000fe200017fe4ff */
[----:B------:R-:W-:Y:S01]  /*1560*/  @!P0 IMAD R23, R21, UR11, R16 ;  /* 0x0000000b15178c24 */ /* 0x000fe2000f8e0210 */
[----:B------:R-:W-:-:S05]  /*1570*/  @!P0 MOV R16, R18 ;  /* 0x0000001200108202 */ /* 0x000fca0000000f00 */
[----:B------:R-:W-:Y:S02]  /*1580*/  @!P0 IMAD.WIDE.U32 R16, R21, UR10, R16 ;  /* 0x0000000a15108c25 */ /* 0x000fe4000f8e0010 */
[----:B------:R0:W2:Y:S02]  /*1590*/  @!P0 LDG.E R21, desc[UR6][R14.64] ;  /* 0x000000060e158981 */ /* 0x0000a4000c1e1900 */
[----:B------:R-:W-:Y:S01]  /*15a0*/  @!P0 IMAD.IADD R17, R17, 0x1, R23 ;  /* 0x0000000111118824 */ /* 0x000fe200078e0217 */
[C---:B------:R-:W-:Y:S01]  /*15b0*/  @!P0 SHF.L.U32 R27, R16.reuse, 0x1, RZ ;  /* 0x00000001101b8819 */ /* 0x040fe200000006ff */
[----:B------:R-:W3:Y:S03]  /*15c0*/  @!P0 LDG.E R23, desc[UR6][R28.64] ;  /* 0x000000061c178981 */ /* 0x000ee6000c1e1900 */
[----:B------:R-:W-:Y:S02]  /*15d0*/  @!P0 SHF.L.U64.HI R20, R16, 0x1, R17 ;  /* 0x0000000110148819 */ /* 0x000fe40000010211 */
[----:B------:R-:W1:Y:S08]  /*15e0*/  @!P0 LDC.64 R16, c[0x0][0x398] ;  /* 0x0000e600ff108b82 */ /* 0x000e700000000a00 */
[----:B0-----:R-:W0:Y:S01]  /*15f0*/  @!P0 LDC.64 R14, c[0x0][0x3a0] ;  /* 0x0000e800ff0e8b82 */ /* 0x001e220000000a00 */
[----:B-1----:R-:W-:-:S02]  /*1600*/  @!P0 IADD3 R16, P3, PT, R27, R16, RZ ;  /* 0x000000101b108210 */ /* 0x002fc40007f7e0ff */
[----:B0-----:R-:W-:-:S04]  /*1610*/  @!P0 IADD3 R14, P2, PT, R27, R14, RZ ;  /* 0x0000000e1b0e8210 */ /* 0x001fc80007f5e0ff */
[C---:B------:R-:W-:Y:S01]  /*1620*/  @!P0 IADD3.X R15, PT, PT, R20.reuse, R15, RZ, P2, !PT ;  /* 0x0000000f140f8210 */ /* 0x040fe200017fe4ff */
[----:B------:R-:W-:-:S04]  /*1630*/  @!P0 IMAD.X R17, R20, 0x1, R17, P3 ;  /* 0x0000000114118824 */ /* 0x000fc800018e0611 */
        /* <DEDUP_REMOVED lines=53> */
.L_x_3547:
        /* <DEDUP_REMOVED lines=27> */
.L_x_3549:
[----:B------:R-:W-:Y:S05]  /*1b40*/  BSYNC.RECONVERGENT B0 ;  /* 0x0000000000007941 */ /* 0x000fea0003800200 */
.L_x_3548:
        /* <DEDUP_REMOVED lines=19> */
.L_x_3544:
[C---:B------:R-:W-:Y:S01]  /*1c80*/  IMAD.IADD R6, R15.reuse, 0x1, -R22 ;  /* 0x000000010f067824 */ /* 0x040fe200078e0a16 */
[----:B------:R-:W-:Y:S01]  /*1c90*/  IADD3 R7, PT, PT, R15, -0x1, RZ ;  /* 0xffffffff0f077810 */ /* 0x000fe20007ffe0ff */
[----:B------:R-:W-:Y:S02]  /*1ca0*/  HFMA2 R12, -RZ, RZ, 0, 0 ;  /* 0x00000000ff0c7431 */ /* 0x000fe400000001ff */
[----:B------:R-:W-:Y:S01]  /*1cb0*/  IMAD.MOV.U32 R8, RZ, RZ, RZ ;  /* 0x000000ffff087224 */ /* 0x000fe200078e00ff */
[----:B------:R-:W-:Y:S02]  /*1cc0*/  CS2R R10, SRZ ;  /* 0x00000000000a7805 */ /* 0x000fe4000001ff00 */
[----:B------:R-:W-:Y:S02]  /*1cd0*/  LOP3.LUT R6, R6, 0x1, RZ, 0xc0, !PT ;  /* 0x0000000106067812 */ /* 0x000fe400078ec0ff */
        /* <DEDUP_REMOVED lines=62> */
.L_x_3550:
[----:B------:R-:W-:Y:S05]  /*20c0*/  @!P2 BRA `(.L_x_3543) ;  /* 0x000000080008a947 */ /* 0x000fea0003800000 */
[----:B------:R-:W-:-:S07]  /*20d0*/  IADD3 R20, PT, PT, R22, -R15, RZ ;  /* 0x8000000f16147210 */ /* 0x000fce0007ffe0ff */
.L_x_3551:
[----:B------:R-:W0:Y:S01]  /*20e0*/  @!P0 LDC.64 R16, c[0x0][0x3f8] ;  /* 0x0000fe00ff108b82 */ /* 0x000e220000000a00 */
[----:B------:R-:W-:Y:S02]  /*20f0*/  @!P0 SHF.R.S32.HI R25, RZ, 0x1f, R22 ;  /* 0x0000001fff198819 */ /* 0x000fe40000011416 */
[----:B------:R-:W-:-:S05]  /*2100*/  @!P0 MOV R24, R18 ;  /* 0x0000001200188202 */ /* 0x000fca0000000f00 */
[----:B------:R-:W1:Y:S01]  /*2110*/  @!P0 LDC.64 R14, c[0x0][0x3a0] ;  /* 0x0000e800ff0e8b82 */ /* 0x000e620000000a00 */
[----:B0-----:R-:W-:-:S04]  /*2120*/  @!P0 IMAD R25, R25, R16, RZ ;  /* 0x0000001019198224 */ /* 0x001fc800078e02ff */
[C---:B------:R-:W-:Y:S02]  /*2130*/  @!P0 IMAD R27, R22.reuse, R17, R25 ;  /* 0x00000011161b8224 */ /* 0x040fe400078e0219 */
[----:B------:R-:W-:Y:S02]  /*2140*/  @!P0 IMAD.MOV.U32 R25, RZ, RZ, R9 ;  /* 0x000000ffff198224 */ /* 0x000fe400078e0009 */
[----:B------:R-:W-:Y:S02]  /*2150*/  @!P0 IMAD.WIDE.U32 R24, R22, R16, R24 ;  /* 0x0000001016188225 */ /* 0x000fe400078e0018 */
[----:B------:R-:W0:Y:S03]  /*2160*/  @!P0 LDC.64 R16, c[0x0][0x398] ;  /* 0x0000e600ff108b82 */ /* 0x000e260000000a00 */
[----:B------:R-:W-:Y:S02]  /*2170*/  @!P0 IADD3 R25, PT, PT, R25, R27, RZ ;  /* 0x0000001b19198210 */ /* 0x000fe40007ffe0ff */
[----:B------:R-:W-:-:S02]  /*2180*/  @!P0 SHF.L.U32 R27, R24, 0x1, RZ ;  /* 0x00000001181b8819 */ /* 0x000fc400000006ff */
[----:B------:R-:W-:Y:S02]  /*2190*/  @!P0 SHF.L.U64.HI R26, R24, 0x1, R25 ;  /* 0x00000001181a8819 */ /* 0x000fe40000010219 */
[----:B-1----:R-:W-:-:S05]  /*21a0*/  @!P0 IADD3 R24, P1, PT, R27, R14, RZ ;  /* 0x0000000e1b188210 */ /* 0x002fca0007f3e0ff */
[----:B------:R-:W-:Y:S02]  /*21b0*/  @!P0 IMAD.X R25, R26, 0x1, R15, P1 ;  /* 0x000000011a198824 */ /* 0x000fe400008e060f */
[----:B------:R-:W1:Y:S03]  /*21c0*/  @!P0 LDC.64 R14, c[0x0][0x3f8] ;  /* 0x0000fe00ff0e8b82 */ /* 0x000e660000000a00 */
[----:B------:R2:W3:Y:S01]  /*21d0*/  @!P0 LDG.E R24, desc[UR6][R24.64] ;  /* 0x0000000618188981 */ /* 0x0004e2000c1e1900 */
[----:B0-----:R-:W-:-:S04]  /*21e0*/  @!P0 IADD3 R16, P1, PT, R27, R16, RZ ;  /* 0x000000101b108210 */ /* 0x001fc80007f3e0ff */
[----:B------:R-:W-:-:S05]  /*21f0*/  @!P0 IADD3.X R17, PT, PT, R26, R17, RZ, P1, !PT ;  /* 0x000000111a118210 */ /* 0x000fca0000ffe4ff */
[----:B------:R0:W4:Y:S01]  /*2200*/  @!P0 LDG.E R16, desc[UR6][R16.64] ;  /* 0x0000000610108981 */ /* 0x000122000c1e1900 */
[----:B--2---:R-:W-:Y:S02]  /*2210*/  PRMT R25, R25, 0x5410, RZ ;  /* 0x0000541019197816 */ /* 0x004fe400000000ff */
[----:B------:R-:W-:Y:S02]  /*2220*/  PRMT R26, RZ, 0x7610, R26 ;  /* 0x00007610ff1a7816 */ /* 0x000fe4000000001a */
[----:B------:R-:W-:-:S04]  /*2230*/  @!P0 IADD3 R29, PT, PT, R22, 0x1, RZ ;  /* 0x00000001161d8810 */ /* 0x000fc80007ffe0ff */
        /* <DEDUP_REMOVED lines=8> */
[----:B------:R-:W-:Y:S01]  /*22c0*/  @!P0 PRMT R26, R26, 0x7610, R16 ;  /* 0x000076101a1a8816 */ /* 0x000fe20000000010 */
[----:B------:R-:W-:Y:S02]  /*22d0*/  @!P0 IMAD.MOV.U32 R16, RZ, RZ, R18 ;  /* 0x000000ffff108224 */ /* 0x000fe400078e0012 */
        /* <DEDUP_REMOVED lines=97> */
.L_x_3543:
        /* <DEDUP_REMOVED lines=86> */
.L_x_3574:
        /* <DEDUP_REMOVED lines=13> */
.L_x_3552:
        /* <DEDUP_REMOVED lines=38> */
.L_x_3555:
[----:B------:R-:W-:Y:S05]  /*3180*/  BSYNC.RECONVERGENT B0 ;  /* 0x0000000000007941 */ /* 0x000fea0003800200 */
.L_x_3554:
        /* <DEDUP_REMOVED lines=23> */
.L_x_3553:
        /* <DEDUP_REMOVED lines=8> */
.L_x_3556:
[----:B------:R-:W-:Y:S02]  /*3380*/  ISETP.GE.AND P4, PT, R24, 0x8, PT ;  /* 0x000000081800780c */ /* 0x000fe40003f86270 */
[----:B------:R-:W-:-:S04]  /*3390*/  MOV R25, R27 ;  /* 0x0000001b00197202 */ /* 0x000fc80000000f00 */
[----:B------:R-:W-:-:S04]  /*33a0*/  SEL R26, R25, RZ, P3 ;  /* 0x000000ff191a7207 */ /* 0x000fc80001800000 */
[----:B------:R-:W-:Y:S02]  /*33b0*/  IADD3 R25, PT, PT, R23, R26, RZ ;  /* 0x0000001a17197210 */ /* 0x000fe40007ffe0ff */
[----:B------:R-:W-:-:S07]  /*33c0*/  MOV R23, R22 ;  /* 0x0000001600177202 */ /* 0x000fce0000000f00 */
[----:B------:R-:W-:Y:S05]  /*33d0*/  WARPSYNC.COLLECTIVE R16, `(.L_x_3557) ;  /* 0x0000000010087348 */ /* 0x000fea0003c00000 */
[----:B------:R0:W1:Y:S02]  /*33e0*/  SHFL.UP P0, R27, R23, R18, R21 ;  /* 0x04000012171b7389 */ /* 0x0000640000000015 */
[----:B01----:R-:W-:Y:S05]  /*33f0*/  ENDCOLLECTIVE ;  /* 0x000000000000791b */ /* 0x003fea0003800000 */
.L_x_3557:
[----:B------:R-:W-:Y:S02]  /*3400*/  IMAD.MOV.U32 R23, RZ, RZ, R20 ;  /* 0x000000ffff177224 */ /* 0x000fe400078e0014 */
[----:B------:R-:W-:-:S05]  /*3410*/  FADD.FTZ R27, R22, R27 ;  /* 0x0000001b161b7221 */ /* 0x000fca0000010000 */
[----:B------:R-:W-:-:S07]  /*3420*/  @P3 FSEL R22, R27, R22, !P2 ;  /* 0x000000161b163208 */ /* 0x000fce0005000000 */
[----:B------:R-:W-:Y:S05]  /*3430*/  WARPSYNC.COLLECTIVE R16, `(.L_x_3558) ;  /* 0x0000000010087348 */ /* 0x000fea0003c00000 */
[----:B------:R0:W1:Y:S02]  /*3440*/  SHFL.UP P0, R27, R23, R18, R21 ;  /* 0x04000012171b7389 */ /* 0x0000640000000015 */
[----:B01----:R-:W-:Y:S05]  /*3450*/  ENDCOLLECTIVE ;  /* 0x000000000000791b */ /* 0x003fea0003800000 */
.L_x_3558:
[----:B------:R-:W-:Y:S01]  /*3460*/  MOV R23, R25 ;  /* 0x0000001900177202 */ /* 0x000fe20000000f00 */
[----:B------:R-:W-:Y:S01]  /*3470*/  HFMA2 R18, -RZ, RZ, 0, 1.1920928955078125e-07 ;  /* 0x00000002ff127431 */ /* 0x000fe200000001ff */
[----:B------:R-:W-:-:S07]  /*3480*/  MOV R29, R27 ;  /* 0x0000001b001d7202 */ /* 0x000fce0000000f00 */
[----:B------:R-:W-:Y:S05]  /*3490*/  WARPSYNC.COLLECTIVE R16, `(.L_x_3559) ;  /* 0x0000000010087348 */ /* 0x000fea0003c00000 */
[----:B------:R0:W1:Y:S02]  /*34a0*/  SHFL.UP P0, R27, R23, R18, R21 ;  /* 0x04000012171b7389 */ /* 0x0000640000000015 */
[----:B01----:R-:W-:Y:S05]  /*34b0*/  ENDCOLLECTIVE ;  /* 0x000000000000791b */ /* 0x003fea0003800000 */
.L_x_3559:
        /* <DEDUP_REMOVED lines=9> */
.L_x_3560:
        /* <DEDUP_REMOVED lines=8> */
.L_x_3561:
[----:B------:R-:W-:Y:S01]  /*35d0*/  MOV R23, R26 ;  /* 0x0000001a00177202 */ /* 0x000fe20000000f00 */
[----:B------:R-:W-:Y:S02]  /*35e0*/  HFMA2 R18, -RZ, RZ, 0, 2.384185791015625e-07 ;  /* 0x00000004ff127431 */ /* 0x000fe400000001ff */
[----:B------:R-:W-:-:S07]  /*35f0*/  IMAD.MOV.U32 R29, RZ, RZ, R27 ;  /* 0x000000ffff1d7224 */ /* 0x000fce00078e001b */
[----:B------:R-:W-:Y:S05]  /*3600*/  WARPSYNC.COLLECTIVE R16, `(.L_x_3562) ;  /* 0x0000000010087348 */ /* 0x000fea0003c00000 */
[----:B------:R0:W1:Y:S02]  /*3610*/  SHFL.UP P0, R27, R23, R18, R21 ;  /* 0x04000012171b7389 */ /* 0x0000640000000015 */
[----:B01----:R-:W-:Y:S05]  /*3620*/  ENDCOLLECTIVE ;  /* 0x000000000000791b */ /* 0x003fea0003800000 */
.L_x_3562:
        /* <DEDUP_REMOVED lines=9> */
.L_x_3563:
        /* <DEDUP_REMOVED lines=8> */
.L_x_3564:
[----:B------:R-:W-:Y:S02]  /*3740*/  IMAD.MOV.U32 R23, RZ, RZ, R25 ;  /* 0x000000ffff177224 */ /* 0x000fe400078e0019 */
[----:B------:R-:W-:Y:S01]  /*3750*/  HFMA2 R18, -RZ, RZ, 0, 4.76837158203125e-07 ;  /* 0x00000008ff127431 */ /* 0x000fe200000001ff */
[----:B------:R-:W-:-:S07]  /*3760*/  MOV R29, R27 ;  /* 0x0000001b001d7202 */ /* 0x000fce0000000f00 */
[----:B------:R-:W-:Y:S05]  /*3770*/  WARPSYNC.COLLECTIVE R16, `(.L_x_3565) ;  /* 0x0000000010087348 */ /* 0x000fea0003c00000 */
[----:B------:R0:W1:Y:S02]  /*3780*/  SHFL.UP P0, R27, R23, R18, R21 ;  /* 0x04000012171b7389 */ /* 0x0000640000000015 */
[----:B01----:R-:W-:Y:S05]  /*3790*/  ENDCOLLECTIVE ;  /* 0x000000000000791b */ /* 0x003fea0003800000 */
.L_x_3565:
        /* <DEDUP_REMOVED lines=9> */
.L_x_3566:
        /* <DEDUP_REMOVED lines=8> */
.L_x_3567:
[----:B------:R-:W-:Y:S01]  /*38b0*/  MOV R23, R26 ;  /* 0x0000001a00177202 */ /* 0x000fe20000000f00 */
[----:B------:R-:W-:Y:S01]  /*38c0*/  IMAD.MOV.U32 R18, RZ, RZ, 0x10 ;  /* 0x00000010ff127424 */ /* 0x000fe200078e00ff */
[----:B------:R-:W-:-:S07]  /*38d0*/  MOV R29, R27 ;  /* 0x0000001b001d7202 */ /* 0x000fce0000000f00 */
[----:B------:R-:W-:Y:S05]  /*38e0*/  WARPSYNC.COLLECTIVE R16, `(.L_x_3568) ;  /* 0x0000000010087348 */ /* 0x000fea0003c00000 */
[----:B------:R0:W1:Y:S02]  /*38f0*/  SHFL.UP P0, R27, R23, R18, R21 ;  /* 0x04000012171b7389 */ /* 0x0000640000000015 */
[----:B01----:R-:W-:Y:S05]  /*3900*/  ENDCOLLECTIVE ;  /* 0x000000000000791b */ /* 0x003fea0003800000 */
.L_x_3568:
        /* <DEDUP_REMOVED lines=8> */
.L_x_3569:
        /* <DEDUP_REMOVED lines=8> */
.L_x_3570:
[----:B------:R-:W-:Y:S01]  /*3a10*/  MOV R23, R24 ;  /* 0x0000001800177202 */ /* 0x000fe20000000f00 */
[----:B------:R-:W-:Y:S01]  /*3a20*/  HFMA2 R18, -RZ, RZ, 0, 5.9604644775390625e-08 ;  /* 0x00000001ff127431 */ /* 0x000fe200000001ff */
[----:B------:R-:W-:-:S07]  /*3a30*/  MOV R29, R27 ;  /* 0x0000001b001d7202 */ /* 0x000fce0000000f00 */
[----:B------:R-:W-:Y:S05]  /*3a40*/  WARPSYNC.COLLECTIVE R16, `(.L_x_3571) ;  /* 0x0000000010087348 */ /* 0x000fea0003c00000 */
[----:B------:R0:W1:Y:S02]  /*3a50*/  SHFL.UP P0, R27, R23, R18, R21 ;  /* 0x04000012171b7389 */ /* 0x0000640000000015 */
[----:B01----:R-:W-:Y:S05]  /*3a60*/  ENDCOLLECTIVE ;  /* 0x000000000000791b */ /* 0x003fea0003800000 */
.L_x_3571:
[----:B------:R-:W-:-:S05]  /*3a70*/  FADD.FTZ R29, R20, R29 ;  /* 0x0000001d141d7221 */ /* 0x000fca0000010000 */
[----:B------:R-:W-:Y:S02]  /*3a80*/  @P2 FSEL R20, R29, R20, !P3 ;  /* 0x000000141d142208 */ /* 0x000fe40005800000 */
[----:B------:R-:W-:Y:S01]  /*3a90*/  MOV R23, R22 ;  /* 0x0000001600177202 */ /* 0x000fe20000000f00 */
[----:B------:R-:W-:-:S07]  /*3aa0*/  IMAD.MOV.U32 R25, RZ, RZ, R27 ;  /* 0x000000ffff197224 */ /* 0x000fce00078e001b */
[----:B------:R-:W-:Y:S05]  /*3ab0*/  WARPSYNC.COLLECTIVE R16, `(.L_x_3572) ;  /* 0x0000000010087348 */ /* 0x000fea0003c00000 */
[----:B------:R0:W1:Y:S02]  /*3ac0*/  SHFL.UP P0, R27, R23, R18, R21 ;  /* 0x04000012171b7389 */ /* 0x0000640000000015 */
[----:B01----:R-:W-:Y:S05]  /*3ad0*/  ENDCOLLECTIVE ;  /* 0x000000000000791b */ /* 0x003fea0003800000 */
.L_x_3572:
[----:B------:R-:W-:Y:S02]  /*3ae0*/  MOV R23, R20 ;  /* 0x0000001400177202 */ /* 0x000fe40000000f00 */
[----:B------:R-:W-:-:S07]  /*3af0*/  MOV R22, R27 ;  /* 0x0000001b00167202 */ /* 0x000fce0000000f00 */
[----:B------:R-:W-:Y:S05]  /*3b00*/  WARPSYNC.COLLECTIVE R16, `(.L_x_3573) ;  /* 0x0000000010087348 */ /* 0x000fea0003c00000 */
[----:B------:R0:W1:Y:S02]  /*3b10*/  SHFL.UP P0, R27, R23, R18, R21 ;  /* 0x04000012171b7389 */ /* 0x0000640000000015 */
[----:B01----:R-:W-:Y:S05]  /*3b20*/  ENDCOLLECTIVE ;  /* 0x000000000000791b */ /* 0x003fea0003800000 */
.L_x_3573:
[----:B------:R-:W-:Y:S05]  /*3b30*/  BRA `(.L_x_3574) ;  /* 0xfffffff000c47947 */ /* 0x000fea000383ffff */
.L_x_3575:
        /* <DEDUP_REMOVED lines=12> */
.L_x_3981:


//--------------------- .text._Z30group_norm_nhwc_bwd_sum_kernelI11Fp16IOFp16WLi128EEv26Group_norm_nhwc_bwd_params --------------------------
	.section	.text._Z30group_norm_nhwc_bwd_sum_kernelI11Fp16IOFp16WLi128EEv26Group_norm_nhwc_bwd_params,"ax",@progbits
	.align	128
        .global         _Z30group_norm_nhwc_bwd_sum_kernelI11Fp16IOFp16WLi128EEv26Group_norm_nhwc_bwd_params
        .type           _Z30group_norm_nhwc_bwd_sum_kernelI11Fp16IOFp16WLi128EEv26Group_norm_nhwc_bwd_params,@function
        .size           _Z30group_norm_nhwc_bwd_sum_kernelI11Fp16IOFp16WLi128EEv26Group_norm_nhwc_bwd_params,(.L_x_3982 - _Z30group_norm_nhwc_bwd_sum_kernelI11Fp16IOFp16WLi128EEv26Group_norm_nhwc_bwd_params)
        .other          _Z30group_norm_nhwc_bwd_sum_kernelI11Fp16IOFp16WLi128EEv26Group_norm_nhwc_bwd_params,@"STO_CUDA_ENTRY STV_DEFAULT"
_Z30group_norm_nhwc_bwd_sum_kernelI11Fp16IOFp16WLi128EEv26Group_norm_nhwc_bwd_params:
.text._Z30group_norm_nhwc_bwd_sum_kernelI11Fp16IOFp16WLi128EEv26Group_norm_nhwc_bwd_params:
        /* <DEDUP_REMOVED lines=16> */
[----:B-1----:R-:W-:Y:S02]  /*0100*/  HFMA2 R2, -RZ, RZ, 0, 0 ;  /* 0x00000000ff027431 */ /* 0x002fe400000001ff */
[----:B--2---:R-:W-:-:S04]  /*0110*/  IMAD.MOV R8, RZ, RZ, -R3 ;  /* 0x000000ffff087224 */ /* 0x004fc800078e0a03 */
        /* <DEDUP_REMOVED lines=16> */
[----:B------:R-:W-:-:S02]  /*0220*/  @P0 IADD3 R3, PT, PT, R3, 0x1, RZ ;  /* 0x0000000103030810 */ /* 0x000fc40007ffe0ff */
[----:B------:R-:W-:-:S03]  /*0230*/  ISETP.NE.AND P0, PT, R7, RZ, PT ;  /* 0x000000ff0700720c */ /* 0x000fc60003f05270 */
[----:B------:R-:W-:-:S05]  /*0240*/  @!P2 IMAD.MOV R3, RZ, RZ, -R3 ;  /* 0x000000ffff03a224 */ /* 0x000fca00078e0a03 */
        /* <DEDUP_REMOVED lines=18> */
[----:B------:R-:W-:-:S03]  /*0370*/  CS2R R2, SRZ ;  /* 0x0000000000027805 */ /* 0x000fc6000001ff00 */
[----:B------:R-:W-:Y:S01]  /*0380*/  IMAD.MOV R16, RZ, RZ, -R13 ;  /* 0x000000ffff107224 */ /* 0x000fe200078e0a0d */
[----:B--2---:R-:W-:Y:S06]  /*0390*/  @P0 BRA `(.L_x_3577) ;  /* 0x0000000000480947 */ /* 0x004fec0003800000 */
        /* <DEDUP_REMOVED lines=18> */
.L_x_3577:
[----:B------:R-:W-:Y:S05]  /*04c0*/  BSYNC.RECONVERGENT B0 ;  /* 0x0000000000007941 */ /* 0x000fea0003800200 */
.L_x_3576:
        /* <DEDUP_REMOVED lines=25> */
[----:B------:R-:W-:Y:S02]  /*0660*/  ISETP.GT.AND P1, PT, R16, R21, PT ;  /* 0x000000151000720c */ /* 0x000fe40003f24270 */
[----:B------:R-:W-:Y:S01]  /*0670*/  MOV R10, RZ ;  /* 0x000000ff000a7202 */ /* 0x000fe20000000f00 */
[----:B------:R-:W-:Y:S01]  /*0680*/  IMAD R6, R7, R8, R6 ;  /* 0x0000000807067224 */ /* 0x000fe200078e0206 */
[----:B------:R-:W-:Y:S01]  /*0690*/  CS2R R8, SRZ ;  /* 0x0000000000087805 */ /* 0x000fe2000001ff00 */
[----:B------:R-:W-:-:S08]  /*06a0*/  IMAD.MOV.U32 R7, RZ, RZ, RZ ;  /* 0x000000ffff077224 */ /* 0x000fd000078e00ff */
        /* <DEDUP_REMOVED lines=19> */
.L_x_3581:
        /* <DEDUP_REMOVED lines=19> */
[----:B--2---:R-:W-:Y:S02]  /*0910*/  PRMT R27, RZ, 0x7610, R27 ;  /* 0x00007610ff1b7816 */ /* 0x004fe4000000001b */
[----:B------:R-:W-:Y:S02]  /*0920*/  PRMT R20, RZ, 0x7610, R20 ;  /* 0x00007610ff147816 */ /* 0x000fe40000000014 */
[----:B------:R-:W-:Y:S02]  /*0930*/  PRMT R19, RZ, 0x7610, R19 ;  /* 0x00007610ff137816 */ /* 0x000fe40000000013 */
[----:B0-----:R-:W-:-:S04]  /*0940*/  PRMT R15, RZ, 0x7610, R15 ;  /* 0x00007610ff0f7816 */ /* 0x001fc8000000000f */
[C---:B---3--:R-:W-:Y:S02]  /*0950*/  @!P0 PRMT R15, R26.reuse, 0x7610, R15 ;  /* 0x000076101a0f8816 */ /* 0x048fe4000000000f */
[----:B------:R-:W-:-:S03]  /*0960*/  @!P0 PRMT R19, R26, 0x7632, R19 ;  /* 0x000076321a138816 */ /* 0x000fc60000000013 */
[----:B------:R-:W-:-:S05]  /*0970*/  HADD2.F32 R29, -RZ, R15.H0_H0 ;  /* 0x2000000fff1d7230 */ /* 0x000fca0000004100 */
[----:B------:R-:W-:-:S04]  /*0980*/  FADD.FTZ R29, -R4, R29 ;  /* 0x0000001d041d7221 */ /* 0x000fc80000010100 */
[----:B-1----:R-:W-:Y:S01]  /*0990*/  FMUL.FTZ R29, R29, R18 ;  /* 0x000000121d1d7220 */ /* 0x002fe20000410000 */
[C---:B----4-:R-:W-:Y:S02]  /*09a0*/  @!P0 PRMT R27, R14.reuse, 0x7610, R27 ;  /* 0x000076100e1b8816 */ /* 0x050fe4000000001b */
        /* <DEDUP_REMOVED lines=155> */
.L_x_3580:
        /* <DEDUP_REMOVED lines=97> */
.L_x_3582:
        /* <DEDUP_REMOVED lines=26> */
.L_x_3584:
[----:B------:R-:W-:Y:S05]  /*1b10*/  BSYNC.RECONVERGENT B0 ;  /* 0x0000000000007941 */ /* 0x000fea0003800200 */
.L_x_3583:
        /* <DEDUP_REMOVED lines=19> */
.L_x_3579:
        /* <DEDUP_REMOVED lines=69> */
.L_x_3585:
[----:B------:R-:W-:Y:S05]  /*20a0*/  @!P2 BRA `(.L_x_3578) ;  /* 0x000000080008a947 */ /* 0x000fea0003800000 */
[----:B------:R-:W-:-:S07]  /*20b0*/  IMAD.IADD R21, R24, 0x1, -R16 ;  /* 0x0000000118157824 */ /* 0x000fce00078e0a10 */
.L_x_3586:
        /* <DEDUP_REMOVED lines=129> */
.L_x_3578:
        /* <DEDUP_REMOVED lines=18> */
[----:B------:R-:W-:Y:S04]  /*29f0*/  LDS R20, [R3+0x18] ;  /* 0x0000180003147984 */ /* 0x000fe80000000800 */
[----:B------:R-:W3:Y:S04]  /*2a00*/  LDS R19, [R3+0x24] ;  /* 0x0000240003137984 */ /* 0x000ee80000000800 */
[----:B------:R-:W4:Y:S04]  /*2a10*/  LDS R23, [R3+0x1c] ;  /* 0x00001c0003177984 */ /* 0x000f280000000800 */
[----:B-1----:R-:W1:Y:S04]  /*2a20*/  LDS R18, [R3+0x2c] ;  /* 0x00002c0003127984 */ /* 0x002e680000000800 */
[----:B------:R-:W5:Y:S04]  /*2a30*/  LDS R16, [R3+0x30] ;  /* 0x0000300003107984 */ /* 0x000f680000000800 */
[----:B------:R-:W0:Y:S04]  /*2a40*/  LDS R17, [R3+0x28] ;  /* 0x0000280003117984 */ /* 0x000e280000000800 */
[----:B------:R-:W0:Y:S04]  /*2a50*/  LDS R13, [R3+0x38] ;  /* 0x00003800030d7984 */ /* 0x000e280000000800 */
[----:B------:R-:W0:Y:S04]  /*2a60*/  LDS R11, [R3+0x3c] ;  /* 0x00003c00030b7984 */ /* 0x000e280000000800 */
[----:B------:R-:W0:Y:S04]  /*2a70*/  LDS R15, [R3+0x34] ;  /* 0x00003400030f7984 */ /* 0x000e280000000800 */
[----:B------:R-:W0:Y:S01]  /*2a80*/  LDS R14, [R3+0x10] ;  /* 0x00001000030e7984 */ /* 0x000e220000000800 */
[----:B--2---:R-:W-:Y:S01]  /*2a90*/  FADD.FTZ R4, R22, R21 ;  /* 0x0000001516047221 */ /* 0x004fe20000010000 */
[----:B---3--:R-:W-:Y:S01]  /*2aa0*/  FADD.FTZ R24, R20, R19 ;  /* 0x0000001314187221 */ /* 0x008fe20000010000 */
[----:B----4-:R-:W-:-:S04]  /*2ab0*/  ISETP.NE.AND P1, PT, R23, RZ, PT ;  /* 0x000000ff1700720c */ /* 0x010fc80003f25270 */
[----:B------:R-:W-:Y:S02]  /*2ac0*/  FSEL R25, R4, R21, !P1 ;  /* 0x0000001504197208 */ /* 0x000fe40004800000 */
[----:B------:R-:W-:-:S03]  /*2ad0*/  FSEL R27, R24, R19, !P1 ;  /* 0x00000013181b7208 */ /* 0x000fc60004800000 */
[----:B-1----:R-:W-:Y:S02]  /*2ae0*/  FADD.FTZ R25, R18, R25 ;  /* 0x0000001912197221 */ /* 0x002fe40000010000 */
        /* <DEDUP_REMOVED lines=70> */
.L_x_3609:
        /* <DEDUP_REMOVED lines=31> */
.L_x_3587:
[----:B------:R-:W-:Y:S01]  /*3140*/  MOV R17, 0x400 ;  /* 0x0000040000117802 */ /* 0x000fe20000000f00 */
[----:B------:R-:W-:Y:S05]  /*3150*/  WARPSYNC.ALL ;  /* 0x0000000000007948 */ /* 0x000fea0003800000 */
[----:B0-2---:R-:W-:Y:S02]  /*3160*/  LEA.HI R3, R0, R0, RZ, 0x1e ;  /* 0x0000000000037211 */ /* 0x005fe400078ff0ff */
[----:B------:R-:W-:-:S05]  /*3170*/  LEA R4, R2, R17, 0x18 ;  /* 0x0000001102047211 */ /* 0x000fca00078ec0ff */
        /* <DEDUP_REMOVED lines=38> */
.L_x_3590:
[----:B------:R-:W-:Y:S05]  /*33e0*/  BSYNC.RECONVERGENT B0 ;  /* 0x0000000000007941 */ /* 0x000fea0003800200 */
.L_x_3589:
        /* <DEDUP_REMOVED lines=23> */
.L_x_3588:
        /* <DEDUP_REMOVED lines=8> */
.L_x_3591:
[----:B------:R-:W-:Y:S02]  /*35e0*/  ISETP.GE.AND P6, PT, R8, 0x8, PT ;  /* 0x000000080800780c */ /* 0x000fe40003fc6270 */
[----:B------:R-:W-:-:S05]  /*35f0*/  SEL R28, R28, RZ, P5 ;  /* 0x000000ff1c1c7207 */ /* 0x000fca0002800000 */
[----:B------:R-:W-:Y:S01]  /*3600*/  IMAD.IADD R29, R27, 0x1, R28 ;  /* 0x000000011b1d7824 */ /* 0x000fe200078e021c */
[----:B------:R-:W-:-:S07]  /*3610*/  MOV R27, R4 ;  /* 0x00000004001b7202 */ /* 0x000fce0000000f00 */
[----:B------:R-:W-:Y:S05]  /*3620*/  WARPSYNC.COLLECTIVE R24, `(.L_x_3592) ;  /* 0x0000000018087348 */ /* 0x000fea0003c00000 */
[----:B------:R0:W1:Y:S02]  /*3630*/  SHFL.UP P0, R28, R27, R26, R25 ;  /* 0x0400001a1b1c7389 */ /* 0x0000640000000019 */
[----:B01----:R-:W-:Y:S05]  /*3640*/  ENDCOLLECTIVE ;  /* 0x000000000000791b */ /* 0x003fea0003800000 */
.L_x_3592:
        /* <DEDUP_REMOVED lines=8> */
.L_x_3593:
        /* <DEDUP_REMOVED lines=9> */
.L_x_3594:
        /* <DEDUP_REMOVED lines=8> */
.L_x_3595:
[----:B------:R-:W-:Y:S01]  /*37e0*/  MOV R27, R3 ;  /* 0x00000003001b7202 */ /* 0x000fe20000000f00 */
[----:B------:R-:W-:-:S05]  /*37f0*/  FADD.FTZ R28, R4, R28 ;  /* 0x0000001c041c7221 */ /* 0x000fca0000010000 */
[----:B------:R-:W-:-:S07]  /*3800*/  @P5 FSEL R4, R28, R4, !P4 ;  /* 0x000000041c045208 */ /* 0x000fce0006000000 */
[----:B------:R-:W-:Y:S05]  /*3810*/  WARPSYNC.COLLECTIVE R24, `(.L_x_3596) ;  /* 0x0000000018087348 */ /* 0x000fea0003c00000 */
[----:B------:R0:W1:Y:S02]  /*3820*/  SHFL.UP P0, R28, R27, R26, R25 ;  /* 0x0400001a1b1c7389 */ /* 0x0000640000000019 */
[----:B01----:R-:W-:Y:S05]  /*3830*/  ENDCOLLECTIVE ;  /* 0x000000000000791b */ /* 0x003fea0003800000 */
.L_x_3596:
        /* <DEDUP_REMOVED lines=9> */
.L_x_3597:
        /* <DEDUP_REMOVED lines=8> */
.L_x_3598:
        /* <DEDUP_REMOVED lines=8> */
.L_x_3599:
[----:B------:R-:W-:Y:S01]  /*39d0*/  IMAD.MOV.U32 R27, RZ, RZ, R29 ;  /* 0x000000ffff1b7224 */ /* 0x000fe200078e001d */
[----:B------:R-:W-:Y:S01]  /*39e0*/  MOV R26, 0x8 ;  /* 0x00000008001a7802 */ /* 0x000fe20000000f00 */
[----:B------:R-:W-:-:S05]  /*39f0*/  FADD.FTZ R28, R3, R28 ;  /* 0x0000001c031c7221 */ /* 0x000fca0000010000 */
[----:B------:R-:W-:-:S07]  /*3a00*/  @P5 FSEL R3, R28, R3, !P4 ;  /* 0x000000031c035208 */ /* 0x000fce0006000000 */
[----:B------:R-:W-:Y:S05]  /*3a10*/  WARPSYNC.COLLECTIVE R24, `(.L_x_3600) ;  /* 0x0000000018087348 */ /* 0x000fea0003c00000 */
[----:B------:R0:W1:Y:S02]  /*3a20*/  SHFL.UP P0, R28, R27, R26, R25 ;  /* 0x0400001a1b1c7389 */ /* 0x0000640000000019 */
[----:B01----:R-:W-:Y:S05]  /*3a30*/  ENDCOLLECTIVE ;  /* 0x000000000000791b */ /* 0x003fea0003800000 */
.L_x_3600:
        /* <DEDUP_REMOVED lines=8> */
.L_x_3601:
        /* <DEDUP_REMOVED lines=8> */
.L_x_3602:
        /* <DEDUP_REMOVED lines=9> */
.L_x_3603:
[----:B------:R-:W-:Y:S01]  /*3bd0*/  ISETP.NE.AND P5, PT, R29, RZ, PT ;  /* 0x000000ff1d00720c */ /* 0x000fe20003fa5270 */
[----:B------:R-:W-:Y:S01]  /*3be0*/  IMAD.MOV.U32 R27, RZ, RZ, R4 ;  /* 0x000000ffff1b7224 */ /* 0x000fe200078e0004 */
[----:B------:R-:W-:-:S11]  /*3bf0*/  SEL R8, R28, RZ, P4 ;  /* 0x000000ff1c087207 */ /* 0x000fd60002000000 */
[----:B------:R-:W-:Y:S05]  /*3c00*/  WARPSYNC.COLLECTIVE R24, `(.L_x_3604) ;  /* 0x0000000018087348 */ /* 0x000fea0003c00000 */
[----:B------:R0:W1:Y:S02]  /*3c10*/  SHFL.UP P0, R28, R27, R26, R25 ;  /* 0x0400001a1b1c7389 */ /* 0x0000640000000019 */
[----:B01----:R-:W-:Y:S05]  /*3c20*/  ENDCOLLECTIVE ;  /* 0x000000000000791b */ /* 0x003fea0003800000 */
.L_x_3604:
[----:B------:R-:W-:Y:S02]  /*3c30*/  IADD3 R8, PT, PT, R29, R8, RZ ;  /* 0x000000081d087210 */ /* 0x000fe40007ffe0ff */
[----:B------:R-:W-:Y:S02]  /*3c40*/  MOV R27, R3 ;  /* 0x00000003001b7202 */ /* 0x000fe40000000f00 */
[----:B------:R-:W-:-:S05]  /*3c50*/  MOV R25, R28 ;  /* 0x0000001c00197202 */ /* 0x000fca0000000f00 */
[----:B------:R-:W-:Y:S01]  /*3c60*/  FADD.FTZ R29, R4, R25 ;  /* 0x00000019041d7221 */ /* 0x000fe20000010000 */
[----:B------:R-:W-:-:S04]  /*3c70*/  HFMA2 R25, -RZ, RZ, 0, 0 ;  /* 0x00000000ff197431 */ /* 0x000fc800000001ff */
[----:B------:R-:W-:-:S07]  /*3c80*/  @P4 FSEL R4, R29, R4, !P5 ;  /* 0x000000041d044208 */ /* 0x000fce0006800000 */
[----:B------:R-:W-:Y:S05]  /*3c90*/  WARPSYNC.COLLECTIVE R24, `(.L_x_3605) ;  /* 0x0000000018087348 */ /* 0x000fea0003c00000 */
[----:B------:R0:W1:Y:S02]  /*3ca0*/  SHFL.UP P0, R28, R27, R26, R25 ;  /* 0x0400001a1b1c7389 */ /* 0x0000640000000019 */
[----:B01----:R-:W-:Y:S05]  /*3cb0*/  ENDCOLLECTIVE ;  /* 0x000000000000791b */ /* 0x003fea0003800000 */
.L_x_3605:
[----:B------:R-:W-:Y:S01]  /*3cc0*/  MOV R27, R8 ;  /* 0x00000008001b7202 */ /* 0x000fe20000000f00 */
[----:B------:R-:W-:Y:S02]  /*3cd0*/  HFMA2 R26, -RZ, RZ, 0, 5.9604644775390625e-08 ;  /* 0x00000001ff1a7431 */ /* 0x000fe400000001ff */
[----:B------:R-:W-:-:S04]  /*3ce0*/  IMAD.MOV.U32 R24, RZ, RZ, R28 ;  /* 0x000000ffff187224 */ /* 0x000fc800078e001c */
[----:B------:R-:W-:Y:S01]  /*3cf0*/  FADD.FTZ R28, R3, R24 ;  /* 0x00000018031c7221 */ /* 0x000fe20000010000 */
[----:B------:R-:W-:-:S04]  /*3d00*/  MOV R24, 0xffffffff ;  /* 0xffffffff00187802 */ /* 0x000fc80000000f00 */
[----:B------:R-:W-:-:S07]  /*3d10*/  @P4 FSEL R3, R28, R3, !P5 ;  /* 0x000000031c034208 */ /* 0x000fce0006800000 */
[----:B------:R-:W-:Y:S05]  /*3d20*/  WARPSYNC.COLLECTIVE R24, `(.L_x_3606) ;  /* 0x0000000018087348 */ /* 0x000fea0003c00000 */
[----:B------:R0:W1:Y:S02]  /*3d30*/  SHFL.UP P0, R28, R27, R26, R25 ;  /* 0x0400001a1b1c7389 */ /* 0x0000640000000019 */
[----:B01----:R-:W-:Y:S05]  /*3d40*/  ENDCOLLECTIVE ;  /* 0x000000000000791b */ /* 0x003fea0003800000 */
.L_x_3606:
[----:B------:R-:W-:Y:S01]  /*3d50*/  MOV R27, R4 ;  /* 0x00000004001b7202 */ /* 0x000fe20000000f00 */
[----:B------:R-:W-:-:S07]  /*3d60*/  IMAD.MOV.U32 R8, RZ, RZ, R28 ;  /* 0x000000ffff087224 */ /* 0x000fce00078e001c */
[----:B------:R-:W-:Y:S05]  /*3d70*/  WARPSYNC.COLLECTIVE R24, `(.L_x_3607) ;  /* 0x0000000018087348 */ /* 0x000fea0003c00000 */
[----:B------:R0:W1:Y:S02]  /*3d80*/  SHFL.UP P0, R28, R27, R26, R25 ;  /* 0x0400001a1b1c7389 */ /* 0x0000640000000019 */
[----:B01----:R-:W-:Y:S05]  /*3d90*/  ENDCOLLECTIVE ;  /* 0x000000000000791b */ /* 0x003fea0003800000 */
.L_x_3607:
[----:B------:R-:W-:Y:S02]  /*3da0*/  MOV R27, R3 ;  /* 0x00000003001b7202 */ /* 0x000fe40000000f00 */
[----:B------:R-:W-:-:S07]  /*3db0*/  MOV R4, R28 ;  /* 0x0000001c00047202 */ /* 0x000fce0000000f00 */
[----:B------:R-:W-:Y:S05]  /*3dc0*/  WARPSYNC.COLLECTIVE R24, `(.L_x_3608) ;  /* 0x0000000018087348 */ /* 0x000fea0003c00000 */
[----:B------:R0:W1:Y:S02]  /*3dd0*/  SHFL.UP P0, R28, R27, R26, R25 ;  /* 0x0400001a1b1c7389 */ /* 0x0000640000000019 */
[----:B01----:R-:W-:Y:S05]  /*3de0*/  ENDCOLLECTIVE ;  /* 0x000000000000791b */ /* 0x003fea0003800000 */
.L_x_3608:
[----:B------:R-:W-:Y:S05]  /*3df0*/  BRA `(.L_x_3609) ;  /* 0xfffffff000547947 */ /* 0x000fea000383ffff */
.L_x_3610:
        /* <DEDUP_REMOVED lines=16> */
.L_x_3982:


//--------------------- .text._Z30group_norm_nhwc_bwd_sum_kernelI11Fp16IOFp16WLi192EEv26Group_norm_nhwc_bwd_params --------------------------
	.section	.text._Z30group_norm_nhwc_bwd_sum_kernelI11Fp16IOFp16WLi192EEv26Group_norm_nhwc_bwd_params,"ax",@progbits
	.align	128
        .global         _Z30group_norm_nhwc_bwd_sum_kernelI11Fp16IOFp16WLi192EEv26Group_norm_nhwc_bwd_params
        .type           _Z30group_norm_nhwc_bwd_sum_kernelI11Fp16IOFp16WLi192EEv26Group_norm_nhwc_bwd_params,@function
        .size           _Z30group_norm_nhwc_bwd_sum_kernelI11Fp16IOFp16WLi192EEv26Group_norm_nhwc_bwd_params,(.L_x_3983 - _Z30group_norm_nhwc_bwd_sum_kernelI11Fp16IOFp16WLi192EEv26Group_norm_nhwc_bwd_params)
        .other          _Z30group_norm_nhwc_bwd_sum_kernelI11Fp16IOFp16WLi192EEv26Group_norm_nhwc_bwd_params,@"STO_CUDA_ENTRY STV_DEFAULT"
_Z30group_norm_nhwc_bwd_sum_kernelI11Fp16IOFp16WLi192EEv26Group_norm_nhwc_bwd_params:
.text._Z30group_norm_nhwc_bwd_sum_kernelI11Fp16IOFp16WLi192EEv26Group_norm_nhwc_bwd_params:
        /* <DEDUP_REMOVED lines=48> */
[----:B------:R-:W-:-:S05]  /*0300*/  IMAD.MOV.U32 R0, RZ, RZ, RZ ;  /* 0x000000ffff007224 */ /* 0x000fca00078e00ff */
[----:B------:R0:W1:Y:S02]  /*0310*/  F2I.FTZ.U32.TRUNC.NTZ R3, R2 ;  /* 0x0000000200037305 */ /* 0x000064000021f000 */
[----:B0-----:R-:W-:Y:S01]  /*0320*/  IMAD.MOV.U32 R2, RZ, RZ, RZ ;  /* 0x000000ffff027224 */ /* 0x001fe200078e00ff */
[----:B-1----:R-:W-:-:S05]  /*0330*/  IADD3 R10, PT, PT, RZ, -R3, RZ ;  /* 0x80000003ff0a7210 */ /* 0x002fca0007ffe0ff */
[----:B------:R-:W-:-:S04]  /*0340*/  IMAD R21, R10, R7, RZ ;  /* 0x000000070a157224 */ /* 0x000fc800078e02ff */
[----:B------:R-:W-:-:S04]  /*0350*/  IMAD.HI.U32 R21, R3, R21, R2 ;  /* 0x0000001503157227 */ /* 0x000fc800078e0002 */
[----:B------:R-:W-:Y:S01]  /*0360*/  HFMA2 R2, -RZ, RZ, 0, 0 ;  /* 0x00000000ff027431 */ /* 0x000fe200000001ff */
[----:B------:R-:W-:Y:S01]  /*0370*/  MOV R3, RZ ;  /* 0x000000ff00037202 */ /* 0x000fe20000000f00 */
        /* <DEDUP_REMOVED lines=20> */
.L_x_3612:
[----:B------:R-:W-:Y:S05]  /*04c0*/  BSYNC.RECONVERGENT B0 ;  /* 0x0000000000007941 */ /* 0x000fea0003800200 */
.L_x_3611:
[----:B------:R-:W0:Y:S01]  /*04d0*/  S2UR UR4, SR_CTAID.Y ;  /* 0x00000000000479c3 */ /* 0x000e220000002600 */
[----:B------:R-:W-:Y:S01]  /*04e0*/  FSETP.GTU.FTZ.AND P2, PT, R24, RZ, PT ;  /* 0x000000ff1800720b */ /* 0x000fe20003f5c000 */
[----:B------:R-:W-:Y:S01]  /*04f0*/  IMAD.HI.U32 R21, R21, R4, RZ ;  /* 0x0000000415157227 */ /* 0x000fe200078e00ff */
[----:B------:R-:W-:-:S04]  /*0500*/  CS2R R26, SRZ ;  /* 0x00000000001a7805 */ /* 0x000fc8000001ff00 */
[----:B------:R-:W-:Y:S01]  /*0510*/  IADD3 R12, PT, PT, -R21, RZ, RZ ;  /* 0x000000ff150c7210 */ /* 0x000fe20007ffe1ff */
[----:B------:R-:W1:Y:S04]  /*0520*/  LDC.64 R10, c[0x0][0x400] ;  /* 0x00010000ff0a7b82 */ /* 0x000e680000000a00 */
[----:B------:R-:W-:-:S04]  /*0530*/  IMAD R12, R7, R12, R4 ;  /* 0x0000000c070c7224 */ /* 0x000fc800078e0204 */
[----:B------:R-:W2:Y:S01]  /*0540*/  @P2 LDC R13, c[0x0][0x3c0] ;  /* 0x0000f000ff0d2b82 */ /* 0x000ea20000000800 */
[----:B------:R-:W-:Y:S01]  /*0550*/  ISETP.GE.U32.AND P4, PT, R12, R7, PT ;  /* 0x000000070c00720c */ /* 0x000fe20003f86070 */
[----:B0-----:R-:W-:-:S05]  /*0560*/  IMAD R31, R6, UR4, RZ ;  /* 0x00000004061f7c24 */ /* 0x001fca000f8e02ff */
[----:B------:R-:W-:Y:S02]  /*0570*/  SHF.R.S32.HI R20, RZ, 0x1f, R31 ;  /* 0x0000001fff147819 */ /* 0x000fe4000001141f */
[----:B------:R-:W-:-:S05]  /*0580*/  IADD3 R9, P1, PT, R31, R6, RZ ;  /* 0x000000061f097210 */ /* 0x000fca0007f3e0ff */
[-C--:B------:R-:W-:Y:S02]  /*0590*/  @P4 IADD3 R12, PT, PT, R12, -R7.reuse, RZ ;  /* 0x800000070c0c4210 */ /* 0x080fe40007ffe0ff */
[----:B------:R-:W-:Y:S01]  /*05a0*/  LEA.HI.X.SX32 R22, R6, R20, 0x1, P1 ;  /* 0x0000001406167211 */ /* 0x000fe200008f0eff */
[----:B------:R-:W-:Y:S01]  /*05b0*/  IMAD.MOV.U32 R6, RZ, RZ, 0x3f800000 ;  /* 0x3f800000ff067424 */ /* 0x000fe200078e00ff */
[-C--:B-1----:R-:W-:Y:S02]  /*05c0*/  ISETP.LT.U32.AND P1, PT, R9, R10.reuse, PT ;  /* 0x0000000a0900720c */ /* 0x082fe40003f21070 */
[----:B------:R-:W-:Y:S01]  /*05d0*/  ISETP.GE.U32.AND P3, PT, R12, R7, PT ;  /* 0x000000070c00720c */ /* 0x000fe20003f66070 */
[----:B--2---:R-:W-:Y:S01]  /*05e0*/  @P2 FADD.FTZ R12, R24, R13 ;  /* 0x0000000d180c2221 */ /* 0x004fe20000010000 */
[----:B------:R-:W-:Y:S01]  /*05f0*/  ISETP.LT.AND.EX P1, PT, R22, R11, PT, P1 ;  /* 0x0000000b1600720c */ /* 0x000fe20003f21310 */
[----:B------:R-:W-:Y:S01]  /*0600*/  HFMA2 R22, -RZ, RZ, 0, 0 ;  /* 0x00000000ff167431 */ /* 0x000fe200000001ff */
[----:B------:R-:W-:Y:S01]  /*0610*/  @P4 IADD3 R21, PT, PT, R21, 0x1, RZ ;  /* 0x0000000115154810 */ /* 0x000fe20007ffe0ff */
[----:B------:R0:W1:Y:S01]  /*0620*/  @P2 MUFU.RSQ R6, R12 ;  /* 0x0000000c00062308 */ /* 0x0000620000001400 */
[----:B------:R-:W-:Y:S01]  /*0630*/  SEL R10, R9, R10, P1 ;  /* 0x0000000a090a7207 */ /* 0x000fe20000800000 */
[----:B------:R-:W-:Y:S01]  /*0640*/  IMAD.MOV.U32 R11, RZ, RZ, RZ ;  /* 0x000000ffff0b7224 */ /* 0x000fe200078e00ff */
[----:B------:R-:W-:-:S02]  /*0650*/  ISETP.NE.U32.AND P4, PT, R7, RZ, PT ;  /* 0x000000ff0700720c */ /* 0x000fc40003f85070 */
[----:B------:R-:W-:-:S03]  /*0660*/  ISETP.GT.AND P1, PT, R10, R31, PT ;  /* 0x0000001f0a00720c */ /* 0x000fc60003f24270 */
[----:B------:R-:W-:-:S04]  /*0670*/  @P3 IADD3 R21, PT, PT, R21, 0x1, RZ ;  /* 0x0000000115153810 */ /* 0x000fc80007ffe0ff */
[----:B------:R-:W-:Y:S02]  /*0680*/  SEL R7, R8, R21, !P4 ;  /* 0x0000001508077207 */ /* 0x000fe40006000000 */
[----:B------:R-:W-:-:S04]  /*0690*/  CS2R R8, SRZ ;  /* 0x0000000000087805 */ /* 0x000fc8000001ff00 */
[----:B01----:R-:W-:Y:S05]  /*06a0*/  @!P1 BRA `(.L_x_3613) ;  /* 0x00000020005c9947 */ /* 0x003fea0003800000 */
[----:B------:R-:W0:Y:S01]  /*06b0*/  LDCU.U8 UR4, c[0x0][0x414] ;  /* 0x00008280ff0477ac */ /* 0x000e220008000000 */
[----:B------:R-:W1:Y:S01]  /*06c0*/  LDC.64 R22, c[0x0][0x408] ;  /* 0x00010200ff167b82 */ /* 0x000e620000000a00 */
[----:B0-----:R-:W-:Y:S01]  /*06d0*/  UISETP.NE.AND UP0, UPT, UR4, URZ, UPT ;  /* 0x000000ff0400728c */ /* 0x001fe2000bf05270 */
[----:B-1----:R-:W-:-:S04]  /*06e0*/  IMAD.WIDE.U32 R12, R22, UR5, R18 ;  /* 0x00000005160c7c25 */ /* 0x002fc8000f8e0012 */
        /* <DEDUP_REMOVED lines=12> */
[----:B------:R-:W-:Y:S01]  /*07b0*/  VIADD R2, R31, 0x1 ;  /* 0x000000011f027836 */ /* 0x000fe20000000000 */
[----:B------:R-:W-:Y:S02]  /*07c0*/  MOV R27, RZ ;  /* 0x000000ff001b7202 */ /* 0x000fe40000000f00 */
[----:B------:R-:W-:-:S07]  /*07d0*/  IADD3 R0, PT, PT, -R0, RZ, RZ ;  /* 0x000000ff00007210 */ /* 0x000fce0007ffe1ff */
.L_x_3616:
[----:B------:R-:W0:Y:S01]  /*07e0*/  @!P0 LDC.64 R20, c[0x0][0x3f8] ;  /* 0x0000fe00ff148b82 */ /* 0x000e220000000a00 */
        /* <DEDUP_REMOVED lines=45> */
[----:B------:R-:W-:Y:S01]  /*0ac0*/  @!P0 MOV R22, R12 ;  /* 0x0000000c00168202 */ /* 0x000fe20000000f00 */
[----:B0-----:R-:W-:-:S04]  /*0ad0*/  @!P0 IMAD R25, R25, R20, RZ ;  /* 0x0000001419198224 */ /* 0x001fc800078e02ff */
[C---:B------:R-:W-:Y:S02]  /*0ae0*/  @!P0 IMAD R25, R2.reuse, R21, R25 ;  /* 0x0000001502198224 */ /* 0x040fe400078e0219 */
        /* <DEDUP_REMOVED lines=26> */
[----:B------:R-:W-:Y:S02]  /*0c90*/  @!P0 VIADD R29, R2, 0x1 ;  /* 0x00000001021d8836 */ /* 0x000fe40000000000 */
[----:B------:R-:W-:Y:S01]  /*0ca0*/  FFMA.FTZ R24, R20, R22, R9 ;  /* 0x0000001614187223 */ /* 0x000fe20000010009 */
[----:B------:R-:W-:Y:S01]  /*0cb0*/  FADD.FTZ R27, R27, R22 ;  /* 0x000000161b1b7221 */ /* 0x000fe20000010000 */
[--C-:B------:R-:W-:Y:S02]  /*0cc0*/  HADD2.F32 R9, -RZ, R21.reuse.H0_H0 ;  /* 0x20000015ff097230 */ /* 0x100fe40000004100 */
[----:B------:R-:W-:Y:S01]  /*0cd0*/  HADD2.F32 R22, -RZ, R21.H1_H1 ;  /* 0x30000015ff167230 */ /* 0x000fe20000004100 */
[----:B------:R-:W-:Y:S01]  /*0ce0*/  @!P0 SHF.R.S32.HI R25, RZ, 0x1f, R29 ;  /* 0x0000001fff198819 */ /* 0x000fe2000001141d */
        /* <DEDUP_REMOVED lines=8> */
[----:B------:R-:W-:Y:S01]  /*0d70*/  @!P0 MOV R22, R12 ;  /* 0x0000000c00168202 */ /* 0x000fe20000000f00 */
[----:B0-----:R-:W-:-:S04]  /*0d80*/  @!P0 IMAD R30, R25, R20, RZ ;  /* 0x00000014191e8224 */ /* 0x001fc800078e02ff */
[----:B------:R-:W-:-:S04]  /*0d90*/  @!P0 IMAD.WIDE.U32 R24, R29, R20, R22 ;  /* 0x000000141d188225 */ /* 0x000fc800078e0016 */
[----:B------:R-:W-:Y:S02]  /*0da0*/  @!P0 IMAD R21, R29, R21, R30 ;  /* 0x000000151d158224 */ /* 0x000fe400078e021e */
[----:B------:R-:W-:-:S03]  /*0db0*/  @!P0 IMAD.SHL.U32 R29, R24, 0x2, RZ ;  /* 0x00000002181d8824 */ /* 0x000fc600078e00ff */
        /* <DEDUP_REMOVED lines=23> */
[----:B------:R-:W-:Y:S02]  /*0f30*/  @!P0 VIADD R29, R2, 0x2 ;  /* 0x00000002021d8836 */ /* 0x000fe40000000000 */
        /* <DEDUP_REMOVED lines=29> */
[----:B------:R-:W-:Y:S01]  /*1110*/  PRMT R22, RZ, 0x7610, R22 ;  /* 0x00007610ff167816 */ /* 0x000fe20000000016 */
[----:B------:R-:W-:Y:S01]  /*1120*/  VIADD R0, R0, 0x4 ;  /* 0x0000000400007836 */ /* 0x000fe20000000000 */
[----:B0-----:R-:W-:Y:S02]  /*1130*/  PRMT R21, RZ, 0x5410, RZ ;  /* 0x00005410ff157816 */ /* 0x001fe400000000ff */
[----:B------:R-:W-:Y:S02]  /*1140*/  IADD3 R2, PT, PT, R2, 0x4, RZ ;  /* 0x0000000402027810 */ /* 0x000fe40007ffe0ff */
        /* <DEDUP_REMOVED lines=26> */
.L_x_3615:
        /* <DEDUP_REMOVED lines=17> */
[----:B------:R-:W-:Y:S01]  /*1400*/  @!P0 IADD3 R15, PT, PT, R29, R15, RZ ;  /* 0x0000000f1d0f8210 */ /* 0x000fe20007ffe0ff */
[----:B------:R-:W-:-:S03]  /*1410*/  @!P0 IMAD.SHL.U32 R29, R28, 0x2, RZ ;  /* 0x000000021c1d8824 */ /* 0x000fc600078e00ff */
[----:B------:R-:W-:Y:S02]  /*1420*/  @!P0 SHF.L.U64.HI R0, R28, 0x1, R15 ;  /* 0x000000011c008819 */ /* 0x000fe4000001020f */
[----:B0-----:R-:W-:-:S04]  /*1430*/  @!P0 IADD3 R24, P2, PT, R29, R24, RZ ;  /* 0x000000181d188210 */ /* 0x001fc80007f5e0ff */
[----:B------:R-:W-:Y:S02]  /*1440*/  @!P0 IADD3.X R25, PT, PT, R0, R25, RZ, P2, !PT ;  /* 0x0000001900198210 */ /* 0x000fe400017fe4ff */
[----:B-1----:R-:W-:-:S03]  /*1450*/  @!P0 IADD3 R20, P3, PT, R29, R20, RZ ;  /* 0x000000141d148210 */ /* 0x002fc60007f7e0ff */
[----:B------:R-:W2:Y:S01]  /*1460*/  @!P0 LDG.E R24, desc[UR6][R24.64] ;  /* 0x0000000618188981 */ /* 0x000ea2000c1e1900 */
[----:B------:R-:W-:Y:S01]  /*1470*/  @!P0 VIADD R33, R31, 0x1 ;  /* 0x000000011f218836 */ /* 0x000fe20000000000 */
[----:B------:R-:W-:Y:S01]  /*1480*/  PRMT R2, RZ, 0x7610, R2 ;  /* 0x00007610ff027816 */ /* 0x000fe20000000002 */
[----:B------:R-:W0:Y:S01]  /*1490*/  @!P0 LDC.64 R28, c[0x0][0x3a0] ;  /* 0x0000e800ff1c8b82 */ /* 0x000e220000000a00 */
[----:B------:R-:W-:-:S05]  /*14a0*/  @!P0 IADD3.X R21, PT, PT, R0, R21, RZ, P3, !PT ;  /* 0x0000001500158210 */ /* 0x000fca0001ffe4ff */
[----:B------:R1:W3:Y:S01]  /*14b0*/  @!P0 LDG.E R10, desc[UR6][R20.64] ;  /* 0x00000006140a8981 */ /* 0x0002e2000c1e1900 */
[----:B------:R-:W-:-:S05]  /*14c0*/  @!P0 SHF.R.S32.HI R0, RZ, 0x1f, R33 ;  /* 0x0000001fff008819 */ /* 0x000fca0000011421 */
[----:B------:R-:W-:Y:S01]  /*14d0*/  @!P0 IMAD R0, R0, UR10, RZ ;  /* 0x0000000a00008c24 */ /* 0x000fe2000f8e02ff */
[----:B-1----:R-:W-:Y:S02]  /*14e0*/  @!P0 MOV R20, R12 ;  /* 0x0000000c00148202 */ /* 0x002fe40000000f00 */
[----:B------:R-:W-:Y:S01]  /*14f0*/  @!P0 MOV R21, R23 ;  /* 0x0000001700158202 */ /* 0x000fe20000000f00 */
[C---:B------:R-:W-:Y:S02]  /*1500*/  @!P0 IMAD R15, R33.reuse, UR11, R0 ;  /* 0x0000000b210f8c24 */ /* 0x040fe4000f8e0200 */
[----:B------:R-:W-:-:S04]  /*1510*/  @!P0 IMAD.WIDE.U32 R32, R33, UR10, R20 ;  /* 0x0000000a21208c25 */ /* 0x000fc8000f8e0014 */
[----:B------:R-:W-:-:S05]  /*1520*/  @!P0 IMAD.IADD R15, R33, 0x1, R15 ;  /* 0x00000001210f8824 */ /* 0x000fca00078e020f */
[C-C-:B------:R-:W-:Y:S02]  /*1530*/  @!P0 SHF.L.U64.HI R0, R32.reuse, 0x1, R15.reuse ;  /* 0x0000000120008819 */ /* 0x140fe4000001020f */
[----:B------:R-:W-:Y:S02]  /*1540*/  PRMT R15, RZ, 0x7610, R15 ;  /* 0x00007610ff0f7816 */ /* 0x000fe4000000000f */
[----:B------:R-:W-:-:S04]  /*1550*/  @!P0 SHF.L.U32 R33, R32, 0x1, RZ ;  /* 0x0000000120218819 */ /* 0x000fc800000006ff */
        /* <DEDUP_REMOVED lines=13> */
[----:B0-----:R-:W-:-:S05]  /*1630*/  @!P0 IADD3 R20, P2, PT, R33, R20, RZ ;  /* 0x0000001421148210 */ /* 0x001fca0007f5e0ff */
[----:B------:R-:W-:-:S05]  /*1640*/  @!P0 IMAD.X R21, R0, 0x1, R21, P2 ;  /* 0x0000000100158824 */ /* 0x000fca00010e0615 */
        /* <DEDUP_REMOVED lines=26> */
[----:B------:R-:W-:Y:S02]  /*17f0*/  IADD3 R31, PT, PT, R31, 0x2, RZ ;  /* 0x000000021f1f7810 */ /* 0x000fe40007ffe0ff */
        /* <DEDUP_REMOVED lines=14> */
.L_x_3617:
        /* <DEDUP_REMOVED lines=26> */
.L_x_3619:
[----:B------:R-:W-:Y:S05]  /*1a80*/  BSYNC.RECONVERGENT B0 ;  /* 0x0000000000007941 */ /* 0x000fea0003800200 */
.L_x_3618:
        /* <DEDUP_REMOVED lines=19> */
.L_x_3614:
[C---:B------:R-:W-:Y:S01]  /*1bc0*/  IADD3 R8, PT, PT, -R31.reuse, R10, RZ ;  /* 0x0000000a1f087210 */ /* 0x040fe20007ffe1ff */
[----:B------:R-:W-:Y:S02]  /*1bd0*/  VIADD R18, R10, 0xffffffff ;  /* 0xffffffff0a127836 */ /* 0x000fe40000000000 */
[----:B------:R-:W-:Y:S01]  /*1be0*/  HFMA2 R22, -RZ, RZ, 0, 0 ;  /* 0x00000000ff167431 */ /* 0x000fe200000001ff */
        /* <DEDUP_REMOVED lines=9> */
[----:B------:R-:W-:Y:S01]  /*1c80*/  @!P0 MOV R22, R12 ;  /* 0x0000000c00168202 */ /* 0x000fe20000000f00 */
[----:B------:R-:W-:-:S04]  /*1c90*/  @!P0 IMAD R20, R20, UR10, RZ ;  /* 0x0000000a14148c24 */ /* 0x000fc8000f8e02ff */
        /* <DEDUP_REMOVED lines=55> */
.L_x_3620:
[----:B------:R-:W-:Y:S05]  /*2010*/  @!P2 BRA `(.L_x_3613) ;  /* 0x000000080000a947 */ /* 0x000fea0003800000 */
[----:B------:R-:W-:-:S07]  /*2020*/  IADD3 R10, PT, PT, R15, -R10, RZ ;  /* 0x8000000a0f0a7210 */ /* 0x000fce0007ffe0ff */
.L_x_3621:
        /* <DEDUP_REMOVED lines=11> */
[----:B------:R-:W1:Y:S01]  /*20e0*/  @!P0 LDC.64 R20, c[0x0][0x398] ;  /* 0x0000e600ff148b82 */ /* 0x000e620000000a00 */
[----:B0-----:R-:W-:-:S05]  /*20f0*/  @!P0 IADD3 R18, P1, PT, R25, R18, RZ ;  /* 0x0000001219128210 */ /* 0x001fca0007f3e0ff */
[----:B------:R-:W-:Y:S01]  /*2100*/  @!P0 IMAD.X R19, R24, 0x1, R19, P1 ;  /* 0x0000000118138824 */ /* 0x000fe200008e0613 */
[----:B-1----:R-:W-:-:S04]  /*2110*/  @!P0 IADD3 R20, P2, PT, R25, R20, RZ ;  /* 0x0000001419148210 */ /* 0x002fc80007f5e0ff */
[----:B------:R0:W2:Y:S01]  /*2120*/  @!P0 LDG.E R18, desc[UR6][R18.64] ;  /* 0x0000000612128981 */ /* 0x0000a2000c1e1900 */
[----:B------:R-:W-:Y:S02]  /*2130*/  @!P0 IADD3.X R21, PT, PT, R24, R21, RZ, P2, !PT ;  /* 0x0000001518158210 */ /* 0x000fe400017fe4ff */
[----:B------:R-:W1:Y:S03]  /*2140*/  @!P0 LDC.64 R24, c[0x0][0x3f8] ;  /* 0x0000fe00ff188b82 */ /* 0x000e660000000a00 */
[----:B------:R-:W3:Y:S01]  /*2150*/  @!P0 LDG.E R20, desc[UR6][R20.64] ;  /* 0x0000000614148981 */ /* 0x000ee2000c1e1900 */
[----:B------:R-:W-:Y:S02]  /*2160*/  PRMT R29, RZ, 0x5410, RZ ;  /* 0x00005410ff1d7816 */ /* 0x000fe400000000ff */
[----:B------:R-:W-:Y:S02]  /*2170*/  @!P0 IADD3 R31, PT, PT, R15, 0x1, RZ ;  /* 0x000000010f1f8810 */ /* 0x000fe40007ffe0ff */
[----:B------:R-:W-:-:S02]  /*2180*/  PRMT R28, RZ, 0x5410, RZ ;  /* 0x00005410ff1c7816 */ /* 0x000fc400000000ff */
[----:B0-----:R-:W-:Y:S02]  /*2190*/  @!P0 SHF.R.S32.HI R19, RZ, 0x1f, R31 ;  /* 0x0000001fff138819 */ /* 0x001fe4000001141f */
[----:B--2---:R-:W-:Y:S02]  /*21a0*/  @!P0 PRMT R28, R18, 0x7610, R28 ;  /* 0x00007610121c8816 */ /* 0x004fe4000000001c */
[----:B---3--:R-:W-:Y:S02]  /*21b0*/  @!P0 PRMT R29, R29, 0x5410, R20 ;  /* 0x000054101d1d8816 */ /* 0x008fe40000000014 */
[----:B------:R-:W-:Y:S02]  /*21c0*/  @!P0 PRMT R28, R28, 0x7610, R18 ;  /* 0x000076101c1c8816 */ /* 0x000fe40000000012 */
[----:B------:R-:W-:Y:S01]  /*21d0*/  @!P0 PRMT R29, R20, 0x7632, R29 ;  /* 0x00007632141d8816 */ /* 0x000fe2000000001d */
[----:B-1----:R-:W-:Y:S01]  /*21e0*/  @!P0 IMAD R20, R19, R24, RZ ;  /* 0x0000001813148224 */ /* 0x002fe200078e02ff */
[----:B------:R-:W-:Y:S01]  /*21f0*/  @!P0 MOV R19, R23 ;  /* 0x0000001700138202 */ /* 0x000fe20000000f00 */
[----:B------:R-:W-:-:S02]  /*2200*/  @!P0 IMAD.MOV.U32 R18, RZ, RZ, R12 ;  /* 0x000000ffff128224 */ /* 0x000fc400078e000c */
        /* <DEDUP_REMOVED lines=78> */
[----:B------:R-:W-:Y:S02]  /*26f0*/  HADD2.F32 R19, -RZ, R19.H0_H0 ;  /* 0x20000013ff137230 */ /* 0x000fe40000004100 */
[----:B------:R-:W-:-:S05]  /*2700*/  VIADD R10, R10, 0x2 ;  /* 0x000000020a0a7836 */ /* 0x000fca0000000000 */
        /* <DEDUP_REMOVED lines=13> */
[----:B------:R-:W-:Y:S01]  /*27e0*/  IADD3 R15, PT, PT, R15, 0x2, RZ ;  /* 0x000000020f0f7810 */ /* 0x000fe20007ffe0ff */
[----:B------:R-:W-:Y:S01]  /*27f0*/  FFMA.FTZ R9, R9, R18, R24 ;  /* 0x0000001209097223 */ /* 0x000fe20000010018 */
[----:B------:R-:W-:Y:S01]  /*2800*/  FADD.FTZ R27, R18, R25 ;  /* 0x00000019121b7221 */ /* 0x000fe20000010000 */
[----:B------:R-:W-:Y:S06]  /*2810*/  @P1 BRA `(.L_x_3621) ;  /* 0xfffffff800041947 */ /* 0x000fec000383ffff */
.L_x_3613:
[----:B------:R-:W0:Y:S01]  /*2820*/  S2R R3, SR_CgaCtaId ;  /* 0x0000000000037919 */ /* 0x000e220000008800 */
[----:B------:R-:W1:Y:S01]  /*2830*/  LDCU UR4, c[0x0][0x424] ;  /* 0x00008480ff0477ac */ /* 0x000e620008000800 */
[----:B------:R-:W-:Y:S01]  /*2840*/  IADD3 R5, PT, PT, -R7, RZ, RZ ;  /* 0x000000ff07057210 */ /* 0x000fe20007ffe1ff */
[----:B------:R-:W-:Y:S01]  /*2850*/  IMAD.MOV.U32 R16, RZ, RZ, RZ ;  /* 0x000000ffff107224 */ /* 0x000fe200078e00ff */
[----:B------:R-:W-:Y:S01]  /*2860*/  MOV R0, 0x400 ;  /* 0x0000040000007802 */ /* 0x000fe20000000f00 */
[----:B------:R-:W-:Y:S02]  /*2870*/  BSSY B0, `(.L_x_3622) ;  /* 0x00000aa000007945 */ /* 0x000fe40003800000 */
        /* <DEDUP_REMOVED lines=58> */
[C---:B----4-:R-:W-:Y:S02]  /*2c20*/  ISETP.NE.AND P1, PT, R18.reuse, RZ, PT ;  /* 0x000000ff1200720c */ /* 0x050fe40003f25270 */
[----:B------:R-:W-:Y:S02]  /*2c30*/  IADD3 R32, PT, PT, R18, R23, RZ ;  /* 0x0000001712207210 */ /* 0x000fe40007ffe0ff */
        /* <DEDUP_REMOVED lines=57> */
[----:B------:R0:W1:Y:S02]  /*2fd0*/  SHFL.UP PT, R31, R28, 0x1, RZ ;  /* 0x042000001c1f7989 */ /* 0x00006400000e00ff */
[----:B------:R-:W-:Y:S02]  /*2fe0*/  IMAD.IADD R29, R30, 0x1, R29 ;  /* 0x000000011e1d7824 */ /* 0x000fe400078e021d */
[----:B------:R0:W2:Y:S04]  /*2ff0*/  SHFL.UP PT, R34, R23, 0x1, RZ ;  /* 0x0420000017227989 */ /* 0x0000a800000e00ff */
[----:B------:R-:W3:Y:S02]  /*3000*/  SHFL.UP PT, R29, R29, 0x1, RZ ;  /* 0x042000001d1d7989 */ /* 0x000ee400000e00ff */
.L_x_3645:
        /* <DEDUP_REMOVED lines=14> */
[----:B---3--:R-:W-:Y:S01]  /*30f0*/  @P6 IADD3 R16, PT, PT, R29, R16, RZ ;  /* 0x000000101d106210 */ /* 0x008fe20007ffe0ff */
[----:B------:R-:W-:Y:S01]  /*3100*/  @!P5 FADD.FTZ R6, R6, R5 ;  /* 0x000000050606d221 */ /* 0x000fe20000010000 */
[----:B------:R-:W-:Y:S02]  /*3110*/  @!P4 FADD.FTZ R13, R13, R4 ;  /* 0x000000040d0dc221 */ /* 0x000fe40000010000 */
[----:B------:R-:W-:Y:S01]  /*3120*/  IADD3 R2, PT, PT, R2, R16, RZ ;  /* 0x0000001002027210 */ /* 0x000fe20007ffe0ff */
[----:B------:R-:W-:Y:S01]  /*3130*/  @!P4 FADD.FTZ R15, R15, R6 ;  /* 0x000000060f0fc221 */ /* 0x000fe20000010000 */
[----:B------:R-:W-:-:S03]  /*3140*/  @!P3 FADD.FTZ R12, R12, R13 ;  /* 0x0000000d0c0cb221 */ /* 0x000fc60000010000 */
[----:B------:R-:W-:Y:S02]  /*3150*/  IMAD.IADD R9, R9, 0x1, R2 ;  /* 0x0000000109097824 */ /* 0x000fe400078e0202 */
[----:B------:R-:W-:Y:S01]  /*3160*/  @!P3 FADD.FTZ R14, R14, R15 ;  /* 0x0000000f0e0eb221 */ /* 0x000fe20000010000 */
[----:B------:R-:W-:Y:S02]  /*3170*/  @!P2 FADD.FTZ R19, R19, R12 ;  /* 0x0000000c1313a221 */ /* 0x000fe40000010000 */
[----:B------:R-:W-:Y:S01]  /*3180*/  IADD3 R10, PT, PT, R10, R9, RZ ;  /* 0x000000090a0a7210 */ /* 0x000fe20007ffe0ff */
[----:B------:R-:W-:Y:S01]  /*3190*/  @!P2 FADD.FTZ R21, R21, R14 ;  /* 0x0000000e1515a221 */ /* 0x000fe20000010000 */
[----:B------:R-:W-:Y:S02]  /*31a0*/  @!P1 FADD.FTZ R0, R0, R19 ;  /* 0x0000001300009221 */ /* 0x000fe40000010000 */
[----:B------:R-:W-:Y:S01]  /*31b0*/  IADD3 R17, PT, PT, R17, R10, RZ ;  /* 0x0000000a11117210 */ /* 0x000fe20007ffe0ff */
[----:B------:R-:W-:-:S04]  /*31c0*/  @!P1 FADD.FTZ R20, R20, R21 ;  /* 0x0000001514149221 */ /* 0x000fc80000010000 */
[----:B------:R-:W-:Y:S02]  /*31d0*/  IMAD.IADD R18, R18, 0x1, R17 ;  /* 0x0000000112127824 */ /* 0x000fe400078e0211 */
        /* <DEDUP_REMOVED lines=19> */
.L_x_3623:
[----:B------:R-:W-:Y:S05]  /*3310*/  BSYNC B0 ;  /* 0x0000000000007941 */ /* 0x000fea0003800000 */
.L_x_3622:
[----:B-1----:R-:W1:Y:S01]  /*3320*/  S2R R19, SR_CgaCtaId ;  /* 0x0000000000137919 */ /* 0x002e620000008800 */
[----:B0-----:R-:W0:Y:S01]  /*3330*/  LDC R0, c[0x0][0x424] ;  /* 0x00010900ff007b82 */ /* 0x001e220000000800 */
[----:B------:R-:W-:Y:S01]  /*3340*/  MOV R10, 0x400 ;  /* 0x00000400000a7802 */ /* 0x000fe20000000f00 */
[----:B------:R-:W-:Y:S01]  /*3350*/  IMAD.MOV.U32 R2, RZ, RZ, RZ ;  /* 0x000000ffff027224 */ /* 0x000fe200078e00ff */
[----:B------:R-:W2:Y:S01]  /*3360*/  S2R R3, SR_TID.X ;  /* 0x0000000000037919 */ /* 0x000ea20000002100 */
[----:B------:R-:W-:Y:S01]  /*3370*/  IADD3 R4, PT, PT, -R7, RZ, RZ ;  /* 0x000000ff07047210 */ /* 0x000fe20007ffe1ff */
[----:B------:R-:W-:Y:S05]  /*3380*/  WARPSYNC.ALL ;  /* 0x0000000000007948 */ /* 0x000fea0003800000 */
[----:B-1----:R-:W-:-:S02]  /*3390*/  LEA R9, R19, R10, 0x18 ;  /* 0x0000000a13097211 */ /* 0x002fc400078ec0ff */
[C---:B--2---:R-:W-:Y:S01]  /*33a0*/  SHF.L.U32 R5, R3.reuse, 0x1, RZ ;  /* 0x0000000103057819 */ /* 0x044fe200000006ff */
[----:B------:R-:W-:-:S04]  /*33b0*/  IMAD.HI.U32 R6, R3, 0x2aaaaaab, R2 ;  /* 0x2aaaaaab03067827 */ /* 0x000fc800078e0002 */
[----:B0-----:R-:W-:Y:S02]  /*33c0*/  IMAD R5, R0, R4, R5 ;  /* 0x0000000400057224 */ /* 0x001fe400078e0205 */
        /* <DEDUP_REMOVED lines=8> */
[----:B------:R-:W-:-:S06]  /*3450*/  @!P2 IADD3 R0, PT, PT, R10, 0xaa0, RZ ;  /* 0x00000aa00a00a810 */ /* 0x000fcc0007ffe0ff */
[----:B------:R-:W3:Y:S01]  /*3460*/  LDC R9, c[0x0][0x428] ;  /* 0x00010a00ff097b82 */ /* 0x000ee20000000800 */
[----:B------:R-:W-:Y:S01]  /*3470*/  @!P2 LEA R0, R19, R0, 0x18 ;  /* 0x000000001300a211 */ /* 0x000fe200078ec0ff */
[----:B------:R-:W-:Y:S04]  /*3480*/  @!P2 LDS R5, [R12+0x18] ;  /* 0x000018000c05a984 */ /* 0x000fe80000000800 */
[----:B------:R-:W4:Y:S01]  /*3490*/  @!P2 LDS R4, [R12+0x14] ;  /* 0x000014000c04a984 */ /* 0x000f220000000800 */
        /* <DEDUP_REMOVED lines=24> */
.L_x_3626:
[----:B------:R-:W-:Y:S05]  /*3620*/  BSYNC.RECONVERGENT B0 ;  /* 0x0000000000007941 */ /* 0x000fea0003800200 */
.L_x_3625:
        /* <DEDUP_REMOVED lines=23> */
.L_x_3624:
[----:B------:R-:W-:Y:S02]  /*37a0*/  IMAD.MOV.U32 R24, RZ, RZ, 0x1 ;  /* 0x00000001ff187424 */ /* 0x000fe400078e00ff */
[----:B------:R-:W-:Y:S01]  /*37b0*/  HFMA2 R25, -RZ, RZ, 0, 0 ;  /* 0x00000000ff197431 */ /* 0x000fe200000001ff */
[----:B------:R-:W-:Y:S02]  /*37c0*/  MOV R27, 0xffffffff ;  /* 0xffffffff001b7802 */ /* 0x000fe40000000f00 */
[----:B------:R-:W-:-:S13]  /*37d0*/  ISETP.GE.AND P6, PT, R31, 0x1, PT ;  /* 0x000000011f00780c */ /* 0x000fda0003fc6270 */
[----:B------:R-:W-:Y:S05]  /*37e0*/  WARPSYNC.COLLECTIVE R27, `(.L_x_3627) ;  /* 0x000000001b087348 */ /* 0x000fea0003c00000 */
[----:B------:R0:W1:Y:S02]  /*37f0*/  SHFL.UP P0, R35, R32, R24, R25 ;  /* 0x0400001820237389 */ /* 0x0000640000000019 */
[----:B01----:R-:W-:Y:S05]  /*3800*/  ENDCOLLECTIVE ;  /* 0x000000000000791b */ /* 0x003fea0003800000 */
.L_x_3627:
        /* <DEDUP_REMOVED lines=8> */
.L_x_3628:
[----:B------:R-:W-:Y:S01]  /*3890*/  IMAD.MOV.U32 R32, RZ, RZ, R23 ;  /* 0x000000ffff207224 */ /* 0x000fe200078e0017 */
[----:B------:R-:W-:Y:S01]  /*38a0*/  ISETP.GE.AND P0, PT, R31, 0x1, PT ;  /* 0x000000011f00780c */ /* 0x000fe20003f06270 */
[----:B------:R-:W-:-:S12]  /*38b0*/  FADD.FTZ R35, R28, R35 ;  /* 0x000000231c237221 */ /* 0x000fd80000010000 */
[----:B------:R-:W-:-:S07]  /*38c0*/  @P0 FSEL R28, R35, R28, !P6 ;  /* 0x0000001c231c0208 */ /* 0x000fce0007000000 */
[----:B------:R-:W-:Y:S05]  /*38d0*/  WARPSYNC.COLLECTIVE R27, `(.L_x_3629) ;  /* 0x000000001b087348 */ /* 0x000fea0003c00000 */
[----:B------:R0:W1:Y:S02]  /*38e0*/  SHFL.UP P0, R35, R32, R24, R25 ;  /* 0x0400001820237389 */ /* 0x0000640000000019 */
[----:B01----:R-:W-:Y:S05]  /*38f0*/  ENDCOLLECTIVE ;  /* 0x000000000000791b */ /* 0x003fea0003800000 */
.L_x_3629:
        /* <DEDUP_REMOVED lines=9> */
.L_x_3630:
[----:B------:R-:W-:Y:S01]  /*3990*/  ISETP.GE.AND P6, PT, R31, 0x2, PT ;  /* 0x000000021f00780c */ /* 0x000fe20003fc6270 */
[----:B------:R-:W-:Y:S01]  /*39a0*/  IMAD.MOV.U32 R32, RZ, RZ, R28 ;  /* 0x000000ffff207224 */ /* 0x000fe200078e001c */
[----:B------:R-:W-:-:S11]  /*39b0*/  MOV R30, R35 ;  /* 0x00000023001e7202 */ /* 0x000fd60000000f00 */
[----:B------:R-:W-:Y:S05]  /*39c0*/  WARPSYNC.COLLECTIVE R27, `(.L_x_3631) ;  /* 0x000000001b087348 */ /* 0x000fea0003c00000 */
[----:B------:R0:W1:Y:S02]  /*39d0*/  SHFL.UP P0, R35, R32, R24, R25 ;  /* 0x0400001820237389 */ /* 0x0000640000000019 */
[----:B01----:R-:W-:Y:S05]  /*39e0*/  ENDCOLLECTIVE ;  /* 0x000000000000791b */ /* 0x003fea0003800000 */
.L_x_3631:
        /* <DEDUP_REMOVED lines=10> */
.L_x_3632:
        /* <DEDUP_REMOVED lines=9> */
.L_x_3633:
[----:B------:R-:W-:Y:S02]  /*3b20*/  ISETP.GE.AND P6, PT, R31, 0x4, PT ;  /* 0x000000041f00780c */ /* 0x000fe40003fc6270 */
[----:B------:R-:W-:Y:S02]  /*3b30*/  MOV R32, R28 ;  /* 0x0000001c00207202 */ /* 0x000fe40000000f00 */
[----:B------:R-:W-:-:S09]  /*3b40*/  MOV R29, R35 ;  /* 0x00000023001d7202 */ /* 0x000fd20000000f00 */
[----:B------:R-:W-:Y:S05]  /*3b50*/  WARPSYNC.COLLECTIVE R27, `(.L_x_3634) ;  /* 0x000000001b087348 */ /* 0x000fea0003c00000 */
[----:B------:R0:W1:Y:S02]  /*3b60*/  SHFL.UP P0, R35, R32, R24, R25 ;  /* 0x0400001820237389 */ /* 0x0000640000000019 */
[----:B01----:R-:W-:Y:S05]  /*3b70*/  ENDCOLLECTIVE ;  /* 0x000000000000791b */ /* 0x003fea0003800000 */
.L_x_3634:
        /* <DEDUP_REMOVED lines=10> */
.L_x_3635:
[----:B------:R-:W-:Y:S01]  /*3c20*/  MOV R32, R29 ;  /* 0x0000001d00207202 */ /* 0x000fe20000000f00 */
[----:B------:R-:W-:Y:S01]  /*3c30*/  HFMA2 R24, -RZ, RZ, 0, 4.76837158203125e-07 ;  /* 0x00000008ff187431 */ /* 0x000fe200000001ff */
[----:B------:R-:W-:Y:S01]  /*3c40*/  ISETP.GE.AND P0, PT, R31, 0x4, PT ;  /* 0x000000041f00780c */ /* 0x000fe20003f06270 */
[----:B------:R-:W-:-:S04]  /*3c50*/  IMAD.MOV.U32 R34, RZ, RZ, R35 ;  /* 0x000000ffff227224 */ /* 0x000fc800078e0023 */
[----:B------:R-:W-:-:S08]  /*3c60*/  FADD.FTZ R34, R23, R34 ;  /* 0x0000002217227221 */ /* 0x000fd00000010000 */
[----:B------:R-:W-:-:S07]  /*3c70*/  @P0 FSEL R23, R34, R23, !P6 ;  /* 0x0000001722170208 */ /* 0x000fce0007000000 */
[----:B------:R-:W-:Y:S05]  /*3c80*/  WARPSYNC.COLLECTIVE R27, `(.L_x_3636) ;  /* 0x000000001b087348 */ /* 0x000fea0003c00000 */
[----:B------:R0:W1:Y:S02]  /*3c90*/  SHFL.UP P0, R35, R32, R24, R25 ;  /* 0x0400001820237389 */ /* 0x0000640000000019 */
[----:B01----:R-:W-:Y:S05]  /*3ca0*/  ENDCOLLECTIVE ;  /* 0x000000000000791b */ /* 0x003fea0003800000 */
.L_x_3636:
[----:B------:R-:W-:Y:S02]  /*3cb0*/  ISETP.GE.AND P6, PT, R31, 0x8, PT ;  /* 0x000000081f00780c */ /* 0x000fe40003fc6270 */
[----:B------:R-:W-:Y:S01]  /*3cc0*/  MOV R32, R28 ;  /* 0x0000001c00207202 */ /* 0x000fe20000000f00 */
[----:B------:R-:W-:-:S10]  /*3cd0*/  IMAD.MOV.U32 R30, RZ, RZ, R35 ;  /* 0x000000ffff1e7224 */ /* 0x000fd400078e0023 */
[----:B------:R-:W-:Y:S05]  /*3ce0*/  WARPSYNC.COLLECTIVE R27, `(.L_x_3637) ;  /* 0x000000001b087348 */ /* 0x000fea0003c00000 */
[----:B------:R0:W1:Y:S02]  /*3cf0*/  SHFL.UP P0, R35, R32, R24, R25 ;  /* 0x0400001820237389 */ /* 0x0000640000000019 */
[----:B01----:R-:W-:Y:S05]  /*3d00*/  ENDCOLLECTIVE ;  /* 0x000000000000791b */ /* 0x003fea0003800000 */
.L_x_3637:
        /* <DEDUP_REMOVED lines=10> */
.L_x_3638:
        /* <DEDUP_REMOVED lines=9> */
.L_x_3639:
[----:B------:R-:W-:Y:S02]  /*3e40*/  ISETP.GE.AND P6, PT, R31, 0x10, PT ;  /* 0x000000101f00780c */ /* 0x000fe40003fc6270 */
[----:B------:R-:W-:Y:S01]  /*3e50*/  MOV R32, R28 ;  /* 0x0000001c00207202 */ /* 0x000fe20000000f00 */
[----:B------:R-:W-:-:S10]  /*3e60*/  IMAD.MOV.U32 R29, RZ, RZ, R35 ;  /* 0x000000ffff1d7224 */ /* 0x000fd400078e0023 */
[----:B------:R-:W-:Y:S05]  /*3e70*/  WARPSYNC.COLLECTIVE R27, `(.L_x_3640) ;  /* 0x000000001b087348 */ /* 0x000fea0003c00000 */
[----:B------:R0:W1:Y:S02]  /*3e80*/  SHFL.UP P0, R35, R32, R24, R25 ;  /* 0x0400001820237389 */ /* 0x0000640000000019 */
[----:B01----:R-:W-:Y:S05]  /*3e90*/  ENDCOLLECTIVE ;  /* 0x000000000000791b */ /* 0x003fea0003800000 */
.L_x_3640:
        /* <DEDUP_REMOVED lines=10> */
.L_x_3641:
        /* <DEDUP_REMOVED lines=9> */
.L_x_3642:
[----:B------:R-:W-:Y:S01]  /*3fd0*/  IMAD.MOV.U32 R32, RZ, RZ, R28 ;  /* 0x000000ffff207224 */ /* 0x000fe200078e001c */
[----:B------:R-:W-:-:S07]  /*3fe0*/  MOV R29, R35 ;  /* 0x00000023001d7202 */ /* 0x000fce0000000f00 */
[----:B------:R-:W-:Y:S05]  /*3ff0*/  WARPSYNC.COLLECTIVE R27, `(.L_x_3643) ;  /* 0x000000001b087348 */ /* 0x000fea0003c00000 */
[----:B------:R0:W1:Y:S02]  /*4000*/  SHFL.UP P0, R35, R32, R24, R25 ;  /* 0x0400001820237389 */ /* 0x0000640000000019 */
[----:B01----:R-:W-:Y:S05]  /*4010*/  ENDCOLLECTIVE ;  /* 0x000000000000791b */ /* 0x003fea0003800000 */
.L_x_3643:
[----:B------:R-:W-:Y:S02]  /*4020*/  MOV R32, R23 ;  /* 0x0000001700207202 */ /* 0x000fe40000000f00 */
[----:B------:R-:W-:-:S07]  /*4030*/  MOV R31, R35 ;  /* 0x00000023001f7202 */ /* 0x000fce0000000f00 */
[----:B------:R-:W-:Y:S05]  /*4040*/  WARPSYNC.COLLECTIVE R27, `(.L_x_3644) ;  /* 0x000000001b087348 */ /* 0x000fea0003c00000 */
[----:B------:R0:W1:Y:S02]  /*4050*/  SHFL.UP P0, R35, R32, R24, R25 ;  /* 0x0400001820237389 */ /* 0x0000640000000019 */
[----:B01----:R-:W-:Y:S05]  /*4060*/  ENDCOLLECTIVE ;  /* 0x000000000000791b */ /* 0x003fea0003800000 */
.L_x_3644:
[----:B------:R-:W-:Y:S01]  /*4070*/  MOV R34, R35 ;  /* 0x0000002300227202 */ /* 0x000fe20000000f00 */
[----:B------:R-:W-:Y:S06]  /*4080*/  BRA `(.L_x_3645) ;  /* 0xffffffec00e07947 */ /* 0x000fec000383ffff */
.L_x_3646:
        /* <DEDUP_REMOVED lines=15> */
.L_x_3983:


//--------------------- .text._Z30group_norm_nhwc_bwd_sum_kernelI11Fp16IOFp16WLi448EEv26Group_norm_nhwc_bwd_params --------------------------
	.section	.text._Z30group_norm_nhwc_bwd_sum_kernelI11Fp16IOFp16WLi448EEv26Group_norm_nhwc_bwd_params,"ax",@progbits
	.align	128
        .global         _Z30group_norm_nhwc_bwd_sum_kernelI11Fp16IOFp16WLi448EEv26Group_norm_nhwc_bwd_params
        .type           _Z30group_norm_nhwc_bwd_sum_kernelI11Fp16IOFp16WLi448EEv26Group_norm_nhwc_bwd_params,@function
        .size           _Z30group_norm_nhwc_bwd_sum_kernelI11Fp16IOFp16WLi448EEv26Group_norm_nhwc_bwd_params,(.L_x_3984 - _Z30group_norm_nhwc_bwd_sum_kernelI11Fp16IOFp16WLi448EEv26Group_norm_nhwc_bwd_params)
        .other          _Z30group_norm_nhwc_bwd_sum_kernelI11Fp16IOFp16WLi448EEv26Group_norm_nhwc_bwd_params,@"STO_CUDA_ENTRY STV_DEFAULT"
_Z30group_norm_nhwc_bwd_sum_kernelI11Fp16IOFp16WLi448EEv26Group_norm_nhwc_bwd_params:
.text._Z30group_norm_nhwc_bwd_sum_kernelI11Fp16IOFp16WLi448EEv26Group_norm_nhwc_bwd_params:
        /* <DEDUP_REMOVED lines=76> */
.L_x_3648:
[----:B------:R-:W-:Y:S05]  /*04c0*/  BSYNC.RECONVERGENT B0 ;  /* 0x0000000000007941 */ /* 0x000fea0003800200 */
.L_x_3647:
        /* <DEDUP_REMOVED lines=54> */
.L_x_3652:
        /* <DEDUP_REMOVED lines=179> */
.L_x_3651:
        /* <DEDUP_REMOVED lines=33> */
[----:B------:R-:W-:-:S05]  /*1570*/  @!P0 IMAD.WIDE.U32 R26, R30, UR6, R22 ;  /* 0x000000061e1a8c25 */ /* 0x000fca000f8e0016 */
[----:B------:R-:W-:Y:S02]  /*1580*/  @!P0 IADD3 R29, PT, PT, R27, R29, RZ ;  /* 0x0000001d1b1d8210 */ /* 0x000fe40007ffe0ff */
[C---:B------:R-:W-:Y:S02]  /*1590*/  @!P0 SHF.L.U32 R27, R26.reuse, 0x1, RZ ;  /* 0x000000011a1b8819 */ /* 0x040fe400000006ff */
[----:B------:R-:W-:Y:S02]  /*15a0*/  @!P0 SHF.L.U64.HI R30, R26, 0x1, R29 ;  /* 0x000000011a1e8819 */ /* 0x000fe4000001021d */
[C---:B---3--:R-:W-:Y:S02]  /*15b0*/  @!P0 IADD3 R26, P1, PT, R27.reuse, R20, RZ ;  /* 0x000000141b1a8210 */ /* 0x048fe40007f3e0ff */
[----:B0-----:R-:W-:-:S03]  /*15c0*/  @!P0 IADD3 R20, P3, PT, R27, R8, RZ ;  /* 0x000000081b148210 */ /* 0x001fc60007f7e0ff */
[C---:B------:R-:W-:Y:S01]  /*15d0*/  @!P0 IMAD.X R27, R30.reuse, 0x1, R21, P1 ;  /* 0x000000011e1b8824 */ /* 0x040fe200008e0615 */
[----:B------:R-:W-:Y:S02]  /*15e0*/  @!P0 IADD3.X R21, PT, PT, R30, R9, RZ, P3, !PT ;  /* 0x000000091e158210 */ /* 0x000fe40001ffe4ff */
[----:B------:R-:W-:Y:S01]  /*15f0*/  @!P0 MOV R8, R26 ;  /* 0x0000001a00088202 */ /* 0x000fe20000000f00 */
        /* <DEDUP_REMOVED lines=56> */
.L_x_3653:
        /* <DEDUP_REMOVED lines=24> */
.L_x_3655:
[----:B------:R-:W-:Y:S05]  /*1b00*/  BSYNC.RECONVERGENT B0 ;  /* 0x0000000000007941 */ /* 0x000fea0003800200 */
.L_x_3654:
        /* <DEDUP_REMOVED lines=19> */
.L_x_3650:
        /* <DEDUP_REMOVED lines=69> */
.L_x_3656:
[----:B------:R-:W-:Y:S05]  /*2090*/  @!P2 BRA `(.L_x_3649) ;  /* 0x000000080008a947 */ /* 0x000fea0003800000 */
[----:B------:R-:W-:Y:S01]  /*20a0*/  IADD3 R23, PT, PT, R24, -R23, RZ ;  /* 0x8000001718177210 */ /* 0x000fe20007ffe0ff */
[----:B------:R-:W0:Y:S06]  /*20b0*/  LDCU.64 UR6, c[0x0][0x3f8] ;  /* 0x00007f00ff0677ac */ /* 0x000e2c0008000a00 */
.L_x_3657:
        /* <DEDUP_REMOVED lines=128> */
.L_x_3649:
        /* <DEDUP_REMOVED lines=201> */
.L_x_3680:
        /* <DEDUP_REMOVED lines=112> */
.L_x_3658:
        /* <DEDUP_REMOVED lines=49> */
.L_x_3661:
[----:B------:R-:W-:Y:S05]  /*3f60*/  BSYNC.RECONVERGENT B0 ;  /* 0x0000000000007941 */ /* 0x000fea0003800200 */
.L_x_3660:
        /* <DEDUP_REMOVED lines=23> */
.L_x_3659:
        /* <DEDUP_REMOVED lines=8> */
.L_x_3662:
        /* <DEDUP_REMOVED lines=8> */
.L_x_3663:
[----:B------:R-:W-:Y:S01]  /*41e0*/  MOV R55, R6 ;  /* 0x0000000600377202 */ /* 0x000fe20000000f00 */
[----:B------:R-:W-:-:S05]  /*41f0*/  FADD.FTZ R56, R7, R56 ;  /* 0x0000003807387221 */ /* 0x000fca0000010000 */
[----:B------:R-:W-:-:S07]  /*4200*/  @P0 FSEL R7, R56, R7, !P1 ;  /* 0x0000000738070208 */ /* 0x000fce0004800000 */
[----:B------:R-:W-:Y:S05]  /*4210*/  WARPSYNC.COLLECTIVE R54, `(.L_x_3664) ;  /* 0x0000000036087348 */ /* 0x000fea0003c00000 */
[----:B------:R0:W1:Y:S02]  /*4220*/  SHFL.UP P6, R56, R55, R52, R53 ;  /* 0x0400003437387389 */ /* 0x00006400000c0035 */
[----:B01----:R-:W-:Y:S05]  /*4230*/  ENDCOLLECTIVE ;  /* 0x000000000000791b */ /* 0x003fea0003800000 */
.L_x_3664:
[----:B------:R-:W-:Y:S01]  /*4240*/  MOV R55, R57 ;  /* 0x0000003900377202 */ /* 0x000fe20000000f00 */
[----:B------:R-:W-:Y:S02]  /*4250*/  HFMA2 R52, -RZ, RZ, 0, 1.1920928955078125e-07 ;  /* 0x00000002ff347431 */ /* 0x000fe400000001ff */
[----:B------:R-:W-:-:S07]  /*4260*/  IMAD.MOV.U32 R69, RZ, RZ, R56 ;  /* 0x000000ffff457224 */ /* 0x000fce00078e0038 */
[----:B------:R-:W-:Y:S05]  /*4270*/  WARPSYNC.COLLECTIVE R54, `(.L_x_3665) ;  /* 0x0000000036087348 */ /* 0x000fea0003c00000 */
[----:B------:R0:W1:Y:S02]  /*4280*/  SHFL.UP P6, R56, R55, R52, R53 ;  /* 0x0400003437387389 */ /* 0x00006400000c0035 */
[----:B01----:R-:W-:Y:S05]  /*4290*/  ENDCOLLECTIVE ;  /* 0x000000000000791b */ /* 0x003fea0003800000 */
.L_x_3665:
        /* <DEDUP_REMOVED lines=10> */
.L_x_3666:
[----:B------:R-:W-:Y:S01]  /*4340*/  IMAD.MOV.U32 R55, RZ, RZ, R6 ;  /* 0x000000ffff377224 */ /* 0x000fe200078e0006 */
[----:B------:R-:W-:-:S05]  /*4350*/  MOV R69, R56 ;  /* 0x0000003800457202 */ /* 0x000fca0000000f00 */
[----:B------:R-:W-:-:S05]  /*4360*/  FADD.FTZ R56, R7, R69 ;  /* 0x0000004507387221 */ /* 0x000fca0000010000 */
[----:B------:R-:W-:-:S07]  /*4370*/  @P1 FSEL R7, R56, R7, !P0 ;  /* 0x0000000738071208 */ /* 0x000fce0004000000 */
[----:B------:R-:W-:Y:S05]  /*4380*/  WARPSYNC.COLLECTIVE R54, `(.L_x_3667) ;  /* 0x0000000036087348 */ /* 0x000fea0003c00000 */
[----:B------:R0:W1:Y:S02]  /*4390*/  SHFL.UP P6, R56, R55, R52, R53 ;  /* 0x0400003437387389 */ /* 0x00006400000c0035 */
[----:B01----:R-:W-:Y:S05]  /*43a0*/  ENDCOLLECTIVE ;  /* 0x000000000000791b */ /* 0x003fea0003800000 */
.L_x_3667:
        /* <DEDUP_REMOVED lines=9> */
.L_x_3668:
[----:B------:R-:W-:Y:S02]  /*4440*/  ISETP.GE.AND P1, PT, R59, 0x4, PT ;  /* 0x000000043b00780c */ /* 0x000fe40003f26270 */
[----:B------:R-:W-:Y:S01]  /*4450*/  ISETP.NE.AND P0, PT, R58, RZ, PT ;  /* 0x000000ff3a00720c */ /* 0x000fe20003f05270 */
[----:B------:R-:W-:Y:S01]  /*4460*/  IMAD.MOV.U32 R55, RZ, RZ, R7 ;  /* 0x000000ffff377224 */ /* 0x000fe200078e0007 */
[----:B------:R-:W-:-:S11]  /*4470*/  SEL R57, R56, RZ, P1 ;  /* 0x000000ff38397207 */ /* 0x000fd60000800000 */
[----:B------:R-:W-:Y:S05]  /*4480*/  WARPSYNC.COLLECTIVE R54, `(.L_x_3669) ;  /* 0x0000000036087348 */ /* 0x000fea0003c00000 */
[----:B------:R0:W1:Y:S02]  /*4490*/  SHFL.UP P6, R56, R55, R52, R53 ;  /* 0x0400003437387389 */ /* 0x00006400000c0035 */
[----:B01----:R-:W-:Y:S05]  /*44a0*/  ENDCOLLECTIVE ;  /* 0x000000000000791b */ /* 0x003fea0003800000 */
.L_x_3669:
        /* <DEDUP_REMOVED lines=8> */
.L_x_3670:
        /* <DEDUP_REMOVED lines=9> */
.L_x_3671:
        /* <DEDUP_REMOVED lines=9> */
.L_x_3672:
[----:B------:R-:W-:Y:S01]  /*4650*/  IMAD.MOV.U32 R55, RZ, RZ, R6 ;  /* 0x000000ffff377224 */ /* 0x000fe200078e0006 */
[----:B------:R-:W-:Y:S01]  /*4660*/  ISETP.GE.AND P6, PT, R59, 0x8, PT ;  /* 0x000000083b00780c */ /* 0x000fe20003fc6270 */
[----:B------:R-:W-:-:S12]  /*4670*/  FADD.FTZ R56, R7, R56 ;  /* 0x0000003807387221 */ /* 0x000fd80000010000 */
[----:B------:R-:W-:-:S07]  /*4680*/  @P6 FSEL R7, R56, R7, !P1 ;  /* 0x0000000738076208 */ /* 0x000fce0004800000 */
[----:B------:R-:W-:Y:S05]  /*4690*/  WARPSYNC.COLLECTIVE R54, `(.L_x_3673) ;  /* 0x0000000036087348 */ /* 0x000fea0003c00000 */
[----:B------:R0:W1:Y:S02]  /*46a0*/  SHFL.UP P6, R56, R55, R52, R53 ;  /* 0x0400003437387389 */ /* 0x00006400000c0035 */
[----:B01----:R-:W-:Y:S05]  /*46b0*/  ENDCOLLECTIVE ;  /* 0x000000000000791b */ /* 0x003fea0003800000 */
.L_x_3673:
        /* <DEDUP_REMOVED lines=9> */
.L_x_3674:
[----:B------:R-:W-:Y:S02]  /*4750*/  ISETP.NE.AND P1, PT, R67, RZ, PT ;  /* 0x000000ff4300720c */ /* 0x000fe40003f25270 */
[----:B------:R-:W-:Y:S02]  /*4760*/  MOV R55, R7 ;  /* 0x0000000700377202 */ /* 0x000fe40000000f00 */
[----:B------:R-:W-:-:S09]  /*4770*/  SEL R57, R56, RZ, P0 ;  /* 0x000000ff38397207 */ /* 0x000fd20000000000 */
[----:B------:R-:W-:Y:S05]  /*4780*/  WARPSYNC.COLLECTIVE R54, `(.L_x_3675) ;  /* 0x0000000036087348 */ /* 0x000fea0003c00000 */
[----:B------:R0:W1:Y:S02]  /*4790*/  SHFL.UP P6, R56, R55, R52, R53 ;  /* 0x0400003437387389 */ /* 0x00006400000c0035 */
[----:B01----:R-:W-:Y:S05]  /*47a0*/  ENDCOLLECTIVE ;  /* 0x000000000000791b */ /* 0x003fea0003800000 */
.L_x_3675:
        /* <DEDUP_REMOVED lines=10> */
.L_x_3676:
        /* <DEDUP_REMOVED lines=9> */
.L_x_3677:
[----:B------:R-:W-:Y:S01]  /*48e0*/  ISETP.NE.AND P0, PT, R68, RZ, PT ;  /* 0x000000ff4400720c */ /* 0x000fe20003f05270 */
[----:B------:R-:W-:Y:S01]  /*48f0*/  IMAD.MOV.U32 R55, RZ, RZ, R7 ;  /* 0x000000ffff377224 */ /* 0x000fe200078e0007 */
[----:B------:R-:W-:-:S11]  /*4900*/  MOV R57, R56 ;  /* 0x0000003800397202 */ /* 0x000fd60000000f00 */
[----:B------:R-:W-:Y:S05]  /*4910*/  WARPSYNC.COLLECTIVE R54, `(.L_x_3678) ;  /* 0x0000000036087348 */ /* 0x000fea0003c00000 */
[----:B------:R0:W1:Y:S02]  /*4920*/  SHFL.UP P6, R56, R55, R52, R53 ;  /* 0x0400003437387389 */ /* 0x00006400000c0035 */
[----:B01----:R-:W-:Y:S05]  /*4930*/  ENDCOLLECTIVE ;  /* 0x000000000000791b */ /* 0x003fea0003800000 */
.L_x_3678:
[----:B------:R-:W-:Y:S02]  /*4940*/  MOV R55, R6 ;  /* 0x0000000600377202 */ /* 0x000fe40000000f00 */
[----:B------:R-:W-:-:S07]  /*4950*/  MOV R7, R56 ;  /* 0x0000003800077202 */ /* 0x000fce0000000f00 */
[----:B------:R-:W-:Y:S05]  /*4960*/  WARPSYNC.COLLECTIVE R54, `(.L_x_3679) ;  /* 0x0000000036087348 */ /* 0x000fea0003c00000 */
[----:B------:R0:W1:Y:S02]  /*4970*/  SHFL.UP P6, R56, R55, R52, R53 ;  /* 0x0400003437387389 */ /* 0x00006400000c0035 */
[----:B01----:R-:W-:Y:S05]  /*4980*/  ENDCOLLECTIVE ;  /* 0x000000000000791b */ /* 0x003fea0003800000 */
.L_x_3679:
[----:B------:R-:W-:Y:S05]  /*4990*/  BRA `(.L_x_3680) ;  /* 0xffffffe800ec7947 */ /* 0x000fea000383ffff */
.L_x_3681:
        /* <DEDUP_REMOVED lines=14> */
.L_x_3984:


//--------------------- .text._Z30group_norm_nhwc_bwd_sum_kernelI11Fp16IOFp16WLi256EEv26Group_norm_nhwc_bwd_params --------------------------
	.section	.text._Z30group_norm_nhwc_bwd_sum_kernelI11Fp16IOFp16WLi256EEv26Group_norm_nhwc_bwd_params,"ax",@progbits
	.align	128
        .global         _Z30group_norm_nhwc_bwd_sum_kernelI11Fp16IOFp16WLi256EEv26Group_norm_nhwc_bwd_params
        .type           _Z30group_norm_nhwc_bwd_sum_kernelI11Fp16IOFp16WLi256EEv26Group_norm_nhwc_bwd_params,@function
        .size           _Z30group_norm_nhwc_bwd_sum_kernelI11Fp16IOFp16WLi256EEv26Group_norm_nhwc_bwd_params,(.L_x_3985 - _Z30group_norm_nhwc_bwd_sum_kernelI11Fp16IOFp16WLi256EEv26Group_norm_nhwc_bwd_params)
        .other          _Z30group_norm_nhwc_bwd_sum_kernelI11Fp16IOFp16WLi256EEv26Group_norm_nhwc_bwd_params,@"STO_CUDA_ENTRY STV_DEFAULT"
_Z30group_norm_nhwc_bwd_sum_kernelI11Fp16IOFp16WLi256EEv26Group_norm_nhwc_bwd_params:
.text._Z30group_norm_nhwc_bwd_sum_kernelI11Fp16IOFp16WLi256EEv26Group_norm_nhwc_bwd_params:
        /* <DEDUP_REMOVED lines=47> */
[----:B0-----:R-:W-:-:S06]  /*02f0*/  IADD3 R2, PT, PT, R5, 0xffffffe, RZ ;  /* 0x0ffffffe05027810 */ /* 0x001fcc0007ffe0ff */
[----:B------:R0:W1:Y:S02]  /*0300*/  F2I.FTZ.U32.TRUNC.NTZ R3, R2 ;  /* 0x0000000200037305 */ /* 0x000064000021f000 */
[----:B0-----:R-:W-:Y:S02]  /*0310*/  HFMA2 R2, -RZ, RZ, 0, 0 ;  /* 0x00000000ff027431 */ /* 0x001fe400000001ff */
[----:B-1----:R-:W-:-:S04]  /*0320*/  IMAD.MOV R8, RZ, RZ, -R3 ;  /* 0x000000ffff087224 */ /* 0x002fc800078e0a03 */
[----:B------:R-:W-:Y:S01]  /*0330*/  IMAD R9, R8, R7, RZ ;  /* 0x0000000708097224 */ /* 0x000fe200078e02ff */
[----:B------:R-:W-:-:S03]  /*0340*/  MOV R8, RZ ;  /* 0x000000ff00087202 */ /* 0x000fc60000000f00 */
[----:B------:R-:W-:-:S06]  /*0350*/  IMAD.HI.U32 R3, R3, R9, R2 ;  /* 0x0000000903037227 */ /* 0x000fcc00078e0002 */
[----:B------:R-:W-:Y:S01]  /*0360*/  IMAD.HI.U32 R9, R3, R6, RZ ;  /* 0x0000000603097227 */ /* 0x000fe200078e00ff */
[----:B------:R-:W-:-:S04]  /*0370*/  CS2R R2, SRZ ;  /* 0x0000000000027805 */ /* 0x000fc8000001ff00 */
        /* <DEDUP_REMOVED lines=20> */
.L_x_3683:
[----:B------:R-:W-:Y:S05]  /*04c0*/  BSYNC.RECONVERGENT B0 ;  /* 0x0000000000007941 */ /* 0x000fea0003800200 */
.L_x_3682:
[----:B------:R-:W0:Y:S01]  /*04d0*/  S2UR UR4, SR_CTAID.Y ;  /* 0x00000000000479c3 */ /* 0x000e220000002600 */
[C---:B------:R-:W-:Y:S02]  /*04e0*/  IMAD R10, R7.reuse, R20, R6 ;  /* 0x00000014070a7224 */ /* 0x040fe400078e0206 */
[----:B-----5:R-:W-:Y:S01]  /*04f0*/  FFMA.FTZ R24, -R16, R16, R17 ;  /* 0x0000001010187223 */ /* 0x020fe20000010111 */
[----:B------:R-:W-:Y:S01]  /*0500*/  HFMA2 R5, -RZ, RZ, 1.875, 0 ;  /* 0x3f800000ff057431 */ /* 0x000fe200000001ff */
[----:B------:R-:W-:Y:S02]  /*0510*/  ISETP.NE.U32.AND P4, PT, R7, RZ, PT ;  /* 0x000000ff0700720c */ /* 0x000fe40003f85070 */
[----:B------:R-:W-:Y:S02]  /*0520*/  CS2R R28, SRZ ;  /* 0x00000000001c7805 */ /* 0x000fe4000001ff00 */
[-C--:B------:R-:W-:Y:S01]  /*0530*/  ISETP.GE.U32.AND P1, PT, R10, R7.reuse, PT ;  /* 0x000000070a00720c */ /* 0x080fe20003f26070 */
[----:B------:R-:W-:Y:S01]  /*0540*/  IMAD.MOV.U32 R30, RZ, RZ, RZ ;  /* 0x000000ffff1e7224 */ /* 0x000fe200078e00ff */
[----:B------:R-:W-:Y:S01]  /*0550*/  FSETP.GTU.FTZ.AND P2, PT, R24, RZ, PT ;  /* 0x000000ff1800720b */ /* 0x000fe20003f5c000 */
[----:B------:R-:W1:Y:S10]  /*0560*/  LDC.64 R12, c[0x0][0x400] ;  /* 0x00010000ff0c7b82 */ /* 0x000e740000000a00 */
[----:B------:R-:W-:-:S02]  /*0570*/  @P1 IADD3 R10, PT, PT, R10, -R7, RZ ;  /* 0x800000070a0a1210 */ /* 0x000fc40007ffe0ff */
[----:B------:R-:W2:Y:S01]  /*0580*/  @P2 LDC R11, c[0x0][0x3c0] ;  /* 0x0000f000ff0b2b82 */ /* 0x000ea20000000800 */
[----:B------:R-:W-:Y:S02]  /*0590*/  @P1 IADD3 R9, PT, PT, R9, 0x1, RZ ;  /* 0x0000000109091810 */ /* 0x000fe40007ffe0ff */
        /* <DEDUP_REMOVED lines=10> */
[----:B------:R-:W-:Y:S01]  /*0640*/  SEL R13, R17, R12, P1 ;  /* 0x0000000c110d7207 */ /* 0x000fe20000800000 */
[----:B------:R-:W-:Y:S01]  /*0650*/  HFMA2 R17, -RZ, RZ, 0, 0 ;  /* 0x00000000ff117431 */ /* 0x000fe200000001ff */
[----:B------:R-:W-:Y:S01]  /*0660*/  IADD3 R9, PT, PT, -R4, RZ, RZ ;  /* 0x000000ff04097210 */ /* 0x000fe20007ffe1ff */
[----:B------:R0:W1:Y:S01]  /*0670*/  @P2 MUFU.RSQ R5, R11 ;  /* 0x0000000b00052308 */ /* 0x0000620000001400 */
[----:B------:R-:W-:-:S03]  /*0680*/  ISETP.GT.AND P1, PT, R13, R10, PT ;  /* 0x0000000a0d00720c */ /* 0x000fc60003f24270 */
[----:B------:R-:W-:Y:S01]  /*0690*/  IMAD R6, R7, R9, R6 ;  /* 0x0000000907067224 */ /* 0x000fe200078e0206 */
[----:B------:R-:W-:Y:S01]  /*06a0*/  MOV R9, RZ ;  /* 0x000000ff00097202 */ /* 0x000fe20000000f00 */
        /* <DEDUP_REMOVED lines=22> */
.L_x_3687:
        /* <DEDUP_REMOVED lines=182> */
.L_x_3686:
        /* <DEDUP_REMOVED lines=94> */
.L_x_3688:
        /* <DEDUP_REMOVED lines=27> */
.L_x_3690:
[----:B------:R-:W-:Y:S05]  /*1b00*/  BSYNC.RECONVERGENT B0 ;  /* 0x0000000000007941 */ /* 0x000fea0003800200 */
.L_x_3689:
        /* <DEDUP_REMOVED lines=19> */
.L_x_3685:
        /* <DEDUP_REMOVED lines=71> */
.L_x_3691:
[----:B------:R-:W-:Y:S05]  /*20b0*/  @!P2 BRA `(.L_x_3684) ;  /* 0x0000000400f8a947 */ /* 0x000fea0003800000 */
[----:B------:R-:W-:-:S07]  /*20c0*/  IMAD.IADD R24, R23, 0x1, -R13 ;  /* 0x0000000117187824 */ /* 0x000fce00078e0a0d */
.L_x_3692:
        /* <DEDUP_REMOVED lines=125> */
.L_x_3684:
        /* <DEDUP_REMOVED lines=143> */
.L_x_3715:
        /* <DEDUP_REMOVED lines=60> */
.L_x_3693:
        /* <DEDUP_REMOVED lines=45> */
.L_x_3696:
[----:B------:R-:W-:Y:S05]  /*3820*/  BSYNC.RECONVERGENT B0 ;  /* 0x0000000000007941 */ /* 0x000fea0003800200 */
.L_x_3695:
        /* <DEDUP_REMOVED lines=23> */
.L_x_3694:
        /* <DEDUP_REMOVED lines=8> */
.L_x_3697:
        /* <DEDUP_REMOVED lines=8> */
.L_x_3698:
[----:B------:R-:W-:Y:S02]  /*3aa0*/  IMAD.MOV.U32 R37, RZ, RZ, R3 ;  /* 0x000000ffff257224 */ /* 0x000fe400078e0003 */
[----:B------:R-:W-:-:S05]  /*3ab0*/  FADD.FTZ R38, R5, R38 ;  /* 0x0000002605267221 */ /* 0x000fca0000010000 */
[----:B------:R-:W-:-:S07]  /*3ac0*/  @P1 FSEL R5, R38, R5, !P2 ;  /* 0x0000000526051208 */ /* 0x000fce0005000000 */
[----:B------:R-:W-:Y:S05]  /*3ad0*/  WARPSYNC.COLLECTIVE R36, `(.L_x_3699) ;  /* 0x0000000024087348 */ /* 0x000fea0003c00000 */
[----:B------:R0:W1:Y:S02]  /*3ae0*/  SHFL.UP P0, R38, R37, R34, R35 ;  /* 0x0400002225267389 */ /* 0x0000640000000023 */
[----:B01----:R-:W-:Y:S05]  /*3af0*/  ENDCOLLECTIVE ;  /* 0x000000000000791b */ /* 0x003fea0003800000 */
.L_x_3699:
[----:B------:R-:W-:Y:S01]  /*3b00*/  MOV R37, R39 ;  /* 0x0000002700257202 */ /* 0x000fe20000000f00 */
[----:B------:R-:W-:Y:S02]  /*3b10*/  HFMA2 R34, -RZ, RZ, 0, 1.1920928955078125e-07 ;  /* 0x00000002ff227431 */ /* 0x000fe400000001ff */
[----:B------:R-:W-:-:S05]  /*3b20*/  FADD.FTZ R38, R3, R38 ;  /* 0x0000002603267221 */ /* 0x000fca0000010000 */
[----:B------:R-:W-:-:S07]  /*3b30*/  @P1 FSEL R3, R38, R3, !P2 ;  /* 0x0000000326031208 */ /* 0x000fce0005000000 */
[----:B------:R-:W-:Y:S05]  /*3b40*/  WARPSYNC.COLLECTIVE R36, `(.L_x_3700) ;  /* 0x0000000024087348 */ /* 0x000fea0003c00000 */
[----:B------:R0:W1:Y:S02]  /*3b50*/  SHFL.UP P0, R38, R37, R34, R35 ;  /* 0x0400002225267389 */ /* 0x0000640000000023 */
[----:B01----:R-:W-:Y:S05]  /*3b60*/  ENDCOLLECTIVE ;  /* 0x000000000000791b */ /* 0x003fea0003800000 */
.L_x_3700:
        /* <DEDUP_REMOVED lines=8> */
.L_x_3701:
[----:B------:R-:W-:Y:S01]  /*3bf0*/  MOV R37, R3 ;  /* 0x0000000300257202 */ /* 0x000fe20000000f00 */
[----:B------:R-:W-:-:S05]  /*3c00*/  FADD.FTZ R38, R5, R38 ;  /* 0x0000002605267221 */ /* 0x000fca0000010000 */
[----:B------:R-:W-:-:S07]  /*3c10*/  @P2 FSEL R5, R38, R5, !P1 ;  /* 0x0000000526052208 */ /* 0x000fce0004800000 */
[----:B------:R-:W-:Y:S05]  /*3c20*/  WARPSYNC.COLLECTIVE R36, `(.L_x_3702) ;  /* 0x0000000024087348 */ /* 0x000fea0003c00000 */
[----:B------:R0:W1:Y:S02]  /*3c30*/  SHFL.UP P0, R38, R37, R34, R35 ;  /* 0x0400002225267389 */ /* 0x0000640000000023 */
[----:B01----:R-:W-:Y:S05]  /*3c40*/  ENDCOLLECTIVE ;  /* 0x000000000000791b */ /* 0x003fea0003800000 */
.L_x_3702:
[----:B------:R-:W-:Y:S02]  /*3c50*/  IMAD.MOV.U32 R37, RZ, RZ, R40 ;  /* 0x000000ffff257224 */ /* 0x000fe400078e0028 */
[----:B------:R-:W-:Y:S02]  /*3c60*/  HFMA2 R34, -RZ, RZ, 0, 2.384185791015625e-07 ;  /* 0x00000004ff227431 */ /* 0x000fe400000001ff */
[----:B------:R-:W-:-:S05]  /*3c70*/  FADD.FTZ R38, R3, R38 ;  /* 0x0000002603267221 */ /* 0x000fca0000010000 */
[----:B------:R-:W-:-:S07]  /*3c80*/  @P2 FSEL R3, R38, R3, !P1 ;  /* 0x0000000326032208 */ /* 0x000fce0004800000 */
[----:B------:R-:W-:Y:S05]  /*3c90*/  WARPSYNC.COLLECTIVE R36, `(.L_x_3703) ;  /* 0x0000000024087348 */ /* 0x000fea0003c00000 */
[----:B------:R0:W1:Y:S02]  /*3ca0*/  SHFL.UP P0, R38, R37, R34, R35 ;  /* 0x0400002225267389 */ /* 0x0000640000000023 */
[----:B01----:R-:W-:Y:S05]  /*3cb0*/  ENDCOLLECTIVE ;  /* 0x000000000000791b */ /* 0x003fea0003800000 */
.L_x_3703:
[----:B------:R-:W-:Y:S02]  /*3cc0*/  ISETP.GE.AND P2, PT, R41, 0x4, PT ;  /* 0x000000042900780c */ /* 0x000fe40003f46270 */
[----:B------:R-:W-:Y:S01]  /*3cd0*/  ISETP.NE.AND P1, PT, R40, RZ, PT ;  /* 0x000000ff2800720c */ /* 0x000fe20003f25270 */
[----:B------:R-:W-:Y:S01]  /*3ce0*/  IMAD.MOV.U32 R37, RZ, RZ, R5 ;  /* 0x000000ffff257224 */ /* 0x000fe200078e0005 */
[----:B------:R-:W-:-:S11]  /*3cf0*/  SEL R39, R38, RZ, P2 ;  /* 0x000000ff26277207 */ /* 0x000fd60001000000 */
[----:B------:R-:W-:Y:S05]  /*3d00*/  WARPSYNC.COLLECTIVE R36, `(.L_x_3704) ;  /* 0x0000000024087348 */ /* 0x000fea0003c00000 */
[----:B------:R0:W1:Y:S02]  /*3d10*/  SHFL.UP P0, R38, R37, R34, R35 ;  /* 0x0400002225267389 */ /* 0x0000640000000023 */
[----:B01----:R-:W-:Y:S05]  /*3d20*/  ENDCOLLECTIVE ;  /* 0x000000000000791b */ /* 0x003fea0003800000 */
.L_x_3704:
[----:B------:R-:W-:Y:S02]  /*3d30*/  IADD3 R39, PT, PT, R40, R39, RZ ;  /* 0x0000002728277210 */ /* 0x000fe40007ffe0ff */
[----:B------:R-:W-:Y:S01]  /*3d40*/  MOV R37, R3 ;  /* 0x0000000300257202 */ /* 0x000fe20000000f00 */
[----:B------:R-:W-:-:S05]  /*3d50*/  FADD.FTZ R38, R5, R38 ;  /* 0x0000002605267221 */ /* 0x000fca0000010000 */
[----:B------:R-:W-:-:S07]  /*3d60*/  @P2 FSEL R5, R38, R5, !P1 ;  /* 0x0000000526052208 */ /* 0x000fce0004800000 */
[----:B------:R-:W-:Y:S05]  /*3d70*/  WARPSYNC.COLLECTIVE R36, `(.L_x_3705) ;  /* 0x0000000024087348 */ /* 0x000fea0003c00000 */
[----:B------:R0:W1:Y:S02]  /*3d80*/  SHFL.UP P0, R38, R37, R34, R35 ;  /* 0x0400002225267389 */ /* 0x0000640000000023 */
[----:B01----:R-:W-:Y:S05]  /*3d90*/  ENDCOLLECTIVE ;  /* 0x000000000000791b */ /* 0x003fea0003800000 */
.L_x_3705:
[----:B------:R-:W-:Y:S01]  /*3da0*/  MOV R37, R39 ;  /* 0x0000002700257202 */ /* 0x000fe20000000f00 */
[----:B------:R-:W-:Y:S02]  /*3db0*/  IMAD.MOV.U32 R34, RZ, RZ, 0x8 ;  /* 0x00000008ff227424 */ /* 0x000fe400078e00ff */
[----:B------:R-:W-:-:S05]  /*3dc0*/  FADD.FTZ R38, R3, R38 ;  /* 0x0000002603267221 */ /* 0x000fca0000010000 */
[----:B------:R-:W-:-:S07]  /*3dd0*/  @P2 FSEL R3, R38, R3, !P1 ;  /* 0x0000000326032208 */ /* 0x000fce0004800000 */
[----:B------:R-:W-:Y:S05]  /*3de0*/  WARPSYNC.COLLECTIVE R36, `(.L_x_3706) ;  /* 0x0000000024087348 */ /* 0x000fea0003c00000 */
[----:B------:R0:W1:Y:S02]  /*3df0*/  SHFL.UP P0, R38, R37, R34, R35 ;  /* 0x0400002225267389 */ /* 0x0000640000000023 */
[----:B01----:R-:W-:Y:S05]  /*3e00*/  ENDCOLLECTIVE ;  /* 0x000000000000791b */ /* 0x003fea0003800000 */
.L_x_3706:
        /* <DEDUP_REMOVED lines=9> */
.L_x_3707:
[----:B------:R-:W-:Y:S01]  /*3ea0*/  IMAD.MOV.U32 R37, RZ, RZ, R3 ;  /* 0x000000ffff257224 */ /* 0x000fe200078e0003 */
[----:B------:R-:W-:Y:S01]  /*3eb0*/  ISETP.GE.AND P0, PT, R41, 0x8, PT ;  /* 0x000000082900780c */ /* 0x000fe20003f06270 */
[----:B------:R-:W-:-:S12]  /*3ec0*/  FADD.FTZ R38, R5, R38 ;  /* 0x0000002605267221 */ /* 0x000fd80000010000 */
[----:B------:R-:W-:-:S07]  /*3ed0*/  @P0 FSEL R5, R38, R5, !P2 ;  /* 0x0000000526050208 */ /* 0x000fce0005000000 */
[----:B------:R-:W-:Y:S05]  /*3ee0*/  WARPSYNC.COLLECTIVE R36, `(.L_x_3708) ;  /* 0x0000000024087348 */ /* 0x000fea0003c00000 */
[----:B------:R0:W1:Y:S02]  /*3ef0*/  SHFL.UP P0, R38, R37, R34, R35 ;  /* 0x0400002225267389 */ /* 0x0000640000000023 */
[----:B01----:R-:W-:Y:S05]  /*3f00*/  ENDCOLLECTIVE ;  /* 0x000000000000791b */ /* 0x003fea0003800000 */
.L_x_3708:
        /* <DEDUP_REMOVED lines=8> */
.L_x_3709:
[----:B------:R-:W-:Y:S02]  /*3f90*/  ISETP.NE.AND P2, PT, R43, RZ, PT ;  /* 0x000000ff2b00720c */ /* 0x000fe40003f45270 */
[----:B------:R-:W-:Y:S02]  /*3fa0*/  MOV R37, R5 ;  /* 0x0000000500257202 */ /* 0x000fe40000000f00 */
[----:B------:R-:W-:-:S09]  /*3fb0*/  SEL R39, R38, RZ, P1 ;  /* 0x000000ff26277207 */ /* 0x000fd20000800000 */
[----:B------:R-:W-:Y:S05]  /*3fc0*/  WARPSYNC.COLLECTIVE R36, `(.L_x_3710) ;  /* 0x0000000024087348 */ /* 0x000fea0003c00000 */
[----:B------:R0:W1:Y:S02]  /*3fd0*/  SHFL.UP P0, R38, R37, R34, R35 ;  /* 0x0400002225267389 */ /* 0x0000640000000023 */
[----:B01----:R-:W-:Y:S05]  /*3fe0*/  ENDCOLLECTIVE ;  /* 0x000000000000791b */ /* 0x003fea0003800000 */
.L_x_3710:
        /* <DEDUP_REMOVED lines=9> */
.L_x_3711:
        /* <DEDUP_REMOVED lines=8> */
.L_x_3712:
[----:B------:R-:W-:Y:S01]  /*4100*/  ISETP.NE.AND P1, PT, R44, RZ, PT ;  /* 0x000000ff2c00720c */ /* 0x000fe20003f25270 */
[----:B------:R-:W-:Y:S01]  /*4110*/  IMAD.MOV.U32 R37, RZ, RZ, R5 ;  /* 0x000000ffff257224 */ /* 0x000fe200078e0005 */
[----:B------:R-:W-:-:S11]  /*4120*/  MOV R39, R38 ;  /* 0x0000002600277202 */ /* 0x000fd60000000f00 */
[----:B------:R-:W-:Y:S05]  /*4130*/  WARPSYNC.COLLECTIVE R36, `(.L_x_3713) ;  /* 0x0000000024087348 */ /* 0x000fea0003c00000 */
[----:B------:R0:W1:Y:S02]  /*4140*/  SHFL.UP P0, R38, R37, R34, R35 ;  /* 0x0400002225267389 */ /* 0x0000640000000023 */
[----:B01----:R-:W-:Y:S05]  /*4150*/  ENDCOLLECTIVE ;  /* 0x000000000000791b */ /* 0x003fea0003800000 */
.L_x_3713:
[----:B------:R-:W-:Y:S02]  /*4160*/  MOV R37, R3 ;  /* 0x0000000300257202 */ /* 0x000fe40000000f00 */
[----:B------:R-:W-:-:S07]  /*4170*/  MOV R41, R38 ;  /* 0x0000002600297202 */ /* 0x000fce0000000f00 */
[----:B------:R-:W-:Y:S05]  /*4180*/  WARPSYNC.COLLECTIVE R36, `(.L_x_3714) ;  /* 0x0000000024087348 */ /* 0x000fea0003c00000 */
[----:B------:R0:W1:Y:S02]  /*4190*/  SHFL.UP P0, R38, R37, R34, R35 ;  /* 0x0400002225267389 */ /* 0x0000640000000023 */
[----:B01----:R-:W-:Y:S05]  /*41a0*/  ENDCOLLECTIVE ;  /* 0x000000000000791b */ /* 0x003fea0003800000 */
.L_x_3714:
[----:B------:R-:W-:Y:S05]  /*41b0*/  BRA `(.L_x_3715) ;  /* 0xffffffec00f47947 */ /* 0x000fea000383ffff */
.L_x_3716:
        /* <DEDUP_REMOVED lines=12> */
.L_x_3985:


//--------------------- .text._Z30group_norm_nhwc_bwd_sum_kernelI11Fp16IOFp16WLi120EEv26Group_norm_nhwc_bwd_params --------------------------
	.section	.text._Z30group_norm_nhwc_bwd_sum_kernelI11Fp16IOFp16WLi120EEv26Group_norm_nhwc_bwd_params,"ax",@progbits
	.align	128
        .global         _Z30group_norm_nhwc_bwd_sum_kernelI11Fp16IOFp16WLi120EEv26Group_norm_nhwc_bwd_params
        .type           _Z30group_norm_nhwc_bwd_sum_kernelI11Fp16IOFp16WLi120EEv26Group_norm_nhwc_bwd_params,@function
        .size           _Z30group_norm_nhwc_bwd_sum_kernelI11Fp16IOFp16WLi120EEv26Group_norm_nhwc_bwd_params,(.L_x_3986 - _Z30group_norm_nhwc_bwd_sum_kernelI11Fp16IOFp16WLi120EEv26Group_norm_nhwc_bwd_params)
        .other          _Z30group_norm_nhwc_bwd_sum_kernelI11Fp16IOFp16WLi120EEv26Group_norm_nhwc_bwd_params,@"STO_CUDA_ENTRY STV_DEFAULT"
_Z30group_norm_nhwc_bwd_sum_kernelI11Fp16IOFp16WLi120EEv26Group_norm_nhwc_bwd_params:
.text._Z30group_norm_nhwc_bwd_sum_kernelI11Fp16IOFp16WLi120EEv26Group_norm_nhwc_bwd_params:
        /* <DEDUP_REMOVED lines=76> */
.L_x_3718:
[----:B------:R-:W-:Y:S05]  /*04c0*/  BSYNC.RECONVERGENT B0 ;  /* 0x0000000000007941 */ /* 0x000fea0003800200 */
.L_x_3717:
        /* <DEDUP_REMOVED lines=49> */
.L_x_3722:
        /* <DEDUP_REMOVED lines=184> */
.L_x_3721:
        /* <DEDUP_REMOVED lines=36> */
[----:B------:R-:W-:Y:S02]  /*15a0*/  @!P0 IADD3 R19, PT, PT, R29, R19, RZ ;  /* 0x000000131d138210 */ /* 0x000fe40007ffe0ff */
[C---:B------:R-:W-:Y:S02]  /*15b0*/  @!P0 SHF.L.U32 R29, R28.reuse, 0x1, RZ ;  /* 0x000000011c1d8819 */ /* 0x040fe400000006ff */
        /* <DEDUP_REMOVED lines=20> */
[----:B0-----:R-:W-:-:S05]  /*1700*/  @!P0 IADD3 R14, P2, PT, R29, R14, RZ ;  /* 0x0000000e1d0e8210 */ /* 0x001fca0007f5e0ff */
[----:B------:R-:W-:-:S05]  /*1710*/  @!P0 IMAD.X R15, R20, 0x1, R15, P2 ;  /* 0x00000001140f8824 */ /* 0x000fca00010e060f */
        /* <DEDUP_REMOVED lines=37> */
.L_x_3723:
        /* <DEDUP_REMOVED lines=26> */
.L_x_3725:
[----:B------:R-:W-:Y:S05]  /*1b10*/  BSYNC.RECONVERGENT B0 ;  /* 0x0000000000007941 */ /* 0x000fea0003800200 */
.L_x_3724:
        /* <DEDUP_REMOVED lines=19> */
.L_x_3720:
[C---:B------:R-:W-:Y:S01]  /*1c50*/  IMAD.IADD R7, R16.reuse, 0x1, -R21 ;  /* 0x0000000110077824 */ /* 0x040fe200078e0a15 */
[----:B------:R-:W-:Y:S02]  /*1c60*/  IADD3 R8, PT, PT, R16, -0x1, RZ ;  /* 0xffffffff10087810 */ /* 0x000fe40007ffe0ff */
        /* <DEDUP_REMOVED lines=55> */
[----:B------:R-:W-:-:S03]  /*1fe0*/  VIADD R24, R21, 0x1 ;  /* 0x0000000115187836 */ /* 0x000fc60000000000 */
        /* <DEDUP_REMOVED lines=11> */
.L_x_3726:
[----:B------:R-:W-:Y:S05]  /*20a0*/  @!P2 BRA `(.L_x_3719) ;  /* 0x000000080008a947 */ /* 0x000fea0003800000 */
[----:B------:R-:W-:-:S07]  /*20b0*/  IADD3 R21, PT, PT, R24, -R16, RZ ;  /* 0x8000001018157210 */ /* 0x000fce0007ffe0ff */
.L_x_3727:
        /* <DEDUP_REMOVED lines=129> */
.L_x_3719:
        /* <DEDUP_REMOVED lines=129> */
.L_x_3743:
        /* <DEDUP_REMOVED lines=21> */
[----:B------:R-:W0:Y:S02]  /*3230*/  LDS R26, [R8+0x25c] ;  /* 0x00025c00081a7984 */ /* 0x000e240000000800 */
        /* <DEDUP_REMOVED lines=24> */
.L_x_3728:
        /* <DEDUP_REMOVED lines=38> */
.L_x_3731:
[----:B------:R-:W-:Y:S05]  /*3620*/  BSYNC.RECONVERGENT B0 ;  /* 0x0000000000007941 */ /* 0x000fea0003800200 */
.L_x_3730:
        /* <DEDUP_REMOVED lines=23> */
.L_x_3729:
[----:B------:R-:W-:Y:S05]  /*37a0*/  WARPSYNC.COLLECTIVE R15, `(.L_x_3732) ;  /* 0x000000000f087348 */ /* 0x000fea0003c00000 */
[----:B------:R-:W-:Y:S01]  /*37b0*/  NOP ;  /* 0x0000000000007918 */ /* 0x000fe20000000000 */
[----:B------:R-:W-:Y:S05]  /*37c0*/  ENDCOLLECTIVE ;  /* 0x000000000000791b */ /* 0x000fea0003800000 */
.L_x_3732:
        /* <DEDUP_REMOVED lines=13> */
.L_x_3733:
        /* <DEDUP_REMOVED lines=9> */
.L_x_3734:
        /* <DEDUP_REMOVED lines=11> */
.L_x_3735:
        /* <DEDUP_REMOVED lines=9> */
.L_x_3736:
        /* <DEDUP_REMOVED lines=11> */
.L_x_3737:
        /* <DEDUP_REMOVED lines=9> */
.L_x_3738:
        /* <DEDUP_REMOVED lines=12> */
.L_x_3739:
        /* <DEDUP_REMOVED lines=10> */
.L_x_3740:
        /* <DEDUP_REMOVED lines=9> */
.L_x_3741:
[----:B------:R-:W-:Y:S01]  /*3da0*/  @!P0 FADD.FTZ R14, R14, R19 ;  /* 0x000000130e0e8221 */ /* 0x000fe20000010000 */
[----:B------:R0:W-:Y:S04]  /*3db0*/  STS [R11+0xc0], R20 ;  /* 0x0000c0140b007388 */ /* 0x0001e80000000800 */
[----:B------:R0:W-:Y:S04]  /*3dc0*/  STS [R11+0xc4], R13 ;  /* 0x0000c40d0b007388 */ /* 0x0001e80000000800 */
[----:B------:R0:W-:Y:S02]  /*3dd0*/  STS [R11+0xc8], R14 ;  /* 0x0000c80e0b007388 */ /* 0x0001e40000000800 */
[----:B0-----:R-:W-:Y:S05]  /*3de0*/  WARPSYNC.COLLECTIVE R15, `(.L_x_3742) ;  /* 0x000000000f087348 */ /* 0x001fea0003c00000 */
[----:B------:R-:W-:Y:S01]  /*3df0*/  NOP ;  /* 0x0000000000007918 */ /* 0x000fe20000000000 */
[----:B0-----:R-:W-:Y:S05]  /*3e00*/  ENDCOLLECTIVE ;  /* 0x000000000000791b */ /* 0x001fea0003800000 */
.L_x_3742:
[----:B------:R-:W-:Y:S05]  /*3e10*/  BRA `(.L_x_3743) ;  /* 0xfffffff000b07947 */ /* 0x000fea000383ffff */
.L_x_3744:
        /* <DEDUP_REMOVED lines=14> */
.L_x_3986:


//--------------------- .text._Z30group_norm_nhwc_bwd_sum_kernelI11Fp16IOFp16WLi140EEv26Group_norm_nhwc_bwd_params --------------------------
	.section	.text._Z30group_norm_nhwc_bwd_sum_kernelI11Fp16IOFp16WLi140EEv26Group_norm_nhwc_bwd_params,"ax",@progbits
	.align	128
        .global         _Z30group_norm_nhwc_bwd_sum_kernelI11Fp16IOFp16WLi140EEv26Group_norm_nhwc_bwd_params
        .type           _Z30group_norm_nhwc_bwd_sum_kernelI11Fp16IOFp16WLi140EEv26Group_norm_nhwc_bwd_params,@function
        .size           _Z30group_norm_nhwc_bwd_sum_kernelI11Fp16IOFp16WLi140EEv26Group_norm_nhwc_bwd_params,(.L_x_3987 - _Z30group_norm_nhwc_bwd_sum_kernelI11Fp16IOFp16WLi140EEv26Group_norm_nhwc_bwd_params)
        .other          _Z30group_norm_nhwc_bwd_sum_kernelI11Fp16IOFp16WLi140EEv26Group_norm_nhwc_bwd_params,@"STO_CUDA_ENTRY STV_DEFAULT"
_Z30group_norm_nhwc_bwd_sum_kernelI11Fp16IOFp16WLi140EEv26Group_norm_nhwc_bwd_params:
.text._Z30group_norm_nhwc_bwd_sum_kernelI11Fp16IOFp16WLi140EEv26Group_norm_nhwc_bwd_params:
        /* <DEDUP_REMOVED lines=76> */
.L_x_3746:
[----:B------:R-:W-:Y:S05]  /*04c0*/  BSYNC.RECONVERGENT B0 ;  /* 0x0000000000007941 */ /* 0x000fea0003800200 */
.L_x_3745:
        /* <DEDUP_REMOVED lines=49> */
.L_x_3750:
        /* <DEDUP_REMOVED lines=47> */
[----:B------:R-:W-:Y:S01]  /*0ad0*/  @!P0 IMAD R15, R21, R15, R8 ;  /* 0x0000000f150f8224 */ /* 0x000fe200078e0208 */
[----:B------:R-:W-:Y:S01]  /*0ae0*/  @!P0 MOV R8, R22 ;  /* 0x0000001600088202 */ /* 0x000fe20000000f00 */
[----:B------:R-:W-:Y:S01]  /*0af0*/  FFMA.FTZ R20, R20, R26, R27 ;  /* 0x0000001a14147223 */ /* 0x000fe2000001001b */
[----:B------:R-:W-:-:S03]  /*0b00*/  FADD.FTZ R19, R26, R19 ;  /* 0x000000131a137221 */ /* 0x000fc60000010000 */
        /* <DEDUP_REMOVED lines=13> */
[----:B------:R-:W-:Y:S01]  /*0be0*/  @!P0 IMAD.MOV.U32 R26, RZ, RZ, R22 ;  /* 0x000000ffff1a8224 */ /* 0x000fe200078e0016 */
        /* <DEDUP_REMOVED lines=90> */
[----:B------:R-:W-:Y:S02]  /*1190*/  ISETP.NE.AND P1, PT, R17, RZ, PT ;  /* 0x000000ff1100720c */ /* 0x000fe40003f25270 */
[----:B------:R-:W-:Y:S02]  /*11a0*/  IADD3 R21, PT, PT, R21, 0x4, RZ ;  /* 0x0000000415157810 */ /* 0x000fe40007ffe0ff */
        /* <DEDUP_REMOVED lines=26> */
[----:B------:R-:W-:-:S07]  /*1350*/  VIADD R21, R21, 0xffffffff ;  /* 0xffffffff15157836 */ /* 0x000fce0000000000 */
.L_x_3749:
        /* <DEDUP_REMOVED lines=35> */
[----:B------:R-:W0:Y:S02]  /*1590*/  @!P0 LDC.64 R14, c[0x0][0x3a0] ;  /* 0x0000e800ff0e8b82 */ /* 0x000e240000000a00 */
[----:B------:R-:W-:Y:S01]  /*15a0*/  @!P0 IMAD.IADD R19, R29, 0x1, R19 ;  /* 0x000000011d138824 */ /* 0x000fe200078e0213 */
[----:B------:R-:W-:-:S04]  /*15b0*/  @!P0 SHF.L.U32 R29, R28, 0x1, RZ ;  /* 0x000000011c1d8819 */ /* 0x000fc800000006ff */
        /* <DEDUP_REMOVED lines=59> */
.L_x_3751:
        /* <DEDUP_REMOVED lines=26> */
.L_x_3753:
[----:B------:R-:W-:Y:S05]  /*1b10*/  BSYNC.RECONVERGENT B0 ;  /* 0x0000000000007941 */ /* 0x000fea0003800200 */
.L_x_3752:
        /* <DEDUP_REMOVED lines=19> */
.L_x_3748:
        /* <DEDUP_REMOVED lines=12> */
[----:B------:R-:W-:Y:S01]  /*1d10*/  @!P0 MOV R10, R22 ;  /* 0x00000016000a8202 */ /* 0x000fe20000000f00 */
[----:B------:R-:W-:-:S04]  /*1d20*/  @!P0 IMAD R14, R14, UR10, RZ ;  /* 0x0000000a0e0e8c24 */ /* 0x000fc8000f8e02ff */
        /* <DEDUP_REMOVED lines=55> */
.L_x_3754:
[----:B------:R-:W-:Y:S05]  /*20a0*/  @!P2 BRA `(.L_x_3747) ;  /* 0x000000080008a947 */ /* 0x000fea0003800000 */
[----:B------:R-:W-:-:S07]  /*20b0*/  IADD3 R21, PT, PT, R24, -R16, RZ ;  /* 0x8000001018157210 */ /* 0x000fce0007ffe0ff */
.L_x_3755:
        /* <DEDUP_REMOVED lines=129> */
.L_x_3747:
        /* <DEDUP_REMOVED lines=136> */
.L_x_3771:
        /* <DEDUP_REMOVED lines=58> */
.L_x_3756:
        /* <DEDUP_REMOVED lines=38> */
.L_x_3759:
[----:B------:R-:W-:Y:S05]  /*3750*/  BSYNC.RECONVERGENT B0 ;  /* 0x0000000000007941 */ /* 0x000fea0003800200 */
.L_x_3758:
        /* <DEDUP_REMOVED lines=23> */
.L_x_3757:
[----:B-1----:R-:W-:Y:S05]  /*38d0*/  WARPSYNC.COLLECTIVE R16, `(.L_x_3760) ;  /* 0x0000000010087348 */ /* 0x002fea0003c00000 */
[----:B------:R-:W-:Y:S01]  /*38e0*/  NOP ;  /* 0x0000000000007918 */ /* 0x000fe20000000000 */
[----:B-1----:R-:W-:Y:S05]  /*38f0*/  ENDCOLLECTIVE ;  /* 0x000000000000791b */ /* 0x002fea0003800000 */
.L_x_3760:
        /* <DEDUP_REMOVED lines=13> */
.L_x_3761:
        /* <DEDUP_REMOVED lines=9> */
.L_x_3762:
        /* <DEDUP_REMOVED lines=11> */
.L_x_3763:
        /* <DEDUP_REMOVED lines=9> */
.L_x_3764:
        /* <DEDUP_REMOVED lines=11> */
.L_x_3765:
        /* <DEDUP_REMOVED lines=9> */
.L_x_3766:
        /* <DEDUP_REMOVED lines=12> */
.L_x_3767:
        /* <DEDUP_REMOVED lines=10> */
.L_x_3768:
        /* <DEDUP_REMOVED lines=9> */
.L_x_3769:
[----:B------:R-:W-:Y:S01]  /*3ed0*/  @!P0 FADD.FTZ R8, R8, R19 ;  /* 0x0000001308088221 */ /* 0x000fe20000010000 */
[----:B------:R0:W-:Y:S04]  /*3ee0*/  STS [R15+0xc0], R14 ;  /* 0x0000c00e0f007388 */ /* 0x0001e80000000800 */
[----:B------:R0:W-:Y:S04]  /*3ef0*/  STS [R15+0xc4], R13 ;  /* 0x0000c40d0f007388 */ /* 0x0001e80000000800 */
[----:B------:R0:W-:Y:S02]  /*3f00*/  STS [R15+0xc8], R8 ;  /* 0x0000c8080f007388 */ /* 0x0001e40000000800 */
[----:B0-----:R-:W-:Y:S05]  /*3f10*/  WARPSYNC.COLLECTIVE R16, `(.L_x_3770) ;  /* 0x0000000010087348 */ /* 0x001fea0003c00000 */
[----:B------:R-:W-:Y:S01]  /*3f20*/  NOP ;  /* 0x0000000000007918 */ /* 0x000fe20000000000 */
[----:B0-----:R-:W-:Y:S05]  /*3f30*/  ENDCOLLECTIVE ;  /* 0x000000000000791b */ /* 0x001fea0003800000 */
.L_x_3770:
[----:B------:R-:W-:Y:S05]  /*3f40*/  BRA `(.L_x_3771) ;  /* 0xfffffff000807947 */ /* 0x000fea000383ffff */
.L_x_3772:
        /* <DEDUP_REMOVED lines=11> */
.L_x_3987:


//--------------------- .text._Z30group_norm_nhwc_bwd_sum_kernelI11Fp16IOFp16WLi160EEv26Group_norm_nhwc_bwd_params --------------------------
	.section	.text._Z30group_norm_nhwc_bwd_sum_kernelI11Fp16IOFp16WLi160EEv26Group_norm_nhwc_bwd_params,"ax",@progbits
	.align	128
        .global         _Z30group_norm_nhwc_bwd_sum_kernelI11Fp16IOFp16WLi160EEv26Group_norm_nhwc_bwd_params
        .type           _Z30group_norm_nhwc_bwd_sum_kernelI11Fp16IOFp16WLi160EEv26Group_norm_nhwc_bwd_params,@function
        .size           _Z30group_norm_nhwc_bwd_sum_kernelI11Fp16IOFp16WLi160EEv26Group_norm_nhwc_bwd_params,(.L_x_3988 - _Z30group_norm_nhwc_bwd_sum_kernelI11Fp16IOFp16WLi160EEv26Group_norm_nhwc_bwd_params)
        .other          _Z30group_norm_nhwc_bwd_sum_kernelI11Fp16IOFp16WLi160EEv26Group_norm_nhwc_bwd_params,@"STO_CUDA_ENTRY STV_DEFAULT"
_Z30group_norm_nhwc_bwd_sum_kernelI11Fp16IOFp16WLi160EEv26Group_norm_nhwc_bwd_params:
.text._Z30group_norm_nhwc_bwd_sum_kernelI11Fp16IOFp16WLi160EEv26Group_norm_nhwc_bwd_params:
        /* <DEDUP_REMOVED lines=76> */
.L_x_3774:
[----:B------:R-:W-:Y:S05]  /*04c0*/  BSYNC.RECONVERGENT B0 ;  /* 0x0000000000007941 */ /* 0x000fea0003800200 */
.L_x_3773:
[----:B------:R-:W0:Y:S01]  /*04d0*/  S2UR UR4, SR_CTAID.Y ;  /* 0x00000000000479c3 */ /* 0x000e220000002600 */
[----:B------:R-:W-:Y:S01]  /*04e0*/  FSETP.GTU.FTZ.AND P2, PT, R22, RZ, PT ;  /* 0x000000ff1600720b */ /* 0x000fe20003f5c000 */
[----:B------:R-:W-:-:S04]  /*04f0*/  IMAD.HI.U32 R11, R11, R4, RZ ;  /* 0x000000040b0b7227 */ /* 0x000fc800078e00ff */
[----:B------:R-:W-:Y:S02]  /*0500*/  HFMA2 R26, -RZ, RZ, 0, 0 ;  /* 0x00000000ff1a7431 */ /* 0x000fe400000001ff */
[----:B------:R-:W-:Y:S01]  /*0510*/  IMAD.MOV.U32 R7, RZ, RZ, 0x3f800000 ;  /* 0x3f800000ff077424 */ /* 0x000fe200078e00ff */
        /* <DEDUP_REMOVED lines=9> */
[----:B------:R-:W-:Y:S02]  /*05b0*/  LEA.HI.X.SX32 R10, R10, R20, 0x1, P1 ;  /* 0x000000140a0a7211 */ /* 0x000fe400008f0eff */
[----:B-1----:R-:W-:Y:S02]  /*05c0*/  ISETP.LT.U32.AND P1, PT, R17, R14, PT ;  /* 0x0000000e1100720c */ /* 0x002fe40003f21070 */
[----:B------:R-:W-:Y:S01]  /*05d0*/  ISETP.GE.U32.AND P3, PT, R12, R9, PT ;  /* 0x000000090c00720c */ /* 0x000fe20003f66070 */
[----:B--2---:R-:W-:Y:S01]  /*05e0*/  @P2 FADD.FTZ R13, R22, R13 ;  /* 0x0000000d160d2221 */ /* 0x004fe20000010000 */
[----:B------:R-:W-:Y:S02]  /*05f0*/  ISETP.LT.AND.EX P1, PT, R10, R15, PT, P1 ;  /* 0x0000000f0a00720c */ /* 0x000fe40003f21310 */
[----:B------:R-:W-:-:S02]  /*0600*/  CS2R R22, SRZ ;  /* 0x0000000000167805 */ /* 0x000fc4000001ff00 */
[----:B------:R-:W-:Y:S01]  /*0610*/  @P4 IADD3 R11, PT, PT, R11, 0x1, RZ ;  /* 0x000000010b0b4810 */ /* 0x000fe20007ffe0ff */
[----:B------:R0:W1:Y:S01]  /*0620*/  @P2 MUFU.RSQ R7, R13 ;  /* 0x0000000d00072308 */ /* 0x0000620000001400 */
[----:B------:R-:W-:Y:S01]  /*0630*/  SEL R14, R17, R14, P1 ;  /* 0x0000000e110e7207 */ /* 0x000fe20000800000 */
[----:B------:R-:W-:Y:S01]  /*0640*/  IMAD.MOV.U32 R12, RZ, RZ, RZ ;  /* 0x000000ffff0c7224 */ /* 0x000fe200078e00ff */
[----:B------:R-:W-:Y:S02]  /*0650*/  ISETP.NE.U32.AND P4, PT, R9, RZ, PT ;  /* 0x000000ff0900720c */ /* 0x000fe40003f85070 */
[----:B------:R-:W-:Y:S02]  /*0660*/  ISETP.GT.AND P1, PT, R14, R21, PT ;  /* 0x000000150e00720c */ /* 0x000fe40003f24270 */
[----:B------:R-:W-:-:S04]  /*0670*/  @P3 IADD3 R11, PT, PT, R11, 0x1, RZ ;  /* 0x000000010b0b3810 */ /* 0x000fc80007ffe0ff */
[----:B------:R-:W-:Y:S02]  /*0680*/  SEL R8, R8, R11, !P4 ;  /* 0x0000000b08087207 */ /* 0x000fe40006000000 */
[----:B------:R-:W-:-:S05]  /*0690*/  CS2R R10, SRZ ;  /* 0x00000000000a7805 */ /* 0x000fca000001ff00 */
        /* <DEDUP_REMOVED lines=8> */
[C---:B------:R-:W-:Y:S01]  /*0720*/  IMAD.IADD R2, R13.reuse, 0x1, -R14 ;  /* 0x000000010d027824 */ /* 0x040fe200078e0a0e */
[----:B------:R-:W-:Y:S01]  /*0730*/  IADD3 R0, PT, PT, -R13, R14, RZ ;  /* 0x0000000e0d007210 */ /* 0x000fe20007ffe1ff */
[----:B------:R-:W-:Y:S01]  /*0740*/  IMAD.MOV.U32 R12, RZ, RZ, RZ ;  /* 0x000000ffff0c7224 */ /* 0x000fe200078e00ff */
[----:B------:R-:W-:Y:S02]  /*0750*/  MOV R26, RZ ;  /* 0x000000ff001a7202 */ /* 0x000fe40000000f00 */
[----:B------:R-:W-:Y:S02]  /*0760*/  CS2R R22, SRZ ;  /* 0x0000000000167805 */ /* 0x000fe4000001ff00 */
[----:B------:R-:W-:Y:S02]  /*0770*/  ISETP.GT.U32.AND P1, PT, R2, -0x4, PT ;  /* 0xfffffffc0200780c */ /* 0x000fe40003f24070 */
[----:B------:R-:W-:Y:S02]  /*0780*/  CS2R R10, SRZ ;  /* 0x00000000000a7805 */ /* 0x000fe4000001ff00 */
[----:B------:R-:W-:-:S09]  /*0790*/  LOP3.LUT R2, R0, 0x3, RZ, 0xc0, !PT ;  /* 0x0000000300027812 */ /* 0x000fd200078ec0ff */
[----:B------:R-:W-:Y:S05]  /*07a0*/  @P1 BRA `(.L_x_3777) ;  /* 0x0000000800dc1947 */ /* 0x000fea0003800000 */
[----:B------:R-:W-:Y:S01]  /*07b0*/  LOP3.LUT R9, R0, 0xfffffffc, RZ, 0xc0, !PT ;  /* 0xfffffffc00097812 */ /* 0x000fe200078ec0ff */
[----:B------:R-:W-:Y:S01]  /*07c0*/  HFMA2 R26, -RZ, RZ, 0, 0 ;  /* 0x00000000ff1a7431 */ /* 0x000fe200000001ff */
[----:B------:R-:W-:-:S03]  /*07d0*/  IADD3 R13, PT, PT, R13, 0x1, RZ ;  /* 0x000000010d0d7810 */ /* 0x000fc60007ffe0ff */
[----:B------:R-:W-:-:S07]  /*07e0*/  IMAD.MOV R9, RZ, RZ, -R9 ;  /* 0x000000ffff097224 */ /* 0x000fce00078e0a09 */
.L_x_3778:
[----:B------:R-:W0:Y:S01]  /*07f0*/  @!P0 LDC.64 R20, c[0x0][0x3f8] ;  /* 0x0000fe00ff148b82 */ /* 0x000e220000000a00 */
[----:B------:R-:W-:-:S04]  /*0800*/  @!P0 IADD3 R25, PT, PT, R13, -0x1, RZ ;  /* 0xffffffff0d198810 */ /* 0x000fc80007ffe0ff */
        /* <DEDUP_REMOVED lines=16> */
[----:B------:R-:W-:Y:S02]  /*0910*/  PRMT R14, RZ, 0x5410, RZ ;  /* 0x00005410ff0e7816 */ /* 0x000fe400000000ff */
[----:B0-----:R-:W-:Y:S02]  /*0920*/  PRMT R21, RZ, 0x7610, R21 ;  /* 0x00007610ff157816 */ /* 0x001fe40000000015 */
[----:B--2---:R-:W-:-:S04]  /*0930*/  @!P0 PRMT R14, R14, 0x5410, R20 ;  /* 0x000054100e0e8816 */ /* 0x004fc80000000014 */
[----:B------:R-:W-:-:S05]  /*0940*/  @!P0 PRMT R14, R20, 0x7632, R14 ;  /* 0x00007632140e8816 */ /* 0x000fca000000000e */
[----:B------:R-:W-:Y:S01]  /*0950*/  HADD2.F32 R27, -RZ, R14.H1_H1 ;  /* 0x3000000eff1b7230 */ /* 0x000fe20000004100 */
[----:B------:R-:W-:Y:S02]  /*0960*/  PRMT R14, R14, 0x5410, RZ ;  /* 0x000054100e0e7816 */ /* 0x000fe400000000ff */
[----:B---3--:R-:W-:Y:S02]  /*0970*/  @!P0 PRMT R21, R24, 0x7610, R21 ;  /* 0x0000761018158816 */ /* 0x008fe40000000015 */
[----:B------:R-:W-:Y:S01]  /*0980*/  FADD.FTZ R20, -R6, R27 ;  /* 0x0000001b06147221 */ /* 0x000fe20000010100 */
[----:B------:R-:W-:Y:S02]  /*0990*/  @!P0 PRMT R14, R14, 0x7610, R24 ;  /* 0x000076100e0e8816 */ /* 0x000fe40000000018 */
[----:B------:R-:W-:Y:S02]  /*09a0*/  HADD2.F32 R29, -RZ, R21.H0_H0 ;  /* 0x20000015ff1d7230 */ /* 0x000fe40000004100 */
[----:B------:R-:W-:-:S02]  /*09b0*/  FMUL.FTZ R25, R20, R7 ;  /* 0x0000000714197220 */ /* 0x000fc40000410000 */
        /* <DEDUP_REMOVED lines=31> */
[----:B------:R-:W-:Y:S02]  /*0bb0*/  PRMT R14, R14, 0x5410, RZ ;  /* 0x000054100e0e7816 */ /* 0x000fe400000000ff */
[----:B0-----:R-:W-:-:S04]  /*0bc0*/  PRMT R11, R11, 0x5410, RZ ;  /* 0x000054100b0b7816 */ /* 0x001fc800000000ff */
        /* <DEDUP_REMOVED lines=19> */
[C---:B------:R-:W-:Y:S01]  /*0d00*/  FFMA.FTZ R25, R21.reuse, R20, R12 ;  /* 0x0000001415197223 */ /* 0x040fe2000001000c */
[----:B------:R-:W-:Y:S01]  /*0d10*/  FADD.FTZ R22, R22, R21 ;  /* 0x0000001516167221 */ /* 0x000fe20000010000 */
[----:B------:R-:W-:Y:S01]  /*0d20*/  FADD.FTZ R12, R26, R27 ;  /* 0x0000001b1a0c7221 */ /* 0x000fe20000010000 */
[----:B------:R-:W-:Y:S01]  /*0d30*/  FMUL.FTZ R21, R21, R3 ;  /* 0x0000000315157220 */ /* 0x000fe20000410000 */
[----:B------:R-:W-:-:S03]  /*0d40*/  @!P0 VIADD R27, R13, 0x1 ;  /* 0x000000010d1b8836 */ /* 0x000fc60000000000 */
        /* <DEDUP_REMOVED lines=41> */
[----:B------:R-:W-:-:S02]  /*0fe0*/  @!P0 VIADD R27, R13, 0x2 ;  /* 0x000000020d1b8836 */ /* 0x000fc40000000000 */
[----:B------:R-:W-:Y:S01]  /*0ff0*/  FADD.FTZ R22, R22, R14 ;  /* 0x0000000e16167221 */ /* 0x000fe20000010000 */
[----:B------:R-:W-:Y:S01]  /*1000*/  FFMA.FTZ R25, R14, R20, R25 ;  /* 0x000000140e197223 */ /* 0x000fe20000010019 */
        /* <DEDUP_REMOVED lines=18> */
[----:B0-----:R-:W-:Y:S01]  /*1130*/  PRMT R11, R11, 0x5410, RZ ;  /* 0x000054100b0b7816 */ /* 0x001fe200000000ff */
[----:B------:R-:W-:Y:S01]  /*1140*/  VIADD R9, R9, 0x4 ;  /* 0x0000000409097836 */ /* 0x000fe20000000000 */
[----:B------:R-:W-:Y:S02]  /*1150*/  PRMT R14, RZ, 0x7610, R14 ;  /* 0x00007610ff0e7816 */ /* 0x000fe4000000000e */
        /* <DEDUP_REMOVED lines=28> */
.L_x_3777:
        /* <DEDUP_REMOVED lines=13> */
[----:B------:R-:W-:Y:S02]  /*13f0*/  @!P0 IMAD R0, R0, UR10, RZ ;  /* 0x0000000a00008c24 */ /* 0x000fe4000f8e02ff */
[C---:B------:R-:W-:Y:S01]  /*1400*/  @!P0 IMAD.WIDE.U32 R28, R13.reuse, UR10, R14 ;  /* 0x0000000a0d1c8c25 */ /* 0x040fe2000f8e000e */
[----:B------:R-:W1:Y:S03]  /*1410*/  @!P0 LDC.64 R24, c[0x0][0x398] ;  /* 0x0000e600ff188b82 */ /* 0x000e660000000a00 */
[----:B------:R-:W-:Y:S01]  /*1420*/  @!P0 IMAD R9, R13, UR11, R0 ;  /* 0x0000000b0d098c24 */ /* 0x000fe2000f8e0200 */
[----:B------:R-:W-:-:S04]  /*1430*/  @!P0 SHF.R.S32.HI R0, RZ, 0x1f, R27 ;  /* 0x0000001fff008819 */ /* 0x000fc8000001141b */
[----:B------:R-:W-:Y:S01]  /*1440*/  @!P0 IADD3 R9, PT, PT, R29, R9, RZ ;  /* 0x000000091d098210 */ /* 0x000fe20007ffe0ff */
[----:B------:R-:W-:Y:S01]  /*1450*/  @!P0 IMAD R0, R0, UR10, RZ ;  /* 0x0000000a00008c24 */ /* 0x000fe2000f8e02ff */
[C---:B------:R-:W-:Y:S02]  /*1460*/  @!P0 SHF.L.U32 R29, R28.reuse, 0x1, RZ ;  /* 0x000000011c1d8819 */ /* 0x040fe400000006ff */
[----:B------:R-:W-:Y:S01]  /*1470*/  @!P0 SHF.L.U64.HI R2, R28, 0x1, R9 ;  /* 0x000000011c028819 */ /* 0x000fe20000010209 */
[----:B------:R-:W-:Y:S01]  /*1480*/  @!P0 IMAD R9, R27, UR11, R0 ;  /* 0x0000000b1b098c24 */ /* 0x000fe2000f8e0200 */
[----:B0-----:R-:W-:-:S04]  /*1490*/  @!P0 IADD3 R30, P2, PT, R29, R20, RZ ;  /* 0x000000141d1e8210 */ /* 0x001fc80007f5e0ff */
[----:B------:R-:W-:Y:S01]  /*14a0*/  @!P0 IADD3.X R31, PT, PT, R2, R21, RZ, P2, !PT ;  /* 0x00000015021f8210 */ /* 0x000fe200017fe4ff */
[----:B------:R-:W-:-:S04]  /*14b0*/  @!P0 IMAD.WIDE.U32 R20, R27, UR10, R14 ;  /* 0x0000000a1b148c25 */ /* 0x000fc8000f8e000e */
[----:B------:R-:W-:Y:S01]  /*14c0*/  @!P0 IMAD.IADD R9, R21, 0x1, R9 ;  /* 0x0000000115098824 */ /* 0x000fe200078e0209 */
[----:B-1----:R-:W-:Y:S01]  /*14d0*/  @!P0 IADD3 R28, P3, PT, R29, R24, RZ ;  /* 0x000000181d1c8210 */ /* 0x002fe20007f7e0ff */
[----:B------:R-:W2:Y:S03]  /*14e0*/  @!P0 LDG.E R30, desc[UR6][R30.64] ;  /* 0x000000061e1e8981 */ /* 0x000ea6000c1e1900 */
[C---:B------:R-:W-:Y:S02]  /*14f0*/  @!P0 SHF.L.U64.HI R0, R20.reuse, 0x1, R9 ;  /* 0x0000000114008819 */ /* 0x040fe40000010209 */
[----:B------:R-:W-:Y:S02]  /*1500*/  @!P0 SHF.L.U32 R9, R20, 0x1, RZ ;  /* 0x0000000114098819 */ /* 0x000fe400000006ff */
[----:B------:R-:W0:Y:S01]  /*1510*/  @!P0 LDC.64 R20, c[0x0][0x3a0] ;  /* 0x0000e800ff148b82 */ /* 0x000e220000000a00 */
[----:B------:R-:W-:-:S05]  /*1520*/  @!P0 IADD3.X R29, PT, PT, R2, R25, RZ, P3, !PT ;  /* 0x00000019021d8210 */ /* 0x000fca0001ffe4ff */
[----:B------:R-:W3:Y:S02]  /*1530*/  @!P0 LDG.E R28, desc[UR6][R28.64] ;  /* 0x000000061c1c8981 */ /* 0x000ee4000c1e1900 */
[----:B------:R-:W1:Y:S01]  /*1540*/  @!P0 LDC.64 R24, c[0x0][0x398] ;  /* 0x0000e600ff188b82 */ /* 0x000e620000000a00 */
[----:B0-----:R-:W-:-:S04]  /*1550*/  @!P0 IADD3 R20, P2, PT, R9, R20, RZ ;  /* 0x0000001409148210 */ /* 0x001fc80007f5e0ff */
[----:B------:R-:W-:Y:S02]  /*1560*/  @!P0 IADD3.X R21, PT, PT, R0, R21, RZ, P2, !PT ;  /* 0x0000001500158210 */ /* 0x000fe400017fe4ff */
[----:B-1----:R-:W-:-:S03]  /*1570*/  @!P0 IADD3 R24, P3, PT, R9, R24, RZ ;  /* 0x0000001809188210 */ /* 0x002fc60007f7e0ff */
[----:B------:R-:W4:Y:S02]  /*1580*/  @!P0 LDG.E R20, desc[UR6][R20.64] ;  /* 0x0000000614148981 */ /* 0x000f24000c1e1900 */
[----:B------:R-:W-:-:S05]  /*1590*/  @!P0 IMAD.X R25, R0, 0x1, R25, P3 ;  /* 0x0000000100198824 */ /* 0x000fca00018e0619 */
[----:B------:R0:W5:Y:S01]  /*15a0*/  @!P0 LDG.E R24, desc[UR6][R24.64] ;  /* 0x0000000618188981 */ /* 0x000162000c1e1900 */
[----:B------:R-:W-:Y:S02]  /*15b0*/  PRMT R2, RZ, 0x7610, R2 ;  /* 0x00007610ff027816 */ /* 0x000fe40000000002 */
[----:B------:R-:W-:Y:S02]  /*15c0*/  PRMT R0, R0, 0x5410, RZ ;  /* 0x0000541000007816 */ /* 0x000fe400000000ff */
[----:B0-----:R-:W-:Y:S02]  /*15d0*/  PRMT R25, RZ, 0x5410, RZ ;  /* 0x00005410ff197816 */ /* 0x001fe400000000ff */
[----:B------:R-:W-:Y:S02]  /*15e0*/  IADD3 R13, PT, PT, R13, 0x2, RZ ;  /* 0x000000020d0d7810 */ /* 0x000fe40007ffe0ff */
        /* <DEDUP_REMOVED lines=16> */
[----:B----4-:R-:W-:Y:S01]  /*16f0*/  @!P0 PRMT R14, R14, 0x5410, R20 ;  /* 0x000054100e0e8816 */ /* 0x010fe20000000014 */
[----:B------:R-:W-:-:S03]  /*1700*/  HADD2.F32 R9, -RZ, R0.H1_H1 ;  /* 0x30000000ff097230 */ /* 0x000fc60000004100 */
[----:B------:R-:W-:Y:S01]  /*1710*/  @!P0 PRMT R14, R20, 0x7632, R14 ;  /* 0x00007632140e8816 */ /* 0x000fe2000000000e */
[----:B------:R-:W-:Y:S01]  /*1720*/  HADD2.F32 R0, -RZ, R0.H0_H0 ;  /* 0x20000000ff007230 */ /* 0x000fe20000004100 */
        /* <DEDUP_REMOVED lines=9> */
[----:B------:R-:W-:Y:S01]  /*17c0*/  FADD.FTZ R22, R22, R0 ;  /* 0x0000000016167221 */ /* 0x000fe20000010000 */
[----:B------:R-:W-:Y:S01]  /*17d0*/  FFMA.FTZ R11, R0, R9, R11 ;  /* 0x00000009000b7223 */ /* 0x000fe2000001000b */
[----:B------:R-:W-:Y:S01]  /*17e0*/  FFMA.FTZ R14, R9, R21, R12 ;  /* 0x00000015090e7223 */ /* 0x000fe2000001000c */
[----:B------:R-:W-:Y:S02]  /*17f0*/  HADD2.F32 R0, -RZ, R25.H0_H0 ;  /* 0x20000019ff007230 */ /* 0x000fe40000004100 */
        /* <DEDUP_REMOVED lines=14> */
.L_x_3779:
        /* <DEDUP_REMOVED lines=26> */
.L_x_3781:
[----:B------:R-:W-:Y:S05]  /*1a80*/  BSYNC.RECONVERGENT B0 ;  /* 0x0000000000007941 */ /* 0x000fea0003800200 */
.L_x_3780:
        /* <DEDUP_REMOVED lines=19> */
.L_x_3776:
[----:B------:R-:W-:Y:S01]  /*1bc0*/  IADD3 R9, PT, PT, -R13, R14, RZ ;  /* 0x0000000e0d097210 */ /* 0x000fe20007ffe1ff */
[----:B------:R-:W-:Y:S02]  /*1bd0*/  VIADD R10, R14, 0xffffffff ;  /* 0xffffffff0e0a7836 */ /* 0x000fe40000000000 */
[----:B------:R-:W-:Y:S01]  /*1be0*/  HFMA2 R26, -RZ, RZ, 0, 0 ;  /* 0x00000000ff1a7431 */ /* 0x000fe200000001ff */
[----:B------:R-:W-:Y:S02]  /*1bf0*/  MOV R12, RZ ;  /* 0x000000ff000c7202 */ /* 0x000fe40000000f00 */
[----:B------:R-:W-:Y:S02]  /*1c00*/  CS2R R22, SRZ ;  /* 0x0000000000167805 */ /* 0x000fe4000001ff00 */
[----:B------:R-:W-:Y:S02]  /*1c10*/  LOP3.LUT R9, R9, 0x1, RZ, 0xc0, !PT ;  /* 0x0000000109097812 */ /* 0x000fe400078ec0ff */
[----:B------:R-:W-:-:S02]  /*1c20*/  ISETP.NE.AND P2, PT, R13, R10, PT ;  /* 0x0000000a0d00720c */ /* 0x000fc40003f45270 */
[----:B------:R-:W-:Y:S02]  /*1c30*/  CS2R R10, SRZ ;  /* 0x00000000000a7805 */ /* 0x000fe4000001ff00 */
[----:B------:R-:W-:-:S13]  /*1c40*/  ISETP.NE.U32.AND P1, PT, R9, 0x1, PT ;  /* 0x000000010900780c */ /* 0x000fda0003f25070 */
[----:B------:R-:W-:Y:S05]  /*1c50*/  @P1 BRA `(.L_x_3782) ;  /* 0x0000000000ec1947 */ /* 0x000fea0003800000 */
[----:B------:R-:W0:Y:S01]  /*1c60*/  @!P0 LDC.64 R10, c[0x0][0x3a0] ;  /* 0x0000e800ff0a8b82 */ /* 0x000e220000000a00 */
[----:B------:R-:W-:Y:S01]  /*1c70*/  @!P0 MOV R19, R15 ;  /* 0x0000000f00138202 */ /* 0x000fe20000000f00 */
[----:B------:R-:W-:Y:S02]  /*1c80*/  @!P0 IMAD R20, R20, UR10, RZ ;  /* 0x0000000a14148c24 */ /* 0x000fe4000f8e02ff */
[----:B------:R-:W-:Y:S02]  /*1c90*/  @!P0 IMAD.MOV.U32 R18, RZ, RZ, R16 ;  /* 0x000000ffff128224 */ /* 0x000fe400078e0010 */
[C---:B------:R-:W-:Y:S02]  /*1ca0*/  @!P0 IMAD R9, R21.reuse, UR11, R20 ;  /* 0x0000000b15098c24 */ /* 0x040fe4000f8e0214 */
[----:B------:R-:W-:Y:S02]  /*1cb0*/  @!P0 IMAD.WIDE.U32 R18, R21, UR10, R18 ;  /* 0x0000000a15128c25 */ /* 0x000fe4000f8e0012 */
[----:B------:R-:W1:Y:S03]  /*1cc0*/  @!P0 LDC.64 R20, c[0x0][0x398] ;  /* 0x0000e600ff148b82 */ /* 0x000e660000000a00 */
[----:B------:R-:W-:Y:S01]  /*1cd0*/  @!P0 IADD3 R9, PT, PT, R19, R9, RZ ;  /* 0x0000000913098210 */ /* 0x000fe20007ffe0ff */
[----:B------:R-:W-:-:S03]  /*1ce0*/  @!P0 IMAD.SHL.U32 R19, R18, 0x2, RZ ;  /* 0x0000000212138824 */ /* 0x000fc600078e00ff */
[----:B------:R-:W-:Y:S02]  /*1cf0*/  @!P0 SHF.L.U64.HI R12, R18, 0x1, R9 ;  /* 0x00000001120c8819 */ /* 0x000fe40000010209 */
[----:B0-----:R-:W-:-:S04]  /*1d00*/  @!P0 IADD3 R10, P1, PT, R19, R10, RZ ;  /* 0x0000000a130a8210 */ /* 0x001fc80007f3e0ff */
[----:B------:R-:W-:-:S05]  /*1d10*/  @!P0 IADD3.X R11, PT, PT, R12, R11, RZ, P1, !PT ;  /* 0x0000000b0c0b8210 */ /* 0x000fca0000ffe4ff */
[----:B------:R-:W2:Y:S01]  /*1d20*/  @!P0 LDG.E R10, desc[UR6][R10.64] ;  /* 0x000000060a0a8981 */ /* 0x000ea2000c1e1900 */
[----:B-1----:R-:W-:-:S04]  /*1d30*/  @!P0 IADD3 R18, P1, PT, R19, R20, RZ ;  /* 0x0000001413128210 */ /* 0x002fc80007f3e0ff */
        /* <DEDUP_REMOVED lines=45> */
.L_x_3782:
[----:B------:R-:W-:Y:S05]  /*2010*/  @!P2 BRA `(.L_x_3775) ;  /* 0x0000000400f8a947 */ /* 0x000fea0003800000 */
[----:B------:R-:W-:-:S07]  /*2020*/  IADD3 R9, PT, PT, R13, -R14, RZ ;  /* 0x8000000e0d097210 */ /* 0x000fce0007ffe0ff */
.L_x_3783:
[----:B------:R-:W0:Y:S01]  /*2030*/  @!P0 LDC.64 R20, c[0x0][0x3f8] ;  /* 0x0000fe00ff148b82 */ /* 0x000e220000000a00 */
[----:B------:R-:W-:-:S07]  /*2040*/  @!P0 SHF.R.S32.HI R25, RZ, 0x1f, R13 ;  /* 0x0000001fff198819 */ /* 0x000fce000001140d */
[----:B------:R-:W1:Y:S01]  /*2050*/  @!P0 LDC.64 R18, c[0x0][0x3a0] ;  /* 0x0000e800ff128b82 */ /* 0x000e620000000a00 */
[----:B0-----:R-:W-:-:S04]  /*2060*/  @!P0 IMAD R14, R25, R20, RZ ;  /* 0x00000014190e8224 */ /* 0x001fc800078e02ff */
[----:B------:R-:W-:Y:S01]  /*2070*/  @!P0 IMAD R27, R13, R21, R14 ;  /* 0x000000150d1b8224 */ /* 0x000fe200078e020e */
[----:B------:R-:W-:-:S05]  /*2080*/  @!P0 MOV R14, R16 ;  /* 0x00000010000e8202 */ /* 0x000fca0000000f00 */
[----:B------:R-:W-:Y:S02]  /*2090*/  @!P0 IMAD.WIDE.U32 R24, R13, R20, R14 ;  /* 0x000000140d188225 */ /* 0x000fe400078e000e */
[----:B------:R-:W0:Y:S02]  /*20a0*/  @!P0 LDC.64 R20, c[0x0][0x398] ;  /* 0x0000e600ff148b82 */ /* 0x000e240000000a00 */
[----:B------:R-:W-:-:S05]  /*20b0*/  @!P0 IMAD.IADD R25, R25, 0x1, R27 ;  /* 0x0000000119198824 */ /* 0x000fca00078e021b */
[C---:B------:R-:W-:Y:S02]  /*20c0*/  @!P0 SHF.L.U64.HI R14, R24.reuse, 0x1, R25 ;  /* 0x00000001180e8819 */ /* 0x040fe40000010219 */
[----:B------:R-:W-:-:S04]  /*20d0*/  @!P0 SHF.L.U32 R25, R24, 0x1, RZ ;  /* 0x0000000118198819 */ /* 0x000fc800000006ff */
[----:B-1----:R-:W-:-:S04]  /*20e0*/  @!P0 IADD3 R18, P1, PT, R25, R18, RZ ;  /* 0x0000001219128210 */ /* 0x002fc80007f3e0ff */
[----:B------:R-:W-:-:S05]  /*20f0*/  @!P0 IADD3.X R19, PT, PT, R14, R19, RZ, P1, !PT ;  /* 0x000000130e138210 */ /* 0x000fca0000ffe4ff */
[----:B------:R-:W2:Y:S01]  /*2100*/  @!P0 LDG.E R18, desc[UR6][R18.64] ;  /* 0x0000000612128981 */ /* 0x000ea2000c1e1900 */
[----:B0-----:R-:W-:Y:S02]  /*2110*/  @!P0 IADD3 R20, P1, PT, R25, R20, RZ ;  /* 0x0000001419148210 */ /* 0x001fe40007f3e0ff */
[----:B------:R-:W0:Y:S03]  /*2120*/  @!P0 LDC.64 R24, c[0x0][0x3f8] ;  /* 0x0000fe00ff188b82 */ /* 0x000e260000000a00 */
[----:B------:R-:W-:-:S05]  /*2130*/  @!P0 IMAD.X R21, R14, 0x1, R21, P1 ;  /* 0x000000010e158824 */ /* 0x000fca00008e0615 */
[----:B------:R1:W3:Y:S01]  /*2140*/  @!P0 LDG.E R20, desc[UR6][R20.64] ;  /* 0x0000000614148981 */ /* 0x0002e2000c1e1900 */
[----:B------:R-:W-:Y:S02]  /*2150*/  PRMT R28, RZ, 0x5410, RZ ;  /* 0x00005410ff1c7816 */ /* 0x000fe400000000ff */
[----:B------:R-:W-:-:S04]  /*2160*/  @!P0 IADD3 R29, PT, PT, R13, 0x1, RZ ;  /* 0x000000010d1d8810 */ /* 0x000fc80007ffe0ff */
[----:B------:R-:W-:-:S05]  /*2170*/  @!P0 SHF.R.S32.HI R31, RZ, 0x1f, R29 ;  /* 0x0000001fff1f8819 */ /* 0x000fca000001141d */
[----:B0-----:R-:W-:-:S04]  /*2180*/  @!P0 IMAD R14, R31, R24, RZ ;  /* 0x000000181f0e8224 */ /* 0x001fc800078e02ff */
[----:B-1----:R-:W-:Y:S01]  /*2190*/  @!P0 IMAD R21, R29, R25, R14 ;  /* 0x000000191d158224 */ /* 0x002fe200078e020e */
[----:B------:R-:W-:Y:S02]  /*21a0*/  @!P0 MOV R14, R16 ;  /* 0x00000010000e8202 */ /* 0x000fe40000000f00 */
[----:B------:R-:W-:-:S03]  /*21b0*/  PRMT R27, RZ, 0x5410, RZ ;  /* 0x00005410ff1b7816 */ /* 0x000fc600000000ff */
[----:B------:R-:W-:-:S05]  /*21c0*/  @!P0 IMAD.WIDE.U32 R24, R29, R24, R14 ;  /* 0x000000181d188225 */ /* 0x000fca00078e000e */
[----:B------:R-:W-:Y:S01]  /*21d0*/  @!P0 IADD3 R21, PT, PT, R25, R21, RZ ;  /* 0x0000001519158210 */ /* 0x000fe20007ffe0ff */
[----:B------:R-:W-:-:S03]  /*21e0*/  @!P0 IMAD.SHL.U32 R25, R24, 0x2, RZ ;  /* 0x0000000218198824 */ /* 0x000fc600078e00ff */
[----:B------:R-:W-:Y:S02]  /*21f0*/  @!P0 SHF.L.U64.HI R14, R24, 0x1, R21 ;  /* 0x00000001180e8819 */ /* 0x000fe40000010215 */
[----:B--2---:R-:W-:-:S04]  /*2200*/  @!P0 PRMT R28, R18, 0x7610, R28 ;  /* 0x00007610121c8816 */ /* 0x004fc8000000001c */
[----:B------:R-:W-:Y:S02]  /*2210*/  @!P0 PRMT R28, R28, 0x7610, R18 ;  /* 0x000076101c1c8816 */ /* 0x000fe40000000012 */
[----:B------:R-:W0:Y:S01]  /*2220*/  @!P0 LDC.64 R18, c[0x0][0x3a0] ;  /* 0x0000e800ff128b82 */ /* 0x000e220000000a00 */
[----:B---3--:R-:W-:-:S04]  /*2230*/  @!P0 PRMT R27, R27, 0x5410, R20 ;  /* 0x000054101b1b8816 */ /* 0x008fc80000000014 */
[----:B------:R-:W-:Y:S02]  /*2240*/  @!P0 PRMT R27, R20, 0x7632, R27 ;  /* 0x00007632141b8816 */ /* 0x000fe4000000001b */
        /* <DEDUP_REMOVED lines=91> */
.L_x_3775:
        /* <DEDUP_REMOVED lines=80> */
[----:B------:R-:W-:Y:S02]  /*2d00*/  ISETP.GE.AND P5, PT, R21, 0x4, PT ;  /* 0x000000041500780c */ /* 0x000fe40003fa6270 */
[----:B------:R-:W-:Y:S01]  /*2d10*/  IADD3 R27, PT, PT, R26, R27, RZ ;  /* 0x0000001b1a1b7210 */ /* 0x000fe20007ffe0ff */
        /* <DEDUP_REMOVED lines=26> */
[----:B------:R-:W-:Y:S02]  /*2ec0*/  SHFL.UP PT, R21, R24, 0x1, RZ ;  /* 0x0420000018157989 */ /* 0x000fe400000e00ff */
[----:B------:R-:W-:Y:S02]  /*2ed0*/  IADD3 R28, PT, PT, R27, R26, RZ ;  /* 0x0000001a1b1c7210 */ /* 0x000fe40007ffe0ff */
[----:B------:R-:W0:Y:S04]  /*2ee0*/  SHFL.UP PT, R26, R25, 0x10, RZ ;  /* 0x06000000191a7989 */ /* 0x000e2800000e00ff */
[----:B------:R-:W1:Y:S01]  /*2ef0*/  SHFL.UP PT, R28, R28, 0x1, RZ ;  /* 0x042000001c1c7989 */ /* 0x000e6200000e00ff */
[----:B0-----:R-:W-:-:S05]  /*2f00*/  FADD.FTZ R26, R25, R26 ;  /* 0x0000001a191a7221 */ /* 0x001fca0000010000 */
[----:B------:R-:W-:-:S05]  /*2f10*/  @P0 FSEL R25, R26, R25, !P5 ;  /* 0x000000191a190208 */ /* 0x000fca0006800000 */
[----:B-1----:R0:W2:Y:S02]  /*2f20*/  SHFL.UP PT, R26, R25, 0x1, RZ ;  /* 0x04200000191a7989 */ /* 0x0020a400000e00ff */
.L_x_3806:
[----:B------:R-:W-:Y:S02]  /*2f30*/  ISETP.NE.AND P5, PT, R0, RZ, PT ;  /* 0x000000ff0000720c */ /* 0x000fe40003fa5270 */
[----:B------:R-:W1:Y:S01]  /*2f40*/  S2R R0, SR_TID.X ;  /* 0x0000000000007919 */ /* 0x000e620000002100 */
[----:B------:R-:W-:-:S10]  /*2f50*/  PLOP3.LUT P0, PT, PT, PT, PT, 0x80, 0x8 ;  /* 0x000000000008781c */ /* 0x000fd40003f0f070 */
[----:B------:R-:W-:Y:S02]  /*2f60*/  @P5 ISETP.NE.AND P6, PT, R19, RZ, PT ;  /* 0x000000ff1300520c */ /* 0x000fe40003fc5270 */
[----:B------:R-:W-:Y:S02]  /*2f70*/  @P5 IADD3 R19, PT, PT, R28, R19, RZ ;  /* 0x000000131c135210 */ /* 0x000fe40007ffe0ff */
[----:B------:R-:W-:-:S03]  /*2f80*/  @P5 PLOP3.LUT P0, PT, P6, PT, PT, 0x80, 0x8 ;  /* 0x000000000008581c */ /* 0x000fc6000370f070 */
[----:B------:R-:W-:-:S10]  /*2f90*/  IMAD.IADD R2, R2, 0x1, R19 ;  /* 0x0000000102027824 */ /* 0x000fd400078e0213 */
[----:B------:R-:W-:Y:S01]  /*2fa0*/  @!P0 FADD.FTZ R4, R21, R4 ;  /* 0x0000000415048221 */ /* 0x000fe20000010000 */
[----:B--2---:R-:W-:-:S03]  /*2fb0*/  @!P0 FADD.FTZ R6, R26, R6 ;  /* 0x000000061a068221 */ /* 0x004fc60000010000 */
[----:B------:R-:W-:Y:S01]  /*2fc0*/  @!P1 FADD.FTZ R5, R5, R4 ;  /* 0x0000000405059221 */ /* 0x000fe20000010000 */
[----:B------:R-:W-:Y:S01]  /*2fd0*/  @!P1 FADD.FTZ R7, R7, R6 ;  /* 0x0000000607079221 */ /* 0x000fe20000010000 */
[----:B-1----:R-:W-:Y:S01]  /*2fe0*/  IMAD R21, R0, 0x30, R3 ;  /* 0x0000003000157824 */ /* 0x002fe200078e0203 */
[----:B------:R-:W-:Y:S01]  /*2ff0*/  IADD3 R0, PT, PT, R9, R2, RZ ;  /* 0x0000000209007210 */ /* 0x000fe20007ffe0ff */
[----:B------:R-:W-:Y:S01]  /*3000*/  @!P2 FADD.FTZ R12, R12, R5 ;  /* 0x000000050c0ca221 */ /* 0x000fe20000010000 */
[----:B------:R-:W-:Y:S02]  /*3010*/  @!P2 FADD.FTZ R14, R14, R7 ;  /* 0x000000070e0ea221 */ /* 0x000fe40000010000 */
        /* <DEDUP_REMOVED lines=21> */
.L_x_3784:
        /* <DEDUP_REMOVED lines=15> */
[----:B------:R-:W-:-:S06]  /*3260*/  @!P2 IADD3 R0, PT, PT, R15, 0x7a0, RZ ;  /* 0x000007a00f00a810 */ /* 0x000fcc0007ffe0ff */
[----:B------:R-:W4:Y:S01]  /*3270*/  LDC R12, c[0x0][0x428] ;  /* 0x00010a00ff0c7b82 */ /* 0x000f220000000800 */
[----:B0-----:R-:W-:Y:S01]  /*3280*/  @!P2 LEA R7, R17, R0, 0x18 ;  /* 0x000000001107a211 */ /* 0x001fe200078ec0ff */
[----:B------:R-:W-:Y:S04]  /*3290*/  @!P2 LDS R5, [R3+0x18] ;  /* 0x000018000305a984 */ /* 0x000fe80000000800 */
[----:B------:R-:W0:Y:S01]  /*32a0*/  @!P2 LDS R4, [R3+0x14] ;  /* 0x000014000304a984 */ /* 0x000e220000000800 */
[----:B------:R-:W-:Y:S02]  /*32b0*/  @!P2 IMAD R7, R8, 0x8, R7 ;  /* 0x000000080807a824 */ /* 0x000fe400078e0207 */
        /* <DEDUP_REMOVED lines=23> */
.L_x_3787:
[----:B------:R-:W-:Y:S05]  /*3430*/  BSYNC.RECONVERGENT B0 ;  /* 0x0000000000007941 */ /* 0x000fea0003800200 */
.L_x_3786:
        /* <DEDUP_REMOVED lines=23> */
.L_x_3785:
        /* <DEDUP_REMOVED lines=9> */
.L_x_3788:
[----:B------:R-:W-:Y:S01]  /*3640*/  IMAD.MOV.U32 R32, RZ, RZ, R24 ;  /* 0x000000ffff207224 */ /* 0x000fe200078e0018 */
[----:B------:R-:W-:-:S07]  /*3650*/  MOV R26, R29 ;  /* 0x0000001d001a7202 */ /* 0x000fce0000000f00 */
[----:B------:R-:W-:Y:S05]  /*3660*/  WARPSYNC.COLLECTIVE R31, `(.L_x_3789) ;  /* 0x000000001f087348 */ /* 0x000fea0003c00000 */
[----:B------:R0:W1:Y:S02]  /*3670*/  SHFL.UP P0, R29, R32, R33, R34 ;  /* 0x04000021201d7389 */ /* 0x0000640000000022 */
[----:B01----:R-:W-:Y:S05]  /*3680*/  ENDCOLLECTIVE ;  /* 0x000000000000791b */ /* 0x003fea0003800000 */
.L_x_3789:
[----:B------:R-:W-:-:S04]  /*3690*/  SEL R27, R26, RZ, P6 ;  /* 0x000000ff1a1b7207 */ /* 0x000fc80003000000 */
[----:B------:R-:W-:Y:S02]  /*36a0*/  IADD3 R26, PT, PT, R28, R27, RZ ;  /* 0x0000001b1c1a7210 */ /* 0x000fe40007ffe0ff */
[----:B------:R-:W-:Y:S02]  /*36b0*/  MOV R32, R25 ;  /* 0x0000001900207202 */ /* 0x000fe40000000f00 */
[----:B------:R-:W-:-:S07]  /*36c0*/  MOV R27, R29 ;  /* 0x0000001d001b7202 */ /* 0x000fce0000000f00 */
[----:B------:R-:W-:Y:S05]  /*36d0*/  WARPSYNC.COLLECTIVE R31, `(.L_x_3790) ;  /* 0x000000001f087348 */ /* 0x000fea0003c00000 */
[----:B------:R0:W1:Y:S02]  /*36e0*/  SHFL.UP P0, R29, R32, R33, R34 ;  /* 0x04000021201d7389 */ /* 0x0000640000000022 */
[----:B01----:R-:W-:Y:S05]  /*36f0*/  ENDCOLLECTIVE ;  /* 0x000000000000791b */ /* 0x003fea0003800000 */
.L_x_3790:
        /* <DEDUP_REMOVED lines=8> */
.L_x_3791:
        /* <DEDUP_REMOVED lines=9> */
.L_x_3792:
        /* <DEDUP_REMOVED lines=8> */
.L_x_3793:
[----:B------:R-:W-:Y:S01]  /*3890*/  MOV R32, R27 ;  /* 0x0000001b00207202 */ /* 0x000fe20000000f00 */
[----:B------:R-:W-:Y:S01]  /*38a0*/  IMAD.MOV.U32 R33, RZ, RZ, 0x4 ;  /* 0x00000004ff217424 */ /* 0x000fe200078e00ff */
[----:B------:R-:W-:-:S07]  /*38b0*/  MOV R28, R29 ;  /* 0x0000001d001c7202 */ /* 0x000fce0000000f00 */
[----:B------:R-:W-:Y:S05]  /*38c0*/  WARPSYNC.COLLECTIVE R31, `(.L_x_3794) ;  /* 0x000000001f087348 */ /* 0x000fea0003c00000 */
[----:B------:R0:W1:Y:S02]  /*38d0*/  SHFL.UP P0, R29, R32, R33, R34 ;  /* 0x04000021201d7389 */ /* 0x0000640000000022 */
[----:B01----:R-:W-:Y:S05]  /*38e0*/  ENDCOLLECTIVE ;  /* 0x000000000000791b */ /* 0x003fea0003800000 */
.L_x_3794:
        /* <DEDUP_REMOVED lines=9> */
.L_x_3795:
        /* <DEDUP_REMOVED lines=8> */
.L_x_3796:
[----:B------:R-:W-:Y:S01]  /*3a00*/  MOV R32, R26 ;  /* 0x0000001a00207202 */ /* 0x000fe20000000f00 */
[----:B------:R-:W-:Y:S01]  /*3a10*/  HFMA2 R33, -RZ, RZ, 0, 4.76837158203125e-07 ;  /* 0x00000008ff217431 */ /* 0x000fe200000001ff */
[----:B------:R-:W-:-:S07]  /*3a20*/  MOV R28, R29 ;  /* 0x0000001d001c7202 */ /* 0x000fce0000000f00 */
[----:B------:R-:W-:Y:S05]  /*3a30*/  WARPSYNC.COLLECTIVE R31, `(.L_x_3797) ;  /* 0x000000001f087348 */ /* 0x000fea0003c00000 */
[----:B------:R0:W1:Y:S02]  /*3a40*/  SHFL.UP P0, R29, R32, R33, R34 ;  /* 0x04000021201d7389 */ /* 0x0000640000000022 */
[----:B01----:R-:W-:Y:S05]  /*3a50*/  ENDCOLLECTIVE ;  /* 0x000000000000791b */ /* 0x003fea0003800000 */
.L_x_3797:
        /* <DEDUP_REMOVED lines=9> */
.L_x_3798:
        /* <DEDUP_REMOVED lines=10> */
.L_x_3799:
        /* <DEDUP_REMOVED lines=9> */
.L_x_3800:
[----:B------:R-:W-:Y:S02]  /*3c20*/  ISETP.NE.AND P5, PT, R27, RZ, PT ;  /* 0x000000ff1b00720c */ /* 0x000fe40003fa5270 */
[----:B------:R-:W-:Y:S02]  /*3c30*/  MOV R32, R24 ;  /* 0x0000001800207202 */ /* 0x000fe40000000f00 */
[----:B------:R-:W-:-:S09]  /*3c40*/  MOV R21, R29 ;  /* 0x0000001d00157202 */ /* 0x000fd20000000f00 */
[----:B------:R-:W-:Y:S05]  /*3c50*/  WARPSYNC.COLLECTIVE R31, `(.L_x_3801) ;  /* 0x000000001f087348 */ /* 0x000fea0003c00000 */
[----:B------:R0:W1:Y:S02]  /*3c60*/  SHFL.UP P0, R29, R32, R33, R34 ;  /* 0x04000021201d7389 */ /* 0x0000640000000022 */
[----:B01----:R-:W-:Y:S05]  /*3c70*/  ENDCOLLECTIVE ;  /* 0x000000000000791b */ /* 0x003fea0003800000 */
.L_x_3801:
[----:B------:R-:W-:-:S05]  /*3c80*/  SEL R28, R21, RZ, P6 ;  /* 0x000000ff151c7207 */ /* 0x000fca0003000000 */
[----:B------:R-:W-:Y:S01]  /*3c90*/  IMAD.IADD R28, R27, 0x1, R28 ;  /* 0x000000011b1c7824 */ /* 0x000fe200078e021c */
[----:B------:R-:W-:Y:S02]  /*3ca0*/  MOV R32, R25 ;  /* 0x0000001900207202 */ /* 0x000fe40000000f00 */
[----:B------:R-:W-:-:S07]  /*3cb0*/  MOV R21, R29 ;  /* 0x0000001d00157202 */ /* 0x000fce0000000f00 */
[----:B------:R-:W-:Y:S05]  /*3cc0*/  WARPSYNC.COLLECTIVE R31, `(.L_x_3802) ;  /* 0x000000001f087348 */ /* 0x000fea0003c00000 */
[----:B------:R0:W1:Y:S02]  /*3cd0*/  SHFL.UP P0, R29, R32, R33, R34 ;  /* 0x04000021201d7389 */ /* 0x0000640000000022 */
[----:B01----:R-:W-:Y:S05]  /*3ce0*/  ENDCOLLECTIVE ;  /* 0x000000000000791b */ /* 0x003fea0003800000 */
.L_x_3802:
        /* <DEDUP_REMOVED lines=8> */
.L_x_3803:
[----:B------:R-:W-:-:S05]  /*3d70*/  FADD.FTZ R26, R25, R26 ;  /* 0x0000001a191a7221 */ /* 0x000fca0000010000 */
[----:B------:R-:W-:Y:S01]  /*3d80*/  @P6 FSEL R25, R26, R25, !P5 ;  /* 0x000000191a196208 */ /* 0x000fe20006800000 */
[----:B------:R-:W-:Y:S01]  /*3d90*/  IMAD.MOV.U32 R32, RZ, RZ, R24 ;  /* 0x000000ffff207224 */ /* 0x000fe200078e0018 */
[----:B------:R-:W-:-:S07]  /*3da0*/  MOV R28, R29 ;  /* 0x0000001d001c7202 */ /* 0x000fce0000000f00 */
[----:B------:R-:W-:Y:S05]  /*3db0*/  WARPSYNC.COLLECTIVE R31, `(.L_x_3804) ;  /* 0x000000001f087348 */ /* 0x000fea0003c00000 */
[----:B------:R0:W1:Y:S02]  /*3dc0*/  SHFL.UP P0, R29, R32, R33, R34 ;  /* 0x04000021201d7389 */ /* 0x0000640000000022 */
[----:B01----:R-:W-:Y:S05]  /*3dd0*/  ENDCOLLECTIVE ;  /* 0x000000000000791b */ /* 0x003fea0003800000 */
.L_x_3804:
[----:B------:R-:W-:Y:S02]  /*3de0*/  MOV R32, R25 ;  /* 0x0000001900207202 */ /* 0x000fe40000000f00 */
[----:B------:R-:W-:-:S07]  /*3df0*/  MOV R21, R29 ;  /* 0x0000001d00157202 */ /* 0x000fce0000000f00 */
[----:B------:R-:W-:Y:S05]  /*3e00*/  WARPSYNC.COLLECTIVE R31, `(.L_x_3805) ;  /* 0x000000001f087348 */ /* 0x000fea0003c00000 */
[----:B------:R0:W1:Y:S02]  /*3e10*/  SHFL.UP P0, R29, R32, R33, R34 ;  /* 0x04000021201d7389 */ /* 0x0000640000000022 */
[----:B01----:R-:W-:Y:S05]  /*3e20*/  ENDCOLLECTIVE ;  /* 0x000000000000791b */ /* 0x003fea0003800000 */
.L_x_3805:
[----:B------:R-:W-:Y:S01]  /*3e30*/  MOV R26, R29 ;  /* 0x0000001d001a7202 */ /* 0x000fe20000000f00 */
[----:B------:R-:W-:Y:S06]  /*3e40*/  BRA `(.L_x_3806) ;  /* 0xfffffff000387947 */ /* 0x000fec000383ffff */
.L_x_3807:
        /* <DEDUP_REMOVED lines=11> */
.L_x_3988:


//--------------------- .nv.shared.reserved.0     --------------------------
	.section	.nv.shared.reserved.0,"aw",@nobits
	.weak		__nv_reservedSMEM_offset_0_alias
	.size		__nv_reservedSMEM_offset_0_alias, 0, 64
	.other		__nv_reservedSMEM_offset_0_alias,@"STO_CUDA_RESERVED_SHARED STV_DEFAULT"
__nv_reservedSMEM_offset_0_alias:
	.zero		0
	.zero		64


//--------------------- .nv.global                --------------------------
	.section	.nv.global,"aw",@nobits
.nv.global:
	.type		_ZN62_INTERNAL_4569dee4_31_group_norm_nhwc_bwd_two_pass_cu_4d61947e6thrust24THRUST_300001_SM_1030_NS12placeholders2_5E,@object
	.size		_ZN62_INTERNAL_4569dee4_31_group_norm_nhwc_bwd_two_pass_cu_4d61947e6thrust24THRUST_300001_SM_1030_NS12placeholders2_5E,(_ZN62_INTERNAL_4569dee4_31_group_norm_nhwc_bwd_two_pass_cu_4d61947e4cuda3std3__45__cpo6cbeginE - _ZN62_INTERNAL_4569dee4_31_group_norm_nhwc_bwd_two_pass_cu_4d61947e6thrust24THRUST_300001_SM_1030_NS12placeholders2_5E)
_ZN62_INTERNAL_4569dee4_31_group_norm_nhwc_bwd_two_pass_cu_4d61947e6thrust24THRUST_300001_SM_1030_NS12placeholders2_5E:
	.zero		1
	.type		_ZN62_INTERNAL_4569dee4_31_group_norm_nhwc_bwd_two_pass_cu_4d61947e4cuda3std3__45__cpo6cbeginE,@object
	.size		_ZN62_INTERNAL_4569dee4_31_group_norm_nhwc_bwd_two_pass_cu_4d61947e4cuda3std3__45__cpo6cbeginE,(_ZN62_INTERNAL_4569dee4_31_group_norm_nhwc_bwd_two_pass_cu_4d61947e4cuda3std6ranges3__45__cpo6cbeginE - _ZN62_INTERNAL_4569dee4_31_group_norm_nhwc_bwd_two_pass_cu_4d61947e4cuda3std3__45__cpo6cbeginE)
_ZN62_INTERNAL_4569dee4_31_group_norm_nhwc_bwd_two_pass_cu_4d61947e4cuda3std3__45__cpo6cbeginE:
	.zero		1
	.type		_ZN62_INTERNAL_4569dee4_31_group_norm_nhwc_bwd_two_pass_cu_4d61947e4cuda3std6ranges3__45__cpo6cbeginE,@object
	.size		_ZN62_INTERNAL_4569dee4_31_group_norm_nhwc_bwd_two_pass_cu_4d61947e4cuda3std6ranges3__45__cpo6cbeginE,(_ZN62_INTERNAL_4569dee4_31_group_norm_nhwc_bwd_two_pass_cu_4d61947e4cuda3std3__48in_placeE - _ZN62_INTERNAL_4569dee4_31_group_norm_nhwc_bwd_two_pass_cu_4d61947e4cuda3std6ranges3__45__cpo6cbeginE)
_ZN62_INTERNAL_4569dee4_31_group_norm_nhwc_bwd_two_pass_cu_4d61947e4cuda3std6ranges3__45__cpo6cbeginE:
	.zero		1
	.type		_ZN62_INTERNAL_4569dee4_31_group_norm_nhwc_bwd_two_pass_cu_4d61947e4cuda3std3__48in_placeE,@object
	.size		_ZN62_INTERNAL_4569dee4_31_group_norm_nhwc_bwd_two_pass_cu_4d61947e4cuda3std3__48in_placeE,(_ZN62_INTERNAL_4569dee4_31_group_norm_nhwc_bwd_two_pass_cu_4d61947e4cuda3std6ranges3__45__cpo4sizeE - _ZN62_INTERNAL_4569dee4_31_group_norm_nhwc_bwd_two_pass_cu_4d61947e4cuda3std3__48in_placeE)
_ZN62_INTERNAL_4569dee4_31_group_norm_nhwc_bwd_two_pass_cu_4d61947e4cuda3std3__48in_placeE:
	.zero		1
	.type		_ZN62_INTERNAL_4569dee4_31_group_norm_nhwc_bwd_two_pass_cu_4d61947e4cuda3std6ranges3__45__cpo4sizeE,@object
	.size		_ZN62_INTERNAL_4569dee4_31_group_norm_nhwc_bwd_two_pass_cu_4d61947e4cuda3std6ranges3__45__cpo4sizeE,(_ZN62_INTERNAL_4569dee4_31_group_norm_nhwc_bwd_two_pass_cu_4d61947e6thrust24THRUST_300001_SM_1030_NS12placeholders2_9E - _ZN62_INTERNAL_4569dee4_31_group_norm_nhwc_bwd_two_pass_cu_4d61947e4cuda3std6ranges3__45__cpo4sizeE)
_ZN62_INTERNAL_4569dee4_31_group_norm_nhwc_bwd_two_pass_cu_4d61947e4cuda3std6ranges3__45__cpo4sizeE:
	.zero		1
	.type		_ZN62_INTERNAL_4569dee4_31_group_norm_nhwc_bwd_two_pass_cu_4d61947e6thrust24THRUST_300001_SM_1030_NS12placeholders2_9E,@object
	.size		_ZN62_INTERNAL_4569dee4_31_group_norm_nhwc_bwd_two_pass_cu_4d61947e6thrust24THRUST_300001_SM_1030_NS12placeholders2_9E,(_ZN62_INTERNAL_4569dee4_31_group_norm_nhwc_bwd_two_pass_cu_4d61947e4cuda3std3__45__cpo7crbeginE - _ZN62_INTERNAL_4569dee4_31_group_norm_nhwc_bwd_two_pass_cu_4d61947e6thrust24THRUST_300001_SM_1030_NS12placeholders2_9E)
_ZN62_INTERNAL_4569dee4_31_group_norm_nhwc_bwd_two_pass_cu_4d61947e6thrust24THRUST_300001_SM_1030_NS12placeholders2_9E:
	.zero		1
	.type		_ZN62_INTERNAL_4569dee4_31_group_norm_nhwc_bwd_two_pass_cu_4d61947e4cuda3std3__45__cpo7crbeginE,@object
	.size		_ZN62_INTERNAL_4569dee4_31_group_norm_nhwc_bwd_two_pass_cu_4d61947e4cuda3std3__45__cpo7crbeginE,(_ZN62_INTERNAL_4569dee4_31_group_norm_nhwc_bwd_two_pass_cu_4d61947e4cuda3std6ranges3__45__cpo4nextE - _ZN62_INTERNAL_4569dee4_31_group_norm_nhwc_bwd_two_pass_cu_4d61947e4cuda3std3__45__cpo7crbeginE)
_ZN62_INTERNAL_4569dee4_31_group_norm_nhwc_bwd_two_pass_cu_4d61947e4cuda3std3__45__cpo7crbeginE:
	.zero		1
	.type		_ZN62_INTERNAL_4569dee4_31_group_norm_nhwc_bwd_two_pass_cu_4d61947e4cuda3std6ranges3__45__cpo4nextE,@object
	.size		_ZN62_INTERNAL_4569dee4_31_group_norm_nhwc_bwd_two_pass_cu_4d61947e4cuda3std6ranges3__45__cpo4nextE,(_ZN62_INTERNAL_4569dee4_31_group_norm_nhwc_bwd_two_pass_cu_4d61947e4cuda3std6ranges3__45__cpo4swapE - _ZN62_INTERNAL_4569dee4_31_group_norm_nhwc_bwd_two_pass_cu_4d61947e4cuda3std6ranges3__45__cpo4nextE)
_ZN62_INTERNAL_4569dee4_31_group_norm_nhwc_bwd_two_pass_cu_4d61947e4cuda3std6ranges3__45__cpo4nextE:
	.zero		1
	.type		_ZN62_INTERNAL_4569dee4_31_group_norm_nhwc_bwd_two_pass_cu_4d61947e4cuda3std6ranges3__45__cpo4swapE,@object
	.size		_ZN62_INTERNAL_4569dee4_31_group_norm_nhwc_bwd_two_pass_cu_4d61947e4cuda3std6ranges3__45__cpo4swapE,(_ZN62_INTERNAL_4569dee4_31_group_norm_nhwc_bwd_two_pass_cu_4d61947e6thrust24THRUST_300001_SM_1030_NS12placeholders2_1E - _ZN62_INTERNAL_4569dee4_31_group_norm_nhwc_bwd_two_pass_cu_4d61947e4cuda3std6ranges3__45__cpo4swapE)
_ZN62_INTERNAL_4569dee4_31_group_norm_nhwc_bwd_two_pass_cu_4d61947e4cuda3std6ranges3__45__cpo4swapE:
	.zero		1
	.type		_ZN62_INTERNAL_4569dee4_31_group_norm_nhwc_bwd_two_pass_cu_4d61947e6thrust24THRUST_300001_SM_1030_NS12placeholders2_1E,@object
	.size		_ZN62_INTERNAL_4569dee4_31_group_norm_nhwc_bwd_two_pass_cu_4d61947e6thrust24THRUST_300001_SM_1030_NS12placeholders2_1E,(_ZN62_INTERNAL_4569dee4_31_group_norm_nhwc_bwd_two_pass_cu_4d61947e6thrust24THRUST_300001_SM_1030_NS12placeholders2_3E - _ZN62_INTERNAL_4569dee4_31_group_norm_nhwc_bwd_two_pass_cu_4d61947e6thrust24THRUST_300001_SM_1030_NS12placeholders2_1E)
_ZN62_INTERNAL_4569dee4_31_group_norm_nhwc_bwd_two_pass_cu_4d61947e6thrust24THRUST_300001_SM_1030_NS12placeholders2_1E:
	.zero		1
	.type		_ZN62_INTERNAL_4569dee4_31_group_norm_nhwc_bwd_two_pass_cu_4d61947e6thrust24THRUST_300001_SM_1030_NS12placeholders2_3E,@object
	.size		_ZN62_INTERNAL_4569dee4_31_group_norm_nhwc_bwd_two_pass_cu_4d61947e6thrust24THRUST_300001_SM_1030_NS12placeholders2_3E,(_ZN62_INTERNAL_4569dee4_31_group_norm_nhwc_bwd_two_pass_cu_4d61947e4cuda3std3__45__cpo5beginE - _ZN62_INTERNAL_4569dee4_31_group_norm_nhwc_bwd_two_pass_cu_4d61947e6thrust24THRUST_300001_SM_1030_NS12placeholders2_3E)
_ZN62_INTERNAL_4569dee4_31_group_norm_nhwc_bwd_two_pass_cu_4d61947e6thrust24THRUST_300001_SM_1030_NS12placeholders2_3E:
	.zero		1
	.type		_ZN62_INTERNAL_4569dee4_31_group_norm_nhwc_bwd_two_pass_cu_4d61947e4cuda3std3__45__cpo5beginE,@object
	.size		_ZN62_INTERNAL_4569dee4_31_group_norm_nhwc_bwd_two_pass_cu_4d61947e4cuda3std3__45__cpo5beginE,(_ZN62_INTERNAL_4569dee4_31_group_norm_nhwc_bwd_two_pass_cu_4d61947e4cuda3std6ranges3__45__cpo5beginE - _ZN62_INTERNAL_4569dee4_31_group_norm_nhwc_bwd_two_pass_cu_4d61947e4cuda3std3__45__cpo5beginE)
_ZN62_INTERNAL_4569dee4_31_group_norm_nhwc_bwd_two_pass_cu_4d61947e4cuda3std3__45__cpo5beginE:
	.zero		1
	.type		_ZN62_INTERNAL_4569dee4_31_group_norm_nhwc_bwd_two_pass_cu_4d61947e4cuda3std6ranges3__45__cpo5beginE,@object
	.size		_ZN62_INTERNAL_4569dee4_31_group_norm_nhwc_bwd_two_pass_cu_4d61947e4cuda3std6ranges3__45__cpo5beginE,(_ZN62_INTERNAL_4569dee4_31_group_norm_nhwc_bwd_two_pass_cu_4d61947e4cuda3std3__464_GLOBAL__N__4569dee4_31_group_norm_nhwc_bwd_two_pass_cu_4d61947e6ignoreE - _ZN62_INTERNAL_4569dee4_31_group_norm_nhwc_bwd_two_pass_cu_4d61947e4cuda3std6ranges3__45__cpo5beginE)
_ZN62_INTERNAL_4569dee4_31_group_norm_nhwc_bwd_two_pass_cu_4d61947e4cuda3std6ranges3__45__cpo5beginE:
	.zero		1
	.type		_ZN62_INTERNAL_4569dee4_31_group_norm_nhwc_bwd_two_pass_cu_4d61947e4cuda3std3__464_GLOBAL__N__4569dee4_31_group_norm_nhwc_bwd_two_pass_cu_4d61947e6ignoreE,@object
	.size		_ZN62_INTERNAL_4569dee4_31_group_norm_nhwc_bwd_two_pass_cu_4d61947e4cuda3std3__464_GLOBAL__N__4569dee4_31_group_norm_nhwc_bwd_two_pass_cu_4d61947e6ignoreE,(_ZN62_INTERNAL_4569dee4_31_group_norm_nhwc_bwd_two_pass_cu_4d61947e4cuda3std6ranges3__45__cpo4dataE - _ZN62_INTERNAL_4569dee4_31_group_norm_nhwc_bwd_two_pass_cu_4d61947e4cuda3std3__464_GLOBAL__N__4569dee4_31_group_norm_nhwc_bwd_two_pass_cu_4d61947e6ignoreE)
_ZN62_INTERNAL_4569dee4_31_group_norm_nhwc_bwd_two_pass_cu_4d61947e4cuda3std3__464_GLOBAL__N__4569dee4_31_group_norm_nhwc_bwd_two_pass_cu_4d61947e6ignoreE:
	.zero		1
	.type		_ZN62_INTERNAL_4569dee4_31_group_norm_nhwc_bwd_two_pass_cu_4d61947e4cuda3std6ranges3__45__cpo4dataE,@object
	.size		_ZN62_INTERNAL_4569dee4_31_group_norm_nhwc_bwd_two_pass_cu_4d61947e4cuda3std6ranges3__45__cpo4dataE,(_ZN62_INTERNAL_4569dee4_31_group_norm_nhwc_bwd_two_pass_cu_4d61947e6thrust24THRUST_300001_SM_1030_NS12placeholders2_7E - _ZN62_INTERNAL_4569dee4_31_group_norm_nhwc_bwd_two_pass_cu_4d61947e4cuda3std6ranges3__45__cpo4dataE)
_ZN62_INTERNAL_4569dee4_31_group_norm_nhwc_bwd_two_pass_cu_4d61947e4cuda3std6ranges3__45__cpo4dataE:
	.zero		1
	.type		_ZN62_INTERNAL_4569dee4_31_group_norm_nhwc_bwd_two_pass_cu_4d61947e6thrust24THRUST_300001_SM_1030_NS12placeholders2_7E,@object
	.size		_ZN62_INTERNAL_4569dee4_31_group_norm_nhwc_bwd_two_pass_cu_4d61947e6thrust24THRUST_300001_SM_1030_NS12placeholders2_7E,(_ZN62_INTERNAL_4569dee4_31_group_norm_nhwc_bwd_two_pass_cu_4d61947e4cuda3std3__45__cpo6rbeginE - _ZN62_INTERNAL_4569dee4_31_group_norm_nhwc_bwd_two_pass_cu_4d61947e6thrust24THRUST_300001_SM_1030_NS12placeholders2_7E)
_ZN62_INTERNAL_4569dee4_31_group_norm_nhwc_bwd_two_pass_cu_4d61947e6thrust24THRUST_300001_SM_1030_NS12placeholders2_7E:
	.zero		1
	.type		_ZN62_INTERNAL_4569dee4_31_group_norm_nhwc_bwd_two_pass_cu_4d61947e4cuda3std3__45__cpo6rbeginE,@object
	.size		_ZN62_INTERNAL_4569dee4_31_group_norm_nhwc_bwd_two_pass_cu_4d61947e4cuda3std3__45__cpo6rbeginE,(_ZN62_INTERNAL_4569dee4_31_group_norm_nhwc_bwd_two_pass_cu_4d61947e4cuda3std6ranges3__45__cpo7advanceE - _ZN62_INTERNAL_4569dee4_31_group_norm_nhwc_bwd_two_pass_cu_4d61947e4cuda3std3__45__cpo6rbeginE)
_ZN62_INTERNAL_4569dee4_31_group_norm_nhwc_bwd_two_pass_cu_4d61947e4cuda3std3__45__cpo6rbeginE:
	.zero		1
	.type		_ZN62_INTERNAL_4569dee4_31_group_norm_nhwc_bwd_two_pass_cu_4d61947e4cuda3std6ranges3__45__cpo7advanceE,@object
	.size		_ZN62_INTERNAL_4569dee4_31_group_norm_nhwc_bwd_two_pass_cu_4d61947e4cuda3std6ranges3__45__cpo7advanceE,(_ZN62_INTERNAL_4569dee4_31_group_norm_nhwc_bwd_two_pass_cu_4d61947e4cuda3std3__47nulloptE - _ZN62_INTERNAL_4569dee4_31_group_norm_nhwc_bwd_two_pass_cu_4d61947e4cuda3std6ranges3__45__cpo7advanceE)
_ZN62_INTERNAL_4569dee4_31_group_norm_nhwc_bwd_two_pass_cu_4d61947e4cuda3std6ranges3__45__cpo7advanceE:
	.zero		1
	.type		_ZN62_INTERNAL_4569dee4_31_group_norm_nhwc_bwd_two_pass_cu_4d61947e4cuda3std3__47nulloptE,@object
	.size		_ZN62_INTERNAL_4569dee4_31_group_norm_nhwc_bwd_two_pass_cu_4d61947e4cuda3std3__47nulloptE,(_ZN62_INTERNAL_4569dee4_31_group_norm_nhwc_bwd_two_pass_cu_4d61947e4cuda3std6ranges3__45__cpo8distanceE - _ZN62_INTERNAL_4569dee4_31_group_norm_nhwc_bwd_two_pass_cu_4d61947e4cuda3std3__47nulloptE)
_ZN62_INTERNAL_4569dee4_31_group_norm_nhwc_bwd_two_pass_cu_4d61947e4cuda3std3__47nulloptE:
	.zero		1
	.type		_ZN62_INTERNAL_4569dee4_31_group_norm_nhwc_bwd_two_pass_cu_4d61947e4cuda3std6ranges3__45__cpo8distanceE,@object
	.size		_ZN62_INTERNAL_4569dee4_31_group_norm_nhwc_bwd_two_pass_cu_4d61947e4cuda3std6ranges3__45__cpo8distanceE,(_ZN62_INTERNAL_4569dee4_31_group_norm_nhwc_bwd_two_pass_cu_4d61947e6thrust24THRUST_300001_SM_1030_NS12placeholders2_6E - _ZN62_INTERNAL_4569dee4_31_group_norm_nhwc_bwd_two_pass_cu_4d61947e4cuda3std6ranges3__45__cpo8distanceE)
_ZN62_INTERNAL_4569dee4_31_group_norm_nhwc_bwd_two_pass_cu_4d61947e4cuda3std6ranges3__45__cpo8distanceE:
	.zero		1
	.type		_ZN62_INTERNAL_4569dee4_31_group_norm_nhwc_bwd_two_pass_cu_4d61947e6thrust24THRUST_300001_SM_1030_NS12placeholders2_6E,@object
	.size		_ZN62_INTERNAL_4569dee4_31_group_norm_nhwc_bwd_two_pass_cu_4d61947e6thrust24THRUST_300001_SM_1030_NS12placeholders2_6E,(_ZN62_INTERNAL_4569dee4_31_group_norm_nhwc_bwd_two_pass_cu_4d61947e4cuda3std3__45__cpo4cendE - _ZN62_INTERNAL_4569dee4_31_group_norm_nhwc_bwd_two_pass_cu_4d61947e6thrust24THRUST_300001_SM_1030_NS12placeholders2_6E)
_ZN62_INTERNAL_4569dee4_31_group_norm_nhwc_bwd_two_pass_cu_4d61947e6thrust24THRUST_300001_SM_1030_NS12placeholders2_6E:
	.zero		1
	.type		_ZN62_INTERNAL_4569dee4_31_group_norm_nhwc_bwd_two_pass_cu_4d61947e4cuda3std3__45__cpo4cendE,@object
	.size		_ZN62_INTERNAL_4569dee4_31_group_norm_nhwc_bwd_two_pass_cu_4d61947e4cuda3std3__45__cpo4cendE,(_ZN62_INTERNAL_4569dee4_31_group_norm_nhwc_bwd_two_pass_cu_4d61947e4cuda3std6ranges3__45__cpo4cendE - _ZN62_INTERNAL_4569dee4_31_group_norm_nhwc_bwd_two_pass_cu_4d61947e4cuda3std3__45__cpo4cendE)
_ZN62_INTERNAL_4569dee4_31_group_norm_nhwc_bwd_two_pass_cu_4d61947e4cuda3std3__45__cpo4cendE:
	.zero		1
	.type		_ZN62_INTERNAL_4569dee4_31_group_norm_nhwc_bwd_two_pass_cu_4d61947e4cuda3std6ranges3__45__cpo4cendE,@object
	.size		_ZN62_INTERNAL_4569dee4_31_group_norm_nhwc_bwd_two_pass_cu_4d61947e4cuda3std6ranges3__45__cpo4cendE,(_ZN62_INTERNAL_4569dee4_31_group_norm_nhwc_bwd_two_pass_cu_4d61947e4cuda3std3__420unreachable_sentinelE - _ZN62_INTERNAL_4569dee4_31_group_norm_nhwc_bwd_two_pass_cu_4d61947e4cuda3std6ranges3__45__cpo4cendE)
_ZN62_INTERNAL_4569dee4_31_group_norm_nhwc_bwd_two_pass_cu_4d61947e4cuda3std6ranges3__45__cpo4cendE:
	.zero		1
	.type		_ZN62_INTERNAL_4569dee4_31_group_norm_nhwc_bwd_two_pass_cu_4d61947e4cuda3std3__420unreachable_sentinelE,@object
	.size		_ZN62_INTERNAL_4569dee4_31_group_norm_nhwc_bwd_two_pass_cu_4d61947e4cuda3std3__420unreachable_sentinelE,(_ZN62_INTERNAL_4569dee4_31_group_norm_nhwc_bwd_two_pass_cu_4d61947e4cuda3std6ranges3__45__cpo5ssizeE - _ZN62_INTERNAL_4569dee4_31_group_norm_nhwc_bwd_two_pass_cu_4d61947e4cuda3std3__420unreachable_sentinelE)
_ZN62_INTERNAL_4569dee4_31_group_norm_nhwc_bwd_two_pass_cu_4d61947e4cuda3std3__420unreachable_sentinelE:
	.zero		1
	.type		_ZN62_INTERNAL_4569dee4_31_group_norm_nhwc_bwd_two_pass_cu_4d61947e4cuda3std6ranges3__45__cpo5ssizeE,@object
	.size		_ZN62_INTERNAL_4569dee4_31_group_norm_nhwc_bwd_two_pass_cu_4d61947e4cuda3std6ranges3__45__cpo5ssizeE,(_ZN62_INTERNAL_4569dee4_31_group_norm_nhwc_bwd_two_pass_cu_4d61947e6thrust24THRUST_300001_SM_1030_NS12placeholders3_10E - _ZN62_INTERNAL_4569dee4_31_group_norm_nhwc_bwd_two_pass_cu_4d61947e4cuda3std6ranges3__45__cpo5ssizeE)
_ZN62_INTERNAL_4569dee4_31_group_norm_nhwc_bwd_two_pass_cu_4d61947e4cuda3std6ranges3__45__cpo5ssizeE:
	.zero		1
	.type		_ZN62_INTERNAL_4569dee4_31_group_norm_nhwc_bwd_two_pass_cu_4d61947e6thrust24THRUST_300001_SM_1030_NS12placeholders3_10E,@object
	.size		_ZN62_INTERNAL_4569dee4_31_group_norm_nhwc_bwd_two_pass_cu_4d61947e6thrust24THRUST_300001_SM_1030_NS12placeholders3_10E,(_ZN62_INTERNAL_4569dee4_31_group_norm_nhwc_bwd_two_pass_cu_4d61947e4cuda3std3__45__cpo5crendE - _ZN62_INTERNAL_4569dee4_31_group_norm_nhwc_bwd_two_pass_cu_4d61947e6thrust24THRUST_300001_SM_1030_NS12placeholders3_10E)
_ZN62_INTERNAL_4569dee4_31_group_norm_nhwc_bwd_two_pass_cu_4d61947e6thrust24THRUST_300001_SM_1030_NS12placeholders3_10E:
	.zero		1
	.type		_ZN62_INTERNAL_4569dee4_31_group_norm_nhwc_bwd_two_pass_cu_4d61947e4cuda3std3__45__cpo5crendE,@object
	.size		_ZN62_INTERNAL_4569dee4_31_group_norm_nhwc_bwd_two_pass_cu_4d61947e4cuda3std3__45__cpo5crendE,(_ZN62_INTERNAL_4569dee4_31_group_norm_nhwc_bwd_two_pass_cu_4d61947e4cuda3std6ranges3__45__cpo4prevE - _ZN62_INTERNAL_4569dee4_31_group_norm_nhwc_bwd_two_pass_cu_4d61947e4cuda3std3__45__cpo5crendE)
_ZN62_INTERNAL_4569dee4_31_group_norm_nhwc_bwd_two_pass_cu_4d61947e4cuda3std3__45__cpo5crendE:
	.zero		1
	.type		_ZN62_INTERNAL_4569dee4_31_group_norm_nhwc_bwd_two_pass_cu_4d61947e4cuda3std6ranges3__45__cpo4prevE,@object
	.size		_ZN62_INTERNAL_4569dee4_31_group_norm_nhwc_bwd_two_pass_cu_4d61947e4cuda3std6ranges3__45__cpo4prevE,(_ZN62_INTERNAL_4569dee4_31_group_norm_nhwc_bwd_two_pass_cu_4d61947e4cuda3std6ranges3__45__cpo9iter_moveE - _ZN62_INTERNAL_4569dee4_31_group_norm_nhwc_bwd_two_pass_cu_4d61947e4cuda3std6ranges3__45__cpo4prevE)
_ZN62_INTERNAL_4569dee4_31_group_norm_nhwc_bwd_two_pass_cu_4d61947e4cuda3std6ranges3__45__cpo4prevE:
	.zero		1
	.type		_ZN62_INTERNAL_4569dee4_31_group_norm_nhwc_bwd_two_pass_cu_4d61947e4cuda3std6ranges3__45__cpo9iter_moveE,@object
	.size		_ZN62_INTERNAL_4569dee4_31_group_norm_nhwc_bwd_two_pass_cu_4d61947e4cuda3std6ranges3__45__cpo9iter_moveE,(_ZN62_INTERNAL_4569dee4_31_group_norm_nhwc_bwd_two_pass_cu_4d61947e6thrust24THRUST_300001_SM_1030_NS12placeholders2_2E - _ZN62_INTERNAL_4569dee4_31_group_norm_nhwc_bwd_two_pass_cu_4d61947e4cuda3std6ranges3__45__cpo9iter_moveE)
_ZN62_INTERNAL_4569dee4_31_group_norm_nhwc_bwd_two_pass_cu_4d61947e4cuda3std6ranges3__45__cpo9iter_moveE:
	.zero		1
	.type		_ZN62_INTERNAL_4569dee4_31_group_norm_nhwc_bwd_two_pass_cu_4d61947e6thrust24THRUST_300001_SM_1030_NS12placeholders2_2E,@object
	.size		_ZN62_INTERNAL_4569dee4_31_group_norm_nhwc_bwd_two_pass_cu_4d61947e6thrust24THRUST_300001_SM_1030_NS12placeholders2_2E,(_ZN62_INTERNAL_4569dee4_31_group_norm_nhwc_bwd_two_pass_cu_4d61947e6thrust24THRUST_300001_SM_1030_NS12placeholders2_4E - _ZN62_INTERNAL_4569dee4_31_group_norm_nhwc_bwd_two_pass_cu_4d61947e6thrust24THRUST_300001_SM_1030_NS12placeholders2_2E)
_ZN62_INTERNAL_4569dee4_31_group_norm_nhwc_bwd_two_pass_cu_4d61947e6thrust24THRUST_300001_SM_1030_NS12placeholders2_2E:
	.zero		1
	.type		_ZN62_INTERNAL_4569dee4_31_group_norm_nhwc_bwd_two_pass_cu_4d61947e6thrust24THRUST_300001_SM_1030_NS12placeholders2_4E,@object
	.size		_ZN62_INTERNAL_4569dee4_31_group_norm_nhwc_bwd_two_pass_cu_4d61947e6thrust24THRUST_300001_SM_1030_NS12placeholders2_4E,(_ZN62_INTERNAL_4569dee4_31_group_norm_nhwc_bwd_two_pass_cu_4d61947e4cuda3std3__45__cpo3endE - _ZN62_INTERNAL_4569dee4_31_group_norm_nhwc_bwd_two_pass_cu_4d61947e6thrust24THRUST_300001_SM_1030_NS12placeholders2_4E)
_ZN62_INTERNAL_4569dee4_31_group_norm_nhwc_bwd_two_pass_cu_4d61947e6thrust24THRUST_300001_SM_1030_NS12placeholders2_4E:
	.zero		1
	.type		_ZN62_INTERNAL_4569dee4_31_group_norm_nhwc_bwd_two_pass_cu_4d61947e4cuda3std3__45__cpo3endE,@object
	.size		_ZN62_INTERNAL_4569dee4_31_group_norm_nhwc_bwd_two_pass_cu_4d61947e4cuda3std3__45__cpo3endE,(_ZN62_INTERNAL_4569dee4_31_group_norm_nhwc_bwd_two_pass_cu_4d61947e4cuda3std6ranges3__45__cpo3endE - _ZN62_INTERNAL_4569dee4_31_group_norm_nhwc_bwd_two_pass_cu_4d61947e4cuda3std3__45__cpo3endE)
_ZN62_INTERNAL_4569dee4_31_group_norm_nhwc_bwd_two_pass_cu_4d61947e4cuda3std3__45__cpo3endE:
	.zero		1
	.type		_ZN62_INTERNAL_4569dee4_31_group_norm_nhwc_bwd_two_pass_cu_4d61947e4cuda3std6ranges3__45__cpo3endE,@object
	.size		_ZN62_INTERNAL_4569dee4_31_group_norm_nhwc_bwd_two_pass_cu_4d61947e4cuda3std6ranges3__45__cpo3endE,(_ZN62_INTERNAL_4569dee4_31_group_norm_nhwc_bwd_two_pass_cu_4d61947e4cuda3std3__419piecewise_constructE - _ZN62_INTERNAL_4569dee4_31_group_norm_nhwc_bwd_two_pass_cu_4d61947e4cuda3std6ranges3__45__cpo3endE)
_ZN62_INTERNAL_4569dee4_31_group_norm_nhwc_bwd_two_pass_cu_4d61947e4cuda3std6ranges3__45__cpo3endE:
	.zero		1
	.type		_ZN62_INTERNAL_4569dee4_31_group_norm_nhwc_bwd_two_pass_cu_4d61947e4cuda3std3__419piecewise_constructE,@object
	.size		_ZN62_INTERNAL_4569dee4_31_group_norm_nhwc_bwd_two_pass_cu_4d61947e4cuda3std3__419piecewise_constructE,(_ZN62_INTERNAL_4569dee4_31_group_norm_nhwc_bwd_two_pass_cu_4d61947e4cuda3std6ranges3__45__cpo5cdataE - _ZN62_INTERNAL_4569dee4_31_group_norm_nhwc_bwd_two_pass_cu_4d61947e4cuda3std3__419piecewise_constructE)
_ZN62_INTERNAL_4569dee4_31_group_norm_nhwc_bwd_two_pass_cu_4d61947e4cuda3std3__419piecewise_constructE:
	.zero		1
	.type		_ZN62_INTERNAL_4569dee4_31_group_norm_nhwc_bwd_two_pass_cu_4d61947e4cuda3std6ranges3__45__cpo5cdataE,@object
	.size		_ZN62_INTERNAL_4569dee4_31_group_norm_nhwc_bwd_two_pass_cu_4d61947e4cuda3std6ranges3__45__cpo5cdataE,(_ZN62_INTERNAL_4569dee4_31_group_norm_nhwc_bwd_two_pass_cu_4d61947e6thrust24THRUST_300001_SM_1030_NS12placeholders2_8E - _ZN62_INTERNAL_4569dee4_31_group_norm_nhwc_bwd_two_pass_cu_4d61947e4cuda3std6ranges3__45__cpo5cdataE)
_ZN62_INTERNAL_4569dee4_31_group_norm_nhwc_bwd_two_pass_cu_4d61947e4cuda3std6ranges3__45__cpo5cdataE:
	.zero		1
	.type		_ZN62_INTERNAL_4569dee4_31_group_norm_nhwc_bwd_two_pass_cu_4d61947e6thrust24THRUST_300001_SM_1030_NS12placeholders2_8E,@object
	.size		_ZN62_INTERNAL_4569dee4_31_group_norm_nhwc_bwd_two_pass_cu_4d61947e6thrust24THRUST_300001_SM_1030_NS12placeholders2_8E,(_ZN62_INTERNAL_4569dee4_31_group_norm_nhwc_bwd_two_pass_cu_4d61947e4cuda3std3__45__cpo4rendE - _ZN62_INTERNAL_4569dee4_31_group_norm_nhwc_bwd_two_pass_cu_4d61947e6thrust24THRUST_300001_SM_1030_NS12placeholders2_8E)
_ZN62_INTERNAL_4569dee4_31_group_norm_nhwc_bwd_two_pass_cu_4d61947e6thrust24THRUST_300001_SM_1030_NS12placeholders2_8E:
	.zero		1
	.type		_ZN62_INTERNAL_4569dee4_31_group_norm_nhwc_bwd_two_pass_cu_4d61947e4cuda3std3__45__cpo4rendE,@object
	.size		_ZN62_INTERNAL_4569dee4_31_group_norm_nhwc_bwd_two_pass_cu_4d61947e4cuda3std3__45__cpo4rendE,(_ZN62_INTERNAL_4569dee4_31_group_norm_nhwc_bwd_two_pass_cu_4d61947e4cuda3std6ranges3__45__cpo9iter_swapE - _ZN62_INTERNAL_4569dee4_31_group_norm_nhwc_bwd_two_pass_cu_4d61947e4cuda3std3__45__cpo4rendE)
_ZN62_INTERNAL_4569dee4_31_group_norm_nhwc_bwd_two_pass_cu_4d61947e4cuda3std3__45__cpo4rendE:
	.zero		1
	.type		_ZN62_INTERNAL_4569dee4_31_group_norm_nhwc_bwd_two_pass_cu_4d61947e4cuda3std6ranges3__45__cpo9iter_swapE,@object
	.size		_ZN62_INTERNAL_4569dee4_31_group_norm_nhwc_bwd_two_pass_cu_4d61947e4cuda3std6ranges3__45__cpo9iter_swapE,(_ZN62_INTERNAL_4569dee4_31_group_norm_nhwc_bwd_two_pass_cu_4d61947e4cuda3std3__48unexpectE - _ZN62_INTERNAL_4569dee4_31_group_norm_nhwc_bwd_two_pass_cu_4d61947e4cuda3std6ranges3__45__cpo9iter_swapE)
_ZN62_INTERNAL_4569dee4_31_group_norm_nhwc_bwd_two_pass_cu_4d61947e4cuda3std6ranges3__45__cpo9iter_swapE:
	.zero		1
	.type		_ZN62_INTERNAL_4569dee4_31_group_norm_nhwc_bwd_two_pass_cu_4d61947e4cuda3std3__48unexpectE,@object
	.size		_ZN62_INTERNAL_4569dee4_31_group_norm_nhwc_bwd_two_pass_cu_4d61947e4cuda3std3__48unexpectE,(_ZN62_INTERNAL_4569dee4_31_group_norm_nhwc_bwd_two_pass_cu_4d61947e6thrust24THRUST_300001_SM_1030_NS6system6detail10sequential3seqE - _ZN62_INTERNAL_4569dee4_31_group_norm_nhwc_bwd_two_pass_cu_4d61947e4cuda3std3__48unexpectE)
_ZN62_INTERNAL_4569dee4_31_group_norm_nhwc_bwd_two_pass_cu_4d61947e4cuda3std3__48unexpectE:
	.zero		1
	.type		_ZN62_INTERNAL_4569dee4_31_group_norm_nhwc_bwd_two_pass_cu_4d61947e6thrust24THRUST_300001_SM_1030_NS6system6detail10sequential3seqE,@object
	.size		_ZN62_INTERNAL_4569dee4_31_group_norm_nhwc_bwd_two_pass_cu_4d61947e6thrust24THRUST_300001_SM_1030_NS6system6detail10sequential3seqE,(.L_29 - _ZN62_INTERNAL_4569dee4_31_group_norm_nhwc_bwd_two_pass_cu_4d61947e6thrust24THRUST_300001_SM_1030_NS6system6detail10sequential3seqE)
_ZN62_INTERNAL_4569dee4_31_group_norm_nhwc_bwd_two_pass_cu_4d61947e6thrust24THRUST_300001_SM_1030_NS6system6detail10sequential3seqE:
	.zero		1
.L_29:


//--------------------- .nv.shared._Z30group_norm_nhwc_bwd_sum_kernelI11Fp32IOFp32WLi196EEv26Group_norm_nhwc_bwd_params --------------------------
	.section	.nv.shared._Z30group_norm_nhwc_bwd_sum_kernelI11Fp32IOFp32WLi196EEv26Group_norm_nhwc_bwd_params,"aw",@nobits
	.sectionflags	@""
	.align	16
.nv.shared._Z30group_norm_nhwc_bwd_sum_kernelI11Fp32IOFp32WLi196EEv26Group_norm_nhwc_bwd_params:
	.zero		5488


//--------------------- .nv.shared._Z30group_norm_nhwc_bwd_sum_kernelI11Fp32IOFp32WLi168EEv26Group_norm_nhwc_bwd_params --------------------------
	.section	.nv.shared._Z30group_norm_nhwc_bwd_sum_kernelI11Fp32IOFp32WLi168EEv26Group_norm_nhwc_bwd_params,"aw",@nobits
	.sectionflags	@""
	.align	16
.nv.shared._Z30group_norm_nhwc_bwd_sum_kernelI11Fp32IOFp32WLi168EEv26Group_norm_nhwc_bwd_params:
	.zero		5264


//--------------------- .nv.shared._Z30group_norm_nhwc_bwd_sum_kernelI11Fp32IOFp32WLi64EEv26Group_norm_nhwc_bwd_params --------------------------
	.section	.nv.shared._Z30group_norm_nhwc_bwd_sum_kernelI11Fp32IOFp32WLi64EEv26Group_norm_nhwc_bwd_params,"aw",@nobits
	.sectionflags	@""
	.align	16
.nv.shared._Z30group_norm_nhwc_bwd_sum_kernelI11Fp32IOFp32WLi64EEv26Group_norm_nhwc_bwd_params:
	.zero		2336


//--------------------- .nv.shared._Z30group_norm_nhwc_bwd_sum_kernelI11Fp32IOFp32WLi128EEv26Group_norm_nhwc_bwd_params --------------------------
	.section	.nv.shared._Z30group_norm_nhwc_bwd_sum_kernelI11Fp32IOFp32WLi128EEv26Group_norm_nhwc_bwd_params,"aw",@nobits
	.sectionflags	@""
	.align	16
.nv.shared._Z30group_norm_nhwc_bwd_sum_kernelI11Fp32IOFp32WLi128EEv26Group_norm_nhwc_bwd_params:
	.zero		4000


//--------------------- .nv.shared._Z30group_norm_nhwc_bwd_sum_kernelI11Fp32IOFp32WLi192EEv26Group_norm_nhwc_bwd_params --------------------------
	.section	.nv.shared._Z30group_norm_nhwc_bwd_sum_kernelI11Fp32IOFp32WLi192EEv26Group_norm_nhwc_bwd_params,"aw",@nobits
	.sectionflags	@""
	.align	16
.nv.shared._Z30group_norm_nhwc_bwd_sum_kernelI11Fp32IOFp32WLi192EEv26Group_norm_nhwc_bwd_params:
	.zero		5280


//--------------------- .nv.shared._Z30group_norm_nhwc_bwd_sum_kernelI11Fp32IOFp32WLi448EEv26Group_norm_nhwc_bwd_params --------------------------
	.section	.nv.shared._Z30group_norm_nhwc_bwd_sum_kernelI11Fp32IOFp32WLi448EEv26Group_norm_nhwc_bwd_params,"aw",@nobits
	.sectionflags	@""
	.align	16
.nv.shared._Z30group_norm_nhwc_bwd_sum_kernelI11Fp32IOFp32WLi448EEv26Group_norm_nhwc_bwd_params:
	.zero		10400


//--------------------- .nv.shared._Z30group_norm_nhwc_bwd_sum_kernelI11Fp32IOFp32WLi256EEv26Group_norm_nhwc_bwd_params --------------------------
	.section	.nv.shared._Z30group_norm_nhwc_bwd_sum_kernelI11Fp32IOFp32WLi256EEv26Group_norm_nhwc_bwd_params,"aw",@nobits
	.sectionflags	@""
	.align	16
.nv.shared._Z30group_norm_nhwc_bwd_sum_kernelI11Fp32IOFp32WLi256EEv26Group_norm_nhwc_bwd_params:
	.zero		6560


//--------------------- .nv.shared._Z30group_norm_nhwc_bwd_sum_kernelI11Fp32IOFp32WLi120EEv26Group_norm_nhwc_bwd_params --------------------------
	.section	.nv.shared._Z30group_norm_nhwc_bwd_sum_kernelI11Fp32IOFp32WLi120EEv26Group_norm_nhwc_bwd_params,"aw",@nobits
	.sectionflags	@""
	.align	16
.nv.shared._Z30group_norm_nhwc_bwd_sum_kernelI11Fp32IOFp32WLi120EEv26Group_norm_nhwc_bwd_params:
	.zero		4368


//--------------------- .nv.shared._Z30group_norm_nhwc_bwd_sum_kernelI11Fp32IOFp32WLi140EEv26Group_norm_nhwc_bwd_params --------------------------
	.section	.nv.shared._Z30group_norm_nhwc_bwd_sum_kernelI11Fp32IOFp32WLi140EEv26Group_norm_nhwc_bwd_params,"aw",@nobits
	.sectionflags	@""
	.align	16
.nv.shared._Z30group_norm_nhwc_bwd_sum_kernelI11Fp32IOFp32WLi140EEv26Group_norm_nhwc_bwd_params:
	.zero		4368


//--------------------- .nv.shared._Z30group_norm_nhwc_bwd_sum_kernelI11Fp32IOFp32WLi160EEv26Group_norm_nhwc_bwd_params --------------------------
	.section	.nv.shared._Z30group_norm_nhwc_bwd_sum_kernelI11Fp32IOFp32WLi160EEv26Group_norm_nhwc_bwd_params,"aw",@nobits
	.sectionflags	@""
	.align	16
.nv.shared._Z30group_norm_nhwc_bwd_sum_kernelI11Fp32IOFp32WLi160EEv26Group_norm_nhwc_bwd_params:
	.zero		4256


//--------------------- .nv.shared._Z30group_norm_nhwc_bwd_sum_kernelI11Fp32IOBf16WLi196EEv26Group_norm_nhwc_bwd_params --------------------------
	.section	.nv.shared._Z30group_norm_nhwc_bwd_sum_kernelI11Fp32IOBf16WLi196EEv26Group_norm_nhwc_bwd_params,"aw",@nobits
	.sectionflags	@""
	.align	16
.nv.shared._Z30group_norm_nhwc_bwd_sum_kernelI11Fp32IOBf16WLi196EEv26Group_norm_nhwc_bwd_params:
	.zero		5488


//--------------------- .nv.shared._Z30group_norm_nhwc_bwd_sum_kernelI11Fp32IOBf16WLi168EEv26Group_norm_nhwc_bwd_params --------------------------
	.section	.nv.shared._Z30group_norm_nhwc_bwd_sum_kernelI11Fp32IOBf16WLi168EEv26Group_norm_nhwc_bwd_params,"aw",@nobits
	.sectionflags	@""
	.align	16
.nv.shared._Z30group_norm_nhwc_bwd_sum_kernelI11Fp32IOBf16WLi168EEv26Group_norm_nhwc_bwd_params:
	.zero		5264


//--------------------- .nv.shared._Z30group_norm_nhwc_bwd_sum_kernelI11Fp32IOBf16WLi64EEv26Group_norm_nhwc_bwd_params --------------------------
	.section	.nv.shared._Z30group_norm_nhwc_bwd_sum_kernelI11Fp32IOBf16WLi64EEv26Group_norm_nhwc_bwd_params,"aw",@nobits
	.sectionflags	@""
	.align	16
.nv.shared._Z30group_norm_nhwc_bwd_sum_kernelI11Fp32IOBf16WLi64EEv26Group_norm_nhwc_bwd_params:
	.zero		2336


//--------------------- .nv.shared._Z30group_norm_nhwc_bwd_sum_kernelI11Fp32IOBf16WLi128EEv26Group_norm_nhwc_bwd_params --------------------------
	.section	.nv.shared._Z30group_norm_nhwc_bwd_sum_kernelI11Fp32IOBf16WLi128EEv26Group_norm_nhwc_bwd_params,"aw",@nobits
	.sectionflags	@""
	.align	16
.nv.shared._Z30group_norm_nhwc_bwd_sum_kernelI11Fp32IOBf16WLi128EEv26Group_norm_nhwc_bwd_params:
	.zero		4000


//--------------------- .nv.shared._Z30group_norm_nhwc_bwd_sum_kernelI11Fp32IOBf16WLi192EEv26Group_norm_nhwc_bwd_params --------------------------
	.section	.nv.shared._Z30group_norm_nhwc_bwd_sum_kernelI11Fp32IOBf16WLi192EEv26Group_norm_nhwc_bwd_params,"aw",@nobits
	.sectionflags	@""
	.align	16
.nv.shared._Z30group_norm_nhwc_bwd_sum_kernelI11Fp32IOBf16WLi192EEv26Group_norm_nhwc_bwd_params:
	.zero		5280


//--------------------- .nv.shared._Z30group_norm_nhwc_bwd_sum_kernelI11Fp32IOBf16WLi448EEv26Group_norm_nhwc_bwd_params --------------------------
	.section	.nv.shared._Z30group_norm_nhwc_bwd_sum_kernelI11Fp32IOBf16WLi448EEv26Group_norm_nhwc_bwd_params,"aw",@nobits
	.sectionflags	@""
	.align	16
.nv.shared._Z30group_norm_nhwc_bwd_sum_kernelI11Fp32IOBf16WLi448EEv26Group_norm_nhwc_bwd_params:
	.zero		10400


//--------------------- .nv.shared._Z30group_norm_nhwc_bwd_sum_kernelI11Fp32IOBf16WLi256EEv26Group_norm_nhwc_bwd_params --------------------------
	.section	.nv.shared._Z30group_norm_nhwc_bwd_sum_kernelI11Fp32IOBf16WLi256EEv26Group_norm_nhwc_bwd_params,"aw",@nobits
	.sectionflags	@""
	.align	16
.nv.shared._Z30group_norm_nhwc_bwd_sum_kernelI11Fp32IOBf16WLi256EEv26Group_norm_nhwc_bwd_params:
	.zero		6560


//--------------------- .nv.shared._Z30group_norm_nhwc_bwd_sum_kernelI11Fp32IOBf16WLi120EEv26Group_norm_nhwc_bwd_params --------------------------
	.section	.nv.shared._Z30group_norm_nhwc_bwd_sum_kernelI11Fp32IOBf16WLi120EEv26Group_norm_nhwc_bwd_params,"aw",@nobits
	.sectionflags	@""
	.align	16
.nv.shared._Z30group_norm_nhwc_bwd_sum_kernelI11Fp32IOBf16WLi120EEv26Group_norm_nhwc_bwd_params:
	.zero		4368


//--------------------- .nv.shared._Z30group_norm_nhwc_bwd_sum_kernelI11Fp32IOBf16WLi140EEv26Group_norm_nhwc_bwd_params --------------------------
	.section	.nv.shared._Z30group_norm_nhwc_bwd_sum_kernelI11Fp32IOBf16WLi140EEv26Group_norm_nhwc_bwd_params,"aw",@nobits
	.sectionflags	@""
	.align	16
.nv.shared._Z30group_norm_nhwc_bwd_sum_kernelI11Fp32IOBf16WLi140EEv26Group_norm_nhwc_bwd_params:
	.zero		4368


//--------------------- .nv.shared._Z30group_norm_nhwc_bwd_sum_kernelI11Fp32IOBf16WLi160EEv26Group_norm_nhwc_bwd_params --------------------------
	.section	.nv.shared._Z30group_norm_nhwc_bwd_sum_kernelI11Fp32IOBf16WLi160EEv26Group_norm_nhwc_bwd_params,"aw",@nobits
	.sectionflags	@""
	.align	16
.nv.shared._Z30group_norm_nhwc_bwd_sum_kernelI11Fp32IOBf16WLi160EEv26Group_norm_nhwc_bwd_params:
	.zero		4256


//--------------------- .nv.shared._Z30group_norm_nhwc_bwd_sum_kernelI11Fp32IOFp16WLi196EEv26Group_norm_nhwc_bwd_params --------------------------
	.section	.nv.shared._Z30group_norm_nhwc_bwd_sum_kernelI11Fp32IOFp16WLi196EEv26Group_norm_nhwc_bwd_params,"aw",@nobits
	.sectionflags	@""
	.align	16
.nv.shared._Z30group_norm_nhwc_bwd_sum_kernelI11Fp32IOFp16WLi196EEv26Group_norm_nhwc_bwd_params:
	.zero		5488


//--------------------- .nv.shared._Z30group_norm_nhwc_bwd_sum_kernelI11Fp32IOFp16WLi168EEv26Group_norm_nhwc_bwd_params --------------------------
	.section	.nv.shared._Z30group_norm_nhwc_bwd_sum_kernelI11Fp32IOFp16WLi168EEv26Group_norm_nhwc_bwd_params,"aw",@nobits
	.sectionflags	@""
	.align	16
.nv.shared._Z30group_norm_nhwc_bwd_sum_kernelI11Fp32IOFp16WLi168EEv26Group_norm_nhwc_bwd_params:
	.zero		5264


//--------------------- .nv.shared._Z30group_norm_nhwc_bwd_sum_kernelI11Fp32IOFp16WLi64EEv26Group_norm_nhwc_bwd_params --------------------------
	.section	.nv.shared._Z30group_norm_nhwc_bwd_sum_kernelI11Fp32IOFp16WLi64EEv26Group_norm_nhwc_bwd_params,"aw",@nobits
	.sectionflags	@""
	.align	16
.nv.shared._Z30group_norm_nhwc_bwd_sum_kernelI11Fp32IOFp16WLi64EEv26Group_norm_nhwc_bwd_params:
	.zero		2336


//--------------------- .nv.shared._Z30group_norm_nhwc_bwd_sum_kernelI11Fp32IOFp16WLi128EEv26Group_norm_nhwc_bwd_params --------------------------
	.section	.nv.shared._Z30group_norm_nhwc_bwd_sum_kernelI11Fp32IOFp16WLi128EEv26Group_norm_nhwc_bwd_params,"aw",@nobits
	.sectionflags	@""
	.align	16
.nv.shared._Z30group_norm_nhwc_bwd_sum_kernelI11Fp32IOFp16WLi128EEv26Group_norm_nhwc_bwd_params:
	.zero		4000


//--------------------- .nv.shared._Z30group_norm_nhwc_bwd_sum_kernelI11Fp32IOFp16WLi192EEv26Group_norm_nhwc_bwd_params --------------------------
	.section	.nv.shared._Z30group_norm_nhwc_bwd_sum_kernelI11Fp32IOFp16WLi192EEv26Group_norm_nhwc_bwd_params,"aw",@nobits
	.sectionflags	@""
	.align	16
.nv.shared._Z30group_norm_nhwc_bwd_sum_kernelI11Fp32IOFp16WLi192EEv26Group_norm_nhwc_bwd_params:
	.zero		5280


//--------------------- .nv.shared._Z30group_norm_nhwc_bwd_sum_kernelI11Fp32IOFp16WLi448EEv26Group_norm_nhwc_bwd_params --------------------------
	.section	.nv.shared._Z30group_norm_nhwc_bwd_sum_kernelI11Fp32IOFp16WLi448EEv26Group_norm_nhwc_bwd_params,"aw",@nobits
	.sectionflags	@""
	.align	16
.nv.shared._Z30group_norm_nhwc_bwd_sum_kernelI11Fp32IOFp16WLi448EEv26Group_norm_nhwc_bwd_params:
	.zero		10400


//--------------------- .nv.shared._Z30group_norm_nhwc_bwd_sum_kernelI11Fp32IOFp16WLi256EEv26Group_norm_nhwc_bwd_params --------------------------
	.section	.nv.shared._Z30group_norm_nhwc_bwd_sum_kernelI11Fp32IOFp16WLi256EEv26Group_norm_nhwc_bwd_params,"aw",@nobits
	.sectionflags	@""
	.align	16
.nv.shared._Z30group_norm_nhwc_bwd_sum_kernelI11Fp32IOFp16WLi256EEv26Group_norm_nhwc_bwd_params:
	.zero		6560


//--------------------- .nv.shared._Z30group_norm_nhwc_bwd_sum_kernelI11Fp32IOFp16WLi120EEv26Group_norm_nhwc_bwd_params --------------------------
	.section	.nv.shared._Z30group_norm_nhwc_bwd_sum_kernelI11Fp32IOFp16WLi120EEv26Group_norm_nhwc_bwd_params,"aw",@nobits
	.sectionflags	@""
	.align	16
.nv.shared._Z30group_norm_nhwc_bwd_sum_kernelI11Fp32IOFp16WLi120EEv26Group_norm_nhwc_bwd_params:
	.zero		4368


//--------------------- .nv.shared._Z30group_norm_nhwc_bwd_sum_kernelI11Fp32IOFp16WLi140EEv26Group_norm_nhwc_bwd_params --------------------------
	.section	.nv.shared._Z30group_norm_nhwc_bwd_sum_kernelI11Fp32IOFp16WLi140EEv26Group_norm_nhwc_bwd_params,"aw",@nobits
	.sectionflags	@""
	.align	16
.nv.shared._Z30group_norm_nhwc_bwd_sum_kernelI11Fp32IOFp16WLi140EEv26Group_norm_nhwc_bwd_params:
	.zero		4368


//--------------------- .nv.shared._Z30group_norm_nhwc_bwd_sum_kernelI11Fp32IOFp16WLi160EEv26Group_norm_nhwc_bwd_params --------------------------
	.section	.nv.shared._Z30group_norm_nhwc_bwd_sum_kernelI11Fp32IOFp16WLi160EEv26Group_norm_nhwc_bwd_params,"aw",@nobits
	.sectionflags	@""
	.align	16
.nv.shared._Z30group_norm_nhwc_bwd_sum_kernelI11Fp32IOFp16WLi160EEv26Group_norm_nhwc_bwd_params:
	.zero		4256


//--------------------- .nv.shared._Z30group_norm_nhwc_bwd_sum_kernelI11Bf16IOFp32WLi196EEv26Group_norm_nhwc_bwd_params --------------------------
	.section	.nv.shared._Z30group_norm_nhwc_bwd_sum_kernelI11Bf16IOFp32WLi196EEv26Group_norm_nhwc_bwd_params,"aw",@nobits
	.sectionflags	@""
	.align	16
.nv.shared._Z30group_norm_nhwc_bwd_sum_kernelI11Bf16IOFp32WLi196EEv26Group_norm_nhwc_bwd_params:
	.zero		5488


//--------------------- .nv.shared._Z30group_norm_nhwc_bwd_sum_kernelI11Bf16IOFp32WLi168EEv26Group_norm_nhwc_bwd_params --------------------------
	.section	.nv.shared._Z30group_norm_nhwc_bwd_sum_kernelI11Bf16IOFp32WLi168EEv26Group_norm_nhwc_bwd_params,"aw",@nobits
	.sectionflags	@""
	.align	16
.nv.shared._Z30group_norm_nhwc_bwd_sum_kernelI11Bf16IOFp32WLi168EEv26Group_norm_nhwc_bwd_params:
	.zero		5264


//--------------------- .nv.shared._Z30group_norm_nhwc_bwd_sum_kernelI11Bf16IOFp32WLi64EEv26Group_norm_nhwc_bwd_params --------------------------
	.section	.nv.shared._Z30group_norm_nhwc_bwd_sum_kernelI11Bf16IOFp32WLi64EEv26Group_norm_nhwc_bwd_params,"aw",@nobits
	.sectionflags	@""
	.align	16
.nv.shared._Z30group_norm_nhwc_bwd_sum_kernelI11Bf16IOFp32WLi64EEv26Group_norm_nhwc_bwd_params:
	.zero		2336


//--------------------- .nv.shared._Z30group_norm_nhwc_bwd_sum_kernelI11Bf16IOFp32WLi128EEv26Group_norm_nhwc_bwd_params --------------------------
	.section	.nv.shared._Z30group_norm_nhwc_bwd_sum_kernelI11Bf16IOFp32WLi128EEv26Group_norm_nhwc_bwd_params,"aw",@nobits
	.sectionflags	@""
	.align	16
.nv.shared._Z30group_norm_nhwc_bwd_sum_kernelI11Bf16IOFp32WLi128EEv26Group_norm_nhwc_bwd_params:
	.zero		4000


//--------------------- .nv.shared._Z30group_norm_nhwc_bwd_sum_kernelI11Bf16IOFp32WLi192EEv26Group_norm_nhwc_bwd_params --------------------------
	.section	.nv.shared._Z30group_norm_nhwc_bwd_sum_kernelI11Bf16IOFp32WLi192EEv26Group_norm_nhwc_bwd_params,"aw",@nobits
	.sectionflags	@""
	.align	16
.nv.shared._Z30group_norm_nhwc_bwd_sum_kernelI11Bf16IOFp32WLi192EEv26Group_norm_nhwc_bwd_params:
	.zero		5280


//--------------------- .nv.shared._Z30group_norm_nhwc_bwd_sum_kernelI11Bf16IOFp32WLi448EEv26Group_norm_nhwc_bwd_params --------------------------
	.section	.nv.shared._Z30group_norm_nhwc_bwd_sum_kernelI11Bf16IOFp32WLi448EEv26Group_norm_nhwc_bwd_params,"aw",@nobits
	.sectionflags	@""
	.align	16
.nv.shared._Z30group_norm_nhwc_bwd_sum_kernelI11Bf16IOFp32WLi448EEv26Group_norm_nhwc_bwd_params:
	.zero		10400


//--------------------- .nv.shared._Z30group_norm_nhwc_bwd_sum_kernelI11Bf16IOFp32WLi256EEv26Group_norm_nhwc_bwd_params --------------------------
	.section	.nv.shared._Z30group_norm_nhwc_bwd_sum_kernelI11Bf16IOFp32WLi256EEv26Group_norm_nhwc_bwd_params,"aw",@nobits
	.sectionflags	@""
	.align	16
.nv.shared._Z30group_norm_nhwc_bwd_sum_kernelI11Bf16IOFp32WLi256EEv26Group_norm_nhwc_bwd_params:
	.zero		6560


//--------------------- .nv.shared._Z30group_norm_nhwc_bwd_sum_kernelI11Bf16IOFp32WLi120EEv26Group_norm_nhwc_bwd_params --------------------------
	.section	.nv.shared._Z30group_norm_nhwc_bwd_sum_kernelI11Bf16IOFp32WLi120EEv26Group_norm_nhwc_bwd_params,"aw",@nobits
	.sectionflags	@""
	.align	16
.nv.shared._Z30group_norm_nhwc_bwd_sum_kernelI11Bf16IOFp32WLi120EEv26Group_norm_nhwc_bwd_params:
	.zero		4368


//--------------------- .nv.shared._Z30group_norm_nhwc_bwd_sum_kernelI11Bf16IOFp32WLi140EEv26Group_norm_nhwc_bwd_params --------------------------
	.section	.nv.shared._Z30group_norm_nhwc_bwd_sum_kernelI11Bf16IOFp32WLi140EEv26Group_norm_nhwc_bwd_params,"aw",@nobits
	.sectionflags	@""
	.align	16
.nv.shared._Z30group_norm_nhwc_bwd_sum_kernelI11Bf16IOFp32WLi140EEv26Group_norm_nhwc_bwd_params:
	.zero		4368


//--------------------- .nv.shared._Z30group_norm_nhwc_bwd_sum_kernelI11Bf16IOFp32WLi160EEv26Group_norm_nhwc_bwd_params --------------------------
	.section	.nv.shared._Z30group_norm_nhwc_bwd_sum_kernelI11Bf16IOFp32WLi160EEv26Group_norm_nhwc_bwd_params,"aw",@nobits
	.sectionflags	@""
	.align	16
.nv.shared._Z30group_norm_nhwc_bwd_sum_kernelI11Bf16IOFp32WLi160EEv26Group_norm_nhwc_bwd_params:
	.zero		4256


//--------------------- .nv.shared._Z30group_norm_nhwc_bwd_sum_kernelI11Bf16IOBf16WLi196EEv26Group_norm_nhwc_bwd_params --------------------------
	.section	.nv.shared._Z30group_norm_nhwc_bwd_sum_kernelI11Bf16IOBf16WLi196EEv26Group_norm_nhwc_bwd_params,"aw",@nobits
	.sectionflags	@""
	.align	16
.nv.shared._Z30group_norm_nhwc_bwd_sum_kernelI11Bf16IOBf16WLi196EEv26Group_norm_nhwc_bwd_params:
	.zero		5488


//--------------------- .nv.shared._Z30group_norm_nhwc_bwd_sum_kernelI11Bf16IOBf16WLi168EEv26Group_norm_nhwc_bwd_params --------------------------
	.section	.nv.shared._Z30group_norm_nhwc_bwd_sum_kernelI11Bf16IOBf16WLi168EEv26Group_norm_nhwc_bwd_params,"aw",@nobits
	.sectionflags	@""
	.align	16
.nv.shared._Z30group_norm_nhwc_bwd_sum_kernelI11Bf16IOBf16WLi168EEv26Group_norm_nhwc_bwd_params:
	.zero		5264


//--------------------- .nv.shared._Z30group_norm_nhwc_bwd_sum_kernelI11Bf16IOBf16WLi64EEv26Group_norm_nhwc_bwd_params --------------------------
	.section	.nv.shared._Z30group_norm_nhwc_bwd_sum_kernelI11Bf16IOBf16WLi64EEv26Group_norm_nhwc_bwd_params,"aw",@nobits
	.sectionflags	@""
	.align	16
.nv.shared._Z30group_norm_nhwc_bwd_sum_kernelI11Bf16IOBf16WLi64EEv26Group_norm_nhwc_bwd_params:
	.zero		2336


//--------------------- .nv.shared._Z30group_norm_nhwc_bwd_sum_kernelI11Bf16IOBf16WLi128EEv26Group_norm_nhwc_bwd_params --------------------------
	.section	.nv.shared._Z30group_norm_nhwc_bwd_sum_kernelI11Bf16IOBf16WLi128EEv26Group_norm_nhwc_bwd_params,"aw",@nobits
	.sectionflags	@""
	.align	16
.nv.shared._Z30group_norm_nhwc_bwd_sum_kernelI11Bf16IOBf16WLi128EEv26Group_norm_nhwc_bwd_params:
	.zero		4000


//--------------------- .nv.shared._Z30group_norm_nhwc_bwd_sum_kernelI11Bf16IOBf16WLi192EEv26Group_norm_nhwc_bwd_params --------------------------
	.section	.nv.shared._Z30group_norm_nhwc_bwd_sum_kernelI11Bf16IOBf16WLi192EEv26Group_norm_nhwc_bwd_params,"aw",@nobits
	.sectionflags	@""
	.align	16
.nv.shared._Z30group_norm_nhwc_bwd_sum_kernelI11Bf16IOBf16WLi192EEv26Group_norm_nhwc_bwd_params:
	.zero		5280


//--------------------- .nv.shared._Z30group_norm_nhwc_bwd_sum_kernelI11Bf16IOBf16WLi448EEv26Group_norm_nhwc_bwd_params --------------------------
	.section	.nv.shared._Z30group_norm_nhwc_bwd_sum_kernelI11Bf16IOBf16WLi448EEv26Group_norm_nhwc_bwd_params,"aw",@nobits
	.sectionflags	@""
	.align	16
.nv.shared._Z30group_norm_nhwc_bwd_sum_kernelI11Bf16IOBf16WLi448EEv26Group_norm_nhwc_bwd_params:
	.zero		10400


//--------------------- .nv.shared._Z30group_norm_nhwc_bwd_sum_kernelI11Bf16IOBf16WLi256EEv26Group_norm_nhwc_bwd_params --------------------------
	.section	.nv.shared._Z30group_norm_nhwc_bwd_sum_kernelI11Bf16IOBf16WLi256EEv26Group_norm_nhwc_bwd_params,"aw",@nobits
	.sectionflags	@""
	.align	16
.nv.shared._Z30group_norm_nhwc_bwd_sum_kernelI11Bf16IOBf16WLi256EEv26Group_norm_nhwc_bwd_params:
	.zero		6560


//--------------------- .nv.shared._Z30group_norm_nhwc_bwd_sum_kernelI11Bf16IOBf16WLi120EEv26Group_norm_nhwc_bwd_params --------------------------
	.section	.nv.shared._Z30group_norm_nhwc_bwd_sum_kernelI11Bf16IOBf16WLi120EEv26Group_norm_nhwc_bwd_params,"aw",@nobits
	.sectionflags	@""
	.align	16
.nv.shared._Z30group_norm_nhwc_bwd_sum_kernelI11Bf16IOBf16WLi120EEv26Group_norm_nhwc_bwd_params:
	.zero		4368


//--------------------- .nv.shared._Z30group_norm_nhwc_bwd_sum_kernelI11Bf16IOBf16WLi140EEv26Group_norm_nhwc_bwd_params --------------------------
	.section	.nv.shared._Z30group_norm_nhwc_bwd_sum_kernelI11Bf16IOBf16WLi140EEv26Group_norm_nhwc_bwd_params,"aw",@nobits
	.sectionflags	@""
	.align	16
.nv.shared._Z30group_norm_nhwc_bwd_sum_kernelI11Bf16IOBf16WLi140EEv26Group_norm_nhwc_bwd_params:
	.zero		4368


//--------------------- .nv.shared._Z30group_norm_nhwc_bwd_sum_kernelI11Bf16IOBf16WLi160EEv26Group_norm_nhwc_bwd_params --------------------------
	.section	.nv.shared._Z30group_norm_nhwc_bwd_sum_kernelI11Bf16IOBf16WLi160EEv26Group_norm_nhwc_bwd_params,"aw",@nobits
	.sectionflags	@""
	.align	16
.nv.shared._Z30group_norm_nhwc_bwd_sum_kernelI11Bf16IOBf16WLi160EEv26Group_norm_nhwc_bwd_params:
	.zero		4256


//--------------------- .nv.shared._Z30group_norm_nhwc_bwd_sum_kernelI11Bf16IOFp16WLi196EEv26Group_norm_nhwc_bwd_params --------------------------
	.section	.nv.shared._Z30group_norm_nhwc_bwd_sum_kernelI11Bf16IOFp16WLi196EEv26Group_norm_nhwc_bwd_params,"aw",@nobits
	.sectionflags	@""
	.align	16
.nv.shared._Z30group_norm_nhwc_bwd_sum_kernelI11Bf16IOFp16WLi196EEv26Group_norm_nhwc_bwd_params:
	.zero		5488


//--------------------- .nv.shared._Z30group_norm_nhwc_bwd_sum_kernelI11Bf16IOFp16WLi168EEv26Group_norm_nhwc_bwd_params --------------------------
	.section	.nv.shared._Z30group_norm_nhwc_bwd_sum_kernelI11Bf16IOFp16WLi168EEv26Group_norm_nhwc_bwd_params,"aw",@nobits
	.sectionflags	@""
	.align	16
.nv.shared._Z30group_norm_nhwc_bwd_sum_kernelI11Bf16IOFp16WLi168EEv26Group_norm_nhwc_bwd_params:
	.zero		5264


//--------------------- .nv.shared._Z30group_norm_nhwc_bwd_sum_kernelI11Bf16IOFp16WLi64EEv26Group_norm_nhwc_bwd_params --------------------------
	.section	.nv.shared._Z30group_norm_nhwc_bwd_sum_kernelI11Bf16IOFp16WLi64EEv26Group_norm_nhwc_bwd_params,"aw",@nobits
	.sectionflags	@""
	.align	16
.nv.shared._Z30group_norm_nhwc_bwd_sum_kernelI11Bf16IOFp16WLi64EEv26Group_norm_nhwc_bwd_params:
	.zero		2336


//--------------------- .nv.shared._Z30group_norm_nhwc_bwd_sum_kernelI11Bf16IOFp16WLi128EEv26Group_norm_nhwc_bwd_params --------------------------
	.section	.nv.shared._Z30group_norm_nhwc_bwd_sum_kernelI11Bf16IOFp16WLi128EEv26Group_norm_nhwc_bwd_params,"aw",@nobits
	.sectionflags	@""
	.align	16
.nv.shared._Z30group_norm_nhwc_bwd_sum_kernelI11Bf16IOFp16WLi128EEv26Group_norm_nhwc_bwd_params:
	.zero		4000


//--------------------- .nv.shared._Z30group_norm_nhwc_bwd_sum_kernelI11Bf16IOFp16WLi192EEv26Group_norm_nhwc_bwd_params --------------------------
	.section	.nv.shared._Z30group_norm_nhwc_bwd_sum_kernelI11Bf16IOFp16WLi192EEv26Group_norm_nhwc_bwd_params,"aw",@nobits
	.sectionflags	@""
	.align	16
.nv.shared._Z30group_norm_nhwc_bwd_sum_kernelI11Bf16IOFp16WLi192EEv26Group_norm_nhwc_bwd_params:
	.zero		5280


//--------------------- .nv.shared._Z30group_norm_nhwc_bwd_sum_kernelI11Bf16IOFp16WLi448EEv26Group_norm_nhwc_bwd_params --------------------------
	.section	.nv.shared._Z30group_norm_nhwc_bwd_sum_kernelI11Bf16IOFp16WLi448EEv26Group_norm_nhwc_bwd_params,"aw",@nobits
	.sectionflags	@""
	.align	16
.nv.shared._Z30group_norm_nhwc_bwd_sum_kernelI11Bf16IOFp16WLi448EEv26Group_norm_nhwc_bwd_params:
	.zero		10400


//--------------------- .nv.shared._Z30group_norm_nhwc_bwd_sum_kernelI11Bf16IOFp16WLi256EEv26Group_norm_nhwc_bwd_params --------------------------
	.section	.nv.shared._Z30group_norm_nhwc_bwd_sum_kernelI11Bf16IOFp16WLi256EEv26Group_norm_nhwc_bwd_params,"aw",@nobits
	.sectionflags	@""
	.align	16
.nv.shared._Z30group_norm_nhwc_bwd_sum_kernelI11Bf16IOFp16WLi256EEv26Group_norm_nhwc_bwd_params:
	.zero		6560


//--------------------- .nv.shared._Z30group_norm_nhwc_bwd_sum_kernelI11Bf16IOFp16WLi120EEv26Group_norm_nhwc_bwd_params --------------------------
	.section	.nv.shared._Z30group_norm_nhwc_bwd_sum_kernelI11Bf16IOFp16WLi120EEv26Group_norm_nhwc_bwd_params,"aw",@nobits
	.sectionflags	@""
	.align	16
.nv.shared._Z30group_norm_nhwc_bwd_sum_kernelI11Bf16IOFp16WLi120EEv26Group_norm_nhwc_bwd_params:
	.zero		4368


//--------------------- .nv.shared._Z30group_norm_nhwc_bwd_sum_kernelI11Bf16IOFp16WLi140EEv26Group_norm_nhwc_bwd_params --------------------------
	.section	.nv.shared._Z30group_norm_nhwc_bwd_sum_kernelI11Bf16IOFp16WLi140EEv26Group_norm_nhwc_bwd_params,"aw",@nobits
	.sectionflags	@""
	.align	16
.nv.shared._Z30group_norm_nhwc_bwd_sum_kernelI11Bf16IOFp16WLi140EEv26Group_norm_nhwc_bwd_params:
	.zero		4368


//--------------------- .nv.shared._Z30group_norm_nhwc_bwd_sum_kernelI11Bf16IOFp16WLi160EEv26Group_norm_nhwc_bwd_params --------------------------
	.section	.nv.shared._Z30group_norm_nhwc_bwd_sum_kernelI11Bf16IOFp16WLi160EEv26Group_norm_nhwc_bwd_params,"aw",@nobits
	.sectionflags	@""
	.align	16
.nv.shared._Z30group_norm_nhwc_bwd_sum_kernelI11Bf16IOFp16WLi160EEv26Group_norm_nhwc_bwd_params:
	.zero		4256


//--------------------- .nv.shared._Z30group_norm_nhwc_bwd_sum_kernelI11Fp16IOFp32WLi196EEv26Group_norm_nhwc_bwd_params --------------------------
	.section	.nv.shared._Z30group_norm_nhwc_bwd_sum_kernelI11Fp16IOFp32WLi196EEv26Group_norm_nhwc_bwd_params,"aw",@nobits
	.sectionflags	@""
	.align	16
.nv.shared._Z30group_norm_nhwc_bwd_sum_kernelI11Fp16IOFp32WLi196EEv26Group_norm_nhwc_bwd_params:
	.zero		5488


//--------------------- .nv.shared._Z30group_norm_nhwc_bwd_sum_kernelI11Fp16IOFp32WLi168EEv26Group_norm_nhwc_bwd_params --------------------------
	.section	.nv.shared._Z30group_norm_nhwc_bwd_sum_kernelI11Fp16IOFp32WLi168EEv26Group_norm_nhwc_bwd_params,"aw",@nobits
	.sectionflags	@""
	.align	16
.nv.shared._Z30group_norm_nhwc_bwd_sum_kernelI11Fp16IOFp32WLi168EEv26Group_norm_nhwc_bwd_params:
	.zero		5264


//--------------------- .nv.shared._Z30group_norm_nhwc_bwd_sum_kernelI11Fp16IOFp32WLi64EEv26Group_norm_nhwc_bwd_params --------------------------
	.section	.nv.shared._Z30group_norm_nhwc_bwd_sum_kernelI11Fp16IOFp32WLi64EEv26Group_norm_nhwc_bwd_params,"aw",@nobits
	.sectionflags	@""
	.align	16
.nv.shared._Z30group_norm_nhwc_bwd_sum_kernelI11Fp16IOFp32WLi64EEv26Group_norm_nhwc_bwd_params:
	.zero		2336


//--------------------- .nv.shared._Z30group_norm_nhwc_bwd_sum_kernelI11Fp16IOFp32WLi128EEv26Group_norm_nhwc_bwd_params --------------------------
	.section	.nv.shared._Z30group_norm_nhwc_bwd_sum_kernelI11Fp16IOFp32WLi128EEv26Group_norm_nhwc_bwd_params,"aw",@nobits
	.sectionflags	@""
	.align	16
.nv.shared._Z30group_norm_nhwc_bwd_sum_kernelI11Fp16IOFp32WLi128EEv26Group_norm_nhwc_bwd_params:
	.zero		4000


//--------------------- .nv.shared._Z30group_norm_nhwc_bwd_sum_kernelI11Fp16IOFp32WLi192EEv26Group_norm_nhwc_bwd_params --------------------------
	.section	.nv.shared._Z30group_norm_nhwc_bwd_sum_kernelI11Fp16IOFp32WLi192EEv26Group_norm_nhwc_bwd_params,"aw",@nobits
	.sectionflags	@""
	.align	16
.nv.shared._Z30group_norm_nhwc_bwd_sum_kernelI11Fp16IOFp32WLi192EEv26Group_norm_nhwc_bwd_params:
	.zero		5280


//--------------------- .nv.shared._Z30group_norm_nhwc_bwd_sum_kernelI11Fp16IOFp32WLi448EEv26Group_norm_nhwc_bwd_params --------------------------
	.section	.nv.shared._Z30group_norm_nhwc_bwd_sum_kernelI11Fp16IOFp32WLi448EEv26Group_norm_nhwc_bwd_params,"aw",@nobits
	.sectionflags	@""
	.align	16
.nv.shared._Z30group_norm_nhwc_bwd_sum_kernelI11Fp16IOFp32WLi448EEv26Group_norm_nhwc_bwd_params:
	.zero		10400


//--------------------- .nv.shared._Z30group_norm_nhwc_bwd_sum_kernelI11Fp16IOFp32WLi256EEv26Group_norm_nhwc_bwd_params --------------------------
	.section	.nv.shared._Z30group_norm_nhwc_bwd_sum_kernelI11Fp16IOFp32WLi256EEv26Group_norm_nhwc_bwd_params,"aw",@nobits
	.sectionflags	@""
	.align	16
.nv.shared._Z30group_norm_nhwc_bwd_sum_kernelI11Fp16IOFp32WLi256EEv26Group_norm_nhwc_bwd_params:
	.zero		6560


//--------------------- .nv.shared._Z30group_norm_nhwc_bwd_sum_kernelI11Fp16IOFp32WLi120EEv26Group_norm_nhwc_bwd_params --------------------------
	.section	.nv.shared._Z30group_norm_nhwc_bwd_sum_kernelI11Fp16IOFp32WLi120EEv26Group_norm_nhwc_bwd_params,"aw",@nobits
	.sectionflags	@""
	.align	16
.nv.shared._Z30group_norm_nhwc_bwd_sum_kernelI11Fp16IOFp32WLi120EEv26Group_norm_nhwc_bwd_params:
	.zero		4368


//--------------------- .nv.shared._Z30group_norm_nhwc_bwd_sum_kernelI11Fp16IOFp32WLi140EEv26Group_norm_nhwc_bwd_params --------------------------
	.section	.nv.shared._Z30group_norm_nhwc_bwd_sum_kernelI11Fp16IOFp32WLi140EEv26Group_norm_nhwc_bwd_params,"aw",@nobits
	.sectionflags	@""
	.align	16
.nv.shared._Z30group_norm_nhwc_bwd_sum_kernelI11Fp16IOFp32WLi140EEv26Group_norm_nhwc_bwd_params:
	.zero		4368


//--------------------- .nv.shared._Z30group_norm_nhwc_bwd_sum_kernelI11Fp16IOFp32WLi160EEv26Group_norm_nhwc_bwd_params --------------------------
	.section	.nv.shared._Z30group_norm_nhwc_bwd_sum_kernelI11Fp16IOFp32WLi160EEv26Group_norm_nhwc_bwd_params,"aw",@nobits
	.sectionflags	@""
	.align	16
.nv.shared._Z30group_norm_nhwc_bwd_sum_kernelI11Fp16IOFp32WLi160EEv26Group_norm_nhwc_bwd_params:
	.zero		4256


//--------------------- .nv.shared._Z30group_norm_nhwc_bwd_sum_kernelI11Fp16IOBf16WLi196EEv26Group_norm_nhwc_bwd_params --------------------------
	.section	.nv.shared._Z30group_norm_nhwc_bwd_sum_kernelI11Fp16IOBf16WLi196EEv26Group_norm_nhwc_bwd_params,"aw",@nobits
	.sectionflags	@""
	.align	16
.nv.shared._Z30group_norm_nhwc_bwd_sum_kernelI11Fp16IOBf16WLi196EEv26Group_norm_nhwc_bwd_params:
	.zero		5488


//--------------------- .nv.shared._Z30group_norm_nhwc_bwd_sum_kernelI11Fp16IOBf16WLi168EEv26Group_norm_nhwc_bwd_params --------------------------
	.section	.nv.shared._Z30group_norm_nhwc_bwd_sum_kernelI11Fp16IOBf16WLi168EEv26Group_norm_nhwc_bwd_params,"aw",@nobits
	.sectionflags	@""
	.align	16
.nv.shared._Z30group_norm_nhwc_bwd_sum_kernelI11Fp16IOBf16WLi168EEv26Group_norm_nhwc_bwd_params:
	.zero		5264


//--------------------- .nv.shared._Z30group_norm_nhwc_bwd_sum_kernelI11Fp16IOBf16WLi64EEv26Group_norm_nhwc_bwd_params --------------------------
	.section	.nv.shared._Z30group_norm_nhwc_bwd_sum_kernelI11Fp16IOBf16WLi64EEv26Group_norm_nhwc_bwd_params,"aw",@nobits
	.sectionflags	@""
	.align	16
.nv.shared._Z30group_norm_nhwc_bwd_sum_kernelI11Fp16IOBf16WLi64EEv26Group_norm_nhwc_bwd_params:
	.zero		2336


//--------------------- .nv.shared._Z30group_norm_nhwc_bwd_sum_kernelI11Fp16IOBf16WLi128EEv26Group_norm_nhwc_bwd_params --------------------------
	.section	.nv.shared._Z30group_norm_nhwc_bwd_sum_kernelI11Fp16IOBf16WLi128EEv26Group_norm_nhwc_bwd_params,"aw",@nobits
	.sectionflags	@""
	.align	16
.nv.shared._Z30group_norm_nhwc_bwd_sum_kernelI11Fp16IOBf16WLi128EEv26Group_norm_nhwc_bwd_params:
	.zero		4000


//--------------------- .nv.shared._Z30group_norm_nhwc_bwd_sum_kernelI11Fp16IOBf16WLi192EEv26Group_norm_nhwc_bwd_params --------------------------
	.section	.nv.shared._Z30group_norm_nhwc_bwd_sum_kernelI11Fp16IOBf16WLi192EEv26Group_norm_nhwc_bwd_params,"aw",@nobits
	.sectionflags	@""
	.align	16
.nv.shared._Z30group_norm_nhwc_bwd_sum_kernelI11Fp16IOBf16WLi192EEv26Group_norm_nhwc_bwd_params:
	.zero		5280


//--------------------- .nv.shared._Z30group_norm_nhwc_bwd_sum_kernelI11Fp16IOBf16WLi448EEv26Group_norm_nhwc_bwd_params --------------------------
	.section	.nv.shared._Z30group_norm_nhwc_bwd_sum_kernelI11Fp16IOBf16WLi448EEv26Group_norm_nhwc_bwd_params,"aw",@nobits
	.sectionflags	@""
	.align	16
.nv.shared._Z30group_norm_nhwc_bwd_sum_kernelI11Fp16IOBf16WLi448EEv26Group_norm_nhwc_bwd_params:
	.zero		10400


//--------------------- .nv.shared._Z30group_norm_nhwc_bwd_sum_kernelI11Fp16IOBf16WLi256EEv26Group_norm_nhwc_bwd_params --------------------------
	.section	.nv.shared._Z30group_norm_nhwc_bwd_sum_kernelI11Fp16IOBf16WLi256EEv26Group_norm_nhwc_bwd_params,"aw",@nobits
	.sectionflags	@""
	.align	16
.nv.shared._Z30group_norm_nhwc_bwd_sum_kernelI11Fp16IOBf16WLi256EEv26Group_norm_nhwc_bwd_params:
	.zero		6560


//--------------------- .nv.shared._Z30group_norm_nhwc_bwd_sum_kernelI11Fp16IOBf16WLi120EEv26Group_norm_nhwc_bwd_params --------------------------
	.section	.nv.shared._Z30group_norm_nhwc_bwd_sum_kernelI11Fp16IOBf16WLi120EEv26Group_norm_nhwc_bwd_params,"aw",@nobits
	.sectionflags	@""
	.align	16
.nv.shared._Z30group_norm_nhwc_bwd_sum_kernelI11Fp16IOBf16WLi120EEv26Group_norm_nhwc_bwd_params:
	.zero		4368


//--------------------- .nv.shared._Z30group_norm_nhwc_bwd_sum_kernelI11Fp16IOBf16WLi140EEv26Group_norm_nhwc_bwd_params --------------------------
	.section	.nv.shared._Z30group_norm_nhwc_bwd_sum_kernelI11Fp16IOBf16WLi140EEv26Group_norm_nhwc_bwd_params,"aw",@nobits
	.sectionflags	@""
	.align	16
.nv.shared._Z30group_norm_nhwc_bwd_sum_kernelI11Fp16IOBf16WLi140EEv26Group_norm_nhwc_bwd_params:
	.zero		4368


//--------------------- .nv.shared._Z30group_norm_nhwc_bwd_sum_kernelI11Fp16IOBf16WLi160EEv26Group_norm_nhwc_bwd_params --------------------------
	.section	.nv.shared._Z30group_norm_nhwc_bwd_sum_kernelI11Fp16IOBf16WLi160EEv26Group_norm_nhwc_bwd_params,"aw",@nobits
	.sectionflags	@""
	.align	16
.nv.shared._Z30group_norm_nhwc_bwd_sum_kernelI11Fp16IOBf16WLi160EEv26Group_norm_nhwc_bwd_params:
	.zero		4256


//--------------------- .nv.shared._Z30group_norm_nhwc_bwd_sum_kernelI11Fp16IOFp16WLi196EEv26Group_norm_nhwc_bwd_params --------------------------
	.section	.nv.shared._Z30group_norm_nhwc_bwd_sum_kernelI11Fp16IOFp16WLi196EEv26Group_norm_nhwc_bwd_params,"aw",@nobits
	.sectionflags	@""
	.align	16
.nv.shared._Z30group_norm_nhwc_bwd_sum_kernelI11Fp16IOFp16WLi196EEv26Group_norm_nhwc_bwd_params:
	.zero		5488


//--------------------- .nv.shared._Z30group_norm_nhwc_bwd_sum_kernelI11Fp16IOFp16WLi168EEv26Group_norm_nhwc_bwd_params --------------------------
	.section	.nv.shared._Z30group_norm_nhwc_bwd_sum_kernelI11Fp16IOFp16WLi168EEv26Group_norm_nhwc_bwd_params,"aw",@nobits
	.sectionflags	@""
	.align	16
.nv.shared._Z30group_norm_nhwc_bwd_sum_kernelI11Fp16IOFp16WLi168EEv26Group_norm_nhwc_bwd_params:
	.zero		5264


//--------------------- .nv.shared._Z30group_norm_nhwc_bwd_sum_kernelI11Fp16IOFp16WLi64EEv26Group_norm_nhwc_bwd_params --------------------------
	.section	.nv.shared._Z30group_norm_nhwc_bwd_sum_kernelI11Fp16IOFp16WLi64EEv26Group_norm_nhwc_bwd_params,"aw",@nobits
	.sectionflags	@""
	.align	16
.nv.shared._Z30group_norm_nhwc_bwd_sum_kernelI11Fp16IOFp16WLi64EEv26Group_norm_nhwc_bwd_params:
	.zero		2336


//--------------------- .nv.shared._Z30group_norm_nhwc_bwd_sum_kernelI11Fp16IOFp16WLi128EEv26Group_norm_nhwc_bwd_params --------------------------
	.section	.nv.shared._Z30group_norm_nhwc_bwd_sum_kernelI11Fp16IOFp16WLi128EEv26Group_norm_nhwc_bwd_params,"aw",@nobits
	.sectionflags	@""
	.align	16
.nv.shared._Z30group_norm_nhwc_bwd_sum_kernelI11Fp16IOFp16WLi128EEv26Group_norm_nhwc_bwd_params:
	.zero		4000


//--------------------- .nv.shared._Z30group_norm_nhwc_bwd_sum_kernelI11Fp16IOFp16WLi192EEv26Group_norm_nhwc_bwd_params --------------------------
	.section	.nv.shared._Z30group_norm_nhwc_bwd_sum_kernelI11Fp16IOFp16WLi192EEv26Group_norm_nhwc_bwd_params,"aw",@nobits
	.sectionflags	@""
	.align	16
.nv.shared._Z30group_norm_nhwc_bwd_sum_kernelI11Fp16IOFp16WLi192EEv26Group_norm_nhwc_bwd_params:
	.zero		5280


//--------------------- .nv.shared._Z30group_norm_nhwc_bwd_sum_kernelI11Fp16IOFp16WLi448EEv26Group_norm_nhwc_bwd_params --------------------------
	.section	.nv.shared._Z30group_norm_nhwc_bwd_sum_kernelI11Fp16IOFp16WLi448EEv26Group_norm_nhwc_bwd_params,"aw",@nobits
	.sectionflags	@""
	.align	16
.nv.shared._Z30group_norm_nhwc_bwd_sum_kernelI11Fp16IOFp16WLi448EEv26Group_norm_nhwc_bwd_params:
	.zero		10400


//--------------------- .nv.shared._Z30group_norm_nhwc_bwd_sum_kernelI11Fp16IOFp16WLi256EEv26Group_norm_nhwc_bwd_params --------------------------
	.section	.nv.shared._Z30group_norm_nhwc_bwd_sum_kernelI11Fp16IOFp16WLi256EEv26Group_norm_nhwc_bwd_params,"aw",@nobits
	.sectionflags	@""
	.align	16
.nv.shared._Z30group_norm_nhwc_bwd_sum_kernelI11Fp16IOFp16WLi256EEv26Group_norm_nhwc_bwd_params:
	.zero		6560


//--------------------- .nv.shared._Z30group_norm_nhwc_bwd_sum_kernelI11Fp16IOFp16WLi120EEv26Group_norm_nhwc_bwd_params --------------------------
	.section	.nv.shared._Z30group_norm_nhwc_bwd_sum_kernelI11Fp16IOFp16WLi120EEv26Group_norm_nhwc_bwd_params,"aw",@nobits
	.sectionflags	@""
	.align	16
.nv.shared._Z30group_norm_nhwc_bwd_sum_kernelI11Fp16IOFp16WLi120EEv26Group_norm_nhwc_bwd_params:
	.zero		4368


//--------------------- .nv.shared._Z30group_norm_nhwc_bwd_sum_kernelI11Fp16IOFp16WLi140EEv26Group_norm_nhwc_bwd_params --------------------------
	.section	.nv.shared._Z30group_norm_nhwc_bwd_sum_kernelI11Fp16IOFp16WLi140EEv26Group_norm_nhwc_bwd_params,"aw",@nobits
	.sectionflags	@""
	.align	16
.nv.shared._Z30group_norm_nhwc_bwd_sum_kernelI11Fp16IOFp16WLi140EEv26Group_norm_nhwc_bwd_params:
	.zero		4368


//--------------------- .nv.shared._Z30group_norm_nhwc_bwd_sum_kernelI11Fp16IOFp16WLi160EEv26Group_norm_nhwc_bwd_params --------------------------
	.section	.nv.shared._Z30group_norm_nhwc_bwd_sum_kernelI11Fp16IOFp16WLi160EEv26Group_norm_nhwc_bwd_params,"aw",@nobits
	.sectionflags	@""
	.align	16
.nv.shared._Z30group_norm_nhwc_bwd_sum_kernelI11Fp16IOFp16WLi160EEv26Group_norm_nhwc_bwd_params:
	.zero		4256


//--------------------- .nv.constant0._ZN3cub18CUB_300001_SM_10306detail11EmptyKernelIvEEvv --------------------------
	.section	.nv.constant0._ZN3cub18CUB_300001_SM_10306detail11EmptyKernelIvEEvv,"a",@progbits
	.sectionflags	@""
	.align	4
.nv.constant0._ZN3cub18CUB_300001_SM_10306detail11EmptyKernelIvEEvv:
	.zero		896


//--------------------- .nv.constant0._Z32group_norm_nhwc_bwd_scale_kernelI11Fp32IOFp32WLi196EEv26Group_norm_nhwc_bwd_params --------------------------
	.section	.nv.constant0._Z32group_norm_nhwc_bwd_scale_kernelI11Fp32IOFp32WLi196EEv26Group_norm_nhwc_bwd_params,"a",@progbits
	.sectionflags	@""
	.align	4
.nv.constant0._Z32group_norm_nhwc_bwd_scale_kernelI11Fp32IOFp32WLi196EEv26Group_norm_nhwc_bwd_params:
	.zero		1080


//--------------------- .nv.constant0._Z32group_norm_nhwc_bwd_scale_kernelI11Fp32IOFp32WLi168EEv26Group_norm_nhwc_bwd_params --------------------------
	.section	.nv.constant0._Z32group_norm_nhwc_bwd_scale_kernelI11Fp32IOFp32WLi168EEv26Group_norm_nhwc_bwd_params,"a",@progbits
	.sectionflags	@""
	.align	4
.nv.constant0._Z32group_norm_nhwc_bwd_scale_kernelI11Fp32IOFp32WLi168EEv26Group_norm_nhwc_bwd_params:
	.zero		1080


//--------------------- .nv.constant0._Z32group_norm_nhwc_bwd_scale_kernelI11Fp32IOFp32WLi64EEv26Group_norm_nhwc_bwd_params --------------------------
	.section	.nv.constant0._Z32group_norm_nhwc_bwd_scale_kernelI11Fp32IOFp32WLi64EEv26Group_norm_nhwc_bwd_params,"a",@progbits
	.sectionflags	@""
	.align	4
.nv.constant0._Z32group_norm_nhwc_bwd_scale_kernelI11Fp32IOFp32WLi64EEv26Group_norm_nhwc_bwd_params:
	.zero		1080


//--------------------- .nv.constant0._Z32group_norm_nhwc_bwd_scale_kernelI11Fp32IOFp32WLi128EEv26Group_norm_nhwc_bwd_params --------------------------
	.section	.nv.constant0._Z32group_norm_nhwc_bwd_scale_kernelI11Fp32IOFp32WLi128EEv26Group_norm_nhwc_bwd_params,"a",@progbits
	.sectionflags	@""
	.align	4
.nv.constant0._Z32group_norm_nhwc_bwd_scale_kernelI11Fp32IOFp32WLi128EEv26Group_norm_nhwc_bwd_params:
	.zero		1080


//--------------------- .nv.constant0._Z32group_norm_nhwc_bwd_scale_kernelI11Fp32IOFp32WLi192EEv26Group_norm_nhwc_bwd_params --------------------------
	.section	.nv.constant0._Z32group_norm_nhwc_bwd_scale_kernelI11Fp32IOFp32WLi192EEv26Group_norm_nhwc_bwd_params,"a",@progbits
	.sectionflags	@""
	.align	4
.nv.constant0._Z32group_norm_nhwc_bwd_scale_kernelI11Fp32IOFp32WLi192EEv26Group_norm_nhwc_bwd_params:
	.zero		1080


//--------------------- .nv.constant0._Z32group_norm_nhwc_bwd_scale_kernelI11Fp32IOFp32WLi448EEv26Group_norm_nhwc_bwd_params --------------------------
	.section	.nv.constant0._Z32group_norm_nhwc_bwd_scale_kernelI11Fp32IOFp32WLi448EEv26Group_norm_nhwc_bwd_params,"a",@progbits
	.sectionflags	@""
	.align	4
.nv.constant0._Z32group_norm_nhwc_bwd_scale_kernelI11Fp32IOFp32WLi448EEv26Group_norm_nhwc_bwd_params:
	.zero		1080


//--------------------- .nv.constant0._Z32group_norm_nhwc_bwd_scale_kernelI11Fp32IOFp32WLi256EEv26Group_norm_nhwc_bwd_params --------------------------
	.section	.nv.constant0._Z32group_norm_nhwc_bwd_scale_kernelI11Fp32IOFp32WLi256EEv26Group_norm_nhwc_bwd_params,"a",@progbits
	.sectionflags	@""
	.align	4
.nv.constant0._Z32group_norm_nhwc_bwd_scale_kernelI11Fp32IOFp32WLi256EEv26Group_norm_nhwc_bwd_params:
	.zero		1080


//--------------------- .nv.constant0._Z32group_norm_nhwc_bwd_scale_kernelI11Fp32IOFp32WLi120EEv26Group_norm_nhwc_bwd_params --------------------------
	.section	.nv.constant0._Z32group_norm_nhwc_bwd_scale_kernelI11Fp32IOFp32WLi120EEv26Group_norm_nhwc_bwd_params,"a",@progbits
	.sectionflags	@""
	.align	4
.nv.constant0._Z32group_norm_nhwc_bwd_scale_kernelI11Fp32IOFp32WLi120EEv26Group_norm_nhwc_bwd_params:
	.zero		1080


//--------------------- .nv.constant0._Z32group_norm_nhwc_bwd_scale_kernelI11Fp32IOFp32WLi140EEv26Group_norm_nhwc_bwd_params --------------------------
	.section	.nv.constant0._Z32group_norm_nhwc_bwd_scale_kernelI11Fp32IOFp32WLi140EEv26Group_norm_nhwc_bwd_params,"a",@progbits
	.sectionflags	@""
	.align	4
.nv.constant0._Z32group_norm_nhwc_bwd_scale_kernelI11Fp32IOFp32WLi140EEv26Group_norm_nhwc_bwd_params:
	.zero		1080


//--------------------- .nv.constant0._Z32group_norm_nhwc_bwd_scale_kernelI11Fp32IOFp32WLi160EEv26Group_norm_nhwc_bwd_params --------------------------
	.section	.nv.constant0._Z32group_norm_nhwc_bwd_scale_kernelI11Fp32IOFp32WLi160EEv26Group_norm_nhwc_bwd_params,"a",@progbits
	.sectionflags	@""
	.align	4
.nv.constant0._Z32group_norm_nhwc_bwd_scale_kernelI11Fp32IOFp32WLi160EEv26Group_norm_nhwc_bwd_params:
	.zero		1080


//--------------------- .nv.constant0._Z32group_norm_nhwc_bwd_scale_kernelI11Fp32IOBf16WLi196EEv26Group_norm_nhwc_bwd_params --------------------------
	.section	.nv.constant0._Z32group_norm_nhwc_bwd_scale_kernelI11Fp32IOBf16WLi196EEv26Group_norm_nhwc_bwd_params,"a",@progbits
	.sectionflags	@""
	.align	4
.nv.constant0._Z32group_norm_nhwc_bwd_scale_kernelI11Fp32IOBf16WLi196EEv26Group_norm_nhwc_bwd_params:
	.zero		1080


//--------------------- .nv.constant0._Z32group_norm_nhwc_bwd_scale_kernelI11Fp32IOBf16WLi168EEv26Group_norm_nhwc_bwd_params --------------------------
	.section	.nv.constant0._Z32group_norm_nhwc_bwd_scale_kernelI11Fp32IOBf16WLi168EEv26Group_norm_nhwc_bwd_params,"a",@progbits
	.sectionflags	@""
	.align	4
.nv.constant0._Z32group_norm_nhwc_bwd_scale_kernelI11Fp32IOBf16WLi168EEv26Group_norm_nhwc_bwd_params:
	.zero		1080


//--------------------- .nv.constant0._Z32group_norm_nhwc_bwd_scale_kernelI11Fp32IOBf16WLi64EEv26Group_norm_nhwc_bwd_params --------------------------
	.section	.nv.constant0._Z32group_norm_nhwc_bwd_scale_kernelI11Fp32IOBf16WLi64EEv26Group_norm_nhwc_bwd_params,"a",@progbits
	.sectionflags	@""
	.align	4
.nv.constant0._Z32group_norm_nhwc_bwd_scale_kernelI11Fp32IOBf16WLi64EEv26Group_norm_nhwc_bwd_params:
	.zero		1080


//--------------------- .nv.constant0._Z32group_norm_nhwc_bwd_scale_kernelI11Fp32IOBf16WLi128EEv26Group_norm_nhwc_bwd_params --------------------------
	.section	.nv.constant0._Z32group_norm_nhwc_bwd_scale_kernelI11Fp32IOBf16WLi128EEv26Group_norm_nhwc_bwd_params,"a",@progbits
	.sectionflags	@""
	.align	4
.nv.constant0._Z32group_norm_nhwc_bwd_scale_kernelI11Fp32IOBf16WLi128EEv26Group_norm_nhwc_bwd_params:
	.zero		1080


//--------------------- .nv.constant0._Z32group_norm_nhwc_bwd_scale_kernelI11Fp32IOBf16WLi192EEv26Group_norm_nhwc_bwd_params --------------------------
	.section	.nv.constant0._Z32group_norm_nhwc_bwd_scale_kernelI11Fp32IOBf16WLi192EEv26Group_norm_nhwc_bwd_params,"a",@progbits
	.sectionflags	@""
	.align	4
.nv.constant0._Z32group_norm_nhwc_bwd_scale_kernelI11Fp32IOBf16WLi192EEv26Group_norm_nhwc_bwd_params:
	.zero		1080


//--------------------- .nv.constant0._Z32group_norm_nhwc_bwd_scale_kernelI11Fp32IOBf16WLi448EEv26Group_norm_nhwc_bwd_params --------------------------
	.section	.nv.constant0._Z32group_norm_nhwc_bwd_scale_kernelI11Fp32IOBf16WLi448EEv26Group_norm_nhwc_bwd_params,"a",@progbits
	.sectionflags	@""
	.align	4
.nv.constant0._Z32group_norm_nhwc_bwd_scale_kernelI11Fp32IOBf16WLi448EEv26Group_norm_nhwc_bwd_params:
	.zero		1080


//--------------------- .nv.constant0._Z32group_norm_nhwc_bwd_scale_kernelI11Fp32IOBf16WLi256EEv26Group_norm_nhwc_bwd_params --------------------------
	.section	.nv.constant0._Z32group_norm_nhwc_bwd_scale_kernelI11Fp32IOBf16WLi256EEv26Group_norm_nhwc_bwd_params,"a",@progbits
	.sectionflags	@""
	.align	4
.nv.constant0._Z32group_norm_nhwc_bwd_scale_kernelI11Fp32IOBf16WLi256EEv26Group_norm_nhwc_bwd_params:
	.zero		1080


//--------------------- .nv.constant0._Z32group_norm_nhwc_bwd_scale_kernelI11Fp32IOBf16WLi120EEv26Group_norm_nhwc_bwd_params --------------------------
	.section	.nv.constant0._Z32group_norm_nhwc_bwd_scale_kernelI11Fp32IOBf16WLi120EEv26Group_norm_nhwc_bwd_params,"a",@progbits
	.sectionflags	@""
	.align	4
.nv.constant0._Z32group_norm_nhwc_bwd_scale_kernelI11Fp32IOBf16WLi120EEv26Group_norm_nhwc_bwd_params:
	.zero		1080


//--------------------- .nv.constant0._Z32group_norm_nhwc_bwd_scale_kernelI11Fp32IOBf16WLi140EEv26Group_norm_nhwc_bwd_params --------------------------
	.section	.nv.constant0._Z32group_norm_nhwc_bwd_scale_kernelI11Fp32IOBf16WLi140EEv26Group_norm_nhwc_bwd_params,"a",@progbits
	.sectionflags	@""
	.align	4
.nv.constant0._Z32group_norm_nhwc_bwd_scale_kernelI11Fp32IOBf16WLi140EEv26Group_norm_nhwc_bwd_params:
	.zero		1080


//--------------------- .nv.constant0._Z32group_norm_nhwc_bwd_scale_kernelI11Fp32IOBf16WLi160EEv26Group_norm_nhwc_bwd_params --------------------------
	.section	.nv.constant0._Z32group_norm_nhwc_bwd_scale_kernelI11Fp32IOBf16WLi160EEv26Group_norm_nhwc_bwd_params,"a",@progbits
	.sectionflags	@""
	.align	4
.nv.constant0._Z32group_norm_nhwc_bwd_scale_kernelI11Fp32IOBf16WLi160EEv26Group_norm_nhwc_bwd_params:
	.zero		1080


//--------------------- .nv.constant0._Z32group_norm_nhwc_bwd_scale_kernelI11Fp32IOFp16WLi196EEv26Group_norm_nhwc_bwd_params --------------------------
	.section	.nv.constant0._Z32group_norm_nhwc_bwd_scale_kernelI11Fp32IOFp16WLi196EEv26Group_norm_nhwc_bwd_params,"a",@progbits
	.sectionflags	@""
	.align	4
.nv.constant0._Z32group_norm_nhwc_bwd_scale_kernelI11Fp32IOFp16WLi196EEv26Group_norm_nhwc_bwd_params:
	.zero		1080


//--------------------- .nv.constant0._Z32group_norm_nhwc_bwd_scale_kernelI11Fp32IOFp16WLi168EEv26Group_norm_nhwc_bwd_params --------------------------
	.section	.nv.constant0._Z32group_norm_nhwc_bwd_scale_kernelI11Fp32IOFp16WLi168EEv26Group_norm_nhwc_bwd_params,"a",@progbits
	.sectionflags	@""
	.align	4
.nv.constant0._Z32group_norm_nhwc_bwd_scale_kernelI11Fp32IOFp16WLi168EEv26Group_norm_nhwc_bwd_params:
	.zero		1080


//--------------------- .nv.constant0._Z32group_norm_nhwc_bwd_scale_kernelI11Fp32IOFp16WLi64EEv26Group_norm_nhwc_bwd_params --------------------------
	.section	.nv.constant0._Z32group_norm_nhwc_bwd_scale_kernelI11Fp32IOFp16WLi64EEv26Group_norm_nhwc_bwd_params,"a",@progbits
	.sectionflags	@""
	.align	4
.nv.constant0._Z32group_norm_nhwc_bwd_scale_kernelI11Fp32IOFp16WLi64EEv26Group_norm_nhwc_bwd_params:
	.zero		1080


//--------------------- .nv.constant0._Z32group_norm_nhwc_bwd_scale_kernelI11Fp32IOFp16WLi128EEv26Group_norm_nhwc_bwd_params --------------------------
	.section	.nv.constant0._Z32group_norm_nhwc_bwd_scale_kernelI11Fp32IOFp16WLi128EEv26Group_norm_nhwc_bwd_params,"a",@progbits
	.sectionflags	@""
	.align	4
.nv.constant0._Z32group_norm_nhwc_bwd_scale_kernelI11Fp32IOFp16WLi128EEv26Group_norm_nhwc_bwd_params:
	.zero		1080


//--------------------- .nv.constant0._Z32group_norm_nhwc_bwd_scale_kernelI11Fp32IOFp16WLi192EEv26Group_norm_nhwc_bwd_params --------------------------
	.section	.nv.constant0._Z32group_norm_nhwc_bwd_scale_kernelI11Fp32IOFp16WLi192EEv26Group_norm_nhwc_bwd_params,"a",@progbits
	.sectionflags	@""
	.align	4
.nv.constant0._Z32group_norm_nhwc_bwd_scale_kernelI11Fp32IOFp16WLi192EEv26Group_norm_nhwc_bwd_params:
	.zero		1080


//--------------------- .nv.constant0._Z32group_norm_nhwc_bwd_scale_kernelI11Fp32IOFp16WLi448EEv26Group_norm_nhwc_bwd_params --------------------------
	.section	.nv.constant0._Z32group_norm_nhwc_bwd_scale_kernelI11Fp32IOFp16WLi448EEv26Group_norm_nhwc_bwd_params,"a",@progbits
	.sectionflags	@""
	.align	4
.nv.constant0._Z32group_norm_nhwc_bwd_scale_kernelI11Fp32IOFp16WLi448EEv26Group_norm_nhwc_bwd_params:
	.zero		1080


//--------------------- .nv.constant0._Z32group_norm_nhwc_bwd_scale_kernelI11Fp32IOFp16WLi256EEv26Group_norm_nhwc_bwd_params --------------------------
	.section	.nv.constant0._Z32group_norm_nhwc_bwd_scale_kernelI11Fp32IOFp16WLi256EEv26Group_norm_nhwc_bwd_params,"a",@progbits
	.sectionflags	@""
	.align	4
.nv.constant0._Z32group_norm_nhwc_bwd_scale_kernelI11Fp32IOFp16WLi256EEv26Group_norm_nhwc_bwd_params:
	.zero		1080


//--------------------- .nv.constant0._Z32group_norm_nhwc_bwd_scale_kernelI11Fp32IOFp16WLi120EEv26Group_norm_nhwc_bwd_params --------------------------
	.section	.nv.constant0._Z32group_norm_nhwc_bwd_scale_kernelI11Fp32IOFp16WLi120EEv26Group_norm_nhwc_bwd_params,"a",@progbits
	.sectionflags	@""
	.align	4
.nv.constant0._Z32group_norm_nhwc_bwd_scale_kernelI11Fp32IOFp16WLi120EEv26Group_norm_nhwc_bwd_params:
	.zero		1080


//--------------------- .nv.constant0._Z32group_norm_nhwc_bwd_scale_kernelI11Fp32IOFp16WLi140EEv26Group_norm_nhwc_bwd_params --------------------------
	.section	.nv.constant0._Z32group_norm_nhwc_bwd_scale_kernelI11Fp32IOFp16WLi140EEv26Group_norm_nhwc_bwd_params,"a",@progbits
	.sectionflags	@""
	.align	4
.nv.constant0._Z32group_norm_nhwc_bwd_scale_kernelI11Fp32IOFp16WLi140EEv26Group_norm_nhwc_bwd_params:
	.zero		1080


//--------------------- .nv.constant0._Z32group_norm_nhwc_bwd_scale_kernelI11Fp32IOFp16WLi160EEv26Group_norm_nhwc_bwd_params --------------------------
	.section	.nv.constant0._Z32group_norm_nhwc_bwd_scale_kernelI11Fp32IOFp16WLi160EEv26Group_norm_nhwc_bwd_params,"a",@progbits
	.sectionflags	@""
	.align	4
.nv.constant0._Z32group_norm_nhwc_bwd_scale_kernelI11Fp32IOFp16WLi160EEv26Group_norm_nhwc_bwd_params:
	.zero		1080


//--------------------- .nv.constant0._Z32group_norm_nhwc_bwd_scale_kernelI11Bf16IOFp32WLi196EEv26Group_norm_nhwc_bwd_params --------------------------
	.section	.nv.constant0._Z32group_norm_nhwc_bwd_scale_kernelI11Bf16IOFp32WLi196EEv26Group_norm_nhwc_bwd_params,"a",@progbits
	.sectionflags	@""
	.align	4
.nv.constant0._Z32group_norm_nhwc_bwd_scale_kernelI11Bf16IOFp32WLi196EEv26Group_norm_nhwc_bwd_params:
	.zero		1080


//--------------------- .nv.constant0._Z32group_norm_nhwc_bwd_scale_kernelI11Bf16IOFp32WLi168EEv26Group_norm_nhwc_bwd_params --------------------------
	.section	.nv.constant0._Z32group_norm_nhwc_bwd_scale_kernelI11Bf16IOFp32WLi168EEv26Group_norm_nhwc_bwd_params,"a",@progbits
	.sectionflags	@""
	.align	4
.nv.constant0._Z32group_norm_nhwc_bwd_scale_kernelI11Bf16IOFp32WLi168EEv26Group_norm_nhwc_bwd_params:
	.zero		1080


//--------------------- .nv.constant0._Z32group_norm_nhwc_bwd_scale_kernelI11Bf16IOFp32WLi64EEv26Group_norm_nhwc_bwd_params --------------------------
	.section	.nv.constant0._Z32group_norm_nhwc_bwd_scale_kernelI11Bf16IOFp32WLi64EEv26Group_norm_nhwc_bwd_params,"a",@progbits
	.sectionflags	@""
	.align	4
.nv.constant0._Z32group_norm_nhwc_bwd_scale_kernelI11Bf16IOFp32WLi64EEv26Group_norm_nhwc_bwd_params:
	.zero		1080


//--------------------- .nv.constant0._Z32group_norm_nhwc_bwd_scale_kernelI11Bf16IOFp32WLi128EEv26Group_norm_nhwc_bwd_params --------------------------
	.section	.nv.constant0._Z32group_norm_nhwc_bwd_scale_kernelI11Bf16IOFp32WLi128EEv26Group_norm_nhwc_bwd_params,"a",@progbits
	.sectionflags	@""
	.align	4
.nv.constant0._Z32group_norm_nhwc_bwd_scale_kernelI11Bf16IOFp32WLi128EEv26Group_norm_nhwc_bwd_params:
	.zero		1080


//--------------------- .nv.constant0._Z32group_norm_nhwc_bwd_scale_kernelI11Bf16IOFp32WLi192EEv26Group_norm_nhwc_bwd_params --------------------------
	.section	.nv.constant0._Z32group_norm_nhwc_bwd_scale_kernelI11Bf16IOFp32WLi192EEv26Group_norm_nhwc_bwd_params,"a",@progbits
	.sectionflags	@""
	.align	4
.nv.constant0._Z32group_norm_nhwc_bwd_scale_kernelI11Bf16IOFp32WLi192EEv26Group_norm_nhwc_bwd_params:
	.zero		1080


//--------------------- .nv.constant0._Z32group_norm_nhwc_bwd_scale_kernelI11Bf16IOFp32WLi448EEv26Group_norm_nhwc_bwd_params --------------------------
	.section	.nv.constant0._Z32group_norm_nhwc_bwd_scale_kernelI11Bf16IOFp32WLi448EEv26Group_norm_nhwc_bwd_params,"a",@progbits
	.sectionflags	@""
	.align	4
.nv.constant0._Z32group_norm_nhwc_bwd_scale_kernelI11Bf16IOFp32WLi448EEv26Group_norm_nhwc_bwd_params:
	.zero		1080


//--------------------- .nv.constant0._Z32group_norm_nhwc_bwd_scale_kernelI11Bf16IOFp32WLi256EEv26Group_norm_nhwc_bwd_params --------------------------
	.section	.nv.constant0._Z32group_norm_nhwc_bwd_scale_kernelI11Bf16IOFp32WLi256EEv26Group_norm_nhwc_bwd_params,"a",@progbits
	.sectionflags	@""
	.align	4
.nv.constant0._Z32group_norm_nhwc_bwd_scale_kernelI11Bf16IOFp32WLi256EEv26Group_norm_nhwc_bwd_params:
	.zero		1080


//--------------------- .nv.constant0._Z32group_norm_nhwc_bwd_scale_kernelI11Bf16IOFp32WLi120EEv26Group_norm_nhwc_bwd_params --------------------------
	.section	.nv.constant0._Z32group_norm_nhwc_bwd_scale_kernelI11Bf16IOFp32WLi120EEv26Group_norm_nhwc_bwd_params,"a",@progbits
	.sectionflags	@""
	.align	4
.nv.constant0._Z32group_norm_nhwc_bwd_scale_kernelI11Bf16IOFp32WLi120EEv26Group_norm_nhwc_bwd_params:
	.zero		1080


//--------------------- .nv.constant0._Z32group_norm_nhwc_bwd_scale_kernelI11Bf16IOFp32WLi140EEv26Group_norm_nhwc_bwd_params --------------------------
	.section	.nv.constant0._Z32group_norm_nhwc_bwd_scale_kernelI11Bf16IOFp32WLi140EEv26Group_norm_nhwc_bwd_params,"a",@progbits
	.sectionflags	@""
	.align	4
.nv.constant0._Z32group_norm_nhwc_bwd_scale_kernelI11Bf16IOFp32WLi140EEv26Group_norm_nhwc_bwd_params:
	.zero		1080


//--------------------- .nv.constant0._Z32group_norm_nhwc_bwd_scale_kernelI11Bf16IOFp32WLi160EEv26Group_norm_nhwc_bwd_params --------------------------
	.section	.nv.constant0._Z32group_norm_nhwc_bwd_scale_kernelI11Bf16IOFp32WLi160EEv26Group_norm_nhwc_bwd_params,"a",@progbits
	.sectionflags	@""
	.align	4
.nv.constant0._Z32group_norm_nhwc_bwd_scale_kernelI11Bf16IOFp32WLi160EEv26Group_norm_nhwc_bwd_params:
	.zero		1080


//--------------------- .nv.constant0._Z32group_norm_nhwc_bwd_scale_kernelI11Bf16IOBf16WLi196EEv26Group_norm_nhwc_bwd_params --------------------------
	.section	.nv.constant0._Z32group_norm_nhwc_bwd_scale_kernelI11Bf16IOBf16WLi196EEv26Group_norm_nhwc_bwd_params,"a",@progbits
	.sectionflags	@""
	.align	4
.nv.constant0._Z32group_norm_nhwc_bwd_scale_kernelI11Bf16IOBf16WLi196EEv26Group_norm_nhwc_bwd_params:
	.zero		1080


//--------------------- .nv.constant0._Z32group_norm_nhwc_bwd_scale_kernelI11Bf16IOBf16WLi168EEv26Group_norm_nhwc_bwd_params --------------------------
	.section	.nv.constant0._Z32group_norm_nhwc_bwd_scale_kernelI11Bf16IOBf16WLi168EEv26Group_norm_nhwc_bwd_params,"a",@progbits
	.sectionflags	@""
	.align	4
.nv.constant0._Z32group_norm_nhwc_bwd_scale_kernelI11Bf16IOBf16WLi168EEv26Group_norm_nhwc_bwd_params:
	.zero		1080


//--------------------- .nv.constant0._Z32group_norm_nhwc_bwd_scale_kernelI11Bf16IOBf16WLi64EEv26Group_norm_nhwc_bwd_params --------------------------
	.section	.nv.constant0._Z32group_norm_nhwc_bwd_scale_kernelI11Bf16IOBf16WLi64EEv26Group_norm_nhwc_bwd_params,"a",@progbits
	.sectionflags	@""
	.align	4
.nv.constant0._Z32group_norm_nhwc_bwd_scale_kernelI11Bf16IOBf16WLi64EEv26Group_norm_nhwc_bwd_params:
	.zero		1080


//--------------------- .nv.constant0._Z32group_norm_nhwc_bwd_scale_kernelI11Bf16IOBf16WLi128EEv26Group_norm_nhwc_bwd_params --------------------------
	.section	.nv.constant0._Z32group_norm_nhwc_bwd_scale_kernelI11Bf16IOBf16WLi128EEv26Group_norm_nhwc_bwd_params,"a",@progbits
	.sectionflags	@""
	.align	4
.nv.constant0._Z32group_norm_nhwc_bwd_scale_kernelI11Bf16IOBf16WLi128EEv26Group_norm_nhwc_bwd_params:
	.zero		1080


//--------------------- .nv.constant0._Z32group_norm_nhwc_bwd_scale_kernelI11Bf16IOBf16WLi192EEv26Group_norm_nhwc_bwd_params --------------------------
	.section	.nv.constant0._Z32group_norm_nhwc_bwd_scale_kernelI11Bf16IOBf16WLi192EEv26Group_norm_nhwc_bwd_params,"a",@progbits
	.sectionflags	@""
	.align	4
.nv.constant0._Z32group_norm_nhwc_bwd_scale_kernelI11Bf16IOBf16WLi192EEv26Group_norm_nhwc_bwd_params:
	.zero		1080


//--------------------- .nv.constant0._Z32group_norm_nhwc_bwd_scale_kernelI11Bf16IOBf16WLi448EEv26Group_norm_nhwc_bwd_params --------------------------
	.section	.nv.constant0._Z32group_norm_nhwc_bwd_scale_kernelI11Bf16IOBf16WLi448EEv26Group_norm_nhwc_bwd_params,"a",@progbits
	.sectionflags	@""
	.align	4
.nv.constant0._Z32group_norm_nhwc_bwd_scale_kernelI11Bf16IOBf16WLi448EEv26Group_norm_nhwc_bwd_params:
	.zero		1080


//--------------------- .nv.constant0._Z32group_norm_nhwc_bwd_scale_kernelI11Bf16IOBf16WLi256EEv26Group_norm_nhwc_bwd_params --------------------------
	.section	.nv.constant0._Z32group_norm_nhwc_bwd_scale_kernelI11Bf16IOBf16WLi256EEv26Group_norm_nhwc_bwd_params,"a",@progbits
	.sectionflags	@""
	.align	4
.nv.constant0._Z32group_norm_nhwc_bwd_scale_kernelI11Bf16IOBf16WLi256EEv26Group_norm_nhwc_bwd_params:
	.zero		1080


//--------------------- .nv.constant0._Z32group_norm_nhwc_bwd_scale_kernelI11Bf16IOBf16WLi120EEv26Group_norm_nhwc_bwd_params --------------------------
	.section	.nv.constant0._Z32group_norm_nhwc_bwd_scale_kernelI11Bf16IOBf16WLi120EEv26Group_norm_nhwc_bwd_params,"a",@progbits
	.sectionflags	@""
	.align	4
.nv.constant0._Z32group_norm_nhwc_bwd_scale_kernelI11Bf16IOBf16WLi120EEv26Group_norm_nhwc_bwd_params:
	.zero		1080


//--------------------- .nv.constant0._Z32group_norm_nhwc_bwd_scale_kernelI11Bf16IOBf16WLi140EEv26Group_norm_nhwc_bwd_params --------------------------
	.section	.nv.constant0._Z32group_norm_nhwc_bwd_scale_kernelI11Bf16IOBf16WLi140EEv26Group_norm_nhwc_bwd_params,"a",@progbits
	.sectionflags	@""
	.align	4
.nv.constant0._Z32group_norm_nhwc_bwd_scale_kernelI11Bf16IOBf16WLi140EEv26Group_norm_nhwc_bwd_params:
	.zero		1080


//--------------------- .nv.constant0._Z32group_norm_nhwc_bwd_scale_kernelI11Bf16IOBf16WLi160EEv26Group_norm_nhwc_bwd_params --------------------------
	.section	.nv.constant0._Z32group_norm_nhwc_bwd_scale_kernelI11Bf16IOBf16WLi160EEv26Group_norm_nhwc_bwd_params,"a",@progbits
	.sectionflags	@""
	.align	4
.nv.constant0._Z32group_norm_nhwc_bwd_scale_kernelI11Bf16IOBf16WLi160EEv26Group_norm_nhwc_bwd_params:
	.zero		1080


//--------------------- .nv.constant0._Z32group_norm_nhwc_bwd_scale_kernelI11Bf16IOFp16WLi196EEv26Group_norm_nhwc_bwd_params --------------------------
	.section	.nv.constant0._Z32group_norm_nhwc_bwd_scale_kernelI11Bf16IOFp16WLi196EEv26Group_norm_nhwc_bwd_params,"a",@progbits
	.sectionflags	@""
	.align	4
.nv.constant0._Z32group_norm_nhwc_bwd_scale_kernelI11Bf16IOFp16WLi196EEv26Group_norm_nhwc_bwd_params:
	.zero		1080


//--------------------- .nv.constant0._Z32group_norm_nhwc_bwd_scale_kernelI11Bf16IOFp16WLi168EEv26Group_norm_nhwc_bwd_params --------------------------
	.section	.nv.constant0._Z32group_norm_nhwc_bwd_scale_kernelI11Bf16IOFp16WLi168EEv26Group_norm_nhwc_bwd_params,"a",@progbits
	.sectionflags	@""
	.align	4
.nv.constant0._Z32group_norm_nhwc_bwd_scale_kernelI11Bf16IOFp16WLi168EEv26Group_norm_nhwc_bwd_params:
	.zero		1080


//--------------------- .nv.constant0._Z32group_norm_nhwc_bwd_scale_kernelI11Bf16IOFp16WLi64EEv26Group_norm_nhwc_bwd_params --------------------------
	.section	.nv.constant0._Z32group_norm_nhwc_bwd_scale_kernelI11Bf16IOFp16WLi64EEv26Group_norm_nhwc_bwd_params,"a",@progbits
	.sectionflags	@""
	.align	4
.nv.constant0._Z32group_norm_nhwc_bwd_scale_kernelI11Bf16IOFp16WLi64EEv26Group_norm_nhwc_bwd_params:
	.zero		1080


//--------------------- .nv.constant0._Z32group_norm_nhwc_bwd_scale_kernelI11Bf16IOFp16WLi128EEv26Group_norm_nhwc_bwd_params --------------------------
	.section	.nv.constant0._Z32group_norm_nhwc_bwd_scale_kernelI11Bf16IOFp16WLi128EEv26Group_norm_nhwc_bwd_params,"a",@progbits
	.sectionflags	@""
	.align	4
.nv.constant0._Z32group_norm_nhwc_bwd_scale_kernelI11Bf16IOFp16WLi128EEv26Group_norm_nhwc_bwd_params:
	.zero		1080


//--------------------- .nv.constant0._Z32group_norm_nhwc_bwd_scale_kernelI11Bf16IOFp16WLi192EEv26Group_norm_nhwc_bwd_params --------------------------
	.section	.nv.constant0._Z32group_norm_nhwc_bwd_scale_kernelI11Bf16IOFp16WLi192EEv26Group_norm_nhwc_bwd_params,"a",@progbits
	.sectionflags	@""
	.align	4
.nv.constant0._Z32group_norm_nhwc_bwd_scale_kernelI11Bf16IOFp16WLi192EEv26Group_norm_nhwc_bwd_params:
	.zero		1080


//--------------------- .nv.constant0._Z32group_norm_nhwc_bwd_scale_kernelI11Bf16IOFp16WLi448EEv26Group_norm_nhwc_bwd_params --------------------------
	.section	.nv.constant0._Z32group_norm_nhwc_bwd_scale_kernelI11Bf16IOFp16WLi448EEv26Group_norm_nhwc_bwd_params,"a",@progbits
	.sectionflags	@""
	.align	4
.nv.constant0._Z32group_norm_nhwc_bwd_scale_kernelI11Bf16IOFp16WLi448EEv26Group_norm_nhwc_bwd_params:
	.zero		1080


//--------------------- .nv.constant0._Z32group_norm_nhwc_bwd_scale_kernelI11Bf16IOFp16WLi256EEv26Group_norm_nhwc_bwd_params --------------------------
	.section	.nv.constant0._Z32group_norm_nhwc_bwd_scale_kernelI11Bf16IOFp16WLi256EEv26Group_norm_nhwc_bwd_params,"a",@progbits
	.sectionflags	@""
	.align	4
.nv.constant0._Z32group_norm_nhwc_bwd_scale_kernelI11Bf16IOFp16WLi256EEv26Group_norm_nhwc_bwd_params:
	.zero		1080


//--------------------- .nv.constant0._Z32group_norm_nhwc_bwd_scale_kernelI11Bf16IOFp16WLi120EEv26Group_norm_nhwc_bwd_params --------------------------
	.section	.nv.constant0._Z32group_norm_nhwc_bwd_scale_kernelI11Bf16IOFp16WLi120EEv26Group_norm_nhwc_bwd_params,"a",@progbits
	.sectionflags	@""
	.align	4
.nv.constant0._Z32group_norm_nhwc_bwd_scale_kernelI11Bf16IOFp16WLi120EEv26Group_norm_nhwc_bwd_params:
	.zero		1080


//--------------------- .nv.constant0._Z32group_norm_nhwc_bwd_scale_kernelI11Bf16IOFp16WLi140EEv26Group_norm_nhwc_bwd_params --------------------------
	.section	.nv.constant0._Z32group_norm_nhwc_bwd_scale_kernelI11Bf16IOFp16WLi140EEv26Group_norm_nhwc_bwd_params,"a",@progbits
	.sectionflags	@""
	.align	4
.nv.constant0._Z32group_norm_nhwc_bwd_scale_kernelI11Bf16IOFp16WLi140EEv26Group_norm_nhwc_bwd_params:
	.zero		1080


//--------------------- .nv.constant0._Z32group_norm_nhwc_bwd_scale_kernelI11Bf16IOFp16WLi160EEv26Group_norm_nhwc_bwd_params --------------------------
	.section	.nv.constant0._Z32group_norm_nhwc_bwd_scale_kernelI11Bf16IOFp16WLi160EEv26Group_norm_nhwc_bwd_params,"a",@progbits
	.sectionflags	@""
	.align	4
.nv.constant0._Z32group_norm_nhwc_bwd_scale_kernelI11Bf16IOFp16WLi160EEv26Group_norm_nhwc_bwd_params:
	.zero		1080


//--------------------- .nv.constant0._Z32group_norm_nhwc_bwd_scale_kernelI11Fp16IOFp32WLi196EEv26Group_norm_nhwc_bwd_params --------------------------
	.section	.nv.constant0._Z32group_norm_nhwc_bwd_scale_kernelI11Fp16IOFp32WLi196EEv26Group_norm_nhwc_bwd_params,"a",@progbits
	.sectionflags	@""
	.align	4
.nv.constant0._Z32group_norm_nhwc_bwd_scale_kernelI11Fp16IOFp32WLi196EEv26Group_norm_nhwc_bwd_params:
	.zero		1080


//--------------------- .nv.constant0._Z32group_norm_nhwc_bwd_scale_kernelI11Fp16IOFp32WLi168EEv26Group_norm_nhwc_bwd_params --------------------------
	.section	.nv.constant0._Z32group_norm_nhwc_bwd_scale_kernelI11Fp16IOFp32WLi168EEv26Group_norm_nhwc_bwd_params,"a",@progbits
	.sectionflags	@""
	.align	4
.nv.constant0._Z32group_norm_nhwc_bwd_scale_kernelI11Fp16IOFp32WLi168EEv26Group_norm_nhwc_bwd_params:
	.zero		1080


//--------------------- .nv.constant0._Z32group_norm_nhwc_bwd_scale_kernelI11Fp16IOFp32WLi64EEv26Group_norm_nhwc_bwd_params --------------------------
	.section	.nv.constant0._Z32group_norm_nhwc_bwd_scale_kernelI11Fp16IOFp32WLi64EEv26Group_norm_nhwc_bwd_params,"a",@progbits
	.sectionflags	@""
	.align	4
.nv.constant0._Z32group_norm_nhwc_bwd_scale_kernelI11Fp16IOFp32WLi64EEv26Group_norm_nhwc_bwd_params:
	.zero		1080


//--------------------- .nv.constant0._Z32group_norm_nhwc_bwd_scale_kernelI11Fp16IOFp32WLi128EEv26Group_norm_nhwc_bwd_params --------------------------
	.section	.nv.constant0._Z32group_norm_nhwc_bwd_scale_kernelI11Fp16IOFp32WLi128EEv26Group_norm_nhwc_bwd_params,"a",@progbits
	.sectionflags	@""
	.align	4
.nv.constant0._Z32group_norm_nhwc_bwd_scale_kernelI11Fp16IOFp32WLi128EEv26Group_norm_nhwc_bwd_params:
	.zero		1080


//--------------------- .nv.constant0._Z32group_norm_nhwc_bwd_scale_kernelI11Fp16IOFp32WLi192EEv26Group_norm_nhwc_bwd_params --------------------------
	.section	.nv.constant0._Z32group_norm_nhwc_bwd_scale_kernelI11Fp16IOFp32WLi192EEv26Group_norm_nhwc_bwd_params,"a",@progbits
	.sectionflags	@""
	.align	4
.nv.constant0._Z32group_norm_nhwc_bwd_scale_kernelI11Fp16IOFp32WLi192EEv26Group_norm_nhwc_bwd_params:
	.zero		1080


//--------------------- .nv.constant0._Z32group_norm_nhwc_bwd_scale_kernelI11Fp16IOFp32WLi448EEv26Group_norm_nhwc_bwd_params --------------------------
	.section	.nv.constant0._Z32group_norm_nhwc_bwd_scale_kernelI11Fp16IOFp32WLi448EEv26Group_norm_nhwc_bwd_params,"a",@progbits
	.sectionflags	@""
	.align	4
.nv.constant0._Z32group_norm_nhwc_bwd_scale_kernelI11Fp16IOFp32WLi448EEv26Group_norm_nhwc_bwd_params:
	.zero		1080


//--------------------- .nv.constant0._Z32group_norm_nhwc_bwd_scale_kernelI11Fp16IOFp32WLi256EEv26Group_norm_nhwc_bwd_params --------------------------
	.section	.nv.constant0._Z32group_norm_nhwc_bwd_scale_kernelI11Fp16IOFp32WLi256EEv26Group_norm_nhwc_bwd_params,"a",@progbits
	.sectionflags	@""
	.align	4
.nv.constant0._Z32group_norm_nhwc_bwd_scale_kernelI11Fp16IOFp32WLi256EEv26Group_norm_nhwc_bwd_params:
	.zero		1080


//--------------------- .nv.constant0._Z32group_norm_nhwc_bwd_scale_kernelI11Fp16IOFp32WLi120EEv26Group_norm_nhwc_bwd_params --------------------------
	.section	.nv.constant0._Z32group_norm_nhwc_bwd_scale_kernelI11Fp16IOFp32WLi120EEv26Group_norm_nhwc_bwd_params,"a",@progbits
	.sectionflags	@""
	.align	4
.nv.constant0._Z32group_norm_nhwc_bwd_scale_kernelI11Fp16IOFp32WLi120EEv26Group_norm_nhwc_bwd_params:
	.zero		1080


//--------------------- .nv.constant0._Z32group_norm_nhwc_bwd_scale_kernelI11Fp16IOFp32WLi140EEv26Group_norm_nhwc_bwd_params --------------------------
	.section	.nv.constant0._Z32group_norm_nhwc_bwd_scale_kernelI11Fp16IOFp32WLi140EEv26Group_norm_nhwc_bwd_params,"a",@progbits
	.sectionflags	@""
	.align	4
.nv.constant0._Z32group_norm_nhwc_bwd_scale_kernelI11Fp16IOFp32WLi140EEv26Group_norm_nhwc_bwd_params:
	.zero		1080


//--------------------- .nv.constant0._Z32group_norm_nhwc_bwd_scale_kernelI11Fp16IOFp32WLi160EEv26Group_norm_nhwc_bwd_params --------------------------
	.section	.nv.constant0._Z32group_norm_nhwc_bwd_scale_kernelI11Fp16IOFp32WLi160EEv26Group_norm_nhwc_bwd_params,"a",@progbits
	.sectionflags	@""
	.align	4
.nv.constant0._Z32group_norm_nhwc_bwd_scale_kernelI11Fp16IOFp32WLi160EEv26Group_norm_nhwc_bwd_params:
	.zero		1080


//--------------------- .nv.constant0._Z32group_norm_nhwc_bwd_scale_kernelI11Fp16IOBf16WLi196EEv26Group_norm_nhwc_bwd_params --------------------------
	.section	.nv.constant0._Z32group_norm_nhwc_bwd_scale_kernelI11Fp16IOBf16WLi196EEv26Group_norm_nhwc_bwd_params,"a",@progbits
	.sectionflags	@""
	.align	4
.nv.constant0._Z32group_norm_nhwc_bwd_scale_kernelI11Fp16IOBf16WLi196EEv26Group_norm_nhwc_bwd_params:
	.zero		1080


//--------------------- .nv.constant0._Z32group_norm_nhwc_bwd_scale_kernelI11Fp16IOBf16WLi168EEv26Group_norm_nhwc_bwd_params --------------------------
	.section	.nv.constant0._Z32group_norm_nhwc_bwd_scale_kernelI11Fp16IOBf16WLi168EEv26Group_norm_nhwc_bwd_params,"a",@progbits
	.sectionflags	@""
	.align	4
.nv.constant0._Z32group_norm_nhwc_bwd_scale_kernelI11Fp16IOBf16WLi168EEv26Group_norm_nhwc_bwd_params:
	.zero		1080


//--------------------- .nv.constant0._Z32group_norm_nhwc_bwd_scale_kernelI11Fp16IOBf16WLi64EEv26Group_norm_nhwc_bwd_params --------------------------
	.section	.nv.constant0._Z32group_norm_nhwc_bwd_scale_kernelI11Fp16IOBf16WLi64EEv26Group_norm_nhwc_bwd_params,"a",@progbits
	.sectionflags	@""
	.align	4
.nv.constant0._Z32group_norm_nhwc_bwd_scale_kernelI11Fp16IOBf16WLi64EEv26Group_norm_nhwc_bwd_params:
	.zero		1080


//--------------------- .nv.constant0._Z32group_norm_nhwc_bwd_scale_kernelI11Fp16IOBf16WLi128EEv26Group_norm_nhwc_bwd_params --------------------------
	.section	.nv.constant0._Z32group_norm_nhwc_bwd_scale_kernelI11Fp16IOBf16WLi128EEv26Group_norm_nhwc_bwd_params,"a",@progbits
	.sectionflags	@""
	.align	4
.nv.constant0._Z32group_norm_nhwc_bwd_scale_kernelI11Fp16IOBf16WLi128EEv26Group_norm_nhwc_bwd_params:
	.zero		1080


//--------------------- .nv.constant0._Z32group_norm_nhwc_bwd_scale_kernelI11Fp16IOBf16WLi192EEv26Group_norm_nhwc_bwd_params --------------------------
	.section	.nv.constant0._Z32group_norm_nhwc_bwd_scale_kernelI11Fp16IOBf16WLi192EEv26Group_norm_nhwc_bwd_params,"a",@progbits
	.sectionflags	@""
	.align	4
.nv.constant0._Z32group_norm_nhwc_bwd_scale_kernelI11Fp16IOBf16WLi192EEv26Group_norm_nhwc_bwd_params:
	.zero		1080


//--------------------- .nv.constant0._Z32group_norm_nhwc_bwd_scale_kernelI11Fp16IOBf16WLi448EEv26Group_norm_nhwc_bwd_params --------------------------
	.section	.nv.constant0._Z32group_norm_nhwc_bwd_scale_kernelI11Fp16IOBf16WLi448EEv26Group_norm_nhwc_bwd_params,"a",@progbits
	.sectionflags	@""
	.align	4
.nv.constant0._Z32group_norm_nhwc_bwd_scale_kernelI11Fp16IOBf16WLi448EEv26Group_norm_nhwc_bwd_params:
	.zero		1080


//--------------------- .nv.constant0._Z32group_norm_nhwc_bwd_scale_kernelI11Fp16IOBf16WLi256EEv26Group_norm_nhwc_bwd_params --------------------------
	.section	.nv.constant0._Z32group_norm_nhwc_bwd_scale_kernelI11Fp16IOBf16WLi256EEv26Group_norm_nhwc_bwd_params,"a",@progbits
	.sectionflags	@""
	.align	4
.nv.constant0._Z32group_norm_nhwc_bwd_scale_kernelI11Fp16IOBf16WLi256EEv26Group_norm_nhwc_bwd_params:
	.zero		1080


//--------------------- .nv.constant0._Z32group_norm_nhwc_bwd_scale_kernelI11Fp16IOBf16WLi120EEv26Group_norm_nhwc_bwd_params --------------------------
	.section	.nv.constant0._Z32group_norm_nhwc_bwd_scale_kernelI11Fp16IOBf16WLi120EEv26Group_norm_nhwc_bwd_params,"a",@progbits
	.sectionflags	@""
	.align	4
.nv.constant0._Z32group_norm_nhwc_bwd_scale_kernelI11Fp16IOBf16WLi120EEv26Group_norm_nhwc_bwd_params:
	.zero		1080


//--------------------- .nv.constant0._Z32group_norm_nhwc_bwd_scale_kernelI11Fp16IOBf16WLi140EEv26Group_norm_nhwc_bwd_params --------------------------
	.section	.nv.constant0._Z32group_norm_nhwc_bwd_scale_kernelI11Fp16IOBf16WLi140EEv26Group_norm_nhwc_bwd_params,"a",@progbits
	.sectionflags	@""
	.align	4
.nv.constant0._Z32group_norm_nhwc_bwd_scale_kernelI11Fp16IOBf16WLi140EEv26Group_norm_nhwc_bwd_params:
	.zero		1080


//--------------------- .nv.constant0._Z32group_norm_nhwc_bwd_scale_kernelI11Fp16IOBf16WLi160EEv26Group_norm_nhwc_bwd_params --------------------------
	.section	.nv.constant0._Z32group_norm_nhwc_bwd_scale_kernelI11Fp16IOBf16WLi160EEv26Group_norm_nhwc_bwd_params,"a",@progbits
	.sectionflags	@""
	.align	4
.nv.constant0._Z32group_norm_nhwc_bwd_scale_kernelI11Fp16IOBf16WLi160EEv26Group_norm_nhwc_bwd_params:
	.zero		1080


//--------------------- .nv.constant0._Z32group_norm_nhwc_bwd_scale_kernelI11Fp16IOFp16WLi196EEv26Group_norm_nhwc_bwd_params --------------------------
	.section	.nv.constant0._Z32group_norm_nhwc_bwd_scale_kernelI11Fp16IOFp16WLi196EEv26Group_norm_nhwc_bwd_params,"a",@progbits
	.sectionflags	@""
	.align	4
.nv.constant0._Z32group_norm_nhwc_bwd_scale_kernelI11Fp16IOFp16WLi196EEv26Group_norm_nhwc_bwd_params:
	.zero		1080


//--------------------- .nv.constant0._Z32group_norm_nhwc_bwd_scale_kernelI11Fp16IOFp16WLi168EEv26Group_norm_nhwc_bwd_params --------------------------
	.section	.nv.constant0._Z32group_norm_nhwc_bwd_scale_kernelI11Fp16IOFp16WLi168EEv26Group_norm_nhwc_bwd_params,"a",@progbits
	.sectionflags	@""
	.align	4
.nv.constant0._Z32group_norm_nhwc_bwd_scale_kernelI11Fp16IOFp16WLi168EEv26Group_norm_nhwc_bwd_params:
	.zero		1080


//--------------------- .nv.constant0._Z32group_norm_nhwc_bwd_scale_kernelI11Fp16IOFp16WLi64EEv26Group_norm_nhwc_bwd_params --------------------------
	.section	.nv.constant0._Z32group_norm_nhwc_bwd_scale_kernelI11Fp16IOFp16WLi64EEv26Group_norm_nhwc_bwd_params,"a",@progbits
	.sectionflags	@""
	.align	4
.nv.constant0._Z32group_norm_nhwc_bwd_scale_kernelI11Fp16IOFp16WLi64EEv26Group_norm_nhwc_bwd_params:
	.zero		1080


//--------------------- .nv.constant0._Z32group_norm_nhwc_bwd_scale_kernelI11Fp16IOFp16WLi128EEv26Group_norm_nhwc_bwd_params --------------------------
	.section	.nv.constant0._Z32group_norm_nhwc_bwd_scale_kernelI11Fp16IOFp16WLi128EEv26Group_norm_nhwc_bwd_params,"a",@progbits
	.sectionflags	@""
	.align	4
.nv.constant0._Z32group_norm_nhwc_bwd_scale_kernelI11Fp16IOFp16WLi128EEv26Group_norm_nhwc_bwd_params:
	.zero		1080


//--------------------- .nv.constant0._Z32group_norm_nhwc_bwd_scale_kernelI11Fp16IOFp16WLi192EEv26Group_norm_nhwc_bwd_params --------------------------
	.section	.nv.constant0._Z32group_norm_nhwc_bwd_scale_kernelI11Fp16IOFp16WLi192EEv26Group_norm_nhwc_bwd_params,"a",@progbits
	.sectionflags	@""
	.align	4
.nv.constant0._Z32group_norm_nhwc_bwd_scale_kernelI11Fp16IOFp16WLi192EEv26Group_norm_nhwc_bwd_params:
	.zero		1080


//--------------------- .nv.constant0._Z32group_norm_nhwc_bwd_scale_kernelI11Fp16IOFp16WLi448EEv26Group_norm_nhwc_bwd_params --------------------------
	.section	.nv.constant0._Z32group_norm_nhwc_bwd_scale_kernelI11Fp16IOFp16WLi448EEv26Group_norm_nhwc_bwd_params,"a",@progbits
	.sectionflags	@""
	.align	4
.nv.constant0._Z32group_norm_nhwc_bwd_scale_kernelI11Fp16IOFp16WLi448EEv26Group_norm_nhwc_bwd_params:
	.zero		1080


//--------------------- .nv.constant0._Z32group_norm_nhwc_bwd_scale_kernelI11Fp16IOFp16WLi256EEv26Group_norm_nhwc_bwd_params --------------------------
	.section	.nv.constant0._Z32group_norm_nhwc_bwd_scale_kernelI11Fp16IOFp16WLi256EEv26Group_norm_nhwc_bwd_params,"a",@progbits
	.sectionflags	@""
	.align	4
.nv.constant0._Z32group_norm_nhwc_bwd_scale_kernelI11Fp16IOFp16WLi256EEv26Group_norm_nhwc_bwd_params:
	.zero		1080


//--------------------- .nv.constant0._Z32group_norm_nhwc_bwd_scale_kernelI11Fp16IOFp16WLi120EEv26Group_norm_nhwc_bwd_params --------------------------
	.section	.nv.constant0._Z32group_norm_nhwc_bwd_scale_kernelI11Fp16IOFp16WLi120EEv26Group_norm_nhwc_bwd_params,"a",@progbits
	.sectionflags	@""
	.align	4
.nv.constant0._Z32group_norm_nhwc_bwd_scale_kernelI11Fp16IOFp16WLi120EEv26Group_norm_nhwc_bwd_params:
	.zero		1080


//--------------------- .nv.constant0._Z32group_norm_nhwc_bwd_scale_kernelI11Fp16IOFp16WLi140EEv26Group_norm_nhwc_bwd_params --------------------------
	.section	.nv.constant0._Z32group_norm_nhwc_bwd_scale_kernelI11Fp16IOFp16WLi140EEv26Group_norm_nhwc_bwd_params,"a",@progbits
	.sectionflags	@""
	.align	4
.nv.constant0._Z32group_norm_nhwc_bwd_scale_kernelI11Fp16IOFp16WLi140EEv26Group_norm_nhwc_bwd_params:
	.zero		1080


//--------------------- .nv.constant0._Z32group_norm_nhwc_bwd_scale_kernelI11Fp16IOFp16WLi160EEv26Group_norm_nhwc_bwd_params --------------------------
	.section	.nv.constant0._Z32group_norm_nhwc_bwd_scale_kernelI11Fp16IOFp16WLi160EEv26Group_norm_nhwc_bwd_params,"a",@progbits
	.sectionflags	@""
	.align	4
.nv.constant0._Z32group_norm_nhwc_bwd_scale_kernelI11Fp16IOFp16WLi160EEv26Group_norm_nhwc_bwd_params:
	.zero		1080


//--------------------- .nv.constant0._Z30group_norm_nhwc_bwd_sum_kernelI11Fp32IOFp32WLi196EEv26Group_norm_nhwc_bwd_params --------------------------
	.section	.nv.constant0._Z30group_norm_nhwc_bwd_sum_kernelI11Fp32IOFp32WLi196EEv26Group_norm_nhwc_bwd_params,"a",@progbits
	.sectionflags	@""
	.align	4
.nv.constant0._Z30group_norm_nhwc_bwd_sum_kernelI11Fp32IOFp32WLi196EEv26Group_norm_nhwc_bwd_params:
	.zero		1080


//--------------------- .nv.constant0._Z30group_norm_nhwc_bwd_sum_kernelI11Fp32IOFp32WLi168EEv26Group_norm_nhwc_bwd_params --------------------------
	.section	.nv.constant0._Z30group_norm_nhwc_bwd_sum_kernelI11Fp32IOFp32WLi168EEv26Group_norm_nhwc_bwd_params,"a",@progbits
	.sectionflags	@""
	.align	4
.nv.constant0._Z30group_norm_nhwc_bwd_sum_kernelI11Fp32IOFp32WLi168EEv26Group_norm_nhwc_bwd_params:
	.zero		1080


//--------------------- .nv.constant0._Z30group_norm_nhwc_bwd_sum_kernelI11Fp32IOFp32WLi64EEv26Group_norm_nhwc_bwd_params --------------------------
	.section	.nv.constant0._Z30group_norm_nhwc_bwd_sum_kernelI11Fp32IOFp32WLi64EEv26Group_norm_nhwc_bwd_params,"a",@progbits
	.sectionflags	@""
	.align	4
.nv.constant0._Z30group_norm_nhwc_bwd_sum_kernelI11Fp32IOFp32WLi64EEv26Group_norm_nhwc_bwd_params:
	.zero		1080


//--------------------- .nv.constant0._Z30group_norm_nhwc_bwd_sum_kernelI11Fp32IOFp32WLi128EEv26Group_norm_nhwc_bwd_params --------------------------
	.section	.nv.constant0._Z30group_norm_nhwc_bwd_sum_kernelI11Fp32IOFp32WLi128EEv26Group_norm_nhwc_bwd_params,"a",@progbits
	.sectionflags	@""
	.align	4
.nv.constant0._Z30group_norm_nhwc_bwd_sum_kernelI11Fp32IOFp32WLi128EEv26Group_norm_nhwc_bwd_params:
	.zero		1080


//--------------------- .nv.constant0._Z30group_norm_nhwc_bwd_sum_kernelI11Fp32IOFp32WLi192EEv26Group_norm_nhwc_bwd_params --------------------------
	.section	.nv.constant0._Z30group_norm_nhwc_bwd_sum_kernelI11Fp32IOFp32WLi192EEv26Group_norm_nhwc_bwd_params,"a",@progbits
	.sectionflags	@""
	.align	4
.nv.constant0._Z30group_norm_nhwc_bwd_sum_kernelI11Fp32IOFp32WLi192EEv26Group_norm_nhwc_bwd_params:
	.zero		1080


//--------------------- .nv.constant0._Z30group_norm_nhwc_bwd_sum_kernelI11Fp32IOFp32WLi448EEv26Group_norm_nhwc_bwd_params --------------------------
	.section	.nv.constant0._Z30group_norm_nhwc_bwd_sum_kernelI11Fp32IOFp32WLi448EEv26Group_norm_nhwc_bwd_params,"a",@progbits
	.sectionflags	@""
	.align	4
.nv.constant0._Z30group_norm_nhwc_bwd_sum_kernelI11Fp32IOFp32WLi448EEv26Group_norm_nhwc_bwd_params:
	.zero		1080


//--------------------- .nv.constant0._Z30group_norm_nhwc_bwd_sum_kernelI11Fp32IOFp32WLi256EEv26Group_norm_nhwc_bwd_params --------------------------
	.section	.nv.constant0._Z30group_norm_nhwc_bwd_sum_kernelI11Fp32IOFp32WLi256EEv26Group_norm_nhwc_bwd_params,"a",@progbits
	.sectionflags	@""
	.align	4
.nv.constant0._Z30group_norm_nhwc_bwd_sum_kernelI11Fp32IOFp32WLi256EEv26Group_norm_nhwc_bwd_params:
	.zero		1080


//--------------------- .nv.constant0._Z30group_norm_nhwc_bwd_sum_kernelI11Fp32IOFp32WLi120EEv26Group_norm_nhwc_bwd_params --------------------------
	.section	.nv.constant0._Z30group_norm_nhwc_bwd_sum_kernelI11Fp32IOFp32WLi120EEv26Group_norm_nhwc_bwd_params,"a",@progbits
	.sectionflags	@""
	.align	4
.nv.constant0._Z30group_norm_nhwc_bwd_sum_kernelI11Fp32IOFp32WLi120EEv26Group_norm_nhwc_bwd_params:
	.zero		1080


//--------------------- .nv.constant0._Z30group_norm_nhwc_bwd_sum_kernelI11Fp32IOFp32WLi140EEv26Group_norm_nhwc_bwd_params --------------------------
	.section	.nv.constant0._Z30group_norm_nhwc_bwd_sum_kernelI11Fp32IOFp32WLi140EEv26Group_norm_nhwc_bwd_params,"a",@progbits
	.sectionflags	@""
	.align	4
.nv.constant0._Z30group_norm_nhwc_bwd_sum_kernelI11Fp32IOFp32WLi140EEv26Group_norm_nhwc_bwd_params:
	.zero		1080


//--------------------- .nv.constant0._Z30group_norm_nhwc_bwd_sum_kernelI11Fp32IOFp32WLi160EEv26Group_norm_nhwc_bwd_params --------------------------
	.section	.nv.constant0._Z30group_norm_nhwc_bwd_sum_kernelI11Fp32IOFp32WLi160EEv26Group_norm_nhwc_bwd_params,"a",@progbits
	.sectionflags	@""
	.align	4
.nv.constant0._Z30group_norm_nhwc_bwd_sum_kernelI11Fp32IOFp32WLi160EEv26Group_norm_nhwc_bwd_params:
	.zero		1080


//--------------------- .nv.constant0._Z30group_norm_nhwc_bwd_sum_kernelI11Fp32IOBf16WLi196EEv26Group_norm_nhwc_bwd_params --------------------------
	.section	.nv.constant0._Z30group_norm_nhwc_bwd_sum_kernelI11Fp32IOBf16WLi196EEv26Group_norm_nhwc_bwd_params,"a",@progbits
	.sectionflags	@""
	.align	4
.nv.constant0._Z30group_norm_nhwc_bwd_sum_kernelI11Fp32IOBf16WLi196EEv26Group_norm_nhwc_bwd_params:
	.zero		1080


//--------------------- .nv.constant0._Z30group_norm_nhwc_bwd_sum_kernelI11Fp32IOBf16WLi168EEv26Group_norm_nhwc_bwd_params --------------------------
	.section	.nv.constant0._Z30group_norm_nhwc_bwd_sum_kernelI11Fp32IOBf16WLi168EEv26Group_norm_nhwc_bwd_params,"a",@progbits
	.sectionflags	@""
	.align	4
.nv.constant0._Z30group_norm_nhwc_bwd_sum_kernelI11Fp32IOBf16WLi168EEv26Group_norm_nhwc_bwd_params:
	.zero		1080


//--------------------- .nv.constant0._Z30group_norm_nhwc_bwd_sum_kernelI11Fp32IOBf16WLi64EEv26Group_norm_nhwc_bwd_params --------------------------
	.section	.nv.constant0._Z30group_norm_nhwc_bwd_sum_kernelI11Fp32IOBf16WLi64EEv26Group_norm_nhwc_bwd_params,"a",@progbits
	.sectionflags	@""
	.align	4
.nv.constant0._Z30group_norm_nhwc_bwd_sum_kernelI11Fp32IOBf16WLi64EEv26Group_norm_nhwc_bwd_params:
	.zero		1080


//--------------------- .nv.constant0._Z30group_norm_nhwc_bwd_sum_kernelI11Fp32IOBf16WLi128EEv26Group_norm_nhwc_bwd_params --------------------------
	.section	.nv.constant0._Z30group_norm_nhwc_bwd_sum_kernelI11Fp32IOBf16WLi128EEv26Group_norm_nhwc_bwd_params,"a",@progbits
	.sectionflags	@""
	.align	4
.nv.constant0._Z30group_norm_nhwc_bwd_sum_kernelI11Fp32IOBf16WLi128EEv26Group_norm_nhwc_bwd_params:
	.zero		1080


//--------------------- .nv.constant0._Z30group_norm_nhwc_bwd_sum_kernelI11Fp32IOBf16WLi192EEv26Group_norm_nhwc_bwd_params --------------------------
	.section	.nv.constant0._Z30group_norm_nhwc_bwd_sum_kernelI11Fp32IOBf16WLi192EEv26Group_norm_nhwc_bwd_params,"a",@progbits
	.sectionflags	@""
	.align	4
.nv.constant0._Z30group_norm_nhwc_bwd_sum_kernelI11Fp32IOBf16WLi192EEv26Group_norm_nhwc_bwd_params:
	.zero		1080


//--------------------- .nv.constant0._Z30group_norm_nhwc_bwd_sum_kernelI11Fp32IOBf16WLi448EEv26Group_norm_nhwc_bwd_params --------------------------
	.section	.nv.constant0._Z30group_norm_nhwc_bwd_sum_kernelI11Fp32IOBf16WLi448EEv26Group_norm_nhwc_bwd_params,"a",@progbits
	.sectionflags	@""
	.align	4
.nv.constant0._Z30group_norm_nhwc_bwd_sum_kernelI11Fp32IOBf16WLi448EEv26Group_norm_nhwc_bwd_params:
	.zero		1080


//--------------------- .nv.constant0._Z30group_norm_nhwc_bwd_sum_kernelI11Fp32IOBf16WLi256EEv26Group_norm_nhwc_bwd_params --------------------------
	.section	.nv.constant0._Z30group_norm_nhwc_bwd_sum_kernelI11Fp32IOBf16WLi256EEv26Group_norm_nhwc_bwd_params,"a",@progbits
	.sectionflags	@""
	.align	4
.nv.constant0._Z30group_norm_nhwc_bwd_sum_kernelI11Fp32IOBf16WLi256EEv26Group_norm_nhwc_bwd_params:
	.zero		1080


//--------------------- .nv.constant0._Z30group_norm_nhwc_bwd_sum_kernelI11Fp32IOBf16WLi120EEv26Group_norm_nhwc_bwd_params --------------------------
	.section	.nv.constant0._Z30group_norm_nhwc_bwd_sum_kernelI11Fp32IOBf16WLi120EEv26Group_norm_nhwc_bwd_params,"a",@progbits
	.sectionflags	@""
	.align	4
.nv.constant0._Z30group_norm_nhwc_bwd_sum_kernelI11Fp32IOBf16WLi120EEv26Group_norm_nhwc_bwd_params:
	.zero		1080


//--------------------- .nv.constant0._Z30group_norm_nhwc_bwd_sum_kernelI11Fp32IOBf16WLi140EEv26Group_norm_nhwc_bwd_params --------------------------
	.section	.nv.constant0._Z30group_norm_nhwc_bwd_sum_kernelI11Fp32IOBf16WLi140EEv26Group_norm_nhwc_bwd_params,"a",@progbits
	.sectionflags	@""
	.align	4
.nv.constant0._Z30group_norm_nhwc_bwd_sum_kernelI11Fp32IOBf16WLi140EEv26Group_norm_nhwc_bwd_params:
	.zero		1080


//--------------------- .nv.constant0._Z30group_norm_nhwc_bwd_sum_kernelI11Fp32IOBf16WLi160EEv26Group_norm_nhwc_bwd_params --------------------------
	.section	.nv.constant0._Z30group_norm_nhwc_bwd_sum_kernelI11Fp32IOBf16WLi160EEv26Group_norm_nhwc_bwd_params,"a",@progbits
	.sectionflags	@""
	.align	4
.nv.constant0._Z30group_norm_nhwc_bwd_sum_kernelI11Fp32IOBf16WLi160EEv26Group_norm_nhwc_bwd_params:
	.zero		1080


//--------------------- .nv.constant0._Z30group_norm_nhwc_bwd_sum_kernelI11Fp32IOFp16WLi196EEv26Group_norm_nhwc_bwd_params --------------------------
	.section	.nv.constant0._Z30group_norm_nhwc_bwd_sum_kernelI11Fp32IOFp16WLi196EEv26Group_norm_nhwc_bwd_params,"a",@progbits
	.sectionflags	@""
	.align	4
.nv.constant0._Z30group_norm_nhwc_bwd_sum_kernelI11Fp32IOFp16WLi196EEv26Group_norm_nhwc_bwd_params:
	.zero		1080


//--------------------- .nv.constant0._Z30group_norm_nhwc_bwd_sum_kernelI11Fp32IOFp16WLi168EEv26Group_norm_nhwc_bwd_params --------------------------
	.section	.nv.constant0._Z30group_norm_nhwc_bwd_sum_kernelI11Fp32IOFp16WLi168EEv26Group_norm_nhwc_bwd_params,"a",@progbits
	.sectionflags	@""
	.align	4
.nv.constant0._Z30group_norm_nhwc_bwd_sum_kernelI11Fp32IOFp16WLi168EEv26Group_norm_nhwc_bwd_params:
	.zero		1080


//--------------------- .nv.constant0._Z30group_norm_nhwc_bwd_sum_kernelI11Fp32IOFp16WLi64EEv26Group_norm_nhwc_bwd_params --------------------------
	.section	.nv.constant0._Z30group_norm_nhwc_bwd_sum_kernelI11Fp32IOFp16WLi64EEv26Group_norm_nhwc_bwd_params,"a",@progbits
	.sectionflags	@""
	.align	4
.nv.constant0._Z30group_norm_nhwc_bwd_sum_kernelI11Fp32IOFp16WLi64EEv26Group_norm_nhwc_bwd_params:
	.zero		1080


//--------------------- .nv.constant0._Z30group_norm_nhwc_bwd_sum_kernelI11Fp32IOFp16WLi128EEv26Group_norm_nhwc_bwd_params --------------------------
	.section	.nv.constant0._Z30group_norm_nhwc_bwd_sum_kernelI11Fp32IOFp16WLi128EEv26Group_norm_nhwc_bwd_params,"a",@progbits
	.sectionflags	@""
	.align	4
.nv.constant0._Z30group_norm_nhwc_bwd_sum_kernelI11Fp32IOFp16WLi128EEv26Group_norm_nhwc_bwd_params:
	.zero		1080


//--------------------- .nv.constant0._Z30group_norm_nhwc_bwd_sum_kernelI11Fp32IOFp16WLi192EEv26Group_norm_nhwc_bwd_params --------------------------
	.section	.nv.constant0._Z30group_norm_nhwc_bwd_sum_kernelI11Fp32IOFp16WLi192EEv26Group_norm_nhwc_bwd_params,"a",@progbits
	.sectionflags	@""
	.align	4
.nv.constant0._Z30group_norm_nhwc_bwd_sum_kernelI11Fp32IOFp16WLi192EEv26Group_norm_nhwc_bwd_params:
	.zero		1080


//--------------------- .nv.constant0._Z30group_norm_nhwc_bwd_sum_kernelI11Fp32IOFp16WLi448EEv26Group_norm_nhwc_bwd_params --------------------------
	.section	.nv.constant0._Z30group_norm_nhwc_bwd_sum_kernelI11Fp32IOFp16WLi448EEv26Group_norm_nhwc_bwd_params,"a",@progbits
	.sectionflags	@""
	.align	4
.nv.constant0._Z30group_norm_nhwc_bwd_sum_kernelI11Fp32IOFp16WLi448EEv26Group_norm_nhwc_bwd_params:
	.zero		1080


//--------------------- .nv.constant0._Z30group_norm_nhwc_bwd_sum_kernelI11Fp32IOFp16WLi256EEv26Group_norm_nhwc_bwd_params --------------------------
	.section	.nv.constant0._Z30group_norm_nhwc_bwd_sum_kernelI11Fp32IOFp16WLi256EEv26Group_norm_nhwc_bwd_params,"a",@progbits
	.sectionflags	@""
	.align	4
.nv.constant0._Z30group_norm_nhwc_bwd_sum_kernelI11Fp32IOFp16WLi256EEv26Group_norm_nhwc_bwd_params:
	.zero		1080


//--------------------- .nv.constant0._Z30group_norm_nhwc_bwd_sum_kernelI11Fp32IOFp16WLi120EEv26Group_norm_nhwc_bwd_params --------------------------
	.section	.nv.constant0._Z30group_norm_nhwc_bwd_sum_kernelI11Fp32IOFp16WLi120EEv26Group_norm_nhwc_bwd_params,"a",@progbits
	.sectionflags	@""
	.align	4
.nv.constant0._Z30group_norm_nhwc_bwd_sum_kernelI11Fp32IOFp16WLi120EEv26Group_norm_nhwc_bwd_params:
	.zero		1080


//--------------------- .nv.constant0._Z30group_norm_nhwc_bwd_sum_kernelI11Fp32IOFp16WLi140EEv26Group_norm_nhwc_bwd_params --------------------------
	.section	.nv.constant0._Z30group_norm_nhwc_bwd_sum_kernelI11Fp32IOFp16WLi140EEv26Group_norm_nhwc_bwd_params,"a",@progbits
	.sectionflags	@""
	.align	4
.nv.constant0._Z30group_norm_nhwc_bwd_sum_kernelI11Fp32IOFp16WLi140EEv26Group_norm_nhwc_bwd_params:
	.zero		1080


//--------------------- .nv.constant0._Z30group_norm_nhwc_bwd_sum_kernelI11Fp32IOFp16WLi160EEv26Group_norm_nhwc_bwd_params --------------------------
	.section	.nv.constant0._Z30group_norm_nhwc_bwd_sum_kernelI11Fp32IOFp16WLi160EEv26Group_norm_nhwc_bwd_params,"a",@progbits
	.sectionflags	@""
	.align	4
.nv.constant0._Z30group_norm_nhwc_bwd_sum_kernelI11Fp32IOFp16WLi160EEv26Group_norm_nhwc_bwd_params:
	.zero		1080


//--------------------- .nv.constant0._Z30group_norm_nhwc_bwd_sum_kernelI11Bf16IOFp32WLi196EEv26Group_norm_nhwc_bwd_params --------------------------
	.section	.nv.constant0._Z30group_norm_nhwc_bwd_sum_kernelI11Bf16IOFp32WLi196EEv26Group_norm_nhwc_bwd_params,"a",@progbits
	.sectionflags	@""
	.align	4
.nv.constant0._Z30group_norm_nhwc_bwd_sum_kernelI11Bf16IOFp32WLi196EEv26Group_norm_nhwc_bwd_params:
	.zero		1080


//--------------------- .nv.constant0._Z30group_norm_nhwc_bwd_sum_kernelI11Bf16IOFp32WLi168EEv26Group_norm_nhwc_bwd_params --------------------------
	.section	.nv.constant0._Z30group_norm_nhwc_bwd_sum_kernelI11Bf16IOFp32WLi168EEv26Group_norm_nhwc_bwd_params,"a",@progbits
	.sectionflags	@""
	.align	4
.nv.constant0._Z30group_norm_nhwc_bwd_sum_kernelI11Bf16IOFp32WLi168EEv26Group_norm_nhwc_bwd_params:
	.zero		1080


//--------------------- .nv.constant0._Z30group_norm_nhwc_bwd_sum_kernelI11Bf16IOFp32WLi64EEv26Group_norm_nhwc_bwd_params --------------------------
	.section	.nv.constant0._Z30group_norm_nhwc_bwd_sum_kernelI11Bf16IOFp32WLi64EEv26Group_norm_nhwc_bwd_params,"a",@progbits
	.sectionflags	@""
	.align	4
.nv.constant0._Z30group_norm_nhwc_bwd_sum_kernelI11Bf16IOFp32WLi64EEv26Group_norm_nhwc_bwd_params:
	.zero		1080


//--------------------- .nv.constant0._Z30group_norm_nhwc_bwd_sum_kernelI11Bf16IOFp32WLi128EEv26Group_norm_nhwc_bwd_params --------------------------
	.section	.nv.constant0._Z30group_norm_nhwc_bwd_sum_kernelI11Bf16IOFp32WLi128EEv26Group_norm_nhwc_bwd_params,"a",@progbits
	.sectionflags	@""
	.align	4
.nv.constant0._Z30group_norm_nhwc_bwd_sum_kernelI11Bf16IOFp32WLi128EEv26Group_norm_nhwc_bwd_params:
	.zero		1080


//--------------------- .nv.constant0._Z30group_norm_nhwc_bwd_sum_kernelI11Bf16IOFp32WLi192EEv26Group_norm_nhwc_bwd_params --------------------------
	.section	.nv.constant0._Z30group_norm_nhwc_bwd_sum_kernelI11Bf16IOFp32WLi192EEv26Group_norm_nhwc_bwd_params,"a",@progbits
	.sectionflags	@""
	.align	4
.nv.constant0._Z30group_norm_nhwc_bwd_sum_kernelI11Bf16IOFp32WLi192EEv26Group_norm_nhwc_bwd_params:
	.zero		1080


//--------------------- .nv.constant0._Z30group_norm_nhwc_bwd_sum_kernelI11Bf16IOFp32WLi448EEv26Group_norm_nhwc_bwd_params --------------------------
	.section	.nv.constant0._Z30group_norm_nhwc_bwd_sum_kernelI11Bf16IOFp32WLi448EEv26Group_norm_nhwc_bwd_params,"a",@progbits
	.sectionflags	@""
	.align	4
.nv.constant0._Z30group_norm_nhwc_bwd_sum_kernelI11Bf16IOFp32WLi448EEv26Group_norm_nhwc_bwd_params:
	.zero		1080


//--------------------- .nv.constant0._Z30group_norm_nhwc_bwd_sum_kernelI11Bf16IOFp32WLi256EEv26Group_norm_nhwc_bwd_params --------------------------
	.section	.nv.constant0._Z30group_norm_nhwc_bwd_sum_kernelI11Bf16IOFp32WLi256EEv26Group_norm_nhwc_bwd_params,"a",@progbits
	.sectionflags	@""
	.align	4
.nv.constant0._Z30group_norm_nhwc_bwd_sum_kernelI11Bf16IOFp32WLi256EEv26Group_norm_nhwc_bwd_params:
	.zero		1080


//--------------------- .nv.constant0._Z30group_norm_nhwc_bwd_sum_kernelI11Bf16IOFp32WLi120EEv26Group_norm_nhwc_bwd_params --------------------------
	.section	.nv.constant0._Z30group_norm_nhwc_bwd_sum_kernelI11Bf16IOFp32WLi120EEv26Group_norm_nhwc_bwd_params,"a",@progbits
	.sectionflags	@""
	.align	4
.nv.constant0._Z30group_norm_nhwc_bwd_sum_kernelI11Bf16IOFp32WLi120EEv26Group_norm_nhwc_bwd_params:
	.zero		1080


//--------------------- .nv.constant0._Z30group_norm_nhwc_bwd_sum_kernelI11Bf16IOFp32WLi140EEv26Group_norm_nhwc_bwd_params --------------------------
	.section	.nv.constant0._Z30group_norm_nhwc_bwd_sum_kernelI11Bf16IOFp32WLi140EEv26Group_norm_nhwc_bwd_params,"a",@progbits
	.sectionflags	@""
	.align	4
.nv.constant0._Z30group_norm_nhwc_bwd_sum_kernelI11Bf16IOFp32WLi140EEv26Group_norm_nhwc_bwd_params:
	.zero		1080


//--------------------- .nv.constant0._Z30group_norm_nhwc_bwd_sum_kernelI11Bf16IOFp32WLi160EEv26Group_norm_nhwc_bwd_params --------------------------
	.section	.nv.constant0._Z30group_norm_nhwc_bwd_sum_kernelI11Bf16IOFp32WLi160EEv26Group_norm_nhwc_bwd_params,"a",@progbits
	.sectionflags	@""
	.align	4
.nv.constant0._Z30group_norm_nhwc_bwd_sum_kernelI11Bf16IOFp32WLi160EEv26Group_norm_nhwc_bwd_params:
	.zero		1080


//--------------------- .nv.constant0._Z30group_norm_nhwc_bwd_sum_kernelI11Bf16IOBf16WLi196EEv26Group_norm_nhwc_bwd_params --------------------------
	.section	.nv.constant0._Z30group_norm_nhwc_bwd_sum_kernelI11Bf16IOBf16WLi196EEv26Group_norm_nhwc_bwd_params,"a",@progbits
	.sectionflags	@""
	.align	4
.nv.constant0._Z30group_norm_nhwc_bwd_sum_kernelI11Bf16IOBf16WLi196EEv26Group_norm_nhwc_bwd_params:
	.zero		1080


//--------------------- .nv.constant0._Z30group_norm_nhwc_bwd_sum_kernelI11Bf16IOBf16WLi168EEv26Group_norm_nhwc_bwd_params --------------------------
	.section	.nv.constant0._Z30group_norm_nhwc_bwd_sum_kernelI11Bf16IOBf16WLi168EEv26Group_norm_nhwc_bwd_params,"a",@progbits
	.sectionflags	@""
	.align	4
.nv.constant0._Z30group_norm_nhwc_bwd_sum_kernelI11Bf16IOBf16WLi168EEv26Group_norm_nhwc_bwd_params:
	.zero		1080


//--------------------- .nv.constant0._Z30group_norm_nhwc_bwd_sum_kernelI11Bf16IOBf16WLi64EEv26Group_norm_nhwc_bwd_params --------------------------
	.section	.nv.constant0._Z30group_norm_nhwc_bwd_sum_kernelI11Bf16IOBf16WLi64EEv26Group_norm_nhwc_bwd_params,"a",@progbits
	.sectionflags	@""
	.align	4
.nv.constant0._Z30group_norm_nhwc_bwd_sum_kernelI11Bf16IOBf16WLi64EEv26Group_norm_nhwc_bwd_params:
	.zero		1080


//--------------------- .nv.constant0._Z30group_norm_nhwc_bwd_sum_kernelI11Bf16IOBf16WLi128EEv26Group_norm_nhwc_bwd_params --------------------------
	.section	.nv.constant0._Z30group_norm_nhwc_bwd_sum_kernelI11Bf16IOBf16WLi128EEv26Group_norm_nhwc_bwd_params,"a",@progbits
	.sectionflags	@""
	.align	4
.nv.constant0._Z30group_norm_nhwc_bwd_sum_kernelI11Bf16IOBf16WLi128EEv26Group_norm_nhwc_bwd_params:
	.zero		1080


//--------------------- .nv.constant0._Z30group_norm_nhwc_bwd_sum_kernelI11Bf16IOBf16WLi192EEv26Group_norm_nhwc_bwd_params --------------------------
	.section	.nv.constant0._Z30group_norm_nhwc_bwd_sum_kernelI11Bf16IOBf16WLi192EEv26Group_norm_nhwc_bwd_params,"a",@progbits
	.sectionflags	@""
	.align	4
.nv.constant0._Z30group_norm_nhwc_bwd_sum_kernelI11Bf16IOBf16WLi192EEv26Group_norm_nhwc_bwd_params:
	.zero		1080


//--------------------- .nv.constant0._Z30group_norm_nhwc_bwd_sum_kernelI11Bf16IOBf16WLi448EEv26Group_norm_nhwc_bwd_params --------------------------
	.section	.nv.constant0._Z30group_norm_nhwc_bwd_sum_kernelI11Bf16IOBf16WLi448EEv26Group_norm_nhwc_bwd_params,"a",@progbits
	.sectionflags	@""
	.align	4
.nv.constant0._Z30group_norm_nhwc_bwd_sum_kernelI11Bf16IOBf16WLi448EEv26Group_norm_nhwc_bwd_params:
	.zero		1080


//--------------------- .nv.constant0._Z30group_norm_nhwc_bwd_sum_kernelI11Bf16IOBf16WLi256EEv26Group_norm_nhwc_bwd_params --------------------------
	.section	.nv.constant0._Z30group_norm_nhwc_bwd_sum_kernelI11Bf16IOBf16WLi256EEv26Group_norm_nhwc_bwd_params,"a",@progbits
	.sectionflags	@""
	.align	4
.nv.constant0._Z30group_norm_nhwc_bwd_sum_kernelI11Bf16IOBf16WLi256EEv26Group_norm_nhwc_bwd_params:
	.zero		1080


//--------------------- .nv.constant0._Z30group_norm_nhwc_bwd_sum_kernelI11Bf16IOBf16WLi120EEv26Group_norm_nhwc_bwd_params --------------------------
	.section	.nv.constant0._Z30group_norm_nhwc_bwd_sum_kernelI11Bf16IOBf16WLi120EEv26Group_norm_nhwc_bwd_params,"a",@progbits
	.sectionflags	@""
	.align	4
.nv.constant0._Z30group_norm_nhwc_bwd_sum_kernelI11Bf16IOBf16WLi120EEv26Group_norm_nhwc_bwd_params:
	.zero		1080


//--------------------- .nv.constant0._Z30group_norm_nhwc_bwd_sum_kernelI11Bf16IOBf16WLi140EEv26Group_norm_nhwc_bwd_params --------------------------
	.section	.nv.constant0._Z30group_norm_nhwc_bwd_sum_kernelI11Bf16IOBf16WLi140EEv26Group_norm_nhwc_bwd_params,"a",@progbits
	.sectionflags	@""
	.align	4
.nv.constant0._Z30group_norm_nhwc_bwd_sum_kernelI11Bf16IOBf16WLi140EEv26Group_norm_nhwc_bwd_params:
	.zero		1080


//--------------------- .nv.constant0._Z30group_norm_nhwc_bwd_sum_kernelI11Bf16IOBf16WLi160EEv26Group_norm_nhwc_bwd_params --------------------------
	.section	.nv.constant0._Z30group_norm_nhwc_bwd_sum_kernelI11Bf16IOBf16WLi160EEv26Group_norm_nhwc_bwd_params,"a",@progbits
	.sectionflags	@""
	.align	4
.nv.constant0._Z30group_norm_nhwc_bwd_sum_kernelI11Bf16IOBf16WLi160EEv26Group_norm_nhwc_bwd_params:
	.zero		1080


//--------------------- .nv.constant0._Z30group_norm_nhwc_bwd_sum_kernelI11Bf16IOFp16WLi196EEv26Group_norm_nhwc_bwd_params --------------------------
	.section	.nv.constant0._Z30group_norm_nhwc_bwd_sum_kernelI11Bf16IOFp16WLi196EEv26Group_norm_nhwc_bwd_params,"a",@progbits
	.sectionflags	@""
	.align	4
.nv.constant0._Z30group_norm_nhwc_bwd_sum_kernelI11Bf16IOFp16WLi196EEv26Group_norm_nhwc_bwd_params:
	.zero		1080


//--------------------- .nv.constant0._Z30group_norm_nhwc_bwd_sum_kernelI11Bf16IOFp16WLi168EEv26Group_norm_nhwc_bwd_params --------------------------
	.section	.nv.constant0._Z30group_norm_nhwc_bwd_sum_kernelI11Bf16IOFp16WLi168EEv26Group_norm_nhwc_bwd_params,"a",@progbits
	.sectionflags	@""
	.align	4
.nv.constant0._Z30group_norm_nhwc_bwd_sum_kernelI11Bf16IOFp16WLi168EEv26Group_norm_nhwc_bwd_params:
	.zero		1080


//--------------------- .nv.constant0._Z30group_norm_nhwc_bwd_sum_kernelI11Bf16IOFp16WLi64EEv26Group_norm_nhwc_bwd_params --------------------------
	.section	.nv.constant0._Z30group_norm_nhwc_bwd_sum_kernelI11Bf16IOFp16WLi64EEv26Group_norm_nhwc_bwd_params,"a",@progbits
	.sectionflags	@""
	.align	4
.nv.constant0._Z30group_norm_nhwc_bwd_sum_kernelI11Bf16IOFp16WLi64EEv26Group_norm_nhwc_bwd_params:
	.zero		1080


//--------------------- .nv.constant0._Z30group_norm_nhwc_bwd_sum_kernelI11Bf16IOFp16WLi128EEv26Group_norm_nhwc_bwd_params --------------------------
	.section	.nv.constant0._Z30group_norm_nhwc_bwd_sum_kernelI11Bf16IOFp16WLi128EEv26Group_norm_nhwc_bwd_params,"a",@progbits
	.sectionflags	@""
	.align	4
.nv.constant0._Z30group_norm_nhwc_bwd_sum_kernelI11Bf16IOFp16WLi128EEv26Group_norm_nhwc_bwd_params:
	.zero		1080


//--------------------- .nv.constant0._Z30group_norm_nhwc_bwd_sum_kernelI11Bf16IOFp16WLi192EEv26Group_norm_nhwc_bwd_params --------------------------
	.section	.nv.constant0._Z30group_norm_nhwc_bwd_sum_kernelI11Bf16IOFp16WLi192EEv26Group_norm_nhwc_bwd_params,"a",@progbits
	.sectionflags	@""
	.align	4
.nv.constant0._Z30group_norm_nhwc_bwd_sum_kernelI11Bf16IOFp16WLi192EEv26Group_norm_nhwc_bwd_params:
	.zero		1080


//--------------------- .nv.constant0._Z30group_norm_nhwc_bwd_sum_kernelI11Bf16IOFp16WLi448EEv26Group_norm_nhwc_bwd_params --------------------------
	.section	.nv.constant0._Z30group_norm_nhwc_bwd_sum_kernelI11Bf16IOFp16WLi448EEv26Group_norm_nhwc_bwd_params,"a",@progbits
	.sectionflags	@""
	.align	4
.nv.constant0._Z30group_norm_nhwc_bwd_sum_kernelI11Bf16IOFp16WLi448EEv26Group_norm_nhwc_bwd_params:
	.zero		1080


//--------------------- .nv.constant0._Z30group_norm_nhwc_bwd_sum_kernelI11Bf16IOFp16WLi256EEv26Group_norm_nhwc_bwd_params --------------------------
	.section	.nv.constant0._Z30group_norm_nhwc_bwd_sum_kernelI11Bf16IOFp16WLi256EEv26Group_norm_nhwc_bwd_params,"a",@progbits
	.sectionflags	@""
	.align	4
.nv.constant0._Z30group_norm_nhwc_bwd_sum_kernelI11Bf16IOFp16WLi256EEv26Group_norm_nhwc_bwd_params:
	.zero		1080


//--------------------- .nv.constant0._Z30group_norm_nhwc_bwd_sum_kernelI11Bf16IOFp16WLi120EEv26Group_norm_nhwc_bwd_params --------------------------
	.section	.nv.constant0._Z30group_norm_nhwc_bwd_sum_kernelI11Bf16IOFp16WLi120EEv26Group_norm_nhwc_bwd_params,"a",@progbits
	.sectionflags	@""
	.align	4
.nv.constant0._Z30group_norm_nhwc_bwd_sum_kernelI11Bf16IOFp16WLi120EEv26Group_norm_nhwc_bwd_params:
	.zero		1080


//--------------------- .nv.constant0._Z30group_norm_nhwc_bwd_sum_kernelI11Bf16IOFp16WLi140EEv26Group_norm_nhwc_bwd_params --------------------------
	.section	.nv.constant0._Z30group_norm_nhwc_bwd_sum_kernelI11Bf16IOFp16WLi140EEv26Group_norm_nhwc_bwd_params,"a",@progbits
	.sectionflags	@""
	.align	4
.nv.constant0._Z30group_norm_nhwc_bwd_sum_kernelI11Bf16IOFp16WLi140EEv26Group_norm_nhwc_bwd_params:
	.zero		1080


//--------------------- .nv.constant0._Z30group_norm_nhwc_bwd_sum_kernelI11Bf16IOFp16WLi160EEv26Group_norm_nhwc_bwd_params --------------------------
	.section	.nv.constant0._Z30group_norm_nhwc_bwd_sum_kernelI11Bf16IOFp16WLi160EEv26Group_norm_nhwc_bwd_params,"a",@progbits
	.sectionflags	@""
	.align	4
.nv.constant0._Z30group_norm_nhwc_bwd_sum_kernelI11Bf16IOFp16WLi160EEv26Group_norm_nhwc_bwd_params:
	.zero		1080


//--------------------- .nv.constant0._Z30group_norm_nhwc_bwd_sum_kernelI11Fp16IOFp32WLi196EEv26Group_norm_nhwc_bwd_params --------------------------
	.section	.nv.constant0._Z30group_norm_nhwc_bwd_sum_kernelI11Fp16IOFp32WLi196EEv26Group_norm_nhwc_bwd_params,"a",@progbits
	.sectionflags	@""
	.align	4
.nv.constant0._Z30group_norm_nhwc_bwd_sum_kernelI11Fp16IOFp32WLi196EEv26Group_norm_nhwc_bwd_params:
	.zero		1080


//--------------------- .nv.constant0._Z30group_norm_nhwc_bwd_sum_kernelI11Fp16IOFp32WLi168EEv26Group_norm_nhwc_bwd_params --------------------------
	.section	.nv.constant0._Z30group_norm_nhwc_bwd_sum_kernelI11Fp16IOFp32WLi168EEv26Group_norm_nhwc_bwd_params,"a",@progbits
	.sectionflags	@""
	.align	4
.nv.constant0._Z30group_norm_nhwc_bwd_sum_kernelI11Fp16IOFp32WLi168EEv26Group_norm_nhwc_bwd_params:
	.zero		1080


//--------------------- .nv.constant0._Z30group_norm_nhwc_bwd_sum_kernelI11Fp16IOFp32WLi64EEv26Group_norm_nhwc_bwd_params --------------------------
	.section	.nv.constant0._Z30group_norm_nhwc_bwd_sum_kernelI11Fp16IOFp32WLi64EEv26Group_norm_nhwc_bwd_params,"a",@progbits
	.sectionflags	@""
	.align	4
.nv.constant0._Z30group_norm_nhwc_bwd_sum_kernelI11Fp16IOFp32WLi64EEv26Group_norm_nhwc_bwd_params:
	.zero		1080


//--------------------- .nv.constant0._Z30group_norm_nhwc_bwd_sum_kernelI11Fp16IOFp32WLi128EEv26Group_norm_nhwc_bwd_params --------------------------
	.section	.nv.constant0._Z30group_norm_nhwc_bwd_sum_kernelI11Fp16IOFp32WLi128EEv26Group_norm_nhwc_bwd_params,"a",@progbits
	.sectionflags	@""
	.align	4
.nv.constant0._Z30group_norm_nhwc_bwd_sum_kernelI11Fp16IOFp32WLi128EEv26Group_norm_nhwc_bwd_params:
	.zero		1080


//--------------------- .nv.constant0._Z30group_norm_nhwc_bwd_sum_kernelI11Fp16IOFp32WLi192EEv26Group_norm_nhwc_bwd_params --------------------------
	.section	.nv.constant0._Z30group_norm_nhwc_bwd_sum_kernelI11Fp16IOFp32WLi192EEv26Group_norm_nhwc_bwd_params,"a",@progbits
	.sectionflags	@""
	.align	4
.nv.constant0._Z30group_norm_nhwc_bwd_sum_kernelI11Fp16IOFp32WLi192EEv26Group_norm_nhwc_bwd_params:
	.zero		1080


//--------------------- .nv.constant0._Z30group_norm_nhwc_bwd_sum_kernelI11Fp16IOFp32WLi448EEv26Group_norm_nhwc_bwd_params --------------------------
	.section	.nv.constant0._Z30group_norm_nhwc_bwd_sum_kernelI11Fp16IOFp32WLi448EEv26Group_norm_nhwc_bwd_params,"a",@progbits
	.sectionflags	@""
	.align	4
.nv.constant0._Z30group_norm_nhwc_bwd_sum_kernelI11Fp16IOFp32WLi448EEv26Group_norm_nhwc_bwd_params:
	.zero		1080


//--------------------- .nv.constant0._Z30group_norm_nhwc_bwd_sum_kernelI11Fp16IOFp32WLi256EEv26Group_norm_nhwc_bwd_params --------------------------
	.section	.nv.constant0._Z30group_norm_nhwc_bwd_sum_kernelI11Fp16IOFp32WLi256EEv26Group_norm_nhwc_bwd_params,"a",@progbits
	.sectionflags	@""
	.align	4
.nv.constant0._Z30group_norm_nhwc_bwd_sum_kernelI11Fp16IOFp32WLi256EEv26Group_norm_nhwc_bwd_params:
	.zero		1080


//--------------------- .nv.constant0._Z30group_norm_nhwc_bwd_sum_kernelI11Fp16IOFp32WLi120EEv26Group_norm_nhwc_bwd_params --------------------------
	.section	.nv.constant0._Z30group_norm_nhwc_bwd_sum_kernelI11Fp16IOFp32WLi120EEv26Group_norm_nhwc_bwd_params,"a",@progbits
	.sectionflags	@""
	.align	4
.nv.constant0._Z30group_norm_nhwc_bwd_sum_kernelI11Fp16IOFp32WLi120EEv26Group_norm_nhwc_bwd_params:
	.zero		1080


//--------------------- .nv.constant0._Z30group_norm_nhwc_bwd_sum_kernelI11Fp16IOFp32WLi140EEv26Group_norm_nhwc_bwd_params --------------------------
	.section	.nv.constant0._Z30group_norm_nhwc_bwd_sum_kernelI11Fp16IOFp32WLi140EEv26Group_norm_nhwc_bwd_params,"a",@progbits
	.sectionflags	@""
	.align	4
.nv.constant0._Z30group_norm_nhwc_bwd_sum_kernelI11Fp16IOFp32WLi140EEv26Group_norm_nhwc_bwd_params:
	.zero		1080


//--------------------- .nv.constant0._Z30group_norm_nhwc_bwd_sum_kernelI11Fp16IOFp32WLi160EEv26Group_norm_nhwc_bwd_params --------------------------
	.section	.nv.constant0._Z30group_norm_nhwc_bwd_sum_kernelI11Fp16IOFp32WLi160EEv26Group_norm_nhwc_bwd_params,"a",@progbits
	.sectionflags	@""
	.align	4
.nv.constant0._Z30group_norm_nhwc_bwd_sum_kernelI11Fp16IOFp32WLi160EEv26Group_norm_nhwc_bwd_params:
	.zero		1080


//--------------------- .nv.constant0._Z30group_norm_nhwc_bwd_sum_kernelI11Fp16IOBf16WLi196EEv26Group_norm_nhwc_bwd_params --------------------------
	.section	.nv.constant0._Z30group_norm_nhwc_bwd_sum_kernelI11Fp16IOBf16WLi196EEv26Group_norm_nhwc_bwd_params,"a",@progbits
	.sectionflags	@""
	.align	4
.nv.constant0._Z30group_norm_nhwc_bwd_sum_kernelI11Fp16IOBf16WLi196EEv26Group_norm_nhwc_bwd_params:
	.zero		1080


//--------------------- .nv.constant0._Z30group_norm_nhwc_bwd_sum_kernelI11Fp16IOBf16WLi168EEv26Group_norm_nhwc_bwd_params --------------------------
	.section	.nv.constant0._Z30group_norm_nhwc_bwd_sum_kernelI11Fp16IOBf16WLi168EEv26Group_norm_nhwc_bwd_params,"a",@progbits
	.sectionflags	@""
	.align	4
.nv.constant0._Z30group_norm_nhwc_bwd_sum_kernelI11Fp16IOBf16WLi168EEv26Group_norm_nhwc_bwd_params:
	.zero		1080


//--------------------- .nv.constant0._Z30group_norm_nhwc_bwd_sum_kernelI11Fp16IOBf16WLi64EEv26Group_norm_nhwc_bwd_params --------------------------
	.section	.nv.constant0._Z30group_norm_nhwc_bwd_sum_kernelI11Fp16IOBf16WLi64EEv26Group_norm_nhwc_bwd_params,"a",@progbits
	.sectionflags	@""
	.align	4
.nv.constant0._Z30group_norm_nhwc_bwd_sum_kernelI11Fp16IOBf16WLi64EEv26Group_norm_nhwc_bwd_params:
	.zero		1080


//--------------------- .nv.constant0._Z30group_norm_nhwc_bwd_sum_kernelI11Fp16IOBf16WLi128EEv26Group_norm_nhwc_bwd_params --------------------------
	.section	.nv.constant0._Z30group_norm_nhwc_bwd_sum_kernelI11Fp16IOBf16WLi128EEv26Group_norm_nhwc_bwd_params,"a",@progbits
	.sectionflags	@""
	.align	4
.nv.constant0._Z30group_norm_nhwc_bwd_sum_kernelI11Fp16IOBf16WLi128EEv26Group_norm_nhwc_bwd_params:
	.zero		1080


//--------------------- .nv.constant0._Z30group_norm_nhwc_bwd_sum_kernelI11Fp16IOBf16WLi192EEv26Group_norm_nhwc_bwd_params --------------------------
	.section	.nv.constant0._Z30group_norm_nhwc_bwd_sum_kernelI11Fp16IOBf16WLi192EEv26Group_norm_nhwc_bwd_params,"a",@progbits
	.sectionflags	@""
	.align	4
.nv.constant0._Z30group_norm_nhwc_bwd_sum_kernelI11Fp16IOBf16WLi192EEv26Group_norm_nhwc_bwd_params:
	.zero		1080


//--------------------- .nv.constant0._Z30group_norm_nhwc_bwd_sum_kernelI11Fp16IOBf16WLi448EEv26Group_norm_nhwc_bwd_params --------------------------
	.section	.nv.constant0._Z30group_norm_nhwc_bwd_sum_kernelI11Fp16IOBf16WLi448EEv26Group_norm_nhwc_bwd_params,"a",@progbits
	.sectionflags	@""
	.align	4
.nv.constant0._Z30group_norm_nhwc_bwd_sum_kernelI11Fp16IOBf16WLi448EEv26Group_norm_nhwc_bwd_params:
	.zero		1080


//--------------------- .nv.constant0._Z30group_norm_nhwc_bwd_sum_kernelI11Fp16IOBf16WLi256EEv26Group_norm_nhwc_bwd_params --------------------------
	.section	.nv.constant0._Z30group_norm_nhwc_bwd_sum_kernelI11Fp16IOBf16WLi256EEv26Group_norm_nhwc_bwd_params,"a",@progbits
	.sectionflags	@""
	.align	4
.nv.constant0._Z30group_norm_nhwc_bwd_sum_kernelI11Fp16IOBf16WLi256EEv26Group_norm_nhwc_bwd_params:
	.zero		1080


//--------------------- .nv.constant0._Z30group_norm_nhwc_bwd_sum_kernelI11Fp16IOBf16WLi120EEv26Group_norm_nhwc_bwd_params --------------------------
	.section	.nv.constant0._Z30group_norm_nhwc_bwd_sum_kernelI11Fp16IOBf16WLi120EEv26Group_norm_nhwc_bwd_params,"a",@progbits
	.sectionflags	@""
	.align	4
.nv.constant0._Z30group_norm_nhwc_bwd_sum_kernelI11Fp16IOBf16WLi120EEv26Group_norm_nhwc_bwd_params:
	.zero		1080


//--------------------- .nv.constant0._Z30group_norm_nhwc_bwd_sum_kernelI11Fp16IOBf16WLi140EEv26Group_norm_nhwc_bwd_params --------------------------
	.section	.nv.constant0._Z30group_norm_nhwc_bwd_sum_kernelI11Fp16IOBf16WLi140EEv26Group_norm_nhwc_bwd_params,"a",@progbits
	.sectionflags	@""
	.align	4
.nv.constant0._Z30group_norm_nhwc_bwd_sum_kernelI11Fp16IOBf16WLi140EEv26Group_norm_nhwc_bwd_params:
	.zero		1080


//--------------------- .nv.constant0._Z30group_norm_nhwc_bwd_sum_kernelI11Fp16IOBf16WLi160EEv26Group_norm_nhwc_bwd_params --------------------------
	.section	.nv.constant0._Z30group_norm_nhwc_bwd_sum_kernelI11Fp16IOBf16WLi160EEv26Group_norm_nhwc_bwd_params,"a",@progbits
	.sectionflags	@""
	.align	4
.nv.constant0._Z30group_norm_nhwc_bwd_sum_kernelI11Fp16IOBf16WLi160EEv26Group_norm_nhwc_bwd_params:
	.zero		1080


//--------------------- .nv.constant0._Z30group_norm_nhwc_bwd_sum_kernelI11Fp16IOFp16WLi196EEv26Group_norm_nhwc_bwd_params --------------------------
	.section	.nv.constant0._Z30group_norm_nhwc_bwd_sum_kernelI11Fp16IOFp16WLi196EEv26Group_norm_nhwc_bwd_params,"a",@progbits
	.sectionflags	@""
	.align	4
.nv.constant0._Z30group_norm_nhwc_bwd_sum_kernelI11Fp16IOFp16WLi196EEv26Group_norm_nhwc_bwd_params:
	.zero		1080


//--------------------- .nv.constant0._Z30group_norm_nhwc_bwd_sum_kernelI11Fp16IOFp16WLi168EEv26Group_norm_nhwc_bwd_params --------------------------
	.section	.nv.constant0._Z30group_norm_nhwc_bwd_sum_kernelI11Fp16IOFp16WLi168EEv26Group_norm_nhwc_bwd_params,"a",@progbits
	.sectionflags	@""
	.align	4
.nv.constant0._Z30group_norm_nhwc_bwd_sum_kernelI11Fp16IOFp16WLi168EEv26Group_norm_nhwc_bwd_params:
	.zero		1080


//--------------------- .nv.constant0._Z30group_norm_nhwc_bwd_sum_kernelI11Fp16IOFp16WLi64EEv26Group_norm_nhwc_bwd_params --------------------------
	.section	.nv.constant0._Z30group_norm_nhwc_bwd_sum_kernelI11Fp16IOFp16WLi64EEv26Group_norm_nhwc_bwd_params,"a",@progbits
	.sectionflags	@""
	.align	4
.nv.constant0._Z30group_norm_nhwc_bwd_sum_kernelI11Fp16IOFp16WLi64EEv26Group_norm_nhwc_bwd_params:
	.zero		1080


//--------------------- .nv.constant0._Z30group_norm_nhwc_bwd_sum_kernelI11Fp16IOFp16WLi128EEv26Group_norm_nhwc_bwd_params --------------------------
	.section	.nv.constant0._Z30group_norm_nhwc_bwd_sum_kernelI11Fp16IOFp16WLi128EEv26Group_norm_nhwc_bwd_params,"a",@progbits
	.sectionflags	@""
	.align	4
.nv.constant0._Z30group_norm_nhwc_bwd_sum_kernelI11Fp16IOFp16WLi128EEv26Group_norm_nhwc_bwd_params:
	.zero		1080


//--------------------- .nv.constant0._Z30group_norm_nhwc_bwd_sum_kernelI11Fp16IOFp16WLi192EEv26Group_norm_nhwc_bwd_params --------------------------
	.section	.nv.constant0._Z30group_norm_nhwc_bwd_sum_kernelI11Fp16IOFp16WLi192EEv26Group_norm_nhwc_bwd_params,"a",@progbits
	.sectionflags	@""
	.align	4
.nv.constant0._Z30group_norm_nhwc_bwd_sum_kernelI11Fp16IOFp16WLi192EEv26Group_norm_nhwc_bwd_params:
	.zero		1080


//--------------------- .nv.constant0._Z30group_norm_nhwc_bwd_sum_kernelI11Fp16IOFp16WLi448EEv26Group_norm_nhwc_bwd_params --------------------------
	.section	.nv.constant0._Z30group_norm_nhwc_bwd_sum_kernelI11Fp16IOFp16WLi448EEv26Group_norm_nhwc_bwd_params,"a",@progbits
	.sectionflags	@""
	.align	4
.nv.constant0._Z30group_norm_nhwc_bwd_sum_kernelI11Fp16IOFp16WLi448EEv26Group_norm_nhwc_bwd_params:
	.zero		1080


//--------------------- .nv.constant0._Z30group_norm_nhwc_bwd_sum_kernelI11Fp16IOFp16WLi256EEv26Group_norm_nhwc_bwd_params --------------------------
	.section	.nv.constant0._Z30group_norm_nhwc_bwd_sum_kernelI11Fp16IOFp16WLi256EEv26Group_norm_nhwc_bwd_params,"a",@progbits
	.sectionflags	@""
	.align	4
.nv.constant0._Z30group_norm_nhwc_bwd_sum_kernelI11Fp16IOFp16WLi256EEv26Group_norm_nhwc_bwd_params:
	.zero		1080


//--------------------- .nv.constant0._Z30group_norm_nhwc_bwd_sum_kernelI11Fp16IOFp16WLi120EEv26Group_norm_nhwc_bwd_params --------------------------
	.section	.nv.constant0._Z30group_norm_nhwc_bwd_sum_kernelI11Fp16IOFp16WLi120EEv26Group_norm_nhwc_bwd_params,"a",@progbits
	.sectionflags	@""
	.align	4
.nv.constant0._Z30group_norm_nhwc_bwd_sum_kernelI11Fp16IOFp16WLi120EEv26Group_norm_nhwc_bwd_params:
	.zero		1080


//--------------------- .nv.constant0._Z30group_norm_nhwc_bwd_sum_kernelI11Fp16IOFp16WLi140EEv26Group_norm_nhwc_bwd_params --------------------------
	.section	.nv.constant0._Z30group_norm_nhwc_bwd_sum_kernelI11Fp16IOFp16WLi140EEv26Group_norm_nhwc_bwd_params,"a",@progbits
	.sectionflags	@""
	.align	4
.nv.constant0._Z30group_norm_nhwc_bwd_sum_kernelI11Fp16IOFp16WLi140EEv26Group_norm_nhwc_bwd_params:
	.zero		1080


//--------------------- .nv.constant0._Z30group_norm_nhwc_bwd_sum_kernelI11Fp16IOFp16WLi160EEv26Group_norm_nhwc_bwd_params --------------------------
	.section	.nv.constant0._Z30group_norm_nhwc_bwd_sum_kernelI11Fp16IOFp16WLi160EEv26Group_norm_nhwc_bwd_params,"a",@progbits
	.sectionflags	@""
	.align	4
.nv.constant0._Z30group_norm_nhwc_bwd_sum_kernelI11Fp16IOFp16WLi160EEv26Group_norm_nhwc_bwd_params:
	.zero		1080


//--------------------- SYMBOLS --------------------------

	.type		.nv.reservedSmem.offset0,@object
	.size		.nv.reservedSmem.offset0,0x4
	.type		.nv.reservedSmem.cap,@object
	.size		.nv.reservedSmem.cap,0x4
